// Copyright (c) 2024, Jay Shah, Ganesh Bikshandi, Ying Zhang, Vijay Thakkar, Pradeep Ramani, Tri Dao.
// Splitting the different template instantiations to different files to speed up compilation.
// This file is auto-generated. See "generate_kernels.py"

#include "flash_fwd_launch_template.h"

#ifndef FLASHATTENTION_DISABLE_HDIM96
template void run_mha_fwd_<90, cutlass::float_e4m3_t, 96, 96, true, true, false, true>(Flash_fwd_params &params, cudaStream_t stream);
#endif


// ===== COMPILED SASS (sm_90a) =====

	.target	sm_90a

	.elftype	@"ET_EXEC"


//--------------------- .note.nv.tkinfo           --------------------------
	.section	.note.nv.tkinfo,"",@"SHT_NOTE"
	.sectionflags	@"SHF_NOTE_NV_TKINFO"
	.tkinfo
        /*0018*/ 	.word	0x00000002
        /*0030*/ 	.string	""
        /*0030*/ 	.string	"ptxas"
        /*0030*/ 	.string	"Cuda compilation tools, release 13.0, V13.0.88"
        /*0030*/ 	.string	"Build cuda_13.0.r13.0/compiler.36424714_0"
        /*0030*/ 	.string	"-arch sm_90a -m 64 "



//--------------------- .note.nv.cuinfo           --------------------------
	.section	.note.nv.cuinfo,"",@"SHT_NOTE"
	.sectionflags	@"SHF_NOTE_NV_CUINFO"
        /*0018*/ 	.short	0x0002
        /*001a*/ 	.short	0x005a
        /*001c*/ 	.short	0x0082
	.zero		2


//--------------------- .nv.info                  --------------------------
	.section	.nv.info,"",@"SHT_CUDA_INFO"
	.align	4


	//----- nvinfo : EIATTR_REGCOUNT
	.align		4
        /*0000*/ 	.byte	0x04, 0x2f
        /*0002*/ 	.short	(.L_21 - .L_20)
	.align		4
.L_20:
        /*0004*/ 	.word	index@(_ZN7cutlass13device_kernelIN5flash11enable_sm90INS1_16FlashAttnFwdSm90INS1_25CollectiveMainloopFwdSm90ILi2EN4cute5tupleIJNS5_1CILi1EEES8_S8_EEENS6_IJNS7_ILi192EEENS7_ILi128EEENS7_ILi96EEEEEELi96ENS_12float_e4m3_tEfNS_4arch4Sm90ELb1ELb0ELb0ELb1ELb1ELb1ELb0ELb1ELb1ELb1ELb1ELb0EEENS1_21CollectiveEpilogueFwdINS6_IJSA_SC_SB_EEES9_NS_10bfloat16_tESG_Li384ELb1ELb1ELb1ELb1EEENS1_36VarlenDynamicPersistentTileSchedulerILi192ELi128ELi384ELi128ELb1ELb1ELb1ELb1ELb1ELb1EEEEEEEEEvNT_6ParamsE)
        /*0008*/ 	.word	0x00000080


	//----- nvinfo : EIATTR_FRAME_SIZE
	.align		4
.L_21:
        /*000c*/ 	.byte	0x04, 0x11
        /*000e*/ 	.short	(.L_23 - .L_22)
	.align		4
.L_22:
        /*0010*/ 	.word	index@(_ZN7cutlass13device_kernelIN5flash11enable_sm90INS1_16FlashAttnFwdSm90INS1_25CollectiveMainloopFwdSm90ILi2EN4cute5tupleIJNS5_1CILi1EEES8_S8_EEENS6_IJNS7_ILi192EEENS7_ILi128EEENS7_ILi96EEEEEELi96ENS_12float_e4m3_tEfNS_4arch4Sm90ELb1ELb0ELb0ELb1ELb1ELb1ELb0ELb1ELb1ELb1ELb1ELb0EEENS1_21CollectiveEpilogueFwdINS6_IJSA_SC_SB_EEES9_NS_10bfloat16_tESG_Li384ELb1ELb1ELb1ELb1EEENS1_36VarlenDynamicPersistentTileSchedulerILi192ELi128ELi384ELi128ELb1ELb1ELb1ELb1ELb1ELb1EEEEEEEEEvNT_6ParamsE)
        /*0014*/ 	.word	0x000000b0


	//----- nvinfo : EIATTR_REGCOUNT
	.align		4
.L_23:
        /*0018*/ 	.byte	0x04, 0x2f
        /*001a*/ 	.short	(.L_25 - .L_24)
	.align		4
.L_24:
        /*001c*/ 	.word	index@(_ZN7cutlass13device_kernelIN5flash11enable_sm90INS1_16FlashAttnFwdSm90INS1_25CollectiveMainloopFwdSm90ILi2EN4cute5tupleIJNS5_1CILi1EEES8_S8_EEENS6_IJNS7_ILi192EEENS7_ILi128EEENS7_ILi96EEEEEELi96ENS_12float_e4m3_tEfNS_4arch4Sm90ELb1ELb0ELb0ELb1ELb1ELb0ELb0ELb1ELb1ELb1ELb1ELb0EEENS1_21CollectiveEpilogueFwdINS6_IJSA_SC_SB_EEES9_NS_10bfloat16_tESG_Li384ELb1ELb1ELb1ELb1EEENS1_36VarlenDynamicPersistentTileSchedulerILi192ELi128ELi384ELi128ELb1ELb1ELb1ELb1ELb1ELb1EEEEEEEEEvNT_6ParamsE)
        /*0020*/ 	.word	0x00000080


	//----- nvinfo : EIATTR_FRAME_SIZE
	.align		4
.L_25:
        /*0024*/ 	.byte	0x04, 0x11
        /*0026*/ 	.short	(.L_27 - .L_26)
	.align		4
.L_26:
        /*0028*/ 	.word	index@(_ZN7cutlass13device_kernelIN5flash11enable_sm90INS1_16FlashAttnFwdSm90INS1_25CollectiveMainloopFwdSm90ILi2EN4cute5tupleIJNS5_1CILi1EEES8_S8_EEENS6_IJNS7_ILi192EEENS7_ILi128EEENS7_ILi96EEEEEELi96ENS_12float_e4m3_tEfNS_4arch4Sm90ELb1ELb0ELb0ELb1ELb1ELb0ELb0ELb1ELb1ELb1ELb1ELb0EEENS1_21CollectiveEpilogueFwdINS6_IJSA_SC_SB_EEES9_NS_10bfloat16_tESG_Li384ELb1ELb1ELb1ELb1EEENS1_36VarlenDynamicPersistentTileSchedulerILi192ELi128ELi384ELi128ELb1ELb1ELb1ELb1ELb1ELb1EEEEEEEEEvNT_6ParamsE)
        /*002c*/ 	.word	0x00000038


	//----- nvinfo : EIATTR_REGCOUNT
	.align		4
.L_27:
        /*0030*/ 	.byte	0x04, 0x2f
        /*0032*/ 	.short	(.L_29 - .L_28)
	.align		4
.L_28:
        /*0034*/ 	.word	index@(_ZN7cutlass13device_kernelIN5flash11enable_sm90INS1_16FlashAttnFwdSm90INS1_25CollectiveMainloopFwdSm90ILi2EN4cute5tupleIJNS5_1CILi1EEES8_S8_EEENS6_IJNS7_ILi192EEENS7_ILi128EEENS7_ILi96EEEEEELi96ENS_12float_e4m3_tEfNS_4arch4Sm90ELb1ELb0ELb0ELb0ELb1ELb0ELb0ELb1ELb1ELb1ELb1ELb0EEENS1_21CollectiveEpilogueFwdINS6_IJSA_SC_SB_EEES9_NS_10bfloat16_tESG_Li384ELb0ELb1ELb1ELb1EEENS1_19SingleTileSchedulerILb0ELb1ELb1ELi192EEEEEEEEEvNT_6ParamsE)
        /*0038*/ 	.word	0x00000080


	//----- nvinfo : EIATTR_FRAME_SIZE
	.align		4
.L_29:
        /*003c*/ 	.byte	0x04, 0x11
        /*003e*/ 	.short	(.L_31 - .L_30)
	.align		4
.L_30:
        /*0040*/ 	.word	index@(_ZN7cutlass13device_kernelIN5flash11enable_sm90INS1_16FlashAttnFwdSm90INS1_25CollectiveMainloopFwdSm90ILi2EN4cute5tupleIJNS5_1CILi1EEES8_S8_EEENS6_IJNS7_ILi192EEENS7_ILi128EEENS7_ILi96EEEEEELi96ENS_12float_e4m3_tEfNS_4arch4Sm90ELb1ELb0ELb0ELb0ELb1ELb0ELb0ELb1ELb1ELb1ELb1ELb0EEENS1_21CollectiveEpilogueFwdINS6_IJSA_SC_SB_EEES9_NS_10bfloat16_tESG_Li384ELb0ELb1ELb1ELb1EEENS1_19SingleTileSchedulerILb0ELb1ELb1ELi192EEEEEEEEEvNT_6ParamsE)
        /*0044*/ 	.word	0x00000008


	//----- nvinfo : EIATTR_REGCOUNT
	.align		4
.L_31:
        /*0048*/ 	.byte	0x04, 0x2f
        /*004a*/ 	.short	(.L_33 - .L_32)
	.align		4
.L_32:
        /*004c*/ 	.word	index@(_ZN7cutlass13device_kernelIN5flash11enable_sm90INS1_16FlashAttnFwdSm90INS1_25CollectiveMainloopFwdSm90ILi2EN4cute5tupleIJNS5_1CILi1EEES8_S8_EEENS6_IJNS7_ILi192EEENS7_ILi128EEENS7_ILi96EEEEEELi96ENS_12float_e4m3_tEfNS_4arch4Sm90ELb0ELb1ELb0ELb1ELb1ELb1ELb0ELb1ELb1ELb1ELb1ELb0EEENS1_21CollectiveEpilogueFwdINS6_IJSA_SC_SB_EEES9_NS_10bfloat16_tESG_Li384ELb1ELb1ELb1ELb1EEENS1_36VarlenDynamicPersistentTileSchedulerILi192ELi128ELi384ELi128ELb1ELb1ELb1ELb1ELb0ELb1EEEEEEEEEvNT_6ParamsE)
        /*0050*/ 	.word	0x00000080


	//----- nvinfo : EIATTR_FRAME_SIZE
	.align		4
.L_33:
        /*0054*/ 	.byte	0x04, 0x11
        /*0056*/ 	.short	(.L_35 - .L_34)
	.align		4
.L_34:
        /*0058*/ 	.word	index@(_ZN7cutlass13device_kernelIN5flash11enable_sm90INS1_16FlashAttnFwdSm90INS1_25CollectiveMainloopFwdSm90ILi2EN4cute5tupleIJNS5_1CILi1EEES8_S8_EEENS6_IJNS7_ILi192EEENS7_ILi128EEENS7_ILi96EEEEEELi96ENS_12float_e4m3_tEfNS_4arch4Sm90ELb0ELb1ELb0ELb1ELb1ELb1ELb0ELb1ELb1ELb1ELb1ELb0EEENS1_21CollectiveEpilogueFwdINS6_IJSA_SC_SB_EEES9_NS_10bfloat16_tESG_Li384ELb1ELb1ELb1ELb1EEENS1_36VarlenDynamicPersistentTileSchedulerILi192ELi128ELi384ELi128ELb1ELb1ELb1ELb1ELb0ELb1EEEEEEEEEvNT_6ParamsE)
        /*005c*/ 	.word	0x00000090


	//----- nvinfo : EIATTR_REGCOUNT
	.align		4
.L_35:
        /*0060*/ 	.byte	0x04, 0x2f
        /*0062*/ 	.short	(.L_37 - .L_36)
	.align		4
.L_36:
        /*0064*/ 	.word	index@(_ZN7cutlass13device_kernelIN5flash11enable_sm90INS1_16FlashAttnFwdSm90INS1_25CollectiveMainloopFwdSm90ILi2EN4cute5tupleIJNS5_1CILi1EEES8_S8_EEENS6_IJNS7_ILi192EEENS7_ILi128EEENS7_ILi96EEEEEELi96ENS_12float_e4m3_tEfNS_4arch4Sm90ELb0ELb1ELb0ELb1ELb1ELb0ELb0ELb1ELb1ELb1ELb1ELb0EEENS1_21CollectiveEpilogueFwdINS6_IJSA_SC_SB_EEES9_NS_10bfloat16_tESG_Li384ELb1ELb1ELb1ELb1EEENS1_36VarlenDynamicPersistentTileSchedulerILi192ELi128ELi384ELi128ELb1ELb1ELb1ELb1ELb0ELb1EEEEEEEEEvNT_6ParamsE)
        /*0068*/ 	.word	0x00000080


	//----- nvinfo : EIATTR_FRAME_SIZE
	.align		4
.L_37:
        /*006c*/ 	.byte	0x04, 0x11
        /*006e*/ 	.short	(.L_39 - .L_38)
	.align		4
.L_38:
        /*0070*/ 	.word	index@(_ZN7cutlass13device_kernelIN5flash11enable_sm90INS1_16FlashAttnFwdSm90INS1_25CollectiveMainloopFwdSm90ILi2EN4cute5tupleIJNS5_1CILi1EEES8_S8_EEENS6_IJNS7_ILi192EEENS7_ILi128EEENS7_ILi96EEEEEELi96ENS_12float_e4m3_tEfNS_4arch4Sm90ELb0ELb1ELb0ELb1ELb1ELb0ELb0ELb1ELb1ELb1ELb1ELb0EEENS1_21CollectiveEpilogueFwdINS6_IJSA_SC_SB_EEES9_NS_10bfloat16_tESG_Li384ELb1ELb1ELb1ELb1EEENS1_36VarlenDynamicPersistentTileSchedulerILi192ELi128ELi384ELi128ELb1ELb1ELb1ELb1ELb0ELb1EEEEEEEEEvNT_6ParamsE)
        /*0074*/ 	.word	0x00000028


	//----- nvinfo : EIATTR_REGCOUNT
	.align		4
.L_39:
        /*0078*/ 	.byte	0x04, 0x2f
        /*007a*/ 	.short	(.L_41 - .L_40)
	.align		4
.L_40:
        /*007c*/ 	.word	index@(_ZN7cutlass13device_kernelIN5flash11enable_sm90INS1_16FlashAttnFwdSm90INS1_25CollectiveMainloopFwdSm90ILi2EN4cute5tupleIJNS5_1CILi1EEES8_S8_EEENS6_IJNS7_ILi192EEENS7_ILi128EEENS7_ILi96EEEEEELi96ENS_12float_e4m3_tEfNS_4arch4Sm90ELb0ELb1ELb0ELb0ELb1ELb0ELb0ELb1ELb1ELb1ELb1ELb0EEENS1_21CollectiveEpilogueFwdINS6_IJSA_SC_SB_EEES9_NS_10bfloat16_tESG_Li384ELb0ELb1ELb1ELb1EEENS1_19SingleTileSchedulerILb0ELb1ELb1ELi192EEEEEEEEEvNT_6ParamsE)
        /*0080*/ 	.word	0x00000080


	//----- nvinfo : EIATTR_FRAME_SIZE
	.align		4
.L_41:
        /*0084*/ 	.byte	0x04, 0x11
        /*0086*/ 	.short	(.L_43 - .L_42)
	.align		4
.L_42:
        /*0088*/ 	.word	index@(_ZN7cutlass13device_kernelIN5flash11enable_sm90INS1_16FlashAttnFwdSm90INS1_25CollectiveMainloopFwdSm90ILi2EN4cute5tupleIJNS5_1CILi1EEES8_S8_EEENS6_IJNS7_ILi192EEENS7_ILi128EEENS7_ILi96EEEEEELi96ENS_12float_e4m3_tEfNS_4arch4Sm90ELb0ELb1ELb0ELb0ELb1ELb0ELb0ELb1ELb1ELb1ELb1ELb0EEENS1_21CollectiveEpilogueFwdINS6_IJSA_SC_SB_EEES9_NS_10bfloat16_tESG_Li384ELb0ELb1ELb1ELb1EEENS1_19SingleTileSchedulerILb0ELb1ELb1ELi192EEEEEEEEEvNT_6ParamsE)
        /*008c*/ 	.word	0x00000008


	//----- nvinfo : EIATTR_REGCOUNT
	.align		4
.L_43:
        /*0090*/ 	.byte	0x04, 0x2f
        /*0092*/ 	.short	(.L_45 - .L_44)
	.align		4
.L_44:
        /*0094*/ 	.word	index@(_ZN7cutlass13device_kernelIN5flash11enable_sm90INS1_16FlashAttnFwdSm90INS1_25CollectiveMainloopFwdSm90ILi2EN4cute5tupleIJNS5_1CILi1EEES8_S8_EEENS6_IJNS7_ILi192EEENS7_ILi128EEENS7_ILi96EEEEEELi96ENS_12float_e4m3_tEfNS_4arch4Sm90ELb0ELb0ELb0ELb1ELb1ELb1ELb0ELb1ELb1ELb1ELb1ELb0EEENS1_21CollectiveEpilogueFwdINS6_IJSA_SC_SB_EEES9_NS_10bfloat16_tESG_Li384ELb1ELb1ELb1ELb1EEENS1_36VarlenDynamicPersistentTileSchedulerILi192ELi128ELi384ELi128ELb1ELb1ELb1ELb0ELb1ELb1EEEEEEEEEvNT_6ParamsE)
        /*0098*/ 	.word	0x00000080


	//----- nvinfo : EIATTR_FRAME_SIZE
	.align		4
.L_45:
        /*009c*/ 	.byte	0x04, 0x11
        /*009e*/ 	.short	(.L_47 - .L_46)
	.align		4
.L_46:
        /*00a0*/ 	.word	index@(_ZN7cutlass13device_kernelIN5flash11enable_sm90INS1_16FlashAttnFwdSm90INS1_25CollectiveMainloopFwdSm90ILi2EN4cute5tupleIJNS5_1CILi1EEES8_S8_EEENS6_IJNS7_ILi192EEENS7_ILi128EEENS7_ILi96EEEEEELi96ENS_12float_e4m3_tEfNS_4arch4Sm90ELb0ELb0ELb0ELb1ELb1ELb1ELb0ELb1ELb1ELb1ELb1ELb0EEENS1_21CollectiveEpilogueFwdINS6_IJSA_SC_SB_EEES9_NS_10bfloat16_tESG_Li384ELb1ELb1ELb1ELb1EEENS1_36VarlenDynamicPersistentTileSchedulerILi192ELi128ELi384ELi128ELb1ELb1ELb1ELb0ELb1ELb1EEEEEEEEEvNT_6ParamsE)
        /*00a4*/ 	.word	0x000000b0


	//----- nvinfo : EIATTR_REGCOUNT
	.align		4
.L_47:
        /*00a8*/ 	.byte	0x04, 0x2f
        /*00aa*/ 	.short	(.L_49 - .L_48)
	.align		4
.L_48:
        /*00ac*/ 	.word	index@(_ZN7cutlass13device_kernelIN5flash11enable_sm90INS1_16FlashAttnFwdSm90INS1_25CollectiveMainloopFwdSm90ILi2EN4cute5tupleIJNS5_1CILi1EEES8_S8_EEENS6_IJNS7_ILi192EEENS7_ILi128EEENS7_ILi96EEEEEELi96ENS_12float_e4m3_tEfNS_4arch4Sm90ELb0ELb0ELb0ELb1ELb1ELb0ELb0ELb1ELb1ELb1ELb1ELb0EEENS1_21CollectiveEpilogueFwdINS6_IJSA_SC_SB_EEES9_NS_10bfloat16_tESG_Li384ELb1ELb1ELb1ELb1EEENS1_36VarlenDynamicPersistentTileSchedulerILi192ELi128ELi384ELi128ELb1ELb1ELb1ELb0ELb1ELb1EEEEEEEEEvNT_6ParamsE)
        /*00b0*/ 	.word	0x00000080


	//----- nvinfo : EIATTR_FRAME_SIZE
	.align		4
.L_49:
        /*00b4*/ 	.byte	0x04, 0x11
        /*00b6*/ 	.short	(.L_51 - .L_50)
	.align		4
.L_50:
        /*00b8*/ 	.word	index@(_ZN7cutlass13device_kernelIN5flash11enable_sm90INS1_16FlashAttnFwdSm90INS1_25CollectiveMainloopFwdSm90ILi2EN4cute5tupleIJNS5_1CILi1EEES8_S8_EEENS6_IJNS7_ILi192EEENS7_ILi128EEENS7_ILi96EEEEEELi96ENS_12float_e4m3_tEfNS_4arch4Sm90ELb0ELb0ELb0ELb1ELb1ELb0ELb0ELb1ELb1ELb1ELb1ELb0EEENS1_21CollectiveEpilogueFwdINS6_IJSA_SC_SB_EEES9_NS_10bfloat16_tESG_Li384ELb1ELb1ELb1ELb1EEENS1_36VarlenDynamicPersistentTileSchedulerILi192ELi128ELi384ELi128ELb1ELb1ELb1ELb0ELb1ELb1EEEEEEEEEvNT_6ParamsE)
        /*00bc*/ 	.word	0x00000038


	//----- nvinfo : EIATTR_REGCOUNT
	.align		4
.L_51:
        /*00c0*/ 	.byte	0x04, 0x2f
        /*00c2*/ 	.short	(.L_53 - .L_52)
	.align		4
.L_52:
        /*00c4*/ 	.word	index@(_ZN7cutlass13device_kernelIN5flash11enable_sm90INS1_16FlashAttnFwdSm90INS1_25CollectiveMainloopFwdSm90ILi2EN4cute5tupleIJNS5_1CILi1EEES8_S8_EEENS6_IJNS7_ILi192EEENS7_ILi128EEENS7_ILi96EEEEEELi96ENS_12float_e4m3_tEfNS_4arch4Sm90ELb0ELb0ELb0ELb0ELb1ELb0ELb0ELb1ELb1ELb1ELb1ELb0EEENS1_21CollectiveEpilogueFwdINS6_IJSA_SC_SB_EEES9_NS_10bfloat16_tESG_Li384ELb0ELb1ELb1ELb1EEENS1_19SingleTileSchedulerILb0ELb1ELb1ELi192EEEEEEEEEvNT_6ParamsE)
        /*00c8*/ 	.word	0x00000080


	//----- nvinfo : EIATTR_FRAME_SIZE
	.align		4
.L_53:
        /*00cc*/ 	.byte	0x04, 0x11
        /*00ce*/ 	.short	(.L_55 - .L_54)
	.align		4
.L_54:
        /*00d0*/ 	.word	index@(_ZN7cutlass13device_kernelIN5flash11enable_sm90INS1_16FlashAttnFwdSm90INS1_25CollectiveMainloopFwdSm90ILi2EN4cute5tupleIJNS5_1CILi1EEES8_S8_EEENS6_IJNS7_ILi192EEENS7_ILi128EEENS7_ILi96EEEEEELi96ENS_12float_e4m3_tEfNS_4arch4Sm90ELb0ELb0ELb0ELb0ELb1ELb0ELb0ELb1ELb1ELb1ELb1ELb0EEENS1_21CollectiveEpilogueFwdINS6_IJSA_SC_SB_EEES9_NS_10bfloat16_tESG_Li384ELb0ELb1ELb1ELb1EEENS1_19SingleTileSchedulerILb0ELb1ELb1ELi192EEEEEEEEEvNT_6ParamsE)
        /*00d4*/ 	.word	0x00000008


	//----- nvinfo : EIATTR_MIN_STACK_SIZE
	.align		4
.L_55:
        /*00d8*/ 	.byte	0x04, 0x12
        /*00da*/ 	.short	(.L_57 - .L_56)
	.align		4
.L_56:
        /*00dc*/ 	.word	index@(_ZN7cutlass13device_kernelIN5flash11enable_sm90INS1_16FlashAttnFwdSm90INS1_25CollectiveMainloopFwdSm90ILi2EN4cute5tupleIJNS5_1CILi1EEES8_S8_EEENS6_IJNS7_ILi192EEENS7_ILi128EEENS7_ILi96EEEEEELi96ENS_12float_e4m3_tEfNS_4arch4Sm90ELb0ELb0ELb0ELb0ELb1ELb0ELb0ELb1ELb1ELb1ELb1ELb0EEENS1_21CollectiveEpilogueFwdINS6_IJSA_SC_SB_EEES9_NS_10bfloat16_tESG_Li384ELb0ELb1ELb1ELb1EEENS1_19SingleTileSchedulerILb0ELb1ELb1ELi192EEEEEEEEEvNT_6ParamsE)
        /*00e0*/ 	.word	0x00000008


	//----- nvinfo : EIATTR_MIN_STACK_SIZE
	.align		4
.L_57:
        /*00e4*/ 	.byte	0x04, 0x12
        /*00e6*/ 	.short	(.L_59 - .L_58)
	.align		4
.L_58:
        /*00e8*/ 	.word	index@(_ZN7cutlass13device_kernelIN5flash11enable_sm90INS1_16FlashAttnFwdSm90INS1_25CollectiveMainloopFwdSm90ILi2EN4cute5tupleIJNS5_1CILi1EEES8_S8_EEENS6_IJNS7_ILi192EEENS7_ILi128EEENS7_ILi96EEEEEELi96ENS_12float_e4m3_tEfNS_4arch4Sm90ELb0ELb0ELb0ELb1ELb1ELb0ELb0ELb1ELb1ELb1ELb1ELb0EEENS1_21CollectiveEpilogueFwdINS6_IJSA_SC_SB_EEES9_NS_10bfloat16_tESG_Li384ELb1ELb1ELb1ELb1EEENS1_36VarlenDynamicPersistentTileSchedulerILi192ELi128ELi384ELi128ELb1ELb1ELb1ELb0ELb1ELb1EEEEEEEEEvNT_6ParamsE)
        /*00ec*/ 	.word	0x00000038


	//----- nvinfo : EIATTR_MIN_STACK_SIZE
	.align		4
.L_59:
        /*00f0*/ 	.byte	0x04, 0x12
        /*00f2*/ 	.short	(.L_61 - .L_60)
	.align		4
.L_60:
        /*00f4*/ 	.word	index@(_ZN7cutlass13device_kernelIN5flash11enable_sm90INS1_16FlashAttnFwdSm90INS1_25CollectiveMainloopFwdSm90ILi2EN4cute5tupleIJNS5_1CILi1EEES8_S8_EEENS6_IJNS7_ILi192EEENS7_ILi128EEENS7_ILi96EEEEEELi96ENS_12float_e4m3_tEfNS_4arch4Sm90ELb0ELb0ELb0ELb1ELb1ELb1ELb0ELb1ELb1ELb1ELb1ELb0EEENS1_21CollectiveEpilogueFwdINS6_IJSA_SC_SB_EEES9_NS_10bfloat16_tESG_Li384ELb1ELb1ELb1ELb1EEENS1_36VarlenDynamicPersistentTileSchedulerILi192ELi128ELi384ELi128ELb1ELb1ELb1ELb0ELb1ELb1EEEEEEEEEvNT_6ParamsE)
        /*00f8*/ 	.word	0x000000b0


	//----- nvinfo : EIATTR_MIN_STACK_SIZE
	.align		4
.L_61:
        /*00fc*/ 	.byte	0x04, 0x12
        /*00fe*/ 	.short	(.L_63 - .L_62)
	.align		4
.L_62:
        /*0100*/ 	.word	index@(_ZN7cutlass13device_kernelIN5flash11enable_sm90INS1_16FlashAttnFwdSm90INS1_25CollectiveMainloopFwdSm90ILi2EN4cute5tupleIJNS5_1CILi1EEES8_S8_EEENS6_IJNS7_ILi192EEENS7_ILi128EEENS7_ILi96EEEEEELi96ENS_12float_e4m3_tEfNS_4arch4Sm90ELb0ELb1ELb0ELb0ELb1ELb0ELb0ELb1ELb1ELb1ELb1ELb0EEENS1_21CollectiveEpilogueFwdINS6_IJSA_SC_SB_EEES9_NS_10bfloat16_tESG_Li384ELb0ELb1ELb1ELb1EEENS1_19SingleTileSchedulerILb0ELb1ELb1ELi192EEEEEEEEEvNT_6ParamsE)
        /*0104*/ 	.word	0x00000008


	//----- nvinfo : EIATTR_MIN_STACK_SIZE
	.align		4
.L_63:
        /*0108*/ 	.byte	0x04, 0x12
        /*010a*/ 	.short	(.L_65 - .L_64)
	.align		4
.L_64:
        /*010c*/ 	.word	index@(_ZN7cutlass13device_kernelIN5flash11enable_sm90INS1_16FlashAttnFwdSm90INS1_25CollectiveMainloopFwdSm90ILi2EN4cute5tupleIJNS5_1CILi1EEES8_S8_EEENS6_IJNS7_ILi192EEENS7_ILi128EEENS7_ILi96EEEEEELi96ENS_12float_e4m3_tEfNS_4arch4Sm90ELb0ELb1ELb0ELb1ELb1ELb0ELb0ELb1ELb1ELb1ELb1ELb0EEENS1_21CollectiveEpilogueFwdINS6_IJSA_SC_SB_EEES9_NS_10bfloat16_tESG_Li384ELb1ELb1ELb1ELb1EEENS1_36VarlenDynamicPersistentTileSchedulerILi192ELi128ELi384ELi128ELb1ELb1ELb1ELb1ELb0ELb1EEEEEEEEEvNT_6ParamsE)
        /*0110*/ 	.word	0x00000028


	//----- nvinfo : EIATTR_MIN_STACK_SIZE
	.align		4
.L_65:
        /*0114*/ 	.byte	0x04, 0x12
        /*0116*/ 	.short	(.L_67 - .L_66)
	.align		4
.L_66:
        /*0118*/ 	.word	index@(_ZN7cutlass13device_kernelIN5flash11enable_sm90INS1_16FlashAttnFwdSm90INS1_25CollectiveMainloopFwdSm90ILi2EN4cute5tupleIJNS5_1CILi1EEES8_S8_EEENS6_IJNS7_ILi192EEENS7_ILi128EEENS7_ILi96EEEEEELi96ENS_12float_e4m3_tEfNS_4arch4Sm90ELb0ELb1ELb0ELb1ELb1ELb1ELb0ELb1ELb1ELb1ELb1ELb0EEENS1_21CollectiveEpilogueFwdINS6_IJSA_SC_SB_EEES9_NS_10bfloat16_tESG_Li384ELb1ELb1ELb1ELb1EEENS1_36VarlenDynamicPersistentTileSchedulerILi192ELi128ELi384ELi128ELb1ELb1ELb1ELb1ELb0ELb1EEEEEEEEEvNT_6ParamsE)
        /*011c*/ 	.word	0x00000090


	//----- nvinfo : EIATTR_MIN_STACK_SIZE
	.align		4
.L_67:
        /*0120*/ 	.byte	0x04, 0x12
        /*0122*/ 	.short	(.L_69 - .L_68)
	.align		4
.L_68:
        /*0124*/ 	.word	index@(_ZN7cutlass13device_kernelIN5flash11enable_sm90INS1_16FlashAttnFwdSm90INS1_25CollectiveMainloopFwdSm90ILi2EN4cute5tupleIJNS5_1CILi1EEES8_S8_EEENS6_IJNS7_ILi192EEENS7_ILi128EEENS7_ILi96EEEEEELi96ENS_12float_e4m3_tEfNS_4arch4Sm90ELb1ELb0ELb0ELb0ELb1ELb0ELb0ELb1ELb1ELb1ELb1ELb0EEENS1_21CollectiveEpilogueFwdINS6_IJSA_SC_SB_EEES9_NS_10bfloat16_tESG_Li384ELb0ELb1ELb1ELb1EEENS1_19SingleTileSchedulerILb0ELb1ELb1ELi192EEEEEEEEEvNT_6ParamsE)
        /*0128*/ 	.word	0x00000008


	//----- nvinfo : EIATTR_MIN_STACK_SIZE
	.align		4
.L_69:
        /*012c*/ 	.byte	0x04, 0x12
        /*012e*/ 	.short	(.L_71 - .L_70)
	.align		4
.L_70:
        /*0130*/ 	.word	index@(_ZN7cutlass13device_kernelIN5flash11enable_sm90INS1_16FlashAttnFwdSm90INS1_25CollectiveMainloopFwdSm90ILi2EN4cute5tupleIJNS5_1CILi1EEES8_S8_EEENS6_IJNS7_ILi192EEENS7_ILi128EEENS7_ILi96EEEEEELi96ENS_12float_e4m3_tEfNS_4arch4Sm90ELb1ELb0ELb0ELb1ELb1ELb0ELb0ELb1ELb1ELb1ELb1ELb0EEENS1_21CollectiveEpilogueFwdINS6_IJSA_SC_SB_EEES9_NS_10bfloat16_tESG_Li384ELb1ELb1ELb1ELb1EEENS1_36VarlenDynamicPersistentTileSchedulerILi192ELi128ELi384ELi128ELb1ELb1ELb1ELb1ELb1ELb1EEEEEEEEEvNT_6ParamsE)
        /*0134*/ 	.word	0x00000038


	//----- nvinfo : EIATTR_MIN_STACK_SIZE
	.align		4
.L_71:
        /*0138*/ 	.byte	0x04, 0x12
        /*013a*/ 	.short	(.L_73 - .L_72)
	.align		4
.L_72:
        /*013c*/ 	.word	index@(_ZN7cutlass13device_kernelIN5flash11enable_sm90INS1_16FlashAttnFwdSm90INS1_25CollectiveMainloopFwdSm90ILi2EN4cute5tupleIJNS5_1CILi1EEES8_S8_EEENS6_IJNS7_ILi192EEENS7_ILi128EEENS7_ILi96EEEEEELi96ENS_12float_e4m3_tEfNS_4arch4Sm90ELb1ELb0ELb0ELb1ELb1ELb1ELb0ELb1ELb1ELb1ELb1ELb0EEENS1_21CollectiveEpilogueFwdINS6_IJSA_SC_SB_EEES9_NS_10bfloat16_tESG_Li384ELb1ELb1ELb1ELb1EEENS1_36VarlenDynamicPersistentTileSchedulerILi192ELi128ELi384ELi128ELb1ELb1ELb1ELb1ELb1ELb1EEEEEEEEEvNT_6ParamsE)
        /*0140*/ 	.word	0x000000b0
.L_73:


//--------------------- .nv.compat                --------------------------
	.section	.nv.compat,"",@"SHT_CUDA_COMPAT_INFO"
	.align	4
        /*0000*/ 	.byte	0x02, 0x09, 0x01, 0x00, 0x02, 0x02, 0x04, 0x00, 0x02, 0x05, 0x05, 0x00, 0x03, 0x07, 0x01, 0x01
        /*0010*/ 	.byte	0x02, 0x03, 0x01, 0x00, 0x02, 0x06, 0x01, 0x00, 0x04, 0x0b, 0x08, 0x00, 0x00, 0x00, 0x00, 0x00
        /*0020*/ 	.byte	0x00, 0x00, 0x00, 0x00


//--------------------- .nv.info._ZN7cutlass13device_kernelIN5flash11enable_sm90INS1_16FlashAttnFwdSm90INS1_25CollectiveMainloopFwdSm90ILi2EN4cute5tupleIJNS5_1CILi1EEES8_S8_EEENS6_IJNS7_ILi192EEENS7_ILi128EEENS7_ILi96EEEEEELi96ENS_12float_e4m3_tEfNS_4arch4Sm90ELb0ELb0ELb0ELb0ELb1ELb0ELb0ELb1ELb1ELb1ELb1ELb0EEENS1_21CollectiveEpilogueFwdINS6_IJSA_SC_SB_EEES9_NS_10bfloat16_tESG_Li384ELb0ELb1ELb1ELb1EEENS1_19SingleTileSchedulerILb0ELb1ELb1ELi192EEEEEEEEEvNT_6ParamsE --------------------------
	.section	.nv.info._ZN7cutlass13device_kernelIN5flash11enable_sm90INS1_16FlashAttnFwdSm90INS1_25CollectiveMainloopFwdSm90ILi2EN4cute5tupleIJNS5_1CILi1EEES8_S8_EEENS6_IJNS7_ILi192EEENS7_ILi128EEENS7_ILi96EEEEEELi96ENS_12float_e4m3_tEfNS_4arch4Sm90ELb0ELb0ELb0ELb0ELb1ELb0ELb0ELb1ELb1ELb1ELb1ELb0EEENS1_21CollectiveEpilogueFwdINS6_IJSA_SC_SB_EEES9_NS_10bfloat16_tESG_Li384ELb0ELb1ELb1ELb1EEENS1_19SingleTileSchedulerILb0ELb1ELb1ELi192EEEEEEEEEvNT_6ParamsE,"",@"SHT_CUDA_INFO"
	.sectionflags	@""
	.align	4


	//----- nvinfo : EIATTR_CUDA_API_VERSION
	.align		4
        /*0000*/ 	.byte	0x04, 0x37
        /*0002*/ 	.short	(.L_75 - .L_74)
.L_74:
        /*0004*/ 	.word	0x00000082


	//----- nvinfo : EIATTR_KPARAM_INFO
	.align		4
.L_75:
        /*0008*/ 	.byte	0x04, 0x17
        /*000a*/ 	.short	(.L_77 - .L_76)
.L_76:
        /*000c*/ 	.word	0x00000000
        /*0010*/ 	.short	0x0000
        /*0012*/ 	.short	0x0070
        /*0014*/ 	.byte	0x00, 0xf0, 0x01, 0x28


	//----- nvinfo : EIATTR_SPARSE_MMA_MASK
	.align		4
.L_77:
        /*0018*/ 	.byte	0x03, 0x50
        /*001a*/ 	.short	0x0000


	//----- nvinfo : EIATTR_MAXREG_COUNT
	.align		4
        /*001c*/ 	.byte	0x03, 0x1b
        /*001e*/ 	.short	0x0080


	//----- nvinfo : EIATTR_NUM_BARRIERS
	.align		4
        /*0020*/ 	.byte	0x02, 0x4c
        /*0022*/ 	.byte	0x09
	.zero		1


	//----- nvinfo : EIATTR_EXTERNS
	.align		4
        /*0024*/ 	.byte	0x04, 0x0f
        /*0026*/ 	.short	(.L_79 - .L_78)


	//   ....[0]....
	.align		4
.L_78:
        /*0028*/ 	.word	index@(__assertfail)


	//----- nvinfo : EIATTR_ANNOTATIONS
	.align		4
.L_79:
        /*002c*/ 	.byte	0x04, 0x55
        /*002e*/ 	.short	(.L_81 - .L_80)


	//   ....[0]....
.L_80:
        /*0030*/ 	.word	0x00000001
        /*0034*/ 	.byte	0x00, 0x8b, 0x00, 0x00, 0x01, 0x00, 0x00, 0x00, 0xc0, 0x8b, 0x00, 0x00, 0x01, 0x00, 0x00, 0x00
        /*0044*/ 	.byte	0x90, 0xaa, 0x00, 0x00, 0x01, 0x00, 0x00, 0x00, 0xa0, 0xaa, 0x00, 0x00, 0x01, 0x00, 0x00, 0x00
        /*0054*/ 	.byte	0xe0, 0xaf, 0x00, 0x00, 0x01, 0x00, 0x00, 0x00, 0x40, 0xb0, 0x00, 0x00


	//----- nvinfo : EIATTR_MERCURY_ISA_VERSION
	.align		4
.L_81:
        /*0060*/ 	.byte	0x03, 0x5f
        /*0062*/ 	.short	0x0101


	//----- nvinfo : EIATTR_INT_WARP_WIDE_INSTR_OFFSETS
	.align		4
        /*0064*/ 	.byte	0x04, 0x31
        /*0066*/ 	.short	(.L_83 - .L_82)


	//   ....[0]....
.L_82:
        /*0068*/ 	.word	0x000000c0


	//   ....[1]....
        /*006c*/ 	.word	0x000000d0


	//   ....[2]....
        /*0070*/ 	.word	0x00000170


	//----- nvinfo : EIATTR_COOP_GROUP_MASK_REGIDS
	.align		4
.L_83:
        /*0074*/ 	.byte	0x04, 0x29
        /*0076*/ 	.short	(.L_85 - .L_84)


	//   ....[0]....
.L_84:
        /*0078*/ 	.word	0xffffffff


	//   ....[1]....
        /*007c*/ 	.word	0xffffffff


	//   ....[2]....
        /*0080*/ 	.word	0xffffffff


	//   ....[3]....
        /*0084*/ 	.word	0xffffffff


	//   ....[4]....
        /*0088*/ 	.word	0xffffffff


	//   ....[5]....
        /*008c*/ 	.word	0xffffffff


	//   ....[6]....
        /*0090*/ 	.word	0xffffffff


	//   ....[7]....
        /*0094*/ 	.word	0xffffffff


	//   ....[8]....
        /*0098*/ 	.word	0xffffffff


	//   ....[9]....
        /*009c*/ 	.word	0xffffffff


	//   ....[10]....
        /*00a0*/ 	.word	0xffffffff


	//   ....[11]....
        /*00a4*/ 	.word	0xffffffff


	//   ....[12]....
        /*00a8*/ 	.word	0xffffffff


	//   ....[13]....
        /*00ac*/ 	.word	0xffffffff


	//   ....[14]....
        /*00b0*/ 	.word	0xffffffff


	//   ....[15]....
        /*00b4*/ 	.word	0xffffffff


	//   ....[16]....
        /*00b8*/ 	.word	0xffffffff


	//   ....[17]....
        /*00bc*/ 	.word	0xffffffff


	//   ....[18]....
        /*00c0*/ 	.word	0xffffffff


	//   ....[19]....
        /*00c4*/ 	.word	0xffffffff


	//   ....[20]....
        /*00c8*/ 	.word	0xffffffff


	//   ....[21]....
        /*00cc*/ 	.word	0xffffffff


	//   ....[22]....
        /*00d0*/ 	.word	0xffffffff


	//   ....[23]....
        /*00d4*/ 	.word	0xffffffff


	//   ....[24]....
        /*00d8*/ 	.word	0xffffffff


	//   ....[25]....
        /*00dc*/ 	.word	0xffffffff


	//   ....[26]....
        /*00e0*/ 	.word	0xffffffff


	//   ....[27]....
        /*00e4*/ 	.word	0xffffffff


	//   ....[28]....
        /*00e8*/ 	.word	0xffffffff


	//   ....[29]....
        /*00ec*/ 	.word	0xffffffff


	//   ....[30]....
        /*00f0*/ 	.word	0xffffffff


	//   ....[31]....
        /*00f4*/ 	.word	0xffffffff


	//   ....[32]....
        /*00f8*/ 	.word	0xffffffff


	//   ....[33]....
        /*00fc*/ 	.word	0xffffffff


	//   ....[34]....
        /*0100*/ 	.word	0xffffffff


	//   ....[35]....
        /*0104*/ 	.word	0xffffffff


	//   ....[36]....
        /*0108*/ 	.word	0xffffffff


	//   ....[37]....
        /*010c*/ 	.word	0xffffffff


	//   ....[38]....
        /*0110*/ 	.word	0xffffffff


	//   ....[39]....
        /*0114*/ 	.word	0xffffffff


	//   ....[40]....
        /*0118*/ 	.word	0xffffffff


	//   ....[41]....
        /*011c*/ 	.word	0xffffffff


	//   ....[42]....
        /*0120*/ 	.word	0xffffffff


	//   ....[43]....
        /*0124*/ 	.word	0xffffffff


	//   ....[44]....
        /*0128*/ 	.word	0xffffffff


	//   ....[45]....
        /*012c*/ 	.word	0xffffffff


	//   ....[46]....
        /*0130*/ 	.word	0xffffffff


	//   ....[47]....
        /*0134*/ 	.word	0xffffffff


	//   ....[48]....
        /*0138*/ 	.word	0xffffffff


	//   ....[49]....
        /*013c*/ 	.word	0xffffffff


	//   ....[50]....
        /*0140*/ 	.word	0xffffffff


	//   ....[51]....
        /*0144*/ 	.word	0xffffffff


	//   ....[52]....
        /*0148*/ 	.word	0xffffffff


	//   ....[53]....
        /*014c*/ 	.word	0xffffffff


	//   ....[54]....
        /*0150*/ 	.word	0xffffffff


	//   ....[55]....
        /*0154*/ 	.word	0xffffffff


	//   ....[56]....
        /*0158*/ 	.word	0xffffffff


	//   ....[57]....
        /*015c*/ 	.word	0xffffffff


	//   ....[58]....
        /*0160*/ 	.word	0xffffffff


	//   ....[59]....
        /*0164*/ 	.word	0xffffffff


	//   ....[60]....
        /*0168*/ 	.word	0xffffffff


	//   ....[61]....
        /*016c*/ 	.word	0xffffffff


	//   ....[62]....
        /*0170*/ 	.word	0xffffffff


	//   ....[63]....
        /*0174*/ 	.word	0xffffffff


	//   ....[64]....
        /*0178*/ 	.word	0xffffffff


	//   ....[65]....
        /*017c*/ 	.word	0xffffffff


	//   ....[66]....
        /*0180*/ 	.word	0xffffffff


	//   ....[67]....
        /*0184*/ 	.word	0xffffffff


	//   ....[68]....
        /*0188*/ 	.word	0xffffffff


	//   ....[69]....
        /*018c*/ 	.word	0xffffffff


	//   ....[70]....
        /*0190*/ 	.word	0xffffffff


	//   ....[71]....
        /*0194*/ 	.word	0xffffffff


	//   ....[72]....
        /*0198*/ 	.word	0xffffffff


	//   ....[73]....
        /*019c*/ 	.word	0xffffffff


	//   ....[74]....
        /*01a0*/ 	.word	0xffffffff


	//   ....[75]....
        /*01a4*/ 	.word	0xffffffff


	//   ....[76]....
        /*01a8*/ 	.word	0xffffffff


	//   ....[77]....
        /*01ac*/ 	.word	0xffffffff


	//   ....[78]....
        /*01b0*/ 	.word	0xffffffff


	//   ....[79]....
        /*01b4*/ 	.word	0xffffffff


	//   ....[80]....
        /*01b8*/ 	.word	0xffffffff


	//   ....[81]....
        /*01bc*/ 	.word	0xffffffff


	//   ....[82]....
        /*01c0*/ 	.word	0xffffffff


	//   ....[83]....
        /*01c4*/ 	.word	0xffffffff


	//   ....[84]....
        /*01c8*/ 	.word	0xffffffff


	//   ....[85]....
        /*01cc*/ 	.word	0xffffffff


	//   ....[86]....
        /*01d0*/ 	.word	0xffffffff


	//   ....[87]....
        /*01d4*/ 	.word	0xffffffff


	//   ....[88]....
        /*01d8*/ 	.word	0xffffffff


	//   ....[89]....
        /*01dc*/ 	.word	0xffffffff


	//   ....[90]....
        /*01e0*/ 	.word	0xffffffff


	//   ....[91]....
        /*01e4*/ 	.word	0xffffffff


	//   ....[92]....
        /*01e8*/ 	.word	0xffffffff


	//   ....[93]....
        /*01ec*/ 	.word	0xffffffff


	//   ....[94]....
        /*01f0*/ 	.word	0xffffffff


	//   ....[95]....
        /*01f4*/ 	.word	0xffffffff


	//   ....[96]....
        /*01f8*/ 	.word	0xffffffff


	//   ....[97]....
        /*01fc*/ 	.word	0xffffffff


	//   ....[98]....
        /*0200*/ 	.word	0xffffffff


	//   ....[99]....
        /*0204*/ 	.word	0x0500000f


	//   ....[100]....
        /*0208*/ 	.word	0x0500000f


	//   ....[101]....
        /*020c*/ 	.word	0x0500000f


	//   ....[102]....
        /*0210*/ 	.word	0x0500000f


	//   ....[103]....
        /*0214*/ 	.word	0x0500000f


	//   ....[104]....
        /*0218*/ 	.word	0x0500000f


	//   ....[105]....
        /*021c*/ 	.word	0x0500000f


	//   ....[106]....
        /*0220*/ 	.word	0x0500000f


	//   ....[107]....
        /*0224*/ 	.word	0x0500000f


	//   ....[108]....
        /*0228*/ 	.word	0x0500000f


	//   ....[109]....
        /*022c*/ 	.word	0x0500000f


	//   ....[110]....
        /*0230*/ 	.word	0x0500000f


	//   ....[111]....
        /*0234*/ 	.word	0x0500000f


	//   ....[112]....
        /*0238*/ 	.word	0x0500000f


	//   ....[113]....
        /*023c*/ 	.word	0x0500000f


	//   ....[114]....
        /*0240*/ 	.word	0x0500000f


	//   ....[115]....
        /*0244*/ 	.word	0x0500000f


	//   ....[116]....
        /*0248*/ 	.word	0x0500000f


	//   ....[117]....
        /*024c*/ 	.word	0x0500000f


	//   ....[118]....
        /*0250*/ 	.word	0x0500000f


	//   ....[119]....
        /*0254*/ 	.word	0x0500000f


	//   ....[120]....
        /*0258*/ 	.word	0x0500000f


	//   ....[121]....
        /*025c*/ 	.word	0x0500000f


	//----- nvinfo : EIATTR_COOP_GROUP_INSTR_OFFSETS
	.align		4
.L_85:
        /*0260*/ 	.byte	0x04, 0x28
        /*0262*/ 	.short	(.L_87 - .L_86)


	//   ....[0]....
.L_86:
        /*0264*/ 	.word	0x00000070


	//   ....[1]....
        /*0268*/ 	.word	0x000000b0


	//   ....[2]....
        /*026c*/ 	.word	0x000002d0


	//   ....[3]....
        /*0270*/ 	.word	0x00000430


	//   ....[4]....
        /*0274*/ 	.word	0x00000550


	//   ....[5]....
        /*0278*/ 	.word	0x000006b0


	//   ....[6]....
        /*027c*/ 	.word	0x000012c0


	//   ....[7]....
        /*0280*/ 	.word	0x00002330


	//   ....[8]....
        /*0284*/ 	.word	0x00002430


	//   ....[9]....
        /*0288*/ 	.word	0x000029d0


	//   ....[10]....
        /*028c*/ 	.word	0x00002a20


	//   ....[11]....
        /*0290*/ 	.word	0x00004000


	//   ....[12]....
        /*0294*/ 	.word	0x00004010


	//   ....[13]....
        /*0298*/ 	.word	0x00004040


	//   ....[14]....
        /*029c*/ 	.word	0x00004050


	//   ....[15]....
        /*02a0*/ 	.word	0x00005630


	//   ....[16]....
        /*02a4*/ 	.word	0x00005650


	//   ....[17]....
        /*02a8*/ 	.word	0x000056d0


	//   ....[18]....
        /*02ac*/ 	.word	0x000056e0


	//   ....[19]....
        /*02b0*/ 	.word	0x000063b0


	//   ....[20]....
        /*02b4*/ 	.word	0x000063c0


	//   ....[21]....
        /*02b8*/ 	.word	0x000063d0


	//   ....[22]....
        /*02bc*/ 	.word	0x000063e0


	//   ....[23]....
        /*02c0*/ 	.word	0x000063f0


	//   ....[24]....
        /*02c4*/ 	.word	0x00006410


	//   ....[25]....
        /*02c8*/ 	.word	0x00006420


	//   ....[26]....
        /*02cc*/ 	.word	0x00006430


	//   ....[27]....
        /*02d0*/ 	.word	0x00006450


	//   ....[28]....
        /*02d4*/ 	.word	0x00006460


	//   ....[29]....
        /*02d8*/ 	.word	0x00006470


	//   ....[30]....
        /*02dc*/ 	.word	0x00006480


	//   ....[31]....
        /*02e0*/ 	.word	0x000064a0


	//   ....[32]....
        /*02e4*/ 	.word	0x000064c0


	//   ....[33]....
        /*02e8*/ 	.word	0x000064e0


	//   ....[34]....
        /*02ec*/ 	.word	0x000064f0


	//   ....[35]....
        /*02f0*/ 	.word	0x00006510


	//   ....[36]....
        /*02f4*/ 	.word	0x00006530


	//   ....[37]....
        /*02f8*/ 	.word	0x00006540


	//   ....[38]....
        /*02fc*/ 	.word	0x00006560


	//   ....[39]....
        /*0300*/ 	.word	0x00006580


	//   ....[40]....
        /*0304*/ 	.word	0x00006590


	//   ....[41]....
        /*0308*/ 	.word	0x000065a0


	//   ....[42]....
        /*030c*/ 	.word	0x000065b0


	//   ....[43]....
        /*0310*/ 	.word	0x000065e0


	//   ....[44]....
        /*0314*/ 	.word	0x000065f0


	//   ....[45]....
        /*0318*/ 	.word	0x00006600


	//   ....[46]....
        /*031c*/ 	.word	0x00006610


	//   ....[47]....
        /*0320*/ 	.word	0x00006630


	//   ....[48]....
        /*0324*/ 	.word	0x00006640


	//   ....[49]....
        /*0328*/ 	.word	0x00006650


	//   ....[50]....
        /*032c*/ 	.word	0x00006660


	//   ....[51]....
        /*0330*/ 	.word	0x00006670


	//   ....[52]....
        /*0334*/ 	.word	0x00006680


	//   ....[53]....
        /*0338*/ 	.word	0x00006690


	//   ....[54]....
        /*033c*/ 	.word	0x000066a0


	//   ....[55]....
        /*0340*/ 	.word	0x000066b0


	//   ....[56]....
        /*0344*/ 	.word	0x000066c0


	//   ....[57]....
        /*0348*/ 	.word	0x000066d0


	//   ....[58]....
        /*034c*/ 	.word	0x000066e0


	//   ....[59]....
        /*0350*/ 	.word	0x00006700


	//   ....[60]....
        /*0354*/ 	.word	0x00006720


	//   ....[61]....
        /*0358*/ 	.word	0x00006740


	//   ....[62]....
        /*035c*/ 	.word	0x00006750


	//   ....[63]....
        /*0360*/ 	.word	0x00006760


	//   ....[64]....
        /*0364*/ 	.word	0x00006770


	//   ....[65]....
        /*0368*/ 	.word	0x00006780


	//   ....[66]....
        /*036c*/ 	.word	0x00006790


	//   ....[67]....
        /*0370*/ 	.word	0x00006b60


	//   ....[68]....
        /*0374*/ 	.word	0x00006bd0


	//   ....[69]....
        /*0378*/ 	.word	0x00006c00


	//   ....[70]....
        /*037c*/ 	.word	0x00006c40


	//   ....[71]....
        /*0380*/ 	.word	0x00006c80


	//   ....[72]....
        /*0384*/ 	.word	0x00006cc0


	//   ....[73]....
        /*0388*/ 	.word	0x000071e0


	//   ....[74]....
        /*038c*/ 	.word	0x00007210


	//   ....[75]....
        /*0390*/ 	.word	0x00007be0


	//   ....[76]....
        /*0394*/ 	.word	0x00008ef0


	//   ....[77]....
        /*0398*/ 	.word	0x00008f20


	//   ....[78]....
        /*039c*/ 	.word	0x00008f30


	//   ....[79]....
        /*03a0*/ 	.word	0x00009000


	//   ....[80]....
        /*03a4*/ 	.word	0x00009370


	//   ....[81]....
        /*03a8*/ 	.word	0x00009380


	//   ....[82]....
        /*03ac*/ 	.word	0x00009390


	//   ....[83]....
        /*03b0*/ 	.word	0x000093d0


	//   ....[84]....
        /*03b4*/ 	.word	0x00009b10


	//   ....[85]....
        /*03b8*/ 	.word	0x00009b40


	//   ....[86]....
        /*03bc*/ 	.word	0x00009b70


	//   ....[87]....
        /*03c0*/ 	.word	0x00009b90


	//   ....[88]....
        /*03c4*/ 	.word	0x00009bd0


	//   ....[89]....
        /*03c8*/ 	.word	0x00009c60


	//   ....[90]....
        /*03cc*/ 	.word	0x0000a360


	//   ....[91]....
        /*03d0*/ 	.word	0x0000a370


	//   ....[92]....
        /*03d4*/ 	.word	0x0000a380


	//   ....[93]....
        /*03d8*/ 	.word	0x0000a400


	//   ....[94]....
        /*03dc*/ 	.word	0x0000a780


	//   ....[95]....
        /*03e0*/ 	.word	0x0000a7a0


	//   ....[96]....
        /*03e4*/ 	.word	0x0000a7c0


	//   ....[97]....
        /*03e8*/ 	.word	0x0000a7e0


	//   ....[98]....
        /*03ec*/ 	.word	0x0000b4f0


	//   ....[99]....
        /*03f0*/ 	.word	0x0000b9f0


	//   ....[100]....
        /*03f4*/ 	.word	0x0000bae0


	//   ....[101]....
        /*03f8*/ 	.word	0x0000bb90


	//   ....[102]....
        /*03fc*/ 	.word	0x0000bc10


	//   ....[103]....
        /*0400*/ 	.word	0x0000bce0


	//   ....[104]....
        /*0404*/ 	.word	0x0000be60


	//   ....[105]....
        /*0408*/ 	.word	0x0000bef0


	//   ....[106]....
        /*040c*/ 	.word	0x0000bf70


	//   ....[107]....
        /*0410*/ 	.word	0x0000c020


	//   ....[108]....
        /*0414*/ 	.word	0x0000c0b0


	//   ....[109]....
        /*0418*/ 	.word	0x0000c100


	//   ....[110]....
        /*041c*/ 	.word	0x0000c1b0


	//   ....[111]....
        /*0420*/ 	.word	0x0000c260


	//   ....[112]....
        /*0424*/ 	.word	0x0000c2f0


	//   ....[113]....
        /*0428*/ 	.word	0x0000c3c0


	//   ....[114]....
        /*042c*/ 	.word	0x0000c500


	//   ....[115]....
        /*0430*/ 	.word	0x0000c590


	//   ....[116]....
        /*0434*/ 	.word	0x0000c5f0


	//   ....[117]....
        /*0438*/ 	.word	0x0000c6d0


	//   ....[118]....
        /*043c*/ 	.word	0x0000c7c0


	//   ....[119]....
        /*0440*/ 	.word	0x0000c860


	//   ....[120]....
        /*0444*/ 	.word	0x0000c8d0


	//   ....[121]....
        /*0448*/ 	.word	0x0000c990


	//----- nvinfo : EIATTR_REG_RECONFIG
	.align		4
.L_87:
        /*044c*/ 	.byte	0x01, 0x54
	.zero		2


	//----- nvinfo : EIATTR_SYSCALL_OFFSETS
	.align		4
        /*0450*/ 	.byte	0x04, 0x46
        /*0452*/ 	.short	(.L_89 - .L_88)


	//   ....[0]....
.L_88:
        /*0454*/ 	.word	0x00001480


	//   ....[1]....
        /*0458*/ 	.word	0x00008320


	//   ....[2]....
        /*045c*/ 	.word	0x00008460


	//   ....[3]....
        /*0460*/ 	.word	0x000085a0


	//   ....[4]....
        /*0464*/ 	.word	0x000086c0


	//   ....[5]....
        /*0468*/ 	.word	0x000096e0


	//----- nvinfo : EIATTR_MBARRIER_INSTR_OFFSETS
	.align		4
.L_89:
        /*046c*/ 	.byte	0x04, 0x39
        /*046e*/ 	.short	(.L_91 - .L_90)


	//   ....[0]....
.L_90:
        /*0470*/ 	.word	0x00000180
        /*0474*/ 	.word	0x000000ff
        /*0478*/ 	.word	0x00017000
        /*047c*/ 	.short	0x0100
        /*047e*/ 	.byte	0x08
	.zero		1


	//   ....[1]....
        /*0480*/ 	.word	0x00000190
        /*0484*/ 	.word	0x000000ff
        /*0488*/ 	.word	0x00017020
        /*048c*/ 	.short	0x0100
        /*048e*/ 	.byte	0x08
	.zero		1


	//   ....[2]....
        /*0490*/ 	.word	0x00000280
        /*0494*/ 	.word	0x000000ff
        /*0498*/ 	.word	0x00017030
        /*049c*/ 	.short	0x0100
        /*049e*/ 	.byte	0x08
	.zero		1


	//   ....[3]....
        /*04a0*/ 	.word	0x00000290
        /*04a4*/ 	.word	0x000000ff
        /*04a8*/ 	.word	0x00017040
        /*04ac*/ 	.short	0x0100
        /*04ae*/ 	.byte	0x08
	.zero		1


	//   ....[4]....
        /*04b0*/ 	.word	0x000002a0
        /*04b4*/ 	.word	0x000000ff
        /*04b8*/ 	.word	0x00017038
        /*04bc*/ 	.short	0x0100
        /*04be*/ 	.byte	0x08
	.zero		1


	//   ....[5]....
        /*04c0*/ 	.word	0x000002b0
        /*04c4*/ 	.word	0x000000ff
        /*04c8*/ 	.word	0x00017048
        /*04cc*/ 	.short	0x0100
        /*04ce*/ 	.byte	0x08
	.zero		1


	//   ....[6]....
        /*04d0*/ 	.word	0x000003e0
        /*04d4*/ 	.word	0x000000ff
        /*04d8*/ 	.word	0x00017050
        /*04dc*/ 	.short	0x0100
        /*04de*/ 	.byte	0x08
	.zero		1


	//   ....[7]....
        /*04e0*/ 	.word	0x000003f0
        /*04e4*/ 	.word	0x000000ff
        /*04e8*/ 	.word	0x00017060
        /*04ec*/ 	.short	0x0100
        /*04ee*/ 	.byte	0x08
	.zero		1


	//   ....[8]....
        /*04f0*/ 	.word	0x00000400
        /*04f4*/ 	.word	0x000000ff
        /*04f8*/ 	.word	0x00017058
        /*04fc*/ 	.short	0x0100
        /*04fe*/ 	.byte	0x08
	.zero		1


	//   ....[9]....
        /*0500*/ 	.word	0x00000410
        /*0504*/ 	.word	0x000000ff
        /*0508*/ 	.word	0x00017068
        /*050c*/ 	.short	0x0100
        /*050e*/ 	.byte	0x08
	.zero		1


	//   ....[10]....
        /*0510*/ 	.word	0x00000500
        /*0514*/ 	.word	0x000000ff
        /*0518*/ 	.word	0x00017070
        /*051c*/ 	.short	0x0100
        /*051e*/ 	.byte	0x06
	.zero		1


	//   ....[11]....
        /*0520*/ 	.word	0x00000510
        /*0524*/ 	.word	0x000000ff
        /*0528*/ 	.word	0x00017080
        /*052c*/ 	.short	0x0100
        /*052e*/ 	.byte	0x06
	.zero		1


	//   ....[12]....
        /*0530*/ 	.word	0x00000520
        /*0534*/ 	.word	0x000000ff
        /*0538*/ 	.word	0x00017078
        /*053c*/ 	.short	0x0100
        /*053e*/ 	.byte	0x06
	.zero		1


	//   ....[13]....
        /*0540*/ 	.word	0x00000530
        /*0544*/ 	.word	0x000000ff
        /*0548*/ 	.word	0x00017088
        /*054c*/ 	.short	0x0100
        /*054e*/ 	.byte	0x06
	.zero		1


	//   ....[14]....
        /*0550*/ 	.word	0x00000660
        /*0554*/ 	.word	0x000000ff
        /*0558*/ 	.word	0x00017090
        /*055c*/ 	.short	0x0100
        /*055e*/ 	.byte	0x08
	.zero		1


	//   ....[15]....
        /*0560*/ 	.word	0x00000670
        /*0564*/ 	.word	0x000000ff
        /*0568*/ 	.word	0x000170a0
        /*056c*/ 	.short	0x0100
        /*056e*/ 	.byte	0x08
	.zero		1


	//   ....[16]....
        /*0570*/ 	.word	0x00000680
        /*0574*/ 	.word	0x000000ff
        /*0578*/ 	.word	0x00017098
        /*057c*/ 	.short	0x0100
        /*057e*/ 	.byte	0x08
	.zero		1


	//   ....[17]....
        /*0580*/ 	.word	0x00000690
        /*0584*/ 	.word	0x000000ff
        /*0588*/ 	.word	0x000170a8
        /*058c*/ 	.short	0x0100
        /*058e*/ 	.byte	0x08
	.zero		1


	//   ....[18]....
        /*0590*/ 	.word	0x000007d0
        /*0594*/ 	.word	0x000000ff
        /*0598*/ 	.word	0x000170b0
        /*059c*/ 	.short	0x0100
        /*059e*/ 	.byte	0x08
	.zero		1


	//   ....[19]....
        /*05a0*/ 	.word	0x000007e0
        /*05a4*/ 	.word	0x000000ff
        /*05a8*/ 	.word	0x000170c0
        /*05ac*/ 	.short	0x0100
        /*05ae*/ 	.byte	0x08
	.zero		1


	//   ....[20]....
        /*05b0*/ 	.word	0x000007f0
        /*05b4*/ 	.word	0x000000ff
        /*05b8*/ 	.word	0x000170b8
        /*05bc*/ 	.short	0x0100
        /*05be*/ 	.byte	0x08
	.zero		1


	//   ....[21]....
        /*05c0*/ 	.word	0x00000800
        /*05c4*/ 	.word	0x000000ff
        /*05c8*/ 	.word	0x000170c8
        /*05cc*/ 	.short	0x0100
        /*05ce*/ 	.byte	0x08
	.zero		1


	//   ....[22]....
        /*05d0*/ 	.word	0x000014a0
        /*05d4*/ 	.word	0x000000ff
        /*05d8*/ 	.word	0x00017000
        /*05dc*/ 	.short	0x010a
        /*05de*/ 	.byte	0x28
	.zero		1


	//   ....[23]....
        /*05e0*/ 	.word	0x00001510
        /*05e4*/ 	.word	0x000000ff
        /*05e8*/ 	.word	0x00017030
        /*05ec*/ 	.short	0x010a
        /*05ee*/ 	.byte	0x28
	.zero		1


	//   ....[24]....
        /*05f0*/ 	.word	0x00001570
        /*05f4*/ 	.word	0x000000ff
        /*05f8*/ 	.word	0x00017030
        /*05fc*/ 	.short	0x010a
        /*05fe*/ 	.byte	0x28
	.zero		1


	//   ....[25]....
        /*0600*/ 	.word	0x00001870
        /*0604*/ 	.word	0x000000ff
        /*0608*/ 	.word	0x00000000
        /*060c*/ 	.short	0x0101
        /*060e*/ 	.byte	0x04
	.zero		1


	//   ....[26]....
        /*0610*/ 	.word	0x000037d0
        /*0614*/ 	.word	0x000000ff
        /*0618*/ 	.word	0x00017030
        /*061c*/ 	.short	0x010a
        /*061e*/ 	.byte	0x15
	.zero		1


	//   ....[27]....
        /*0620*/ 	.word	0x00003810
        /*0624*/ 	.word	0x000000ff
        /*0628*/ 	.word	0x00017030
        /*062c*/ 	.short	0x010a
        /*062e*/ 	.byte	0x15
	.zero		1


	//   ....[28]....
        /*0630*/ 	.word	0x000039a0
        /*0634*/ 	.word	0x000000ff
        /*0638*/ 	.word	0x00017050
        /*063c*/ 	.short	0x010a
        /*063e*/ 	.byte	0x0e
	.zero		1


	//   ....[29]....
        /*0640*/ 	.word	0x000039e0
        /*0644*/ 	.word	0x000000ff
        /*0648*/ 	.word	0x00017050
        /*064c*/ 	.short	0x010a
        /*064e*/ 	.byte	0x0e
	.zero		1


	//   ....[30]....
        /*0650*/ 	.word	0x00003c80
        /*0654*/ 	.word	0x000000ff
        /*0658*/ 	.word	0x00000000
        /*065c*/ 	.short	0x0101
        /*065e*/ 	.byte	0x05
	.zero		1


	//   ....[31]....
        /*0660*/ 	.word	0x00004e30
        /*0664*/ 	.word	0x000000ff
        /*0668*/ 	.word	0x00000000
        /*066c*/ 	.short	0x0101
        /*066e*/ 	.byte	0x05
	.zero		1


	//   ....[32]....
        /*0670*/ 	.word	0x00005350
        /*0674*/ 	.word	0x000000ff
        /*0678*/ 	.word	0x00017050
        /*067c*/ 	.short	0x010a
        /*067e*/ 	.byte	0x10
	.zero		1


	//   ....[33]....
        /*0680*/ 	.word	0x00005390
        /*0684*/ 	.word	0x000000ff
        /*0688*/ 	.word	0x00017050
        /*068c*/ 	.short	0x010a
        /*068e*/ 	.byte	0x10
	.zero		1


	//   ....[34]....
        /*0690*/ 	.word	0x000059c0
        /*0694*/ 	.word	0x000000ff
        /*0698*/ 	.word	0x00000000
        /*069c*/ 	.short	0x0101
        /*069e*/ 	.byte	0x04
	.zero		1


	//   ....[35]....
        /*06a0*/ 	.word	0x00006ca0
        /*06a4*/ 	.word	0x000000ff
        /*06a8*/ 	.word	0x00000000
        /*06ac*/ 	.short	0x0101
        /*06ae*/ 	.byte	0x04
	.zero		1


	//   ....[36]....
        /*06b0*/ 	.word	0x00008cf0
        /*06b4*/ 	.word	0x000000ff
        /*06b8*/ 	.word	0x00017080
        /*06bc*/ 	.short	0x010a
        /*06be*/ 	.byte	0x2c
	.zero		1


	//   ....[37]....
        /*06c0*/ 	.word	0x000090c0
        /*06c4*/ 	.word	0x000000ff
        /*06c8*/ 	.word	0x00017070
        /*06cc*/ 	.short	0x0107
        /*06ce*/ 	.byte	0x2c
	.zero		1


	//   ....[38]....
        /*06d0*/ 	.word	0x00009150
        /*06d4*/ 	.word	0x000000ff
        /*06d8*/ 	.word	0x00017070
        /*06dc*/ 	.short	0x0101
        /*06de*/ 	.byte	0x2c
	.zero		1


	//   ....[39]....
        /*06e0*/ 	.word	0x00009180
        /*06e4*/ 	.word	0x000000ff
        /*06e8*/ 	.word	0x00017040
        /*06ec*/ 	.short	0x010a
        /*06ee*/ 	.byte	0x2c
	.zero		1


	//   ....[40]....
        /*06f0*/ 	.word	0x00009490
        /*06f4*/ 	.word	0x000000ff
        /*06f8*/ 	.word	0x00017030
        /*06fc*/ 	.short	0x0107
        /*06fe*/ 	.byte	0x2c
	.zero		1


	//   ....[41]....
        /*0700*/ 	.word	0x00009520
        /*0704*/ 	.word	0x000000ff
        /*0708*/ 	.word	0x00017030
        /*070c*/ 	.short	0x0101
        /*070e*/ 	.byte	0x2c
	.zero		1


	//   ....[42]....
        /*0710*/ 	.word	0x00009d70
        /*0714*/ 	.word	0x000000ff
        /*0718*/ 	.word	0x00017000
        /*071c*/ 	.short	0x0107
        /*071e*/ 	.byte	0x2c
	.zero		1


	//   ....[43]....
        /*0720*/ 	.word	0x00009dd0
        /*0724*/ 	.word	0x000000ff
        /*0728*/ 	.word	0x00017000
        /*072c*/ 	.short	0x0101
        /*072e*/ 	.byte	0x2c
	.zero		1


	//   ....[44]....
        /*0730*/ 	.word	0x00009de0
        /*0734*/ 	.word	0x000000ff
        /*0738*/ 	.word	0x00017020
        /*073c*/ 	.short	0x010a
        /*073e*/ 	.byte	0x2c
	.zero		1


	//   ....[45]....
        /*0740*/ 	.word	0x0000a110
        /*0744*/ 	.word	0x00000006
        /*0748*/ 	.word	0x00017080
        /*074c*/ 	.short	0x010a
        /*074e*/ 	.byte	0x3f
	.zero		1


	//   ....[46]....
        /*0750*/ 	.word	0x0000a4d0
        /*0754*/ 	.word	0x00000006
        /*0758*/ 	.word	0x00017070
        /*075c*/ 	.short	0x0107
        /*075e*/ 	.byte	0x3f
	.zero		1


	//   ....[47]....
        /*0760*/ 	.word	0x0000a560
        /*0764*/ 	.word	0x00000006
        /*0768*/ 	.word	0x00017070
        /*076c*/ 	.short	0x0101
        /*076e*/ 	.byte	0x3f
	.zero		1


	//   ....[48]....
        /*0770*/ 	.word	0x0000a590
        /*0774*/ 	.word	0x00000006
        /*0778*/ 	.word	0x00017040
        /*077c*/ 	.short	0x010a
        /*077e*/ 	.byte	0x3f
	.zero		1


	//   ....[49]....
        /*0780*/ 	.word	0x0000a8c0
        /*0784*/ 	.word	0x00000006
        /*0788*/ 	.word	0x00017030
        /*078c*/ 	.short	0x0107
        /*078e*/ 	.byte	0x3f
	.zero		1


	//   ....[50]....
        /*0790*/ 	.word	0x0000a960
        /*0794*/ 	.word	0x00000006
        /*0798*/ 	.word	0x00017030
        /*079c*/ 	.short	0x0101
        /*079e*/ 	.byte	0x3f
	.zero		1


	//   ....[51]....
        /*07a0*/ 	.word	0x0000a9e0
        /*07a4*/ 	.word	0x00000002
        /*07a8*/ 	.word	0x00017070
        /*07ac*/ 	.short	0x010a
        /*07ae*/ 	.byte	0x3f
	.zero		1


	//   ....[52]....
        /*07b0*/ 	.word	0x0000aa70
        /*07b4*/ 	.word	0x00000002
        /*07b8*/ 	.word	0x00017060
        /*07bc*/ 	.short	0x010a
        /*07be*/ 	.byte	0x3f
	.zero		1


	//   ....[53]....
        /*07c0*/ 	.word	0x0000adf0
        /*07c4*/ 	.word	0x00000002
        /*07c8*/ 	.word	0x00017050
        /*07cc*/ 	.short	0x0101
        /*07ce*/ 	.byte	0x3f
	.zero		1


	//   ....[54]....
        /*07d0*/ 	.word	0x0000ae90
        /*07d4*/ 	.word	0x00000002
        /*07d8*/ 	.word	0x00000000
        /*07dc*/ 	.short	0x0101
        /*07de*/ 	.byte	0x3f
	.zero		1


	//   ....[55]....
        /*07e0*/ 	.word	0x0000af60
        /*07e4*/ 	.word	0x00000002
        /*07e8*/ 	.word	0x00017070
        /*07ec*/ 	.short	0x010a
        /*07ee*/ 	.byte	0x3f
	.zero		1


	//   ....[56]....
        /*07f0*/ 	.word	0x0000b010
        /*07f4*/ 	.word	0x00000002
        /*07f8*/ 	.word	0x00017060
        /*07fc*/ 	.short	0x010a
        /*07fe*/ 	.byte	0x3f
	.zero		1


	//   ....[57]....
        /*0800*/ 	.word	0x0000b380
        /*0804*/ 	.word	0x00000002
        /*0808*/ 	.word	0x00017050
        /*080c*/ 	.short	0x0101
        /*080e*/ 	.byte	0x3f
	.zero		1


	//   ....[58]....
        /*0810*/ 	.word	0x0000b400
        /*0814*/ 	.word	0x00000002
        /*0818*/ 	.word	0x00000000
        /*081c*/ 	.short	0x0101
        /*081e*/ 	.byte	0x3f
	.zero		1


	//   ....[59]....
        /*0820*/ 	.word	0x0000b4a0
        /*0824*/ 	.word	0x00000007
        /*0828*/ 	.word	0x00017020
        /*082c*/ 	.short	0x010a
        /*082e*/ 	.byte	0x3f
	.zero		1


	//   ....[60]....
        /*0830*/ 	.word	0x0000b5c0
        /*0834*/ 	.word	0x00000005
        /*0838*/ 	.word	0x00017040
        /*083c*/ 	.short	0x010a
        /*083e*/ 	.byte	0x3f
	.zero		1


	//   ....[61]....
        /*0840*/ 	.word	0x0000b660
        /*0844*/ 	.word	0x00000007
        /*0848*/ 	.word	0x00017040
        /*084c*/ 	.short	0x010a
        /*084e*/ 	.byte	0x3f
	.zero		1


	//   ....[62]....
        /*0850*/ 	.word	0x0000b6a0
        /*0854*/ 	.word	0x00000005
        /*0858*/ 	.word	0x00017060
        /*085c*/ 	.short	0x010a
        /*085e*/ 	.byte	0x3f
	.zero		1


	//   ....[63]....
        /*0860*/ 	.word	0x0000b6e0
        /*0864*/ 	.word	0x00000007
        /*0868*/ 	.word	0x00017060
        /*086c*/ 	.short	0x010a
        /*086e*/ 	.byte	0x3f
	.zero		1


	//   ....[64]....
        /*0870*/ 	.word	0x0000b720
        /*0874*/ 	.word	0x00000005
        /*0878*/ 	.word	0x00017080
        /*087c*/ 	.short	0x010a
        /*087e*/ 	.byte	0x3f
	.zero		1


	//   ....[65]....
        /*0880*/ 	.word	0x0000b760
        /*0884*/ 	.word	0x00000007
        /*0888*/ 	.word	0x00017080
        /*088c*/ 	.short	0x010a
        /*088e*/ 	.byte	0x3f
	.zero		1


	//   ....[66]....
        /*0890*/ 	.word	0x0000b7d0
        /*0894*/ 	.word	0x00000003
        /*0898*/ 	.word	0x00017000
        /*089c*/ 	.short	0x010a
        /*089e*/ 	.byte	0x3f
	.zero		1


	//   ....[67]....
        /*08a0*/ 	.word	0x0000b830
        /*08a4*/ 	.word	0x00000003
        /*08a8*/ 	.word	0x00017030
        /*08ac*/ 	.short	0x010a
        /*08ae*/ 	.byte	0x3f
	.zero		1


	//   ....[68]....
        /*08b0*/ 	.word	0x0000b890
        /*08b4*/ 	.word	0x00000005
        /*08b8*/ 	.word	0x00017030
        /*08bc*/ 	.short	0x010a
        /*08be*/ 	.byte	0x3f
	.zero		1


	//   ....[69]....
        /*08c0*/ 	.word	0x0000b8f0
        /*08c4*/ 	.word	0x00000005
        /*08c8*/ 	.word	0x00017050
        /*08cc*/ 	.short	0x010a
        /*08ce*/ 	.byte	0x3f
	.zero		1


	//   ....[70]....
        /*08d0*/ 	.word	0x0000b950
        /*08d4*/ 	.word	0x00000003
        /*08d8*/ 	.word	0x00017050
        /*08dc*/ 	.short	0x010a
        /*08de*/ 	.byte	0x3f
	.zero		1


	//   ....[71]....
        /*08e0*/ 	.word	0x0000ba30
        /*08e4*/ 	.word	0x00000003
        /*08e8*/ 	.word	0x00017080
        /*08ec*/ 	.short	0x010a
        /*08ee*/ 	.byte	0x3f
	.zero		1


	//   ....[72]....
        /*08f0*/ 	.word	0x0000bdb0
        /*08f4*/ 	.word	0x00000003
        /*08f8*/ 	.word	0x00017040
        /*08fc*/ 	.short	0x010a
        /*08fe*/ 	.byte	0x3f
	.zero		1


	//   ....[73]....
        /*0900*/ 	.word	0x0000c400
        /*0904*/ 	.word	0x00000003
        /*0908*/ 	.word	0x00017020
        /*090c*/ 	.short	0x010a
        /*090e*/ 	.byte	0x3f
	.zero		1


	//   ....[74]....
        /*0910*/ 	.word	0x0000c450
        /*0914*/ 	.word	0x00000006
        /*0918*/ 	.word	0x00017080
        /*091c*/ 	.short	0x010a
        /*091e*/ 	.byte	0x3f
	.zero		1


	//   ....[75]....
        /*0920*/ 	.word	0x0000c710
        /*0924*/ 	.word	0x00000006
        /*0928*/ 	.word	0x00017040
        /*092c*/ 	.short	0x010a
        /*092e*/ 	.byte	0x3f
	.zero		1


	//   ....[76]....
        /*0930*/ 	.word	0x0000c9c0
        /*0934*/ 	.word	0x00000002
        /*0938*/ 	.word	0x00017070
        /*093c*/ 	.short	0x010a
        /*093e*/ 	.byte	0x3f
	.zero		1


	//   ....[77]....
        /*0940*/ 	.word	0x0000ca10
        /*0944*/ 	.word	0x00000002
        /*0948*/ 	.word	0x00017060
        /*094c*/ 	.short	0x010a
        /*094e*/ 	.byte	0x3f
	.zero		1


	//   ....[78]....
        /*0950*/ 	.word	0x0000ca60
        /*0954*/ 	.word	0x00000002
        /*0958*/ 	.word	0x00017070
        /*095c*/ 	.short	0x010a
        /*095e*/ 	.byte	0x3f
	.zero		1


	//   ....[79]....
        /*0960*/ 	.word	0x0000cab0
        /*0964*/ 	.word	0x00000002
        /*0968*/ 	.word	0x00017060
        /*096c*/ 	.short	0x010a
        /*096e*/ 	.byte	0x3f
	.zero		1


	//   ....[80]....
        /*0970*/ 	.word	0x0000cb00
        /*0974*/ 	.word	0x00000007
        /*0978*/ 	.word	0x00017020
        /*097c*/ 	.short	0x010a
        /*097e*/ 	.byte	0x3f
	.zero		1


	//   ....[81]....
        /*0980*/ 	.word	0x0000cb50
        /*0984*/ 	.word	0x00000005
        /*0988*/ 	.word	0x00017040
        /*098c*/ 	.short	0x010a
        /*098e*/ 	.byte	0x3f
	.zero		1


	//   ....[82]....
        /*0990*/ 	.word	0x0000cba0
        /*0994*/ 	.word	0x00000007
        /*0998*/ 	.word	0x00017040
        /*099c*/ 	.short	0x010a
        /*099e*/ 	.byte	0x3f
	.zero		1


	//   ....[83]....
        /*09a0*/ 	.word	0x0000cbf0
        /*09a4*/ 	.word	0x00000005
        /*09a8*/ 	.word	0x00017060
        /*09ac*/ 	.short	0x010a
        /*09ae*/ 	.byte	0x3f
	.zero		1


	//   ....[84]....
        /*09b0*/ 	.word	0x0000cc40
        /*09b4*/ 	.word	0x00000007
        /*09b8*/ 	.word	0x00017060
        /*09bc*/ 	.short	0x010a
        /*09be*/ 	.byte	0x3f
	.zero		1


	//   ....[85]....
        /*09c0*/ 	.word	0x0000cc90
        /*09c4*/ 	.word	0x00000005
        /*09c8*/ 	.word	0x00017080
        /*09cc*/ 	.short	0x010a
        /*09ce*/ 	.byte	0x3f
	.zero		1


	//----- nvinfo : EIATTR_NUM_MBARRIERS
	.align		4
.L_91:
        /*09d0*/ 	.byte	0x03, 0x38
        /*09d2*/ 	.short	0x0016


	//----- nvinfo : EIATTR_EXIT_INSTR_OFFSETS
	.align		4
        /*09d4*/ 	.byte	0x04, 0x1c
        /*09d6*/ 	.short	(.L_93 - .L_92)


	//   ....[0]....
.L_92:
        /*09d8*/ 	.word	0x0000b7b0


	//----- nvinfo : EIATTR_MAX_THREADS
	.align		4
.L_93:
        /*09dc*/ 	.byte	0x04, 0x05
        /*09de*/ 	.short	(.L_95 - .L_94)
.L_94:
        /*09e0*/ 	.word	0x00000200
        /*09e4*/ 	.word	0x00000001
        /*09e8*/ 	.word	0x00000001


	//----- nvinfo : EIATTR_CRS_STACK_SIZE
	.align		4
.L_95:
        /*09ec*/ 	.byte	0x04, 0x1e
        /*09ee*/ 	.short	(.L_97 - .L_96)
.L_96:
        /*09f0*/ 	.word	0x00000000


	//----- nvinfo : EIATTR_CBANK_PARAM_SIZE
	.align		4
.L_97:
        /*09f4*/ 	.byte	0x03, 0x19
        /*09f6*/ 	.short	0x0a70


	//----- nvinfo : EIATTR_PARAM_CBANK
	.align		4
        /*09f8*/ 	.byte	0x04, 0x0a
        /*09fa*/ 	.short	(.L_99 - .L_98)
	.align		4
.L_98:
        /*09fc*/ 	.word	index@(.nv.constant0._ZN7cutlass13device_kernelIN5flash11enable_sm90INS1_16FlashAttnFwdSm90INS1_25CollectiveMainloopFwdSm90ILi2EN4cute5tupleIJNS5_1CILi1EEES8_S8_EEENS6_IJNS7_ILi192EEENS7_ILi128EEENS7_ILi96EEEEEELi96ENS_12float_e4m3_tEfNS_4arch4Sm90ELb0ELb0ELb0ELb0ELb1ELb0ELb0ELb1ELb1ELb1ELb1ELb0EEENS1_21CollectiveEpilogueFwdINS6_IJSA_SC_SB_EEES9_NS_10bfloat16_tESG_Li384ELb0ELb1ELb1ELb1EEENS1_19SingleTileSchedulerILb0ELb1ELb1ELi192EEEEEEEEEvNT_6ParamsE)
        /*0a00*/ 	.short	0x0210
        /*0a02*/ 	.short	0x0a70


	//----- nvinfo : EIATTR_SW_WAR
	.align		4
.L_99:
        /*0a04*/ 	.byte	0x04, 0x36
        /*0a06*/ 	.short	(.L_101 - .L_100)
.L_100:
        /*0a08*/ 	.word	0x00000008
.L_101:


//--------------------- .nv.info._ZN7cutlass13device_kernelIN5flash11enable_sm90INS1_16FlashAttnFwdSm90INS1_25CollectiveMainloopFwdSm90ILi2EN4cute5tupleIJNS5_1CILi1EEES8_S8_EEENS6_IJNS7_ILi192EEENS7_ILi128EEENS7_ILi96EEEEEELi96ENS_12float_e4m3_tEfNS_4arch4Sm90ELb0ELb0ELb0ELb1ELb1ELb0ELb0ELb1ELb1ELb1ELb1ELb0EEENS1_21CollectiveEpilogueFwdINS6_IJSA_SC_SB_EEES9_NS_10bfloat16_tESG_Li384ELb1ELb1ELb1ELb1EEENS1_36VarlenDynamicPersistentTileSchedulerILi192ELi128ELi384ELi128ELb1ELb1ELb1ELb0ELb1ELb1EEEEEEEEEvNT_6ParamsE --------------------------
	.section	.nv.info._ZN7cutlass13device_kernelIN5flash11enable_sm90INS1_16FlashAttnFwdSm90INS1_25CollectiveMainloopFwdSm90ILi2EN4cute5tupleIJNS5_1CILi1EEES8_S8_EEENS6_IJNS7_ILi192EEENS7_ILi128EEENS7_ILi96EEEEEELi96ENS_12float_e4m3_tEfNS_4arch4Sm90ELb0ELb0ELb0ELb1ELb1ELb0ELb0ELb1ELb1ELb1ELb1ELb0EEENS1_21CollectiveEpilogueFwdINS6_IJSA_SC_SB_EEES9_NS_10bfloat16_tESG_Li384ELb1ELb1ELb1ELb1EEENS1_36VarlenDynamicPersistentTileSchedulerILi192ELi128ELi384ELi128ELb1ELb1ELb1ELb0ELb1ELb1EEEEEEEEEvNT_6ParamsE,"",@"SHT_CUDA_INFO"
	.sectionflags	@""
	.align	4


	//----- nvinfo : EIATTR_CUDA_API_VERSION
	.align		4
        /*0000*/ 	.byte	0x04, 0x37
        /*0002*/ 	.short	(.L_103 - .L_102)
.L_102:
        /*0004*/ 	.word	0x00000082


	//----- nvinfo : EIATTR_KPARAM_INFO
	.align		4
.L_103:
        /*0008*/ 	.byte	0x04, 0x17
        /*000a*/ 	.short	(.L_105 - .L_104)
.L_104:
        /*000c*/ 	.word	0x00000000
        /*0010*/ 	.short	0x0000
        /*0012*/ 	.short	0x0070
        /*0014*/ 	.byte	0x00, 0xf0, 0x01, 0x2a


	//----- nvinfo : EIATTR_SPARSE_MMA_MASK
	.align		4
.L_105:
        /*0018*/ 	.byte	0x03, 0x50
        /*001a*/ 	.short	0x0000


	//----- nvinfo : EIATTR_MAXREG_COUNT
	.align		4
        /*001c*/ 	.byte	0x03, 0x1b
        /*001e*/ 	.short	0x0080


	//----- nvinfo : EIATTR_NUM_BARRIERS
	.align		4
        /*0020*/ 	.byte	0x02, 0x4c
        /*0022*/ 	.byte	0x09
	.zero		1


	//----- nvinfo : EIATTR_EXTERNS
	.align		4
        /*0024*/ 	.byte	0x04, 0x0f
        /*0026*/ 	.short	(.L_107 - .L_106)


	//   ....[0]....
	.align		4
.L_106:
        /*0028*/ 	.word	index@(__assertfail)


	//----- nvinfo : EIATTR_ANNOTATIONS
	.align		4
.L_107:
        /*002c*/ 	.byte	0x04, 0x55
        /*002e*/ 	.short	(.L_109 - .L_108)


	//   ....[0]....
.L_108:
        /*0030*/ 	.word	0x00000001
        /*0034*/ 	.byte	0x10, 0x0c, 0x00, 0x00, 0x01, 0x00, 0x00, 0x00, 0xc0, 0x0c, 0x00, 0x00, 0x01, 0x00, 0x00, 0x00
        /* <DEDUP_REMOVED lines=21> */
        /*0194*/ 	.byte	0x70, 0xee, 0x00, 0x00


	//----- nvinfo : EIATTR_MERCURY_ISA_VERSION
	.align		4
.L_109:
        /*0198*/ 	.byte	0x03, 0x5f
        /*019a*/ 	.short	0x0101


	//----- nvinfo : EIATTR_UNUSED_LOAD_BYTE_OFFSET
	.align		4
        /*019c*/ 	.byte	0x04, 0x44
        /*019e*/ 	.short	(.L_111 - .L_110)


	//   ....[0]....
.L_110:
        /*01a0*/ 	.word	0x00000940
        /*01a4*/ 	.word	0x0000fff0


	//   ....[1]....
        /*01a8*/ 	.word	0x00006380
        /*01ac*/ 	.word	0x0000fff0


	//----- nvinfo : EIATTR_INT_WARP_WIDE_INSTR_OFFSETS
	.align		4
.L_111:
        /*01b0*/ 	.byte	0x04, 0x31
        /*01b2*/ 	.short	(.L_113 - .L_112)


	//   ....[0]....
.L_112:
        /*01b4*/ 	.word	0x000000c0


	//   ....[1]....
        /*01b8*/ 	.word	0x000000d0


	//   ....[2]....
        /*01bc*/ 	.word	0x00000170


	//   ....[3]....
        /*01c0*/ 	.word	0x0000aeb0


	//   ....[4]....
        /*01c4*/ 	.word	0x0000af40


	//   ....[5]....
        /*01c8*/ 	.word	0x0000dca0


	//   ....[6]....
        /*01cc*/ 	.word	0x0000dd30


	//----- nvinfo : EIATTR_COOP_GROUP_MASK_REGIDS
	.align		4
.L_113:
        /*01d0*/ 	.byte	0x04, 0x29
        /*01d2*/ 	.short	(.L_115 - .L_114)


	//   ....[0]....
.L_114:
        /*01d4*/ 	.word	0xffffffff


	//   ....[1]....
        /*01d8*/ 	.word	0xffffffff


	//   ....[2]....
        /*01dc*/ 	.word	0xffffffff


	//   ....[3]....
        /*01e0*/ 	.word	0xffffffff


	//   ....[4]....
        /*01e4*/ 	.word	0xffffffff


	//   ....[5]....
        /*01e8*/ 	.word	0xffffffff


	//   ....[6]....
        /*01ec*/ 	.word	0xffffffff


	//   ....[7]....
        /*01f0*/ 	.word	0xffffffff


	//   ....[8]....
        /*01f4*/ 	.word	0xffffffff


	//   ....[9]....
        /*01f8*/ 	.word	0xffffffff


	//   ....[10]....
        /*01fc*/ 	.word	0xffffffff


	//   ....[11]....
        /*0200*/ 	.word	0xffffffff


	//   ....[12]....
        /*0204*/ 	.word	0xffffffff


	//   ....[13]....
        /*0208*/ 	.word	0xffffffff


	//   ....[14]....
        /*020c*/ 	.word	0xffffffff


	//   ....[15]....
        /*0210*/ 	.word	0xffffffff


	//   ....[16]....
        /*0214*/ 	.word	0xffffffff


	//   ....[17]....
        /*0218*/ 	.word	0xffffffff


	//   ....[18]....
        /*021c*/ 	.word	0xffffffff


	//   ....[19]....
        /*0220*/ 	.word	0xffffffff


	//   ....[20]....
        /*0224*/ 	.word	0xffffffff


	//   ....[21]....
        /*0228*/ 	.word	0xffffffff


	//   ....[22]....
        /*022c*/ 	.word	0xffffffff


	//   ....[23]....
        /*0230*/ 	.word	0xffffffff


	//   ....[24]....
        /*0234*/ 	.word	0xffffffff


	//   ....[25]....
        /*0238*/ 	.word	0xffffffff


	//   ....[26]....
        /*023c*/ 	.word	0xffffffff


	//   ....[27]....
        /*0240*/ 	.word	0xffffffff


	//   ....[28]....
        /*0244*/ 	.word	0xffffffff


	//   ....[29]....
        /*0248*/ 	.word	0xffffffff


	//   ....[30]....
        /*024c*/ 	.word	0xffffffff


	//   ....[31]....
        /*0250*/ 	.word	0xffffffff


	//   ....[32]....
        /*0254*/ 	.word	0xffffffff


	//   ....[33]....
        /*0258*/ 	.word	0xffffffff


	//   ....[34]....
        /*025c*/ 	.word	0xffffffff


	//   ....[35]....
        /*0260*/ 	.word	0xffffffff


	//   ....[36]....
        /*0264*/ 	.word	0xffffffff


	//   ....[37]....
        /*0268*/ 	.word	0xffffffff


	//   ....[38]....
        /*026c*/ 	.word	0xffffffff


	//   ....[39]....
        /*0270*/ 	.word	0xffffffff


	//   ....[40]....
        /*0274*/ 	.word	0xffffffff


	//   ....[41]....
        /*0278*/ 	.word	0xffffffff


	//   ....[42]....
        /*027c*/ 	.word	0xffffffff


	//   ....[43]....
        /*0280*/ 	.word	0xffffffff


	//   ....[44]....
        /*0284*/ 	.word	0xffffffff


	//   ....[45]....
        /*0288*/ 	.word	0xffffffff


	//   ....[46]....
        /*028c*/ 	.word	0xffffffff


	//   ....[47]....
        /*0290*/ 	.word	0xffffffff


	//   ....[48]....
        /*0294*/ 	.word	0xffffffff


	//   ....[49]....
        /*0298*/ 	.word	0xffffffff


	//   ....[50]....
        /*029c*/ 	.word	0xffffffff


	//   ....[51]....
        /*02a0*/ 	.word	0xffffffff


	//   ....[52]....
        /*02a4*/ 	.word	0xffffffff


	//   ....[53]....
        /*02a8*/ 	.word	0xffffffff


	//   ....[54]....
        /*02ac*/ 	.word	0xffffffff


	//   ....[55]....
        /*02b0*/ 	.word	0xffffffff


	//   ....[56]....
        /*02b4*/ 	.word	0xffffffff


	//   ....[57]....
        /*02b8*/ 	.word	0xffffffff


	//   ....[58]....
        /*02bc*/ 	.word	0xffffffff


	//   ....[59]....
        /*02c0*/ 	.word	0xffffffff


	//   ....[60]....
        /*02c4*/ 	.word	0xffffffff


	//   ....[61]....
        /*02c8*/ 	.word	0xffffffff


	//   ....[62]....
        /*02cc*/ 	.word	0xffffffff


	//   ....[63]....
        /*02d0*/ 	.word	0xffffffff


	//   ....[64]....
        /*02d4*/ 	.word	0xffffffff


	//   ....[65]....
        /*02d8*/ 	.word	0xffffffff


	//   ....[66]....
        /*02dc*/ 	.word	0xffffffff


	//   ....[67]....
        /*02e0*/ 	.word	0xffffffff


	//   ....[68]....
        /*02e4*/ 	.word	0xffffffff


	//   ....[69]....
        /*02e8*/ 	.word	0xffffffff


	//   ....[70]....
        /*02ec*/ 	.word	0xffffffff


	//   ....[71]....
        /*02f0*/ 	.word	0xffffffff


	//   ....[72]....
        /*02f4*/ 	.word	0xffffffff


	//   ....[73]....
        /*02f8*/ 	.word	0xffffffff


	//   ....[74]....
        /*02fc*/ 	.word	0xffffffff


	//   ....[75]....
        /*0300*/ 	.word	0xffffffff


	//   ....[76]....
        /*0304*/ 	.word	0xffffffff


	//   ....[77]....
        /*0308*/ 	.word	0xffffffff


	//   ....[78]....
        /*030c*/ 	.word	0xffffffff


	//   ....[79]....
        /*0310*/ 	.word	0xffffffff


	//   ....[80]....
        /*0314*/ 	.word	0xffffffff


	//   ....[81]....
        /*0318*/ 	.word	0xffffffff


	//   ....[82]....
        /*031c*/ 	.word	0xffffffff


	//   ....[83]....
        /*0320*/ 	.word	0xffffffff


	//   ....[84]....
        /*0324*/ 	.word	0xffffffff


	//   ....[85]....
        /*0328*/ 	.word	0xffffffff


	//   ....[86]....
        /*032c*/ 	.word	0xffffffff


	//   ....[87]....
        /*0330*/ 	.word	0xffffffff


	//   ....[88]....
        /*0334*/ 	.word	0xffffffff


	//   ....[89]....
        /*0338*/ 	.word	0xffffffff


	//   ....[90]....
        /*033c*/ 	.word	0xffffffff


	//   ....[91]....
        /*0340*/ 	.word	0xffffffff


	//   ....[92]....
        /*0344*/ 	.word	0xffffffff


	//   ....[93]....
        /*0348*/ 	.word	0xffffffff


	//   ....[94]....
        /*034c*/ 	.word	0xffffffff


	//   ....[95]....
        /*0350*/ 	.word	0xffffffff


	//   ....[96]....
        /*0354*/ 	.word	0xffffffff


	//   ....[97]....
        /*0358*/ 	.word	0xffffffff


	//   ....[98]....
        /*035c*/ 	.word	0xffffffff


	//   ....[99]....
        /*0360*/ 	.word	0xffffffff


	//   ....[100]....
        /*0364*/ 	.word	0xffffffff


	//   ....[101]....
        /*0368*/ 	.word	0xffffffff


	//   ....[102]....
        /*036c*/ 	.word	0xffffffff


	//   ....[103]....
        /*0370*/ 	.word	0xffffffff


	//   ....[104]....
        /*0374*/ 	.word	0xffffffff


	//   ....[105]....
        /*0378*/ 	.word	0xffffffff


	//   ....[106]....
        /*037c*/ 	.word	0xffffffff


	//   ....[107]....
        /*0380*/ 	.word	0xffffffff


	//   ....[108]....
        /*0384*/ 	.word	0xffffffff


	//   ....[109]....
        /*0388*/ 	.word	0xffffffff


	//   ....[110]....
        /*038c*/ 	.word	0xffffffff


	//   ....[111]....
        /*0390*/ 	.word	0xffffffff


	//   ....[112]....
        /*0394*/ 	.word	0xffffffff


	//   ....[113]....
        /*0398*/ 	.word	0xffffffff


	//   ....[114]....
        /*039c*/ 	.word	0xffffffff


	//   ....[115]....
        /*03a0*/ 	.word	0xffffffff


	//   ....[116]....
        /*03a4*/ 	.word	0xffffffff


	//   ....[117]....
        /*03a8*/ 	.word	0xffffffff


	//   ....[118]....
        /*03ac*/ 	.word	0xffffffff


	//   ....[119]....
        /*03b0*/ 	.word	0xffffffff


	//   ....[120]....
        /*03b4*/ 	.word	0xffffffff


	//   ....[121]....
        /*03b8*/ 	.word	0xffffffff


	//   ....[122]....
        /*03bc*/ 	.word	0xffffffff


	//   ....[123]....
        /*03c0*/ 	.word	0xffffffff


	//   ....[124]....
        /*03c4*/ 	.word	0xffffffff


	//   ....[125]....
        /*03c8*/ 	.word	0xffffffff


	//   ....[126]....
        /*03cc*/ 	.word	0xffffffff


	//   ....[127]....
        /*03d0*/ 	.word	0xffffffff


	//   ....[128]....
        /*03d4*/ 	.word	0xffffffff


	//   ....[129]....
        /*03d8*/ 	.word	0xffffffff


	//   ....[130]....
        /*03dc*/ 	.word	0xffffffff


	//   ....[131]....
        /*03e0*/ 	.word	0xffffffff


	//   ....[132]....
        /*03e4*/ 	.word	0xffffffff


	//   ....[133]....
        /*03e8*/ 	.word	0xffffffff


	//   ....[134]....
        /*03ec*/ 	.word	0xffffffff


	//   ....[135]....
        /*03f0*/ 	.word	0xffffffff


	//   ....[136]....
        /*03f4*/ 	.word	0xffffffff


	//   ....[137]....
        /*03f8*/ 	.word	0xffffffff


	//   ....[138]....
        /*03fc*/ 	.word	0xffffffff


	//   ....[139]....
        /*0400*/ 	.word	0xffffffff


	//   ....[140]....
        /*0404*/ 	.word	0xffffffff


	//   ....[141]....
        /*0408*/ 	.word	0x0500000f


	//   ....[142]....
        /*040c*/ 	.word	0x0500000f


	//   ....[143]....
        /*0410*/ 	.word	0x0500000f


	//   ....[144]....
        /*0414*/ 	.word	0x0500000f


	//   ....[145]....
        /*0418*/ 	.word	0x0500000f


	//   ....[146]....
        /*041c*/ 	.word	0x0500000f


	//   ....[147]....
        /*0420*/ 	.word	0x0500000f


	//   ....[148]....
        /*0424*/ 	.word	0x0500000f


	//   ....[149]....
        /*0428*/ 	.word	0x0500000f


	//   ....[150]....
        /*042c*/ 	.word	0x0500000f


	//   ....[151]....
        /*0430*/ 	.word	0x0500000f


	//   ....[152]....
        /*0434*/ 	.word	0x0500000f


	//   ....[153]....
        /*0438*/ 	.word	0x0500000f


	//   ....[154]....
        /*043c*/ 	.word	0x0500000f


	//   ....[155]....
        /*0440*/ 	.word	0x0500000f


	//   ....[156]....
        /*0444*/ 	.word	0x0500000f


	//   ....[157]....
        /*0448*/ 	.word	0x0500000f


	//   ....[158]....
        /*044c*/ 	.word	0x0500000f


	//   ....[159]....
        /*0450*/ 	.word	0x0500000f


	//   ....[160]....
        /*0454*/ 	.word	0x0500000f


	//   ....[161]....
        /*0458*/ 	.word	0x0500000f


	//   ....[162]....
        /*045c*/ 	.word	0x0500000f


	//   ....[163]....
        /*0460*/ 	.word	0x0500000f


	//   ....[164]....
        /*0464*/ 	.word	0x0500000f


	//----- nvinfo : EIATTR_COOP_GROUP_INSTR_OFFSETS
	.align		4
.L_115:
        /*0468*/ 	.byte	0x04, 0x28
        /*046a*/ 	.short	(.L_117 - .L_116)


	//   ....[0]....
.L_116:
        /*046c*/ 	.word	0x00000070


	//   ....[1]....
        /*0470*/ 	.word	0x000000b0


	//   ....[2]....
        /*0474*/ 	.word	0x000002d0


	//   ....[3]....
        /*0478*/ 	.word	0x00000430


	//   ....[4]....
        /*047c*/ 	.word	0x00000550


	//   ....[5]....
        /*0480*/ 	.word	0x000006b0


	//   ....[6]....
        /*0484*/ 	.word	0x00001a30


	//   ....[7]....
        /*0488*/ 	.word	0x00002a30


	//   ....[8]....
        /*048c*/ 	.word	0x00002b30


	//   ....[9]....
        /*0490*/ 	.word	0x00003030


	//   ....[10]....
        /*0494*/ 	.word	0x000030a0


	//   ....[11]....
        /*0498*/ 	.word	0x000044f0


	//   ....[12]....
        /*049c*/ 	.word	0x00004590


	//   ....[13]....
        /*04a0*/ 	.word	0x000049d0


	//   ....[14]....
        /*04a4*/ 	.word	0x00004a20


	//   ....[15]....
        /*04a8*/ 	.word	0x00005cb0


	//   ....[16]....
        /*04ac*/ 	.word	0x00005cd0


	//   ....[17]....
        /*04b0*/ 	.word	0x00005d50


	//   ....[18]....
        /*04b4*/ 	.word	0x00005d60


	//   ....[19]....
        /*04b8*/ 	.word	0x00006a10


	//   ....[20]....
        /*04bc*/ 	.word	0x00006a30


	//   ....[21]....
        /*04c0*/ 	.word	0x00006a50


	//   ....[22]....
        /*04c4*/ 	.word	0x00006a70


	//   ....[23]....
        /*04c8*/ 	.word	0x00006a90


	//   ....[24]....
        /*04cc*/ 	.word	0x00006ab0


	//   ....[25]....
        /*04d0*/ 	.word	0x00006ac0


	//   ....[26]....
        /*04d4*/ 	.word	0x00006ad0


	//   ....[27]....
        /*04d8*/ 	.word	0x00006ae0


	//   ....[28]....
        /*04dc*/ 	.word	0x00006af0


	//   ....[29]....
        /*04e0*/ 	.word	0x00006b00


	//   ....[30]....
        /*04e4*/ 	.word	0x00006b10


	//   ....[31]....
        /*04e8*/ 	.word	0x00006b20


	//   ....[32]....
        /*04ec*/ 	.word	0x00006b30


	//   ....[33]....
        /*04f0*/ 	.word	0x00006b40


	//   ....[34]....
        /*04f4*/ 	.word	0x00006b50


	//   ....[35]....
        /*04f8*/ 	.word	0x00006b60


	//   ....[36]....
        /*04fc*/ 	.word	0x00006b70


	//   ....[37]....
        /*0500*/ 	.word	0x00006b80


	//   ....[38]....
        /*0504*/ 	.word	0x00006b90


	//   ....[39]....
        /*0508*/ 	.word	0x00006ba0


	//   ....[40]....
        /*050c*/ 	.word	0x00006bb0


	//   ....[41]....
        /*0510*/ 	.word	0x00006bc0


	//   ....[42]....
        /*0514*/ 	.word	0x00006bd0


	//   ....[43]....
        /*0518*/ 	.word	0x00006be0


	//   ....[44]....
        /*051c*/ 	.word	0x00006bf0


	//   ....[45]....
        /*0520*/ 	.word	0x00006c00


	//   ....[46]....
        /*0524*/ 	.word	0x00006c10


	//   ....[47]....
        /*0528*/ 	.word	0x00006c20


	//   ....[48]....
        /*052c*/ 	.word	0x00006c30


	//   ....[49]....
        /*0530*/ 	.word	0x00006c40


	//   ....[50]....
        /*0534*/ 	.word	0x00006c50


	//   ....[51]....
        /*0538*/ 	.word	0x00006c60


	//   ....[52]....
        /*053c*/ 	.word	0x00006c70


	//   ....[53]....
        /*0540*/ 	.word	0x00006c80


	//   ....[54]....
        /*0544*/ 	.word	0x00006c90


	//   ....[55]....
        /*0548*/ 	.word	0x00006ca0


	//   ....[56]....
        /*054c*/ 	.word	0x00006cb0


	//   ....[57]....
        /*0550*/ 	.word	0x00006cc0


	//   ....[58]....
        /*0554*/ 	.word	0x00006cd0


	//   ....[59]....
        /*0558*/ 	.word	0x00006ce0


	//   ....[60]....
        /*055c*/ 	.word	0x00006cf0


	//   ....[61]....
        /*0560*/ 	.word	0x00006d00


	//   ....[62]....
        /*0564*/ 	.word	0x00006d10


	//   ....[63]....
        /*0568*/ 	.word	0x00006d20


	//   ....[64]....
        /*056c*/ 	.word	0x00006d30


	//   ....[65]....
        /*0570*/ 	.word	0x00006d40


	//   ....[66]....
        /*0574*/ 	.word	0x00006d50


	//   ....[67]....
        /*0578*/ 	.word	0x00007720


	//   ....[68]....
        /*057c*/ 	.word	0x00007730


	//   ....[69]....
        /*0580*/ 	.word	0x00007740


	//   ....[70]....
        /*0584*/ 	.word	0x00007790


	//   ....[71]....
        /*0588*/ 	.word	0x00007ea0


	//   ....[72]....
        /*058c*/ 	.word	0x00007ed0


	//   ....[73]....
        /*0590*/ 	.word	0x00007ff0


	//   ....[74]....
        /*0594*/ 	.word	0x00008010


	//   ....[75]....
        /*0598*/ 	.word	0x000084c0


	//   ....[76]....
        /*059c*/ 	.word	0x000084d0


	//   ....[77]....
        /*05a0*/ 	.word	0x00008800


	//   ....[78]....
        /*05a4*/ 	.word	0x00008810


	//   ....[79]....
        /*05a8*/ 	.word	0x000094a0


	//   ....[80]....
        /*05ac*/ 	.word	0x000094b0


	//   ....[81]....
        /*05b0*/ 	.word	0x000095b0


	//   ....[82]....
        /*05b4*/ 	.word	0x000095d0


	//   ....[83]....
        /*05b8*/ 	.word	0x00009740


	//   ....[84]....
        /*05bc*/ 	.word	0x00009930


	//   ....[85]....
        /*05c0*/ 	.word	0x00009960


	//   ....[86]....
        /*05c4*/ 	.word	0x00009990


	//   ....[87]....
        /*05c8*/ 	.word	0x000099c0


	//   ....[88]....
        /*05cc*/ 	.word	0x000099f0


	//   ....[89]....
        /*05d0*/ 	.word	0x00009a30


	//   ....[90]....
        /*05d4*/ 	.word	0x00009bb0


	//   ....[91]....
        /*05d8*/ 	.word	0x00009be0


	//   ....[92]....
        /*05dc*/ 	.word	0x00009c10


	//   ....[93]....
        /*05e0*/ 	.word	0x00009c40


	//   ....[94]....
        /*05e4*/ 	.word	0x00009c70


	//   ....[95]....
        /*05e8*/ 	.word	0x00009ca0


	//   ....[96]....
        /*05ec*/ 	.word	0x00009d30


	//   ....[97]....
        /*05f0*/ 	.word	0x00009d80


	//   ....[98]....
        /*05f4*/ 	.word	0x00009d90


	//   ....[99]....
        /*05f8*/ 	.word	0x00009e40


	//   ....[100]....
        /*05fc*/ 	.word	0x0000baa0


	//   ....[101]....
        /*0600*/ 	.word	0x0000bae0


	//   ....[102]....
        /*0604*/ 	.word	0x0000bb00


	//   ....[103]....
        /*0608*/ 	.word	0x0000bbd0


	//   ....[104]....
        /*060c*/ 	.word	0x0000bf50


	//   ....[105]....
        /*0610*/ 	.word	0x0000bf60


	//   ....[106]....
        /*0614*/ 	.word	0x0000bf70


	//   ....[107]....
        /*0618*/ 	.word	0x0000bf80


	//   ....[108]....
        /*061c*/ 	.word	0x0000c830


	//   ....[109]....
        /*0620*/ 	.word	0x0000c860


	//   ....[110]....
        /*0624*/ 	.word	0x0000c880


	//   ....[111]....
        /*0628*/ 	.word	0x0000c890


	//   ....[112]....
        /*062c*/ 	.word	0x0000c8a0


	//   ....[113]....
        /*0630*/ 	.word	0x0000c9b0


	//   ....[114]....
        /*0634*/ 	.word	0x0000d100


	//   ....[115]....
        /*0638*/ 	.word	0x0000d120


	//   ....[116]....
        /*063c*/ 	.word	0x0000d130


	//   ....[117]....
        /*0640*/ 	.word	0x0000d190


	//   ....[118]....
        /*0644*/ 	.word	0x0000d4e0


	//   ....[119]....
        /*0648*/ 	.word	0x0000d4f0


	//   ....[120]....
        /*064c*/ 	.word	0x0000d500


	//   ....[121]....
        /*0650*/ 	.word	0x0000d560


	//   ....[122]....
        /*0654*/ 	.word	0x0000e4e0


	//   ....[123]....
        /*0658*/ 	.word	0x0000e510


	//   ....[124]....
        /*065c*/ 	.word	0x0000e520


	//   ....[125]....
        /*0660*/ 	.word	0x0000e550


	//   ....[126]....
        /*0664*/ 	.word	0x0000e560


	//   ....[127]....
        /*0668*/ 	.word	0x0000e5a0


	//   ....[128]....
        /*066c*/ 	.word	0x0000e5d0


	//   ....[129]....
        /*0670*/ 	.word	0x0000e600


	//   ....[130]....
        /*0674*/ 	.word	0x0000e760


	//   ....[131]....
        /*0678*/ 	.word	0x0000e790


	//   ....[132]....
        /*067c*/ 	.word	0x0000e7c0


	//   ....[133]....
        /*0680*/ 	.word	0x0000e7f0


	//   ....[134]....
        /*0684*/ 	.word	0x0000e820


	//   ....[135]....
        /*0688*/ 	.word	0x0000e860


	//   ....[136]....
        /*068c*/ 	.word	0x0000e8e0


	//   ....[137]....
        /*0690*/ 	.word	0x0000e930


	//   ....[138]....
        /*0694*/ 	.word	0x0000e940


	//   ....[139]....
        /*0698*/ 	.word	0x0000e980


	//   ....[140]....
        /*069c*/ 	.word	0x0000ef90


	//   ....[141]....
        /*06a0*/ 	.word	0x0000f4e0


	//   ....[142]....
        /*06a4*/ 	.word	0x0000f5c0


	//   ....[143]....
        /*06a8*/ 	.word	0x0000f680


	//   ....[144]....
        /*06ac*/ 	.word	0x0000f720


	//   ....[145]....
        /*06b0*/ 	.word	0x0000f7f0


	//   ....[146]....
        /*06b4*/ 	.word	0x0000f960


	//   ....[147]....
        /*06b8*/ 	.word	0x0000f9f0


	//   ....[148]....
        /*06bc*/ 	.word	0x0000fa50


	//   ....[149]....
        /*06c0*/ 	.word	0x0000faf0


	//   ....[150]....
        /*06c4*/ 	.word	0x0000fc00


	//   ....[151]....
        /*06c8*/ 	.word	0x0000fc60


	//   ....[152]....
        /*06cc*/ 	.word	0x0000fcc0


	//   ....[153]....
        /*06d0*/ 	.word	0x0000fd60


	//   ....[154]....
        /*06d4*/ 	.word	0x0000fe20


	//   ....[155]....
        /*06d8*/ 	.word	0x0000fea0


	//   ....[156]....
        /*06dc*/ 	.word	0x00010060


	//   ....[157]....
        /*06e0*/ 	.word	0x00010100


	//   ....[158]....
        /*06e4*/ 	.word	0x00010160


	//   ....[159]....
        /*06e8*/ 	.word	0x00010230


	//   ....[160]....
        /*06ec*/ 	.word	0x00010320


	//   ....[161]....
        /*06f0*/ 	.word	0x000103b0


	//   ....[162]....
        /*06f4*/ 	.word	0x00010410


	//   ....[163]....
        /*06f8*/ 	.word	0x000104e0


	//   ....[164]....
        /*06fc*/ 	.word	0x00010740


	//----- nvinfo : EIATTR_REG_RECONFIG
	.align		4
.L_117:
        /*0700*/ 	.byte	0x01, 0x54
	.zero		2


	//----- nvinfo : EIATTR_SYSCALL_OFFSETS
	.align		4
        /*0704*/ 	.byte	0x04, 0x46
        /*0706*/ 	.short	(.L_119 - .L_118)


	//   ....[0]....
.L_118:
        /*0708*/ 	.word	0x00001be0


	//   ....[1]....
        /*070c*/ 	.word	0x0000b0a0


	//   ....[2]....
        /*0710*/ 	.word	0x0000b210


	//   ....[3]....
        /*0714*/ 	.word	0x0000b360


	//   ....[4]....
        /*0718*/ 	.word	0x0000b4a0


	//   ....[5]....
        /*071c*/ 	.word	0x0000c370


	//----- nvinfo : EIATTR_MBARRIER_INSTR_OFFSETS
	.align		4
.L_119:
        /*0720*/ 	.byte	0x04, 0x39
        /*0722*/ 	.short	(.L_121 - .L_120)


	//   ....[0]....
.L_120:
        /*0724*/ 	.word	0x00000180
        /*0728*/ 	.word	0x000000ff
        /*072c*/ 	.word	0x00019c00
        /*0730*/ 	.short	0x0100
        /*0732*/ 	.byte	0x08
	.zero		1


	//   ....[1]....
        /*0734*/ 	.word	0x00000190
        /*0738*/ 	.word	0x000000ff
        /*073c*/ 	.word	0x00019c20
        /*0740*/ 	.short	0x0100
        /*0742*/ 	.byte	0x08
	.zero		1


	//   ....[2]....
        /*0744*/ 	.word	0x00000280
        /*0748*/ 	.word	0x000000ff
        /*074c*/ 	.word	0x00019c30
        /*0750*/ 	.short	0x0100
        /*0752*/ 	.byte	0x08
	.zero		1


	//   ....[3]....
        /*0754*/ 	.word	0x00000290
        /*0758*/ 	.word	0x000000ff
        /*075c*/ 	.word	0x00019c40
        /*0760*/ 	.short	0x0100
        /*0762*/ 	.byte	0x08
	.zero		1


	//   ....[4]....
        /*0764*/ 	.word	0x000002a0
        /*0768*/ 	.word	0x000000ff
        /*076c*/ 	.word	0x00019c38
        /*0770*/ 	.short	0x0100
        /*0772*/ 	.byte	0x08
	.zero		1


	//   ....[5]....
        /*0774*/ 	.word	0x000002b0
        /*0778*/ 	.word	0x000000ff
        /*077c*/ 	.word	0x00019c48
        /*0780*/ 	.short	0x0100
        /*0782*/ 	.byte	0x08
	.zero		1


	//   ....[6]....
        /*0784*/ 	.word	0x000003e0
        /*0788*/ 	.word	0x000000ff
        /*078c*/ 	.word	0x00019c50
        /*0790*/ 	.short	0x0100
        /*0792*/ 	.byte	0x08
	.zero		1


	//   ....[7]....
        /*0794*/ 	.word	0x000003f0
        /*0798*/ 	.word	0x000000ff
        /*079c*/ 	.word	0x00019c60
        /*07a0*/ 	.short	0x0100
        /*07a2*/ 	.byte	0x08
	.zero		1


	//   ....[8]....
        /*07a4*/ 	.word	0x00000400
        /*07a8*/ 	.word	0x000000ff
        /*07ac*/ 	.word	0x00019c58
        /*07b0*/ 	.short	0x0100
        /*07b2*/ 	.byte	0x08
	.zero		1


	//   ....[9]....
        /*07b4*/ 	.word	0x00000410
        /*07b8*/ 	.word	0x000000ff
        /*07bc*/ 	.word	0x00019c68
        /*07c0*/ 	.short	0x0100
        /*07c2*/ 	.byte	0x08
	.zero		1


	//   ....[10]....
        /*07c4*/ 	.word	0x00000500
        /*07c8*/ 	.word	0x000000ff
        /*07cc*/ 	.word	0x00019c70
        /*07d0*/ 	.short	0x0100
        /*07d2*/ 	.byte	0x06
	.zero		1


	//   ....[11]....
        /*07d4*/ 	.word	0x00000510
        /*07d8*/ 	.word	0x000000ff
        /*07dc*/ 	.word	0x00019c80
        /*07e0*/ 	.short	0x0100
        /*07e2*/ 	.byte	0x06
	.zero		1


	//   ....[12]....
        /*07e4*/ 	.word	0x00000520
        /*07e8*/ 	.word	0x000000ff
        /*07ec*/ 	.word	0x00019c78
        /*07f0*/ 	.short	0x0100
        /*07f2*/ 	.byte	0x06
	.zero		1


	//   ....[13]....
        /*07f4*/ 	.word	0x00000530
        /*07f8*/ 	.word	0x000000ff
        /*07fc*/ 	.word	0x00019c88
        /*0800*/ 	.short	0x0100
        /*0802*/ 	.byte	0x06
	.zero		1


	//   ....[14]....
        /*0804*/ 	.word	0x00000660
        /*0808*/ 	.word	0x000000ff
        /*080c*/ 	.word	0x00019c90
        /*0810*/ 	.short	0x0100
        /*0812*/ 	.byte	0x08
	.zero		1


	//   ....[15]....
        /*0814*/ 	.word	0x00000670
        /*0818*/ 	.word	0x000000ff
        /*081c*/ 	.word	0x00019ca0
        /*0820*/ 	.short	0x0100
        /*0822*/ 	.byte	0x08
	.zero		1


	//   ....[16]....
        /*0824*/ 	.word	0x00000680
        /*0828*/ 	.word	0x000000ff
        /*082c*/ 	.word	0x00019c98
        /*0830*/ 	.short	0x0100
        /*0832*/ 	.byte	0x08
	.zero		1


	//   ....[17]....
        /*0834*/ 	.word	0x00000690
        /*0838*/ 	.word	0x000000ff
        /*083c*/ 	.word	0x00019ca8
        /*0840*/ 	.short	0x0100
        /*0842*/ 	.byte	0x08
	.zero		1


	//   ....[18]....
        /*0844*/ 	.word	0x000007e0
        /*0848*/ 	.word	0x000000ff
        /*084c*/ 	.word	0x00019cb0
        /*0850*/ 	.short	0x0100
        /*0852*/ 	.byte	0x08
	.zero		1


	//   ....[19]....
        /*0854*/ 	.word	0x000007f0
        /*0858*/ 	.word	0x000000ff
        /*085c*/ 	.word	0x00019cc0
        /*0860*/ 	.short	0x0100
        /*0862*/ 	.byte	0x08
	.zero		1


	//   ....[20]....
        /*0864*/ 	.word	0x00000800
        /*0868*/ 	.word	0x000000ff
        /*086c*/ 	.word	0x00019cb8
        /*0870*/ 	.short	0x0100
        /*0872*/ 	.byte	0x08
	.zero		1


	//   ....[21]....
        /*0874*/ 	.word	0x00000810
        /*0878*/ 	.word	0x000000ff
        /*087c*/ 	.word	0x00019cc8
        /*0880*/ 	.short	0x0100
        /*0882*/ 	.byte	0x08
	.zero		1


	//   ....[22]....
        /*0884*/ 	.word	0x00001c60
        /*0888*/ 	.word	0x000000ff
        /*088c*/ 	.word	0x00019c00
        /*0890*/ 	.short	0x010a
        /*0892*/ 	.byte	0x36
	.zero		1


	//   ....[23]....
        /*0894*/ 	.word	0x00001ce0
        /*0898*/ 	.word	0x00000004
        /*089c*/ 	.word	0x00019c30
        /*08a0*/ 	.short	0x010a
        /*08a2*/ 	.byte	0x3f
	.zero		1


	//   ....[24]....
        /*08a4*/ 	.word	0x00001d30
        /*08a8*/ 	.word	0x00000004
        /*08ac*/ 	.word	0x00019c30
        /*08b0*/ 	.short	0x010a
        /*08b2*/ 	.byte	0x3f
	.zero		1


	//   ....[25]....
        /*08b4*/ 	.word	0x00002060
        /*08b8*/ 	.word	0x000000ff
        /*08bc*/ 	.word	0x00000000
        /*08c0*/ 	.short	0x0101
        /*08c2*/ 	.byte	0x06
	.zero		1


	//   ....[26]....
        /*08c4*/ 	.word	0x00003f00
        /*08c8*/ 	.word	0x000000ff
        /*08cc*/ 	.word	0x00019c30
        /*08d0*/ 	.short	0x010a
        /*08d2*/ 	.byte	0x13
	.zero		1


	//   ....[27]....
        /*08d4*/ 	.word	0x00003f40
        /*08d8*/ 	.word	0x000000ff
        /*08dc*/ 	.word	0x00019c30
        /*08e0*/ 	.short	0x010a
        /*08e2*/ 	.byte	0x13
	.zero		1


	//   ....[28]....
        /*08e4*/ 	.word	0x000040a0
        /*08e8*/ 	.word	0x000000ff
        /*08ec*/ 	.word	0x00019c50
        /*08f0*/ 	.short	0x010a
        /*08f2*/ 	.byte	0x0b
	.zero		1


	//   ....[29]....
        /*08f4*/ 	.word	0x000040e0
        /*08f8*/ 	.word	0x000000ff
        /*08fc*/ 	.word	0x00019c50
        /*0900*/ 	.short	0x010a
        /*0902*/ 	.byte	0x0b
	.zero		1


	//   ....[30]....
        /*0904*/ 	.word	0x00004310
        /*0908*/ 	.word	0x000000ff
        /*090c*/ 	.word	0x00000000
        /*0910*/ 	.short	0x0101
        /*0912*/ 	.byte	0x13
	.zero		1


	//   ....[31]....
        /*0914*/ 	.word	0x00005520
        /*0918*/ 	.word	0x000000ff
        /*091c*/ 	.word	0x00000000
        /*0920*/ 	.short	0x0101
        /*0922*/ 	.byte	0x06
	.zero		1


	//   ....[32]....
        /*0924*/ 	.word	0x00005a60
        /*0928*/ 	.word	0x000000ff
        /*092c*/ 	.word	0x00019c50
        /*0930*/ 	.short	0x010a
        /*0932*/ 	.byte	0x05
	.zero		1


	//   ....[33]....
        /*0934*/ 	.word	0x00005aa0
        /*0938*/ 	.word	0x000000ff
        /*093c*/ 	.word	0x00019c50
        /*0940*/ 	.short	0x010a
        /*0942*/ 	.byte	0x05
	.zero		1


	//   ....[34]....
        /*0944*/ 	.word	0x00006040
        /*0948*/ 	.word	0x000000ff
        /*094c*/ 	.word	0x00000000
        /*0950*/ 	.short	0x0101
        /*0952*/ 	.byte	0x04
	.zero		1


	//   ....[35]....
        /*0954*/ 	.word	0x00007ec0
        /*0958*/ 	.word	0x00000000
        /*095c*/ 	.word	0x00000000
        /*0960*/ 	.short	0x0101
        /*0962*/ 	.byte	0x3f
	.zero		1


	//   ....[36]....
        /*0964*/ 	.word	0x000084b0
        /*0968*/ 	.word	0x00000006
        /*096c*/ 	.word	0x00000000
        /*0970*/ 	.short	0x0101
        /*0972*/ 	.byte	0x3f
	.zero		1


	//   ....[37]....
        /*0974*/ 	.word	0x0000b900
        /*0978*/ 	.word	0x00000005
        /*097c*/ 	.word	0x00019c80
        /*0980*/ 	.short	0x010a
        /*0982*/ 	.byte	0x3f
	.zero		1


	//   ....[38]....
        /*0984*/ 	.word	0x0000bca0
        /*0988*/ 	.word	0x00000005
        /*098c*/ 	.word	0x00019c70
        /*0990*/ 	.short	0x0107
        /*0992*/ 	.byte	0x3f
	.zero		1


	//   ....[39]....
        /*0994*/ 	.word	0x0000bd60
        /*0998*/ 	.word	0x00000005
        /*099c*/ 	.word	0x00019c70
        /*09a0*/ 	.short	0x0101
        /*09a2*/ 	.byte	0x3f
	.zero		1


	//   ....[40]....
        /*09a4*/ 	.word	0x0000bd90
        /*09a8*/ 	.word	0x00000005
        /*09ac*/ 	.word	0x00019c40
        /*09b0*/ 	.short	0x010a
        /*09b2*/ 	.byte	0x3f
	.zero		1


	//   ....[41]....
        /*09b4*/ 	.word	0x0000c0c0
        /*09b8*/ 	.word	0x00000005
        /*09bc*/ 	.word	0x00019c30
        /*09c0*/ 	.short	0x0107
        /*09c2*/ 	.byte	0x3f
	.zero		1


	//   ....[42]....
        /*09c4*/ 	.word	0x0000c180
        /*09c8*/ 	.word	0x00000005
        /*09cc*/ 	.word	0x00019c30
        /*09d0*/ 	.short	0x0101
        /*09d2*/ 	.byte	0x3f
	.zero		1


	//   ....[43]....
        /*09d4*/ 	.word	0x0000ca90
        /*09d8*/ 	.word	0x00000010
        /*09dc*/ 	.word	0x00019c00
        /*09e0*/ 	.short	0x0107
        /*09e2*/ 	.byte	0x3f
	.zero		1


	//   ....[44]....
        /*09e4*/ 	.word	0x0000cb90
        /*09e8*/ 	.word	0x00000010
        /*09ec*/ 	.word	0x00019c00
        /*09f0*/ 	.short	0x0101
        /*09f2*/ 	.byte	0x3f
	.zero		1


	//   ....[45]....
        /*09f4*/ 	.word	0x0000cbb0
        /*09f8*/ 	.word	0x00000010
        /*09fc*/ 	.word	0x00019c20
        /*0a00*/ 	.short	0x010a
        /*0a02*/ 	.byte	0x3f
	.zero		1


	//   ....[46]....
        /*0a04*/ 	.word	0x0000cf30
        /*0a08*/ 	.word	0x00000005
        /*0a0c*/ 	.word	0x00019c80
        /*0a10*/ 	.short	0x010a
        /*0a12*/ 	.byte	0x3f
	.zero		1


	//   ....[47]....
        /*0a14*/ 	.word	0x0000d230
        /*0a18*/ 	.word	0x00000005
        /*0a1c*/ 	.word	0x00019c70
        /*0a20*/ 	.short	0x0107
        /*0a22*/ 	.byte	0x3f
	.zero		1


	//   ....[48]....
        /*0a24*/ 	.word	0x0000d2f0
        /*0a28*/ 	.word	0x00000005
        /*0a2c*/ 	.word	0x00019c70
        /*0a30*/ 	.short	0x0101
        /*0a32*/ 	.byte	0x3f
	.zero		1


	//   ....[49]....
        /*0a34*/ 	.word	0x0000d320
        /*0a38*/ 	.word	0x00000005
        /*0a3c*/ 	.word	0x00019c40
        /*0a40*/ 	.short	0x010a
        /*0a42*/ 	.byte	0x3f
	.zero		1


	//   ....[50]....
        /*0a44*/ 	.word	0x0000d600
        /*0a48*/ 	.word	0x00000005
        /*0a4c*/ 	.word	0x00019c30
        /*0a50*/ 	.short	0x0107
        /*0a52*/ 	.byte	0x3f
	.zero		1


	//   ....[51]....
        /*0a54*/ 	.word	0x0000d6d0
        /*0a58*/ 	.word	0x00000005
        /*0a5c*/ 	.word	0x00019c30
        /*0a60*/ 	.short	0x0101
        /*0a62*/ 	.byte	0x3f
	.zero		1


	//   ....[52]....
        /*0a64*/ 	.word	0x0000d750
        /*0a68*/ 	.word	0x00000002
        /*0a6c*/ 	.word	0x00019c70
        /*0a70*/ 	.short	0x010a
        /*0a72*/ 	.byte	0x3f
	.zero		1


	//   ....[53]....
        /*0a74*/ 	.word	0x0000d7e0
        /*0a78*/ 	.word	0x00000002
        /*0a7c*/ 	.word	0x00019c60
        /*0a80*/ 	.short	0x010a
        /*0a82*/ 	.byte	0x3f
	.zero		1


	//   ....[54]....
        /*0a84*/ 	.word	0x0000db70
        /*0a88*/ 	.word	0x00000002
        /*0a8c*/ 	.word	0x00019c50
        /*0a90*/ 	.short	0x0101
        /*0a92*/ 	.byte	0x3f
	.zero		1


	//   ....[55]....
        /*0a94*/ 	.word	0x0000dc00
        /*0a98*/ 	.word	0x00000002
        /*0a9c*/ 	.word	0x00000000
        /*0aa0*/ 	.short	0x0101
        /*0aa2*/ 	.byte	0x3f
	.zero		1


	//   ....[56]....
        /*0aa4*/ 	.word	0x0000ddc0
        /*0aa8*/ 	.word	0x00000003
        /*0aac*/ 	.word	0x00019c70
        /*0ab0*/ 	.short	0x010a
        /*0ab2*/ 	.byte	0x3f
	.zero		1


	//   ....[57]....
        /*0ab4*/ 	.word	0x0000de40
        /*0ab8*/ 	.word	0x00000003
        /*0abc*/ 	.word	0x00019c60
        /*0ac0*/ 	.short	0x010a
        /*0ac2*/ 	.byte	0x3f
	.zero		1


	//   ....[58]....
        /*0ac4*/ 	.word	0x0000e1e0
        /*0ac8*/ 	.word	0x00000003
        /*0acc*/ 	.word	0x00019c50
        /*0ad0*/ 	.short	0x0101
        /*0ad2*/ 	.byte	0x3f
	.zero		1


	//   ....[59]....
        /*0ad4*/ 	.word	0x0000e280
        /*0ad8*/ 	.word	0x00000003
        /*0adc*/ 	.word	0x00000000
        /*0ae0*/ 	.short	0x0101
        /*0ae2*/ 	.byte	0x3f
	.zero		1


	//   ....[60]....
        /*0ae4*/ 	.word	0x0000ef10
        /*0ae8*/ 	.word	0x00000004
        /*0aec*/ 	.word	0x00019c20
        /*0af0*/ 	.short	0x010a
        /*0af2*/ 	.byte	0x3f
	.zero		1


	//   ....[61]....
        /*0af4*/ 	.word	0x0000f090
        /*0af8*/ 	.word	0x00000005
        /*0afc*/ 	.word	0x00019c40
        /*0b00*/ 	.short	0x010a
        /*0b02*/ 	.byte	0x3f
	.zero		1


	//   ....[62]....
        /*0b04*/ 	.word	0x0000f130
        /*0b08*/ 	.word	0x00000013
        /*0b0c*/ 	.word	0x00019c40
        /*0b10*/ 	.short	0x010a
        /*0b12*/ 	.byte	0x3f
	.zero		1


	//   ....[63]....
        /*0b14*/ 	.word	0x0000f170
        /*0b18*/ 	.word	0x00000005
        /*0b1c*/ 	.word	0x00019c60
        /*0b20*/ 	.short	0x010a
        /*0b22*/ 	.byte	0x3f
	.zero		1


	//   ....[64]....
        /*0b24*/ 	.word	0x0000f1b0
        /*0b28*/ 	.word	0x00000013
        /*0b2c*/ 	.word	0x00019c60
        /*0b30*/ 	.short	0x010a
        /*0b32*/ 	.byte	0x3f
	.zero		1


	//   ....[65]....
        /*0b34*/ 	.word	0x0000f1f0
        /*0b38*/ 	.word	0x00000005
        /*0b3c*/ 	.word	0x00019c80
        /*0b40*/ 	.short	0x010a
        /*0b42*/ 	.byte	0x3f
	.zero		1


	//   ....[66]....
        /*0b44*/ 	.word	0x0000f230
        /*0b48*/ 	.word	0x00000013
        /*0b4c*/ 	.word	0x00019c80
        /*0b50*/ 	.short	0x010a
        /*0b52*/ 	.byte	0x3f
	.zero		1


	//   ....[67]....
        /*0b54*/ 	.word	0x0000f2a0
        /*0b58*/ 	.word	0x00000003
        /*0b5c*/ 	.word	0x00019c00
        /*0b60*/ 	.short	0x010a
        /*0b62*/ 	.byte	0x3f
	.zero		1


	//   ....[68]....
        /*0b64*/ 	.word	0x0000f2f0
        /*0b68*/ 	.word	0x00000004
        /*0b6c*/ 	.word	0x00019c30
        /*0b70*/ 	.short	0x010a
        /*0b72*/ 	.byte	0x3f
	.zero		1


	//   ....[69]....
        /*0b74*/ 	.word	0x0000f350
        /*0b78*/ 	.word	0x00000003
        /*0b7c*/ 	.word	0x00019c30
        /*0b80*/ 	.short	0x010a
        /*0b82*/ 	.byte	0x3f
	.zero		1


	//   ....[70]....
        /*0b84*/ 	.word	0x0000f3b0
        /*0b88*/ 	.word	0x00000003
        /*0b8c*/ 	.word	0x00019c50
        /*0b90*/ 	.short	0x010a
        /*0b92*/ 	.byte	0x3f
	.zero		1


	//   ....[71]....
        /*0b94*/ 	.word	0x0000f410
        /*0b98*/ 	.word	0x00000007
        /*0b9c*/ 	.word	0x00019c50
        /*0ba0*/ 	.short	0x010a
        /*0ba2*/ 	.byte	0x3f
	.zero		1


	//   ....[72]....
        /*0ba4*/ 	.word	0x0000f510
        /*0ba8*/ 	.word	0x00000005
        /*0bac*/ 	.word	0x00019c80
        /*0bb0*/ 	.short	0x010a
        /*0bb2*/ 	.byte	0x3f
	.zero		1


	//   ....[73]....
        /*0bb4*/ 	.word	0x0000f8b0
        /*0bb8*/ 	.word	0x00000005
        /*0bbc*/ 	.word	0x00019c40
        /*0bc0*/ 	.short	0x010a
        /*0bc2*/ 	.byte	0x3f
	.zero		1


	//   ....[74]....
        /*0bc4*/ 	.word	0x0000ff60
        /*0bc8*/ 	.word	0x00000010
        /*0bcc*/ 	.word	0x00019c20
        /*0bd0*/ 	.short	0x010a
        /*0bd2*/ 	.byte	0x3f
	.zero		1


	//   ....[75]....
        /*0bd4*/ 	.word	0x0000ffb0
        /*0bd8*/ 	.word	0x00000005
        /*0bdc*/ 	.word	0x00019c80
        /*0be0*/ 	.short	0x010a
        /*0be2*/ 	.byte	0x3f
	.zero		1


	//   ....[76]....
        /*0be4*/ 	.word	0x00010270
        /*0be8*/ 	.word	0x00000005
        /*0bec*/ 	.word	0x00019c40
        /*0bf0*/ 	.short	0x010a
        /*0bf2*/ 	.byte	0x3f
	.zero		1


	//   ....[77]....
        /*0bf4*/ 	.word	0x00010520
        /*0bf8*/ 	.word	0x00000002
        /*0bfc*/ 	.word	0x00019c70
        /*0c00*/ 	.short	0x010a
        /*0c02*/ 	.byte	0x3f
	.zero		1


	//   ....[78]....
        /*0c04*/ 	.word	0x00010570
        /*0c08*/ 	.word	0x00000002
        /*0c0c*/ 	.word	0x00019c60
        /*0c10*/ 	.short	0x010a
        /*0c12*/ 	.byte	0x3f
	.zero		1


	//   ....[79]....
        /*0c14*/ 	.word	0x000105c0
        /*0c18*/ 	.word	0x00000003
        /*0c1c*/ 	.word	0x00019c70
        /*0c20*/ 	.short	0x010a
        /*0c22*/ 	.byte	0x3f
	.zero		1


	//   ....[80]....
        /*0c24*/ 	.word	0x00010610
        /*0c28*/ 	.word	0x00000003
        /*0c2c*/ 	.word	0x00019c60
        /*0c30*/ 	.short	0x010a
        /*0c32*/ 	.byte	0x3f
	.zero		1


	//   ....[81]....
        /*0c34*/ 	.word	0x00010660
        /*0c38*/ 	.word	0x00000004
        /*0c3c*/ 	.word	0x00019c20
        /*0c40*/ 	.short	0x010a
        /*0c42*/ 	.byte	0x3f
	.zero		1


	//   ....[82]....
        /*0c44*/ 	.word	0x00010800
        /*0c48*/ 	.word	0x00000005
        /*0c4c*/ 	.word	0x00019c40
        /*0c50*/ 	.short	0x010a
        /*0c52*/ 	.byte	0x3f
	.zero		1


	//   ....[83]....
        /*0c54*/ 	.word	0x00010850
        /*0c58*/ 	.word	0x00000013
        /*0c5c*/ 	.word	0x00019c40
        /*0c60*/ 	.short	0x010a
        /*0c62*/ 	.byte	0x3f
	.zero		1


	//   ....[84]....
        /*0c64*/ 	.word	0x000108a0
        /*0c68*/ 	.word	0x00000005
        /*0c6c*/ 	.word	0x00019c60
        /*0c70*/ 	.short	0x010a
        /*0c72*/ 	.byte	0x3f
	.zero		1


	//   ....[85]....
        /*0c74*/ 	.word	0x000108f0
        /*0c78*/ 	.word	0x00000013
        /*0c7c*/ 	.word	0x00019c60
        /*0c80*/ 	.short	0x010a
        /*0c82*/ 	.byte	0x3f
	.zero		1


	//   ....[86]....
        /*0c84*/ 	.word	0x00010940
        /*0c88*/ 	.word	0x00000005
        /*0c8c*/ 	.word	0x00019c80
        /*0c90*/ 	.short	0x010a
        /*0c92*/ 	.byte	0x3f
	.zero		1


	//----- nvinfo : EIATTR_NUM_MBARRIERS
	.align		4
.L_121:
        /*0c94*/ 	.byte	0x03, 0x38
        /*0c96*/ 	.short	0x0016


	//----- nvinfo : EIATTR_EXIT_INSTR_OFFSETS
	.align		4
        /*0c98*/ 	.byte	0x04, 0x1c
        /*0c9a*/ 	.short	(.L_123 - .L_122)


	//   ....[0]....
.L_122:
        /*0c9c*/ 	.word	0x00000980


	//   ....[1]....
        /*0ca0*/ 	.word	0x000096f0


	//   ....[2]....
        /*0ca4*/ 	.word	0x0000f280


	//----- nvinfo : EIATTR_MAX_THREADS
	.align		4
.L_123:
        /*0ca8*/ 	.byte	0x04, 0x05
        /*0caa*/ 	.short	(.L_125 - .L_124)
.L_124:
        /*0cac*/ 	.word	0x00000200
        /*0cb0*/ 	.word	0x00000001
        /*0cb4*/ 	.word	0x00000001


	//----- nvinfo : EIATTR_CRS_STACK_SIZE
	.align		4
.L_125:
        /*0cb8*/ 	.byte	0x04, 0x1e
        /*0cba*/ 	.short	(.L_127 - .L_126)
.L_126:
        /*0cbc*/ 	.word	0x00000000


	//----- nvinfo : EIATTR_CBANK_PARAM_SIZE
	.align		4
.L_127:
        /*0cc0*/ 	.byte	0x03, 0x19
        /*0cc2*/ 	.short	0x0af0


	//----- nvinfo : EIATTR_PARAM_CBANK
	.align		4
        /*0cc4*/ 	.byte	0x04, 0x0a
        /*0cc6*/ 	.short	(.L_129 - .L_128)
	.align		4
.L_128:
        /*0cc8*/ 	.word	index@(.nv.constant0._ZN7cutlass13device_kernelIN5flash11enable_sm90INS1_16FlashAttnFwdSm90INS1_25CollectiveMainloopFwdSm90ILi2EN4cute5tupleIJNS5_1CILi1EEES8_S8_EEENS6_IJNS7_ILi192EEENS7_ILi128EEENS7_ILi96EEEEEELi96ENS_12float_e4m3_tEfNS_4arch4Sm90ELb0ELb0ELb0ELb1ELb1ELb0ELb0ELb1ELb1ELb1ELb1ELb0EEENS1_21CollectiveEpilogueFwdINS6_IJSA_SC_SB_EEES9_NS_10bfloat16_tESG_Li384ELb1ELb1ELb1ELb1EEENS1_36VarlenDynamicPersistentTileSchedulerILi192ELi128ELi384ELi128ELb1ELb1ELb1ELb0ELb1ELb1EEEEEEEEEvNT_6ParamsE)
        /*0ccc*/ 	.short	0x0210
        /*0cce*/ 	.short	0x0af0


	//----- nvinfo : EIATTR_SW_WAR
	.align		4
.L_129:
        /*0cd0*/ 	.byte	0x04, 0x36
        /*0cd2*/ 	.short	(.L_131 - .L_130)
.L_130:
        /*0cd4*/ 	.word	0x00000008
.L_131:


//--------------------- .nv.info._ZN7cutlass13device_kernelIN5flash11enable_sm90INS1_16FlashAttnFwdSm90INS1_25CollectiveMainloopFwdSm90ILi2EN4cute5tupleIJNS5_1CILi1EEES8_S8_EEENS6_IJNS7_ILi192EEENS7_ILi128EEENS7_ILi96EEEEEELi96ENS_12float_e4m3_tEfNS_4arch4Sm90ELb0ELb0ELb0ELb1ELb1ELb1ELb0ELb1ELb1ELb1ELb1ELb0EEENS1_21CollectiveEpilogueFwdINS6_IJSA_SC_SB_EEES9_NS_10bfloat16_tESG_Li384ELb1ELb1ELb1ELb1EEENS1_36VarlenDynamicPersistentTileSchedulerILi192ELi128ELi384ELi128ELb1ELb1ELb1ELb0ELb1ELb1EEEEEEEEEvNT_6ParamsE --------------------------
	.section	.nv.info._ZN7cutlass13device_kernelIN5flash11enable_sm90INS1_16FlashAttnFwdSm90INS1_25CollectiveMainloopFwdSm90ILi2EN4cute5tupleIJNS5_1CILi1EEES8_S8_EEENS6_IJNS7_ILi192EEENS7_ILi128EEENS7_ILi96EEEEEELi96ENS_12float_e4m3_tEfNS_4arch4Sm90ELb0ELb0ELb0ELb1ELb1ELb1ELb0ELb1ELb1ELb1ELb1ELb0EEENS1_21CollectiveEpilogueFwdINS6_IJSA_SC_SB_EEES9_NS_10bfloat16_tESG_Li384ELb1ELb1ELb1ELb1EEENS1_36VarlenDynamicPersistentTileSchedulerILi192ELi128ELi384ELi128ELb1ELb1ELb1ELb0ELb1ELb1EEEEEEEEEvNT_6ParamsE,"",@"SHT_CUDA_INFO"
	.sectionflags	@""
	.align	4


	//----- nvinfo : EIATTR_CUDA_API_VERSION
	.align		4
        /*0000*/ 	.byte	0x04, 0x37
        /*0002*/ 	.short	(.L_133 - .L_132)
.L_132:
        /*0004*/ 	.word	0x00000082


	//----- nvinfo : EIATTR_KPARAM_INFO
	.align		4
.L_133:
        /*0008*/ 	.byte	0x04, 0x17
        /*000a*/ 	.short	(.L_135 - .L_134)
.L_134:
        /*000c*/ 	.word	0x00000000
        /*0010*/ 	.short	0x0000
        /*0012*/ 	.short	0x0070
        /*0014*/ 	.byte	0x00, 0xf0, 0x01, 0x2a


	//----- nvinfo : EIATTR_SPARSE_MMA_MASK
	.align		4
.L_135:
        /*0018*/ 	.byte	0x03, 0x50
        /*001a*/ 	.short	0x0000


	//----- nvinfo : EIATTR_MAXREG_COUNT
	.align		4
        /*001c*/ 	.byte	0x03, 0x1b
        /*001e*/ 	.short	0x0080


	//----- nvinfo : EIATTR_NUM_BARRIERS
	.align		4
        /*0020*/ 	.byte	0x02, 0x4c
        /*0022*/ 	.byte	0x10
	.zero		1


	//----- nvinfo : EIATTR_EXTERNS
	.align		4
        /*0024*/ 	.byte	0x04, 0x0f
        /*0026*/ 	.short	(.L_137 - .L_136)


	//   ....[0]....
	.align		4
.L_136:
        /*0028*/ 	.word	index@(__assertfail)


	//----- nvinfo : EIATTR_ANNOTATIONS
	.align		4
.L_137:
        /*002c*/ 	.byte	0x04, 0x55
        /*002e*/ 	.short	(.L_139 - .L_138)


	//   ....[0]....
.L_138:
        /* <DEDUP_REMOVED lines=116> */
        /*0764*/ 	.byte	0x80, 0xb9, 0x01, 0x00, 0x01, 0x00, 0x00, 0x00, 0x40, 0xbd, 0x01, 0x00


	//----- nvinfo : EIATTR_MERCURY_ISA_VERSION
	.align		4
.L_139:
        /*0770*/ 	.byte	0x03, 0x5f
        /*0772*/ 	.short	0x0101


	//----- nvinfo : EIATTR_UNUSED_LOAD_BYTE_OFFSET
	.align		4
        /*0774*/ 	.byte	0x04, 0x44
        /*0776*/ 	.short	(.L_141 - .L_140)


	//   ....[0]....
.L_140:
        /*0778*/ 	.word	0x00000a40
        /*077c*/ 	.word	0x0000fff0


	//   ....[1]....
        /*0780*/ 	.word	0x00010380
        /*0784*/ 	.word	0x0000fff0


	//----- nvinfo : EIATTR_INT_WARP_WIDE_INSTR_OFFSETS
	.align		4
.L_141:
        /*0788*/ 	.byte	0x04, 0x31
        /*078a*/ 	.short	(.L_143 - .L_142)


	//   ....[0]....
.L_142:
        /*078c*/ 	.word	0x00000120


	//   ....[1]....
        /*0790*/ 	.word	0x000001c0


	//   ....[2]....
        /*0794*/ 	.word	0x00000230


	//   ....[3]....
        /*0798*/ 	.word	0x00016640


	//   ....[4]....
        /*079c*/ 	.word	0x000166d0


	//   ....[5]....
        /*07a0*/ 	.word	0x00019510


	//   ....[6]....
        /*07a4*/ 	.word	0x000195a0


	//----- nvinfo : EIATTR_COOP_GROUP_MASK_REGIDS
	.align		4
.L_143:
        /*07a8*/ 	.byte	0x04, 0x29
        /*07aa*/ 	.short	(.L_145 - .L_144)


	//   ....[0]....
.L_144:
        /*07ac*/ 	.word	0xffffffff


	//   ....[1]....
        /*07b0*/ 	.word	0xffffffff


	//   ....[2]....
        /*07b4*/ 	.word	0xffffffff


	//   ....[3]....
        /*07b8*/ 	.word	0xffffffff


	//   ....[4]....
        /*07bc*/ 	.word	0xffffffff


	//   ....[5]....
        /*07c0*/ 	.word	0xffffffff


	//   ....[6]....
        /*07c4*/ 	.word	0xffffffff


	//   ....[7]....
        /*07c8*/ 	.word	0xffffffff


	//   ....[8]....
        /*07cc*/ 	.word	0xffffffff


	//   ....[9]....
        /*07d0*/ 	.word	0xffffffff


	//   ....[10]....
        /*07d4*/ 	.word	0xffffffff


	//   ....[11]....
        /*07d8*/ 	.word	0xffffffff


	//   ....[12]....
        /*07dc*/ 	.word	0xffffffff


	//   ....[13]....
        /*07e0*/ 	.word	0xffffffff


	//   ....[14]....
        /*07e4*/ 	.word	0xffffffff


	//   ....[15]....
        /*07e8*/ 	.word	0xffffffff


	//   ....[16]....
        /*07ec*/ 	.word	0xffffffff


	//   ....[17]....
        /*07f0*/ 	.word	0xffffffff


	//   ....[18]....
        /*07f4*/ 	.word	0xffffffff


	//   ....[19]....
        /*07f8*/ 	.word	0xffffffff


	//   ....[20]....
        /*07fc*/ 	.word	0xffffffff


	//   ....[21]....
        /*0800*/ 	.word	0xffffffff


	//   ....[22]....
        /*0804*/ 	.word	0xffffffff


	//   ....[23]....
        /*0808*/ 	.word	0xffffffff


	//   ....[24]....
        /*080c*/ 	.word	0xffffffff


	//   ....[25]....
        /*0810*/ 	.word	0xffffffff


	//   ....[26]....
        /*0814*/ 	.word	0xffffffff


	//   ....[27]....
        /*0818*/ 	.word	0xffffffff


	//   ....[28]....
        /*081c*/ 	.word	0xffffffff


	//   ....[29]....
        /*0820*/ 	.word	0xffffffff


	//   ....[30]....
        /*0824*/ 	.word	0xffffffff


	//   ....[31]....
        /*0828*/ 	.word	0xffffffff


	//   ....[32]....
        /*082c*/ 	.word	0xffffffff


	//   ....[33]....
        /*0830*/ 	.word	0xffffffff


	//   ....[34]....
        /*0834*/ 	.word	0xffffffff


	//   ....[35]....
        /*0838*/ 	.word	0xffffffff


	//   ....[36]....
        /*083c*/ 	.word	0xffffffff


	//   ....[37]....
        /*0840*/ 	.word	0xffffffff


	//   ....[38]....
        /*0844*/ 	.word	0xffffffff


	//   ....[39]....
        /*0848*/ 	.word	0xffffffff


	//   ....[40]....
        /*084c*/ 	.word	0xffffffff


	//   ....[41]....
        /*0850*/ 	.word	0xffffffff


	//   ....[42]....
        /*0854*/ 	.word	0xffffffff


	//   ....[43]....
        /*0858*/ 	.word	0xffffffff


	//   ....[44]....
        /*085c*/ 	.word	0xffffffff


	//   ....[45]....
        /*0860*/ 	.word	0xffffffff


	//   ....[46]....
        /*0864*/ 	.word	0xffffffff


	//   ....[47]....
        /*0868*/ 	.word	0xffffffff


	//   ....[48]....
        /*086c*/ 	.word	0xffffffff


	//   ....[49]....
        /*0870*/ 	.word	0xffffffff


	//   ....[50]....
        /*0874*/ 	.word	0xffffffff


	//   ....[51]....
        /*0878*/ 	.word	0xffffffff


	//   ....[52]....
        /*087c*/ 	.word	0xffffffff


	//   ....[53]....
        /*0880*/ 	.word	0xffffffff


	//   ....[54]....
        /*0884*/ 	.word	0xffffffff


	//   ....[55]....
        /*0888*/ 	.word	0xffffffff


	//   ....[56]....
        /*088c*/ 	.word	0xffffffff


	//   ....[57]....
        /*0890*/ 	.word	0xffffffff


	//   ....[58]....
        /*0894*/ 	.word	0xffffffff


	//   ....[59]....
        /*0898*/ 	.word	0xffffffff


	//   ....[60]....
        /*089c*/ 	.word	0xffffffff


	//   ....[61]....
        /*08a0*/ 	.word	0xffffffff


	//   ....[62]....
        /*08a4*/ 	.word	0xffffffff


	//   ....[63]....
        /*08a8*/ 	.word	0xffffffff


	//   ....[64]....
        /*08ac*/ 	.word	0xffffffff


	//   ....[65]....
        /*08b0*/ 	.word	0xffffffff


	//   ....[66]....
        /*08b4*/ 	.word	0xffffffff


	//   ....[67]....
        /*08b8*/ 	.word	0xffffffff


	//   ....[68]....
        /*08bc*/ 	.word	0xffffffff


	//   ....[69]....
        /*08c0*/ 	.word	0xffffffff


	//   ....[70]....
        /*08c4*/ 	.word	0xffffffff


	//   ....[71]....
        /*08c8*/ 	.word	0xffffffff


	//   ....[72]....
        /*08cc*/ 	.word	0xffffffff


	//   ....[73]....
        /*08d0*/ 	.word	0xffffffff


	//   ....[74]....
        /*08d4*/ 	.word	0xffffffff


	//   ....[75]....
        /*08d8*/ 	.word	0xffffffff


	//   ....[76]....
        /*08dc*/ 	.word	0xffffffff


	//   ....[77]....
        /*08e0*/ 	.word	0xffffffff


	//   ....[78]....
        /*08e4*/ 	.word	0xffffffff


	//   ....[79]....
        /*08e8*/ 	.word	0xffffffff


	//   ....[80]....
        /*08ec*/ 	.word	0xffffffff


	//   ....[81]....
        /*08f0*/ 	.word	0xffffffff


	//   ....[82]....
        /*08f4*/ 	.word	0xffffffff


	//   ....[83]....
        /*08f8*/ 	.word	0xffffffff


	//   ....[84]....
        /*08fc*/ 	.word	0xffffffff


	//   ....[85]....
        /*0900*/ 	.word	0xffffffff


	//   ....[86]....
        /*0904*/ 	.word	0xffffffff


	//   ....[87]....
        /*0908*/ 	.word	0xffffffff


	//   ....[88]....
        /*090c*/ 	.word	0xffffffff


	//   ....[89]....
        /*0910*/ 	.word	0xffffffff


	//   ....[90]....
        /*0914*/ 	.word	0xffffffff


	//   ....[91]....
        /*0918*/ 	.word	0xffffffff


	//   ....[92]....
        /*091c*/ 	.word	0xffffffff


	//   ....[93]....
        /*0920*/ 	.word	0xffffffff


	//   ....[94]....
        /*0924*/ 	.word	0xffffffff


	//   ....[95]....
        /*0928*/ 	.word	0xffffffff


	//   ....[96]....
        /*092c*/ 	.word	0xffffffff


	//   ....[97]....
        /*0930*/ 	.word	0xffffffff


	//   ....[98]....
        /*0934*/ 	.word	0xffffffff


	//   ....[99]....
        /*0938*/ 	.word	0xffffffff


	//   ....[100]....
        /*093c*/ 	.word	0xffffffff


	//   ....[101]....
        /*0940*/ 	.word	0xffffffff


	//   ....[102]....
        /*0944*/ 	.word	0xffffffff


	//   ....[103]....
        /*0948*/ 	.word	0xffffffff


	//   ....[104]....
        /*094c*/ 	.word	0xffffffff


	//   ....[105]....
        /*0950*/ 	.word	0xffffffff


	//   ....[106]....
        /*0954*/ 	.word	0xffffffff


	//   ....[107]....
        /*0958*/ 	.word	0xffffffff


	//   ....[108]....
        /*095c*/ 	.word	0xffffffff


	//   ....[109]....
        /*0960*/ 	.word	0xffffffff


	//   ....[110]....
        /*0964*/ 	.word	0xffffffff


	//   ....[111]....
        /*0968*/ 	.word	0xffffffff


	//   ....[112]....
        /*096c*/ 	.word	0xffffffff


	//   ....[113]....
        /*0970*/ 	.word	0xffffffff


	//   ....[114]....
        /*0974*/ 	.word	0xffffffff


	//   ....[115]....
        /*0978*/ 	.word	0xffffffff


	//   ....[116]....
        /*097c*/ 	.word	0xffffffff


	//   ....[117]....
        /*0980*/ 	.word	0xffffffff


	//   ....[118]....
        /*0984*/ 	.word	0xffffffff


	//   ....[119]....
        /*0988*/ 	.word	0xffffffff


	//   ....[120]....
        /*098c*/ 	.word	0xffffffff


	//   ....[121]....
        /*0990*/ 	.word	0xffffffff


	//   ....[122]....
        /*0994*/ 	.word	0xffffffff


	//   ....[123]....
        /*0998*/ 	.word	0xffffffff


	//   ....[124]....
        /*099c*/ 	.word	0xffffffff


	//   ....[125]....
        /*09a0*/ 	.word	0xffffffff


	//   ....[126]....
        /*09a4*/ 	.word	0xffffffff


	//   ....[127]....
        /*09a8*/ 	.word	0xffffffff


	//   ....[128]....
        /*09ac*/ 	.word	0xffffffff


	//   ....[129]....
        /*09b0*/ 	.word	0xffffffff


	//   ....[130]....
        /*09b4*/ 	.word	0xffffffff


	//   ....[131]....
        /*09b8*/ 	.word	0xffffffff


	//   ....[132]....
        /*09bc*/ 	.word	0xffffffff


	//   ....[133]....
        /*09c0*/ 	.word	0xffffffff


	//   ....[134]....
        /*09c4*/ 	.word	0xffffffff


	//   ....[135]....
        /*09c8*/ 	.word	0xffffffff


	//   ....[136]....
        /*09cc*/ 	.word	0xffffffff


	//   ....[137]....
        /*09d0*/ 	.word	0xffffffff


	//   ....[138]....
        /*09d4*/ 	.word	0xffffffff


	//   ....[139]....
        /*09d8*/ 	.word	0xffffffff


	//   ....[140]....
        /*09dc*/ 	.word	0xffffffff


	//   ....[141]....
        /*09e0*/ 	.word	0xffffffff


	//   ....[142]....
        /*09e4*/ 	.word	0xffffffff


	//   ....[143]....
        /*09e8*/ 	.word	0xffffffff


	//   ....[144]....
        /*09ec*/ 	.word	0xffffffff


	//   ....[145]....
        /*09f0*/ 	.word	0xffffffff


	//   ....[146]....
        /*09f4*/ 	.word	0xffffffff


	//   ....[147]....
        /*09f8*/ 	.word	0xffffffff


	//   ....[148]....
        /*09fc*/ 	.word	0xffffffff


	//   ....[149]....
        /*0a00*/ 	.word	0xffffffff


	//   ....[150]....
        /*0a04*/ 	.word	0xffffffff


	//   ....[151]....
        /*0a08*/ 	.word	0xffffffff


	//   ....[152]....
        /*0a0c*/ 	.word	0xffffffff


	//   ....[153]....
        /*0a10*/ 	.word	0xffffffff


	//   ....[154]....
        /*0a14*/ 	.word	0xffffffff


	//   ....[155]....
        /*0a18*/ 	.word	0xffffffff


	//   ....[156]....
        /*0a1c*/ 	.word	0xffffffff


	//   ....[157]....
        /*0a20*/ 	.word	0xffffffff


	//   ....[158]....
        /*0a24*/ 	.word	0xffffffff


	//   ....[159]....
        /*0a28*/ 	.word	0x0500000f


	//   ....[160]....
        /*0a2c*/ 	.word	0x0500000f


	//   ....[161]....
        /*0a30*/ 	.word	0x0500000f


	//   ....[162]....
        /*0a34*/ 	.word	0x0500000f


	//   ....[163]....
        /*0a38*/ 	.word	0x0500000f


	//   ....[164]....
        /*0a3c*/ 	.word	0x0500000f


	//   ....[165]....
        /*0a40*/ 	.word	0x0500000f


	//   ....[166]....
        /*0a44*/ 	.word	0x0500000f


	//   ....[167]....
        /*0a48*/ 	.word	0x0500000f


	//   ....[168]....
        /*0a4c*/ 	.word	0x0500000f


	//   ....[169]....
        /*0a50*/ 	.word	0x0500000f


	//   ....[170]....
        /*0a54*/ 	.word	0x0500000f


	//   ....[171]....
        /*0a58*/ 	.word	0x0500000f


	//   ....[172]....
        /*0a5c*/ 	.word	0x0500000f


	//   ....[173]....
        /*0a60*/ 	.word	0x0500000f


	//   ....[174]....
        /*0a64*/ 	.word	0x0500000f


	//   ....[175]....
        /*0a68*/ 	.word	0x0500000f


	//   ....[176]....
        /*0a6c*/ 	.word	0x0500000f


	//   ....[177]....
        /*0a70*/ 	.word	0x0500000f


	//   ....[178]....
        /*0a74*/ 	.word	0x0500000f


	//   ....[179]....
        /*0a78*/ 	.word	0x0500000f


	//   ....[180]....
        /*0a7c*/ 	.word	0x0500000f


	//   ....[181]....
        /*0a80*/ 	.word	0x0500000f


	//   ....[182]....
        /*0a84*/ 	.word	0x0500000f


	//   ....[183]....
        /*0a88*/ 	.word	0x0500000f


	//   ....[184]....
        /*0a8c*/ 	.word	0x0500000f


	//   ....[185]....
        /*0a90*/ 	.word	0x0500000f


	//   ....[186]....
        /*0a94*/ 	.word	0x0500000f


	//   ....[187]....
        /*0a98*/ 	.word	0x0500000f


	//   ....[188]....
        /*0a9c*/ 	.word	0x0500000f


	//   ....[189]....
        /*0aa0*/ 	.word	0x0500000f


	//   ....[190]....
        /*0aa4*/ 	.word	0x0500000f


	//   ....[191]....
        /*0aa8*/ 	.word	0x0500000f


	//   ....[192]....
        /*0aac*/ 	.word	0x0500000f


	//   ....[193]....
        /*0ab0*/ 	.word	0x0500000f


	//   ....[194]....
        /*0ab4*/ 	.word	0x0500000f


	//   ....[195]....
        /*0ab8*/ 	.word	0x0500000f


	//   ....[196]....
        /*0abc*/ 	.word	0x0500000f


	//   ....[197]....
        /*0ac0*/ 	.word	0x0500000f


	//   ....[198]....
        /*0ac4*/ 	.word	0x0500000f


	//   ....[199]....
        /*0ac8*/ 	.word	0x0500000f


	//   ....[200]....
        /*0acc*/ 	.word	0x0500000f


	//   ....[201]....
        /*0ad0*/ 	.word	0x0500000f


	//   ....[202]....
        /*0ad4*/ 	.word	0x0500000f


	//   ....[203]....
        /*0ad8*/ 	.word	0x0500000f


	//   ....[204]....
        /*0adc*/ 	.word	0x0500000f


	//   ....[205]....
        /*0ae0*/ 	.word	0x0500000f


	//   ....[206]....
        /*0ae4*/ 	.word	0x0500000f


	//   ....[207]....
        /*0ae8*/ 	.word	0x0500000f


	//   ....[208]....
        /*0aec*/ 	.word	0x0500000f


	//   ....[209]....
        /*0af0*/ 	.word	0x0500000f


	//   ....[210]....
        /*0af4*/ 	.word	0x0500000f


	//   ....[211]....
        /*0af8*/ 	.word	0x0500000f


	//   ....[212]....
        /*0afc*/ 	.word	0x0500000f


	//   ....[213]....
        /*0b00*/ 	.word	0x0500000f


	//   ....[214]....
        /*0b04*/ 	.word	0x0500000f


	//   ....[215]....
        /*0b08*/ 	.word	0x0500000f


	//----- nvinfo : EIATTR_COOP_GROUP_INSTR_OFFSETS
	.align		4
.L_145:
        /*0b0c*/ 	.byte	0x04, 0x28
        /*0b0e*/ 	.short	(.L_147 - .L_146)


	//   ....[0]....
.L_146:
        /*0b10*/ 	.word	0x00000060


	//   ....[1]....
        /*0b14*/ 	.word	0x00000130


	//   ....[2]....
        /*0b18*/ 	.word	0x000001e0


	//   ....[3]....
        /*0b1c*/ 	.word	0x000003a0


	//   ....[4]....
        /*0b20*/ 	.word	0x00000500


	//   ....[5]....
        /*0b24*/ 	.word	0x00000620


	//   ....[6]....
        /*0b28*/ 	.word	0x00000780


	//   ....[7]....
        /*0b2c*/ 	.word	0x00002c10


	//   ....[8]....
        /*0b30*/ 	.word	0x00002c20


	//   ....[9]....
        /*0b34*/ 	.word	0x00004520


	//   ....[10]....
        /*0b38*/ 	.word	0x00004530


	//   ....[11]....
        /*0b3c*/ 	.word	0x00006630


	//   ....[12]....
        /*0b40*/ 	.word	0x00006640


	//   ....[13]....
        /*0b44*/ 	.word	0x00006a10


	//   ....[14]....
        /*0b48*/ 	.word	0x00006a20


	//   ....[15]....
        /*0b4c*/ 	.word	0x000073f0


	//   ....[16]....
        /*0b50*/ 	.word	0x00007950


	//   ....[17]....
        /*0b54*/ 	.word	0x00007960


	//   ....[18]....
        /*0b58*/ 	.word	0x00007970


	//   ....[19]....
        /*0b5c*/ 	.word	0x00007980


	//   ....[20]....
        /*0b60*/ 	.word	0x00009490


	//   ....[21]....
        /*0b64*/ 	.word	0x000094a0


	//   ....[22]....
        /*0b68*/ 	.word	0x000094b0


	//   ....[23]....
        /*0b6c*/ 	.word	0x000094c0


	//   ....[24]....
        /*0b70*/ 	.word	0x0000c400


	//   ....[25]....
        /*0b74*/ 	.word	0x0000c470


	//   ....[26]....
        /*0b78*/ 	.word	0x0000c880


	//   ....[27]....
        /*0b7c*/ 	.word	0x0000c8a0


	//   ....[28]....
        /*0b80*/ 	.word	0x0000e340


	//   ....[29]....
        /*0b84*/ 	.word	0x0000e360


	//   ....[30]....
        /*0b88*/ 	.word	0x0000e880


	//   ....[31]....
        /*0b8c*/ 	.word	0x0000e8e0


	//   ....[32]....
        /*0b90*/ 	.word	0x0000fbf0


	//   ....[33]....
        /*0b94*/ 	.word	0x0000fc00


	//   ....[34]....
        /*0b98*/ 	.word	0x0000fd50


	//   ....[35]....
        /*0b9c*/ 	.word	0x0000fd60


	//   ....[36]....
        /*0ba0*/ 	.word	0x00010a20


	//   ....[37]....
        /*0ba4*/ 	.word	0x00010ab0


	//   ....[38]....
        /*0ba8*/ 	.word	0x00010ae0


	//   ....[39]....
        /*0bac*/ 	.word	0x00010b10


	//   ....[40]....
        /*0bb0*/ 	.word	0x00010b20


	//   ....[41]....
        /*0bb4*/ 	.word	0x00010b40


	//   ....[42]....
        /*0bb8*/ 	.word	0x00010b50


	//   ....[43]....
        /*0bbc*/ 	.word	0x00010b60


	//   ....[44]....
        /*0bc0*/ 	.word	0x00010b70


	//   ....[45]....
        /*0bc4*/ 	.word	0x00010b80


	//   ....[46]....
        /*0bc8*/ 	.word	0x00010b90


	//   ....[47]....
        /*0bcc*/ 	.word	0x00010ba0


	//   ....[48]....
        /*0bd0*/ 	.word	0x00010bb0


	//   ....[49]....
        /*0bd4*/ 	.word	0x00010bc0


	//   ....[50]....
        /*0bd8*/ 	.word	0x00010bd0


	//   ....[51]....
        /*0bdc*/ 	.word	0x00010be0


	//   ....[52]....
        /*0be0*/ 	.word	0x00010bf0


	//   ....[53]....
        /*0be4*/ 	.word	0x00010c00


	//   ....[54]....
        /*0be8*/ 	.word	0x00010c10


	//   ....[55]....
        /*0bec*/ 	.word	0x00010c20


	//   ....[56]....
        /*0bf0*/ 	.word	0x00010c30


	//   ....[57]....
        /*0bf4*/ 	.word	0x00010c40


	//   ....[58]....
        /*0bf8*/ 	.word	0x00010c50


	//   ....[59]....
        /*0bfc*/ 	.word	0x00010c60


	//   ....[60]....
        /*0c00*/ 	.word	0x00010c70


	//   ....[61]....
        /*0c04*/ 	.word	0x00010c80


	//   ....[62]....
        /*0c08*/ 	.word	0x00010c90


	//   ....[63]....
        /*0c0c*/ 	.word	0x00010ca0


	//   ....[64]....
        /*0c10*/ 	.word	0x00010cb0


	//   ....[65]....
        /*0c14*/ 	.word	0x00010cc0


	//   ....[66]....
        /*0c18*/ 	.word	0x00010cd0


	//   ....[67]....
        /*0c1c*/ 	.word	0x00010ce0


	//   ....[68]....
        /*0c20*/ 	.word	0x00010cf0


	//   ....[69]....
        /*0c24*/ 	.word	0x00010d00


	//   ....[70]....
        /*0c28*/ 	.word	0x00010d10


	//   ....[71]....
        /*0c2c*/ 	.word	0x00010d20


	//   ....[72]....
        /*0c30*/ 	.word	0x00010d30


	//   ....[73]....
        /*0c34*/ 	.word	0x00010d40


	//   ....[74]....
        /*0c38*/ 	.word	0x00010d50


	//   ....[75]....
        /*0c3c*/ 	.word	0x00010d60


	//   ....[76]....
        /*0c40*/ 	.word	0x00010d70


	//   ....[77]....
        /*0c44*/ 	.word	0x00010d80


	//   ....[78]....
        /*0c48*/ 	.word	0x00010d90


	//   ....[79]....
        /*0c4c*/ 	.word	0x00010da0


	//   ....[80]....
        /*0c50*/ 	.word	0x00010db0


	//   ....[81]....
        /*0c54*/ 	.word	0x00010dc0


	//   ....[82]....
        /*0c58*/ 	.word	0x00010dd0


	//   ....[83]....
        /*0c5c*/ 	.word	0x00010de0


	//   ....[84]....
        /*0c60*/ 	.word	0x00011720


	//   ....[85]....
        /*0c64*/ 	.word	0x00011730


	//   ....[86]....
        /*0c68*/ 	.word	0x00011740


	//   ....[87]....
        /*0c6c*/ 	.word	0x00011780


	//   ....[88]....
        /*0c70*/ 	.word	0x00011e70


	//   ....[89]....
        /*0c74*/ 	.word	0x00011e90


	//   ....[90]....
        /*0c78*/ 	.word	0x00011f90


	//   ....[91]....
        /*0c7c*/ 	.word	0x00011fb0


	//   ....[92]....
        /*0c80*/ 	.word	0x00012440


	//   ....[93]....
        /*0c84*/ 	.word	0x00012450


	//   ....[94]....
        /*0c88*/ 	.word	0x00012830


	//   ....[95]....
        /*0c8c*/ 	.word	0x00012840


	//   ....[96]....
        /*0c90*/ 	.word	0x00013480


	//   ....[97]....
        /*0c94*/ 	.word	0x00013490


	//   ....[98]....
        /*0c98*/ 	.word	0x00013590


	//   ....[99]....
        /*0c9c*/ 	.word	0x000135b0


	//   ....[100]....
        /*0ca0*/ 	.word	0x00013720


	//   ....[101]....
        /*0ca4*/ 	.word	0x00013930


	//   ....[102]....
        /*0ca8*/ 	.word	0x00013960


	//   ....[103]....
        /*0cac*/ 	.word	0x00013990


	//   ....[104]....
        /*0cb0*/ 	.word	0x000139c0


	//   ....[105]....
        /*0cb4*/ 	.word	0x000139f0


	//   ....[106]....
        /*0cb8*/ 	.word	0x00013a20


	//   ....[107]....
        /*0cbc*/ 	.word	0x00013bb0


	//   ....[108]....
        /*0cc0*/ 	.word	0x00013be0


	//   ....[109]....
        /*0cc4*/ 	.word	0x00013c10


	//   ....[110]....
        /*0cc8*/ 	.word	0x00013c40


	//   ....[111]....
        /*0ccc*/ 	.word	0x00013c70


	//   ....[112]....
        /*0cd0*/ 	.word	0x00013ca0


	//   ....[113]....
        /*0cd4*/ 	.word	0x00013d30


	//   ....[114]....
        /*0cd8*/ 	.word	0x00013d60


	//   ....[115]....
        /*0cdc*/ 	.word	0x00013d70


	//   ....[116]....
        /*0ce0*/ 	.word	0x00013e10


	//   ....[117]....
        /*0ce4*/ 	.word	0x00014f90


	//   ....[118]....
        /*0ce8*/ 	.word	0x00017280


	//   ....[119]....
        /*0cec*/ 	.word	0x000172b0


	//   ....[120]....
        /*0cf0*/ 	.word	0x000172d0


	//   ....[121]....
        /*0cf4*/ 	.word	0x000173b0


	//   ....[122]....
        /*0cf8*/ 	.word	0x00017750


	//   ....[123]....
        /*0cfc*/ 	.word	0x00017760


	//   ....[124]....
        /*0d00*/ 	.word	0x00017770


	//   ....[125]....
        /*0d04*/ 	.word	0x00017780


	//   ....[126]....
        /*0d08*/ 	.word	0x000180a0


	//   ....[127]....
        /*0d0c*/ 	.word	0x000180d0


	//   ....[128]....
        /*0d10*/ 	.word	0x000180f0


	//   ....[129]....
        /*0d14*/ 	.word	0x00018100


	//   ....[130]....
        /*0d18*/ 	.word	0x00018200


	//   ....[131]....
        /*0d1c*/ 	.word	0x00018210


	//   ....[132]....
        /*0d20*/ 	.word	0x00018970


	//   ....[133]....
        /*0d24*/ 	.word	0x00018990


	//   ....[134]....
        /*0d28*/ 	.word	0x000189a0


	//   ....[135]....
        /*0d2c*/ 	.word	0x00018a00


	//   ....[136]....
        /*0d30*/ 	.word	0x00018d50


	//   ....[137]....
        /*0d34*/ 	.word	0x00018d60


	//   ....[138]....
        /*0d38*/ 	.word	0x00018d70


	//   ....[139]....
        /*0d3c*/ 	.word	0x00018dd0


	//   ....[140]....
        /*0d40*/ 	.word	0x00019d00


	//   ....[141]....
        /*0d44*/ 	.word	0x00019d30


	//   ....[142]....
        /*0d48*/ 	.word	0x00019da0


	//   ....[143]....
        /*0d4c*/ 	.word	0x00019dd0


	//   ....[144]....
        /*0d50*/ 	.word	0x00019e00


	//   ....[145]....
        /*0d54*/ 	.word	0x00019e30


	//   ....[146]....
        /*0d58*/ 	.word	0x00019e60


	//   ....[147]....
        /*0d5c*/ 	.word	0x00019e90


	//   ....[148]....
        /*0d60*/ 	.word	0x0001a030


	//   ....[149]....
        /*0d64*/ 	.word	0x0001a060


	//   ....[150]....
        /*0d68*/ 	.word	0x0001a090


	//   ....[151]....
        /*0d6c*/ 	.word	0x0001a0c0


	//   ....[152]....
        /*0d70*/ 	.word	0x0001a0f0


	//   ....[153]....
        /*0d74*/ 	.word	0x0001a120


	//   ....[154]....
        /*0d78*/ 	.word	0x0001a1e0


	//   ....[155]....
        /*0d7c*/ 	.word	0x0001a200


	//   ....[156]....
        /*0d80*/ 	.word	0x0001a210


	//   ....[157]....
        /*0d84*/ 	.word	0x0001a270


	//   ....[158]....
        /*0d88*/ 	.word	0x0001a8c0


	//   ....[159]....
        /*0d8c*/ 	.word	0x0001ac60


	//   ....[160]....
        /*0d90*/ 	.word	0x0001acf0


	//   ....[161]....
        /*0d94*/ 	.word	0x0001add0


	//   ....[162]....
        /*0d98*/ 	.word	0x0001ae60


	//   ....[163]....
        /*0d9c*/ 	.word	0x0001af40


	//   ....[164]....
        /*0da0*/ 	.word	0x0001afd0


	//   ....[165]....
        /*0da4*/ 	.word	0x0001b0b0


	//   ....[166]....
        /*0da8*/ 	.word	0x0001b140


	//   ....[167]....
        /*0dac*/ 	.word	0x0001b190


	//   ....[168]....
        /*0db0*/ 	.word	0x0001b1e0


	//   ....[169]....
        /*0db4*/ 	.word	0x0001b2d0


	//   ....[170]....
        /*0db8*/ 	.word	0x0001b360


	//   ....[171]....
        /*0dbc*/ 	.word	0x0001b3b0


	//   ....[172]....
        /*0dc0*/ 	.word	0x0001b400


	//   ....[173]....
        /*0dc4*/ 	.word	0x0001b660


	//   ....[174]....
        /*0dc8*/ 	.word	0x0001b940


	//   ....[175]....
        /*0dcc*/ 	.word	0x0001ba40


	//   ....[176]....
        /*0dd0*/ 	.word	0x0001bad0


	//   ....[177]....
        /*0dd4*/ 	.word	0x0001bc60


	//   ....[178]....
        /*0dd8*/ 	.word	0x0001bd00


	//   ....[179]....
        /*0ddc*/ 	.word	0x0001be00


	//   ....[180]....
        /*0de0*/ 	.word	0x0001be90


	//   ....[181]....
        /*0de4*/ 	.word	0x0001bef0


	//   ....[182]....
        /*0de8*/ 	.word	0x0001bf90


	//   ....[183]....
        /*0dec*/ 	.word	0x0001c0a0


	//   ....[184]....
        /*0df0*/ 	.word	0x0001c100


	//   ....[185]....
        /*0df4*/ 	.word	0x0001c160


	//   ....[186]....
        /*0df8*/ 	.word	0x0001c200


	//   ....[187]....
        /*0dfc*/ 	.word	0x0001c2d0


	//   ....[188]....
        /*0e00*/ 	.word	0x0001c3b0


	//   ....[189]....
        /*0e04*/ 	.word	0x0001c4f0


	//   ....[190]....
        /*0e08*/ 	.word	0x0001c590


	//   ....[191]....
        /*0e0c*/ 	.word	0x0001c5f0


	//   ....[192]....
        /*0e10*/ 	.word	0x0001c6c0


	//   ....[193]....
        /*0e14*/ 	.word	0x0001c7b0


	//   ....[194]....
        /*0e18*/ 	.word	0x0001c840


	//   ....[195]....
        /*0e1c*/ 	.word	0x0001c8a0


	//   ....[196]....
        /*0e20*/ 	.word	0x0001c970


	//   ....[197]....
        /*0e24*/ 	.word	0x0001cb50


	//   ....[198]....
        /*0e28*/ 	.word	0x0001cbf0


	//   ....[199]....
        /*0e2c*/ 	.word	0x0001cd80


	//   ....[200]....
        /*0e30*/ 	.word	0x0001ce00


	//   ....[201]....
        /*0e34*/ 	.word	0x0001ce80


	//   ....[202]....
        /*0e38*/ 	.word	0x0001cf00


	//   ....[203]....
        /*0e3c*/ 	.word	0x0001cf80


	//   ....[204]....
        /*0e40*/ 	.word	0x0001d010


	//   ....[205]....
        /*0e44*/ 	.word	0x0001d0b0


	//   ....[206]....
        /*0e48*/ 	.word	0x0001d160


	//   ....[207]....
        /*0e4c*/ 	.word	0x0001d1e0


	//   ....[208]....
        /*0e50*/ 	.word	0x0001d260


	//   ....[209]....
        /*0e54*/ 	.word	0x0001d2e0


	//   ....[210]....
        /*0e58*/ 	.word	0x0001d370


	//   ....[211]....
        /*0e5c*/ 	.word	0x0001d3f0


	//   ....[212]....
        /*0e60*/ 	.word	0x0001d490


	//   ....[213]....
        /*0e64*/ 	.word	0x0001d4e0


	//   ....[214]....
        /*0e68*/ 	.word	0x0001d570


	//   ....[215]....
        /*0e6c*/ 	.word	0x0001d6a0


	//----- nvinfo : EIATTR_REG_RECONFIG
	.align		4
.L_147:
        /*0e70*/ 	.byte	0x01, 0x54
	.zero		2


	//----- nvinfo : EIATTR_SYSCALL_OFFSETS
	.align		4
        /*0e74*/ 	.byte	0x04, 0x46
        /*0e76*/ 	.short	(.L_149 - .L_148)


	//   ....[0]....
.L_148:
        /*0e78*/ 	.word	0x00001d50


	//   ....[1]....
        /*0e7c*/ 	.word	0x00001ea0


	//   ....[2]....
        /*0e80*/ 	.word	0x00007560


	//   ....[3]....
        /*0e84*/ 	.word	0x000078a0


	//   ....[4]....
        /*0e88*/ 	.word	0x00016830


	//   ....[5]....
        /*0e8c*/ 	.word	0x000169c0


	//   ....[6]....
        /*0e90*/ 	.word	0x00016b10


	//   ....[7]....
        /*0e94*/ 	.word	0x00016c60


	//   ....[8]....
        /*0e98*/ 	.word	0x00017bc0


	//----- nvinfo : EIATTR_MBARRIER_INSTR_OFFSETS
	.align		4
.L_149:
        /*0e9c*/ 	.byte	0x04, 0x39
        /*0e9e*/ 	.short	(.L_151 - .L_150)


	//   ....[0]....
.L_150:
        /*0ea0*/ 	.word	0x00000250
        /*0ea4*/ 	.word	0x000000ff
        /*0ea8*/ 	.word	0x00019c00
        /*0eac*/ 	.short	0x0100
        /*0eae*/ 	.byte	0x08
	.zero		1


	//   ....[1]....
        /*0eb0*/ 	.word	0x00000260
        /*0eb4*/ 	.word	0x000000ff
        /*0eb8*/ 	.word	0x00019c20
        /*0ebc*/ 	.short	0x0100
        /*0ebe*/ 	.byte	0x08
	.zero		1


	//   ....[2]....
        /*0ec0*/ 	.word	0x00000350
        /*0ec4*/ 	.word	0x000000ff
        /*0ec8*/ 	.word	0x00019c30
        /*0ecc*/ 	.short	0x0100
        /*0ece*/ 	.byte	0x08
	.zero		1


	//   ....[3]....
        /*0ed0*/ 	.word	0x00000360
        /*0ed4*/ 	.word	0x000000ff
        /*0ed8*/ 	.word	0x00019c40
        /*0edc*/ 	.short	0x0100
        /*0ede*/ 	.byte	0x08
	.zero		1


	//   ....[4]....
        /*0ee0*/ 	.word	0x00000370
        /*0ee4*/ 	.word	0x000000ff
        /*0ee8*/ 	.word	0x00019c38
        /*0eec*/ 	.short	0x0100
        /*0eee*/ 	.byte	0x08
	.zero		1


	//   ....[5]....
        /*0ef0*/ 	.word	0x00000380
        /*0ef4*/ 	.word	0x000000ff
        /*0ef8*/ 	.word	0x00019c48
        /*0efc*/ 	.short	0x0100
        /*0efe*/ 	.byte	0x08
	.zero		1


	//   ....[6]....
        /*0f00*/ 	.word	0x000004b0
        /*0f04*/ 	.word	0x000000ff
        /*0f08*/ 	.word	0x00019c50
        /*0f0c*/ 	.short	0x0100
        /*0f0e*/ 	.byte	0x08
	.zero		1


	//   ....[7]....
        /*0f10*/ 	.word	0x000004c0
        /*0f14*/ 	.word	0x000000ff
        /*0f18*/ 	.word	0x00019c60
        /*0f1c*/ 	.short	0x0100
        /*0f1e*/ 	.byte	0x08
	.zero		1


	//   ....[8]....
        /*0f20*/ 	.word	0x000004d0
        /*0f24*/ 	.word	0x000000ff
        /*0f28*/ 	.word	0x00019c58
        /*0f2c*/ 	.short	0x0100
        /*0f2e*/ 	.byte	0x08
	.zero		1


	//   ....[9]....
        /*0f30*/ 	.word	0x000004e0
        /*0f34*/ 	.word	0x000000ff
        /*0f38*/ 	.word	0x00019c68
        /*0f3c*/ 	.short	0x0100
        /*0f3e*/ 	.byte	0x08
	.zero		1


	//   ....[10]....
        /*0f40*/ 	.word	0x000005d0
        /*0f44*/ 	.word	0x000000ff
        /*0f48*/ 	.word	0x00019c70
        /*0f4c*/ 	.short	0x0100
        /*0f4e*/ 	.byte	0x06
	.zero		1


	//   ....[11]....
        /*0f50*/ 	.word	0x000005e0
        /*0f54*/ 	.word	0x000000ff
        /*0f58*/ 	.word	0x00019c80
        /*0f5c*/ 	.short	0x0100
        /*0f5e*/ 	.byte	0x06
	.zero		1


	//   ....[12]....
        /*0f60*/ 	.word	0x000005f0
        /*0f64*/ 	.word	0x000000ff
        /*0f68*/ 	.word	0x00019c78
        /*0f6c*/ 	.short	0x0100
        /*0f6e*/ 	.byte	0x06
	.zero		1


	//   ....[13]....
        /*0f70*/ 	.word	0x00000600
        /*0f74*/ 	.word	0x000000ff
        /*0f78*/ 	.word	0x00019c88
        /*0f7c*/ 	.short	0x0100
        /*0f7e*/ 	.byte	0x06
	.zero		1


	//   ....[14]....
        /*0f80*/ 	.word	0x00000730
        /*0f84*/ 	.word	0x000000ff
        /*0f88*/ 	.word	0x00019c90
        /*0f8c*/ 	.short	0x0100
        /*0f8e*/ 	.byte	0x08
	.zero		1


	//   ....[15]....
        /*0f90*/ 	.word	0x00000740
        /*0f94*/ 	.word	0x000000ff
        /*0f98*/ 	.word	0x00019ca0
        /*0f9c*/ 	.short	0x0100
        /*0f9e*/ 	.byte	0x08
	.zero		1


	//   ....[16]....
        /*0fa0*/ 	.word	0x00000750
        /*0fa4*/ 	.word	0x000000ff
        /*0fa8*/ 	.word	0x00019c98
        /*0fac*/ 	.short	0x0100
        /*0fae*/ 	.byte	0x08
	.zero		1


	//   ....[17]....
        /*0fb0*/ 	.word	0x00000760
        /*0fb4*/ 	.word	0x000000ff
        /*0fb8*/ 	.word	0x00019ca8
        /*0fbc*/ 	.short	0x0100
        /*0fbe*/ 	.byte	0x08
	.zero		1


	//   ....[18]....
        /*0fc0*/ 	.word	0x000008a0
        /*0fc4*/ 	.word	0x000000ff
        /*0fc8*/ 	.word	0x00019cb0
        /*0fcc*/ 	.short	0x0100
        /*0fce*/ 	.byte	0x08
	.zero		1


	//   ....[19]....
        /*0fd0*/ 	.word	0x000008b0
        /*0fd4*/ 	.word	0x000000ff
        /*0fd8*/ 	.word	0x00019cc0
        /*0fdc*/ 	.short	0x0100
        /*0fde*/ 	.byte	0x08
	.zero		1


	//   ....[20]....
        /*0fe0*/ 	.word	0x000008c0
        /*0fe4*/ 	.word	0x000000ff
        /*0fe8*/ 	.word	0x00019cb8
        /*0fec*/ 	.short	0x0100
        /*0fee*/ 	.byte	0x08
	.zero		1


	//   ....[21]....
        /*0ff0*/ 	.word	0x000008d0
        /*0ff4*/ 	.word	0x000000ff
        /*0ff8*/ 	.word	0x00019cc8
        /*0ffc*/ 	.short	0x0100
        /*0ffe*/ 	.byte	0x08
	.zero		1


	//   ....[22]....
        /*1000*/ 	.word	0x00002bc0
        /*1004*/ 	.word	0x00000046
        /*1008*/ 	.word	0x00019c90
        /*100c*/ 	.short	0x010a
        /*100e*/ 	.byte	0x3f
	.zero		1


	//   ....[23]....
        /*1010*/ 	.word	0x000044d0
        /*1014*/ 	.word	0x00000046
        /*1018*/ 	.word	0x00019c90
        /*101c*/ 	.short	0x010a
        /*101e*/ 	.byte	0x3f
	.zero		1


	//   ....[24]....
        /*1020*/ 	.word	0x000064a0
        /*1024*/ 	.word	0x00000046
        /*1028*/ 	.word	0x00019c90
        /*102c*/ 	.short	0x010a
        /*102e*/ 	.byte	0x3f
	.zero		1


	//   ....[25]....
        /*1030*/ 	.word	0x00006870
        /*1034*/ 	.word	0x00000004
        /*1038*/ 	.word	0x00000000
        /*103c*/ 	.short	0x0101
        /*103e*/ 	.byte	0x3f
	.zero		1


	//   ....[26]....
        /*1040*/ 	.word	0x000068b0
        /*1044*/ 	.word	0x00000046
        /*1048*/ 	.word	0x00019cb0
        /*104c*/ 	.short	0x010a
        /*104e*/ 	.byte	0x3f
	.zero		1


	//   ....[27]....
        /*1050*/ 	.word	0x00006c30
        /*1054*/ 	.word	0x00000046
        /*1058*/ 	.word	0x00000000
        /*105c*/ 	.short	0x0101
        /*105e*/ 	.byte	0x3f
	.zero		1


	//   ....[28]....
        /*1060*/ 	.word	0x00007600
        /*1064*/ 	.word	0x00000012
        /*1068*/ 	.word	0x00019c00
        /*106c*/ 	.short	0x010a
        /*106e*/ 	.byte	0x3f
	.zero		1


	//   ....[29]....
        /*1070*/ 	.word	0x00007650
        /*1074*/ 	.word	0x00000012
        /*1078*/ 	.word	0x00019c00
        /*107c*/ 	.short	0x010a
        /*107e*/ 	.byte	0x3f
	.zero		1


	//   ....[30]....
        /*1080*/ 	.word	0x00007cb0
        /*1084*/ 	.word	0x00000012
        /*1088*/ 	.word	0x00019c00
        /*108c*/ 	.short	0x010a
        /*108e*/ 	.byte	0x3f
	.zero		1


	//   ....[31]....
        /*1090*/ 	.word	0x000097c0
        /*1094*/ 	.word	0x00000012
        /*1098*/ 	.word	0x00019c00
        /*109c*/ 	.short	0x010a
        /*109e*/ 	.byte	0x3f
	.zero		1


	//   ....[32]....
        /*10a0*/ 	.word	0x0000b950
        /*10a4*/ 	.word	0x00000003
        /*10a8*/ 	.word	0x00019c30
        /*10ac*/ 	.short	0x010a
        /*10ae*/ 	.byte	0x3f
	.zero		1


	//   ....[33]....
        /*10b0*/ 	.word	0x0000b9f0
        /*10b4*/ 	.word	0x00000003
        /*10b8*/ 	.word	0x00019c30
        /*10bc*/ 	.short	0x010a
        /*10be*/ 	.byte	0x3f
	.zero		1


	//   ....[34]....
        /*10c0*/ 	.word	0x0000d060
        /*10c4*/ 	.word	0x00000037
        /*10c8*/ 	.word	0x00000000
        /*10cc*/ 	.short	0x0101
        /*10ce*/ 	.byte	0x3f
	.zero		1


	//   ....[35]....
        /*10d0*/ 	.word	0x0000dbe0
        /*10d4*/ 	.word	0x00000000
        /*10d8*/ 	.word	0x00019c30
        /*10dc*/ 	.short	0x010a
        /*10de*/ 	.byte	0x3f
	.zero		1


	//   ....[36]....
        /*10e0*/ 	.word	0x0000dc50
        /*10e4*/ 	.word	0x00000000
        /*10e8*/ 	.word	0x00019c30
        /*10ec*/ 	.short	0x010a
        /*10ee*/ 	.byte	0x3f
	.zero		1


	//   ....[37]....
        /*10f0*/ 	.word	0x0000de60
        /*10f4*/ 	.word	0x00000007
        /*10f8*/ 	.word	0x00019c50
        /*10fc*/ 	.short	0x010a
        /*10fe*/ 	.byte	0x3f
	.zero		1


	//   ....[38]....
        /*1100*/ 	.word	0x0000deb0
        /*1104*/ 	.word	0x00000007
        /*1108*/ 	.word	0x00019c50
        /*110c*/ 	.short	0x010a
        /*110e*/ 	.byte	0x3f
	.zero		1


	//   ....[39]....
        /*1110*/ 	.word	0x0000e130
        /*1114*/ 	.word	0x00000000
        /*1118*/ 	.word	0x00000000
        /*111c*/ 	.short	0x0101
        /*111e*/ 	.byte	0x3f
	.zero		1


	//   ....[40]....
        /*1120*/ 	.word	0x0000f290
        /*1124*/ 	.word	0x00000007
        /*1128*/ 	.word	0x00000000
        /*112c*/ 	.short	0x0101
        /*112e*/ 	.byte	0x3f
	.zero		1


	//   ....[41]....
        /*1130*/ 	.word	0x0000f980
        /*1134*/ 	.word	0x00000004
        /*1138*/ 	.word	0x00019c50
        /*113c*/ 	.short	0x010a
        /*113e*/ 	.byte	0x3f
	.zero		1


	//   ....[42]....
        /*1140*/ 	.word	0x0000f9d0
        /*1144*/ 	.word	0x00000004
        /*1148*/ 	.word	0x00019c50
        /*114c*/ 	.short	0x010a
        /*114e*/ 	.byte	0x3f
	.zero		1


	//   ....[43]....
        /*1150*/ 	.word	0x0000ffa0
        /*1154*/ 	.word	0x00000004
        /*1158*/ 	.word	0x00000000
        /*115c*/ 	.short	0x0101
        /*115e*/ 	.byte	0x3f
	.zero		1


	//   ....[44]....
        /*1160*/ 	.word	0x00011e80
        /*1164*/ 	.word	0x00000000
        /*1168*/ 	.word	0x00000000
        /*116c*/ 	.short	0x0101
        /*116e*/ 	.byte	0x3f
	.zero		1


	//   ....[45]....
        /*1170*/ 	.word	0x00012430
        /*1174*/ 	.word	0x00000004
        /*1178*/ 	.word	0x00000000
        /*117c*/ 	.short	0x0101
        /*117e*/ 	.byte	0x3f
	.zero		1


	//   ....[46]....
        /*1180*/ 	.word	0x00015070
        /*1184*/ 	.word	0x00000011
        /*1188*/ 	.word	0x00019c20
        /*118c*/ 	.short	0x010a
        /*118e*/ 	.byte	0x3f
	.zero		1


	//   ....[47]....
        /*1190*/ 	.word	0x00015100
        /*1194*/ 	.word	0x00000008
        /*1198*/ 	.word	0x00019ca0
        /*119c*/ 	.short	0x010a
        /*119e*/ 	.byte	0x3f
	.zero		1


	//   ....[48]....
        /*11a0*/ 	.word	0x00015550
        /*11a4*/ 	.word	0x00000008
        /*11a8*/ 	.word	0x00019cc0
        /*11ac*/ 	.short	0x010a
        /*11ae*/ 	.byte	0x3f
	.zero		1


	//   ....[49]....
        /*11b0*/ 	.word	0x00015a70
        /*11b4*/ 	.word	0x00000009
        /*11b8*/ 	.word	0x00019ca0
        /*11bc*/ 	.short	0x010a
        /*11be*/ 	.byte	0x3f
	.zero		1


	//   ....[50]....
        /*11c0*/ 	.word	0x00015eb0
        /*11c4*/ 	.word	0x00000009
        /*11c8*/ 	.word	0x00019cc0
        /*11cc*/ 	.short	0x010a
        /*11ce*/ 	.byte	0x3f
	.zero		1


	//   ....[51]....
        /*11d0*/ 	.word	0x000170c0
        /*11d4*/ 	.word	0x00000004
        /*11d8*/ 	.word	0x00019c80
        /*11dc*/ 	.short	0x010a
        /*11de*/ 	.byte	0x3f
	.zero		1


	//   ....[52]....
        /*11e0*/ 	.word	0x00017480
        /*11e4*/ 	.word	0x00000004
        /*11e8*/ 	.word	0x00019c70
        /*11ec*/ 	.short	0x0107
        /*11ee*/ 	.byte	0x3f
	.zero		1


	//   ....[53]....
        /*11f0*/ 	.word	0x00017540
        /*11f4*/ 	.word	0x00000004
        /*11f8*/ 	.word	0x00019c70
        /*11fc*/ 	.short	0x0101
        /*11fe*/ 	.byte	0x3f
	.zero		1


	//   ....[54]....
        /*1200*/ 	.word	0x00017590
        /*1204*/ 	.word	0x00000004
        /*1208*/ 	.word	0x00019c40
        /*120c*/ 	.short	0x010a
        /*120e*/ 	.byte	0x3f
	.zero		1


	//   ....[55]....
        /*1210*/ 	.word	0x000178a0
        /*1214*/ 	.word	0x00000004
        /*1218*/ 	.word	0x00019c30
        /*121c*/ 	.short	0x0107
        /*121e*/ 	.byte	0x3f
	.zero		1


	//   ....[56]....
        /*1220*/ 	.word	0x00017970
        /*1224*/ 	.word	0x00000004
        /*1228*/ 	.word	0x00019c30
        /*122c*/ 	.short	0x0101
        /*122e*/ 	.byte	0x3f
	.zero		1


	//   ....[57]....
        /*1230*/ 	.word	0x000182f0
        /*1234*/ 	.word	0x00000011
        /*1238*/ 	.word	0x00019c00
        /*123c*/ 	.short	0x0107
        /*123e*/ 	.byte	0x3f
	.zero		1


	//   ....[58]....
        /*1240*/ 	.word	0x000183f0
        /*1244*/ 	.word	0x00000011
        /*1248*/ 	.word	0x00019c00
        /*124c*/ 	.short	0x0101
        /*124e*/ 	.byte	0x3f
	.zero		1


	//   ....[59]....
        /*1250*/ 	.word	0x00018410
        /*1254*/ 	.word	0x00000011
        /*1258*/ 	.word	0x00019c20
        /*125c*/ 	.short	0x010a
        /*125e*/ 	.byte	0x3f
	.zero		1


	//   ....[60]....
        /*1260*/ 	.word	0x000187a0
        /*1264*/ 	.word	0x00000000
        /*1268*/ 	.word	0x00019c80
        /*126c*/ 	.short	0x010a
        /*126e*/ 	.byte	0x3f
	.zero		1


	//   ....[61]....
        /*1270*/ 	.word	0x00018aa0
        /*1274*/ 	.word	0x00000000
        /*1278*/ 	.word	0x00019c70
        /*127c*/ 	.short	0x0107
        /*127e*/ 	.byte	0x3f
	.zero		1


	//   ....[62]....
        /*1280*/ 	.word	0x00018b60
        /*1284*/ 	.word	0x00000000
        /*1288*/ 	.word	0x00019c70
        /*128c*/ 	.short	0x0101
        /*128e*/ 	.byte	0x3f
	.zero		1


	//   ....[63]....
        /*1290*/ 	.word	0x00018b90
        /*1294*/ 	.word	0x00000000
        /*1298*/ 	.word	0x00019c40
        /*129c*/ 	.short	0x010a
        /*129e*/ 	.byte	0x3f
	.zero		1


	//   ....[64]....
        /*12a0*/ 	.word	0x00018e70
        /*12a4*/ 	.word	0x00000000
        /*12a8*/ 	.word	0x00019c30
        /*12ac*/ 	.short	0x0107
        /*12ae*/ 	.byte	0x3f
	.zero		1


	//   ....[65]....
        /*12b0*/ 	.word	0x00018f40
        /*12b4*/ 	.word	0x00000000
        /*12b8*/ 	.word	0x00019c30
        /*12bc*/ 	.short	0x0101
        /*12be*/ 	.byte	0x3f
	.zero		1


	//   ....[66]....
        /*12c0*/ 	.word	0x00018fc0
        /*12c4*/ 	.word	0x00000002
        /*12c8*/ 	.word	0x00019c70
        /*12cc*/ 	.short	0x010a
        /*12ce*/ 	.byte	0x3f
	.zero		1


	//   ....[67]....
        /*12d0*/ 	.word	0x00019050
        /*12d4*/ 	.word	0x00000002
        /*12d8*/ 	.word	0x00019c60
        /*12dc*/ 	.short	0x010a
        /*12de*/ 	.byte	0x3f
	.zero		1


	//   ....[68]....
        /*12e0*/ 	.word	0x000193e0
        /*12e4*/ 	.word	0x00000002
        /*12e8*/ 	.word	0x00019c50
        /*12ec*/ 	.short	0x0101
        /*12ee*/ 	.byte	0x3f
	.zero		1


	//   ....[69]....
        /*12f0*/ 	.word	0x00019470
        /*12f4*/ 	.word	0x00000002
        /*12f8*/ 	.word	0x00000000
        /*12fc*/ 	.short	0x0101
        /*12fe*/ 	.byte	0x3f
	.zero		1


	//   ....[70]....
        /*1300*/ 	.word	0x00019630
        /*1304*/ 	.word	0x00000003
        /*1308*/ 	.word	0x00019c70
        /*130c*/ 	.short	0x010a
        /*130e*/ 	.byte	0x3f
	.zero		1


	//   ....[71]....
        /*1310*/ 	.word	0x000196b0
        /*1314*/ 	.word	0x00000003
        /*1318*/ 	.word	0x00019c60
        /*131c*/ 	.short	0x010a
        /*131e*/ 	.byte	0x3f
	.zero		1


	//   ....[72]....
        /*1320*/ 	.word	0x00019a50
        /*1324*/ 	.word	0x00000003
        /*1328*/ 	.word	0x00019c50
        /*132c*/ 	.short	0x0101
        /*132e*/ 	.byte	0x3f
	.zero		1


	//   ....[73]....
        /*1330*/ 	.word	0x00019b00
        /*1334*/ 	.word	0x00000003
        /*1338*/ 	.word	0x00000000
        /*133c*/ 	.short	0x0101
        /*133e*/ 	.byte	0x3f
	.zero		1


	//   ....[74]....
        /*1340*/ 	.word	0x0001a840
        /*1344*/ 	.word	0x00000005
        /*1348*/ 	.word	0x00019c20
        /*134c*/ 	.short	0x010a
        /*134e*/ 	.byte	0x3f
	.zero		1


	//   ....[75]....
        /*1350*/ 	.word	0x0001a9b0
        /*1354*/ 	.word	0x00000003
        /*1358*/ 	.word	0x00019c40
        /*135c*/ 	.short	0x010a
        /*135e*/ 	.byte	0x3f
	.zero		1


	//   ....[76]....
        /*1360*/ 	.word	0x0001aa50
        /*1364*/ 	.word	0x00000013
        /*1368*/ 	.word	0x00019c40
        /*136c*/ 	.short	0x010a
        /*136e*/ 	.byte	0x3f
	.zero		1


	//   ....[77]....
        /*1370*/ 	.word	0x0001aa90
        /*1374*/ 	.word	0x00000003
        /*1378*/ 	.word	0x00019c60
        /*137c*/ 	.short	0x010a
        /*137e*/ 	.byte	0x3f
	.zero		1


	//   ....[78]....
        /*1380*/ 	.word	0x0001aad0
        /*1384*/ 	.word	0x00000013
        /*1388*/ 	.word	0x00019c60
        /*138c*/ 	.short	0x010a
        /*138e*/ 	.byte	0x3f
	.zero		1


	//   ....[79]....
        /*1390*/ 	.word	0x0001ab10
        /*1394*/ 	.word	0x00000003
        /*1398*/ 	.word	0x00019c80
        /*139c*/ 	.short	0x010a
        /*139e*/ 	.byte	0x3f
	.zero		1


	//   ....[80]....
        /*13a0*/ 	.word	0x0001ab50
        /*13a4*/ 	.word	0x00000013
        /*13a8*/ 	.word	0x00019c80
        /*13ac*/ 	.short	0x010a
        /*13ae*/ 	.byte	0x3f
	.zero		1


	//   ....[81]....
        /*13b0*/ 	.word	0x0001abb0
        /*13b4*/ 	.word	0x00000046
        /*13b8*/ 	.word	0x00019c90
        /*13bc*/ 	.short	0x010a
        /*13be*/ 	.byte	0x3f
	.zero		1


	//   ....[82]....
        /*13c0*/ 	.word	0x0001ad20
        /*13c4*/ 	.word	0x00000046
        /*13c8*/ 	.word	0x00019c90
        /*13cc*/ 	.short	0x010a
        /*13ce*/ 	.byte	0x3f
	.zero		1


	//   ....[83]....
        /*13d0*/ 	.word	0x0001aea0
        /*13d4*/ 	.word	0x00000046
        /*13d8*/ 	.word	0x00019c90
        /*13dc*/ 	.short	0x010a
        /*13de*/ 	.byte	0x3f
	.zero		1


	//   ....[84]....
        /*13e0*/ 	.word	0x0001b000
        /*13e4*/ 	.word	0x00000046
        /*13e8*/ 	.word	0x00019cb0
        /*13ec*/ 	.short	0x010a
        /*13ee*/ 	.byte	0x3f
	.zero		1


	//   ....[85]....
        /*13f0*/ 	.word	0x0001b220
        /*13f4*/ 	.word	0x00000012
        /*13f8*/ 	.word	0x00019c00
        /*13fc*/ 	.short	0x010a
        /*13fe*/ 	.byte	0x3f
	.zero		1


	//   ....[86]....
        /*1400*/ 	.word	0x0001b440
        /*1404*/ 	.word	0x00000012
        /*1408*/ 	.word	0x00019c00
        /*140c*/ 	.short	0x010a
        /*140e*/ 	.byte	0x3f
	.zero		1


	//   ....[87]....
        /*1410*/ 	.word	0x0001b490
        /*1414*/ 	.word	0x00000003
        /*1418*/ 	.word	0x00019c30
        /*141c*/ 	.short	0x010a
        /*141e*/ 	.byte	0x3f
	.zero		1


	//   ....[88]....
        /*1420*/ 	.word	0x0001b4e0
        /*1424*/ 	.word	0x00000000
        /*1428*/ 	.word	0x00019c30
        /*142c*/ 	.short	0x010a
        /*142e*/ 	.byte	0x3f
	.zero		1


	//   ....[89]....
        /*1430*/ 	.word	0x0001b530
        /*1434*/ 	.word	0x00000007
        /*1438*/ 	.word	0x00019c50
        /*143c*/ 	.short	0x010a
        /*143e*/ 	.byte	0x3f
	.zero		1


	//   ....[90]....
        /*1440*/ 	.word	0x0001b580
        /*1444*/ 	.word	0x00000004
        /*1448*/ 	.word	0x00019c50
        /*144c*/ 	.short	0x010a
        /*144e*/ 	.byte	0x3f
	.zero		1


	//   ....[91]....
        /*1450*/ 	.word	0x0001b720
        /*1454*/ 	.word	0x00000011
        /*1458*/ 	.word	0x00019c20
        /*145c*/ 	.short	0x010a
        /*145e*/ 	.byte	0x3f
	.zero		1


	//   ....[92]....
        /*1460*/ 	.word	0x0001b770
        /*1464*/ 	.word	0x00000008
        /*1468*/ 	.word	0x00019ca0
        /*146c*/ 	.short	0x010a
        /*146e*/ 	.byte	0x3f
	.zero		1


	//   ....[93]....
        /*1470*/ 	.word	0x0001b7c0
        /*1474*/ 	.word	0x00000008
        /*1478*/ 	.word	0x00019cc0
        /*147c*/ 	.short	0x010a
        /*147e*/ 	.byte	0x3f
	.zero		1


	//   ....[94]....
        /*1480*/ 	.word	0x0001b810
        /*1484*/ 	.word	0x00000009
        /*1488*/ 	.word	0x00019ca0
        /*148c*/ 	.short	0x010a
        /*148e*/ 	.byte	0x3f
	.zero		1


	//   ....[95]....
        /*1490*/ 	.word	0x0001b860
        /*1494*/ 	.word	0x00000009
        /*1498*/ 	.word	0x00019cc0
        /*149c*/ 	.short	0x010a
        /*149e*/ 	.byte	0x3f
	.zero		1


	//   ....[96]....
        /*14a0*/ 	.word	0x0001b990
        /*14a4*/ 	.word	0x00000004
        /*14a8*/ 	.word	0x00019c80
        /*14ac*/ 	.short	0x010a
        /*14ae*/ 	.byte	0x3f
	.zero		1


	//   ....[97]....
        /*14b0*/ 	.word	0x0001bd50
        /*14b4*/ 	.word	0x00000004
        /*14b8*/ 	.word	0x00019c40
        /*14bc*/ 	.short	0x010a
        /*14be*/ 	.byte	0x3f
	.zero		1


	//   ....[98]....
        /*14c0*/ 	.word	0x0001c3f0
        /*14c4*/ 	.word	0x00000011
        /*14c8*/ 	.word	0x00019c20
        /*14cc*/ 	.short	0x010a
        /*14ce*/ 	.byte	0x3f
	.zero		1


	//   ....[99]....
        /*14d0*/ 	.word	0x0001c440
        /*14d4*/ 	.word	0x00000000
        /*14d8*/ 	.word	0x00019c80
        /*14dc*/ 	.short	0x010a
        /*14de*/ 	.byte	0x3f
	.zero		1


	//   ....[100]....
        /*14e0*/ 	.word	0x0001c700
        /*14e4*/ 	.word	0x00000000
        /*14e8*/ 	.word	0x00019c40
        /*14ec*/ 	.short	0x010a
        /*14ee*/ 	.byte	0x3f
	.zero		1


	//   ....[101]....
        /*14f0*/ 	.word	0x0001c9b0
        /*14f4*/ 	.word	0x00000002
        /*14f8*/ 	.word	0x00019c70
        /*14fc*/ 	.short	0x010a
        /*14fe*/ 	.byte	0x3f
	.zero		1


	//   ....[102]....
        /*1500*/ 	.word	0x0001ca00
        /*1504*/ 	.word	0x00000002
        /*1508*/ 	.word	0x00019c60
        /*150c*/ 	.short	0x010a
        /*150e*/ 	.byte	0x3f
	.zero		1


	//   ....[103]....
        /*1510*/ 	.word	0x0001ca50
        /*1514*/ 	.word	0x00000003
        /*1518*/ 	.word	0x00019c70
        /*151c*/ 	.short	0x010a
        /*151e*/ 	.byte	0x3f
	.zero		1


	//   ....[104]....
        /*1520*/ 	.word	0x0001caa0
        /*1524*/ 	.word	0x00000003
        /*1528*/ 	.word	0x00019c60
        /*152c*/ 	.short	0x010a
        /*152e*/ 	.byte	0x3f
	.zero		1


	//   ....[105]....
        /*1530*/ 	.word	0x0001d5c0
        /*1534*/ 	.word	0x00000005
        /*1538*/ 	.word	0x00019c20
        /*153c*/ 	.short	0x010a
        /*153e*/ 	.byte	0x3f
	.zero		1


	//   ....[106]....
        /*1540*/ 	.word	0x0001d760
        /*1544*/ 	.word	0x00000003
        /*1548*/ 	.word	0x00019c40
        /*154c*/ 	.short	0x010a
        /*154e*/ 	.byte	0x3f
	.zero		1


	//   ....[107]....
        /*1550*/ 	.word	0x0001d7b0
        /*1554*/ 	.word	0x00000013
        /*1558*/ 	.word	0x00019c40
        /*155c*/ 	.short	0x010a
        /*155e*/ 	.byte	0x3f
	.zero		1


	//   ....[108]....
        /*1560*/ 	.word	0x0001d800
        /*1564*/ 	.word	0x00000003
        /*1568*/ 	.word	0x00019c60
        /*156c*/ 	.short	0x010a
        /*156e*/ 	.byte	0x3f
	.zero		1


	//   ....[109]....
        /*1570*/ 	.word	0x0001d850
        /*1574*/ 	.word	0x00000013
        /*1578*/ 	.word	0x00019c60
        /*157c*/ 	.short	0x010a
        /*157e*/ 	.byte	0x3f
	.zero		1


	//   ....[110]....
        /*1580*/ 	.word	0x0001d8a0
        /*1584*/ 	.word	0x00000003
        /*1588*/ 	.word	0x00019c80
        /*158c*/ 	.short	0x010a
        /*158e*/ 	.byte	0x3f
	.zero		1


	//----- nvinfo : EIATTR_NUM_MBARRIERS
	.align		4
.L_151:
        /*1590*/ 	.byte	0x03, 0x38
        /*1592*/ 	.short	0x0016


	//----- nvinfo : EIATTR_EXIT_INSTR_OFFSETS
	.align		4
        /*1594*/ 	.byte	0x04, 0x1c
        /*1596*/ 	.short	(.L_153 - .L_152)


	//   ....[0]....
.L_152:
        /*1598*/ 	.word	0x0001aba0


	//----- nvinfo : EIATTR_MAX_THREADS
	.align		4
.L_153:
        /*159c*/ 	.byte	0x04, 0x05
        /*159e*/ 	.short	(.L_155 - .L_154)
.L_154:
        /*15a0*/ 	.word	0x00000200
        /*15a4*/ 	.word	0x00000001
        /*15a8*/ 	.word	0x00000001


	//----- nvinfo : EIATTR_CRS_STACK_SIZE
	.align		4
.L_155:
        /*15ac*/ 	.byte	0x04, 0x1e
        /*15ae*/ 	.short	(.L_157 - .L_156)
.L_156:
        /*15b0*/ 	.word	0x00000000


	//----- nvinfo : EIATTR_CBANK_PARAM_SIZE
	.align		4
.L_157:
        /*15b4*/ 	.byte	0x03, 0x19
        /*15b6*/ 	.short	0x0af0


	//----- nvinfo : EIATTR_PARAM_CBANK
	.align		4
        /*15b8*/ 	.byte	0x04, 0x0a
        /*15ba*/ 	.short	(.L_159 - .L_158)
	.align		4
.L_158:
        /*15bc*/ 	.word	index@(.nv.constant0._ZN7cutlass13device_kernelIN5flash11enable_sm90INS1_16FlashAttnFwdSm90INS1_25CollectiveMainloopFwdSm90ILi2EN4cute5tupleIJNS5_1CILi1EEES8_S8_EEENS6_IJNS7_ILi192EEENS7_ILi128EEENS7_ILi96EEEEEELi96ENS_12float_e4m3_tEfNS_4arch4Sm90ELb0ELb0ELb0ELb1ELb1ELb1ELb0ELb1ELb1ELb1ELb1ELb0EEENS1_21CollectiveEpilogueFwdINS6_IJSA_SC_SB_EEES9_NS_10bfloat16_tESG_Li384ELb1ELb1ELb1ELb1EEENS1_36VarlenDynamicPersistentTileSchedulerILi192ELi128ELi384ELi128ELb1ELb1ELb1ELb0ELb1ELb1EEEEEEEEEvNT_6ParamsE)
        /*15c0*/ 	.short	0x0210
        /*15c2*/ 	.short	0x0af0


	//----- nvinfo : EIATTR_SW_WAR
	.align		4
.L_159:
        /*15c4*/ 	.byte	0x04, 0x36
        /*15c6*/ 	.short	(.L_161 - .L_160)
.L_160:
        /*15c8*/ 	.word	0x00000008
.L_161:


//--------------------- .nv.info._ZN7cutlass13device_kernelIN5flash11enable_sm90INS1_16FlashAttnFwdSm90INS1_25CollectiveMainloopFwdSm90ILi2EN4cute5tupleIJNS5_1CILi1EEES8_S8_EEENS6_IJNS7_ILi192EEENS7_ILi128EEENS7_ILi96EEEEEELi96ENS_12float_e4m3_tEfNS_4arch4Sm90ELb0ELb1ELb0ELb0ELb1ELb0ELb0ELb1ELb1ELb1ELb1ELb0EEENS1_21CollectiveEpilogueFwdINS6_IJSA_SC_SB_EEES9_NS_10bfloat16_tESG_Li384ELb0ELb1ELb1ELb1EEENS1_19SingleTileSchedulerILb0ELb1ELb1ELi192EEEEEEEEEvNT_6ParamsE --------------------------
	.section	.nv.info._ZN7cutlass13device_kernelIN5flash11enable_sm90INS1_16FlashAttnFwdSm90INS1_25CollectiveMainloopFwdSm90ILi2EN4cute5tupleIJNS5_1CILi1EEES8_S8_EEENS6_IJNS7_ILi192EEENS7_ILi128EEENS7_ILi96EEEEEELi96ENS_12float_e4m3_tEfNS_4arch4Sm90ELb0ELb1ELb0ELb0ELb1ELb0ELb0ELb1ELb1ELb1ELb1ELb0EEENS1_21CollectiveEpilogueFwdINS6_IJSA_SC_SB_EEES9_NS_10bfloat16_tESG_Li384ELb0ELb1ELb1ELb1EEENS1_19SingleTileSchedulerILb0ELb1ELb1ELi192EEEEEEEEEvNT_6ParamsE,"",@"SHT_CUDA_INFO"
	.sectionflags	@""
	.align	4


	//----- nvinfo : EIATTR_CUDA_API_VERSION
	.align		4
        /*0000*/ 	.byte	0x04, 0x37
        /*0002*/ 	.short	(.L_163 - .L_162)
.L_162:
        /*0004*/ 	.word	0x00000082


	//----- nvinfo : EIATTR_KPARAM_INFO
	.align		4
.L_163:
        /*0008*/ 	.byte	0x04, 0x17
        /*000a*/ 	.short	(.L_165 - .L_164)
.L_164:
        /*000c*/ 	.word	0x00000000
        /*0010*/ 	.short	0x0000
        /*0012*/ 	.short	0x0070
        /*0014*/ 	.byte	0x00, 0xf0, 0x01, 0x28


	//----- nvinfo : EIATTR_SPARSE_MMA_MASK
	.align		4
.L_165:
        /*0018*/ 	.byte	0x03, 0x50
        /*001a*/ 	.short	0x0000


	//----- nvinfo : EIATTR_MAXREG_COUNT
	.align		4
        /*001c*/ 	.byte	0x03, 0x1b
        /*001e*/ 	.short	0x0080


	//----- nvinfo : EIATTR_NUM_BARRIERS
	.align		4
        /*0020*/ 	.byte	0x02, 0x4c
        /*0022*/ 	.byte	0x09
	.zero		1


	//----- nvinfo : EIATTR_EXTERNS
	.align		4
        /*0024*/ 	.byte	0x04, 0x0f
        /*0026*/ 	.short	(.L_167 - .L_166)


	//   ....[0]....
	.align		4
.L_166:
        /*0028*/ 	.word	index@(__assertfail)


	//----- nvinfo : EIATTR_ANNOTATIONS
	.align		4
.L_167:
        /*002c*/ 	.byte	0x04, 0x55
        /*002e*/ 	.short	(.L_169 - .L_168)


	//   ....[0]....
.L_168:
        /*0030*/ 	.word	0x00000001
        /*0034*/ 	.byte	0x20, 0x04, 0x01, 0x00, 0x01, 0x00, 0x00, 0x00, 0x10, 0x24, 0x01, 0x00, 0x01, 0x00, 0x00, 0x00
        /*0044*/ 	.byte	0x90, 0x29, 0x01, 0x00


	//----- nvinfo : EIATTR_MERCURY_ISA_VERSION
	.align		4
.L_169:
        /*0048*/ 	.byte	0x03, 0x5f
        /*004a*/ 	.short	0x0101


	//----- nvinfo : EIATTR_INT_WARP_WIDE_INSTR_OFFSETS
	.align		4
        /*004c*/ 	.byte	0x04, 0x31
        /*004e*/ 	.short	(.L_171 - .L_170)


	//   ....[0]....
.L_170:
        /*0050*/ 	.word	0x000000c0


	//   ....[1]....
        /*0054*/ 	.word	0x000000d0


	//   ....[2]....
        /*0058*/ 	.word	0x00000170


	//----- nvinfo : EIATTR_COOP_GROUP_MASK_REGIDS
	.align		4
.L_171:
        /*005c*/ 	.byte	0x04, 0x29
        /*005e*/ 	.short	(.L_173 - .L_172)


	//   ....[0]....
.L_172:
        /*0060*/ 	.word	0xffffffff


	//   ....[1]....
        /*0064*/ 	.word	0xffffffff


	//   ....[2]....
        /*0068*/ 	.word	0xffffffff


	//   ....[3]....
        /*006c*/ 	.word	0xffffffff


	//   ....[4]....
        /*0070*/ 	.word	0xffffffff


	//   ....[5]....
        /*0074*/ 	.word	0xffffffff


	//   ....[6]....
        /*0078*/ 	.word	0xffffffff


	//   ....[7]....
        /*007c*/ 	.word	0xffffffff


	//   ....[8]....
        /*0080*/ 	.word	0xffffffff


	//   ....[9]....
        /*0084*/ 	.word	0xffffffff


	//   ....[10]....
        /*0088*/ 	.word	0xffffffff


	//   ....[11]....
        /*008c*/ 	.word	0xffffffff


	//   ....[12]....
        /*0090*/ 	.word	0xffffffff


	//   ....[13]....
        /*0094*/ 	.word	0xffffffff


	//   ....[14]....
        /*0098*/ 	.word	0xffffffff


	//   ....[15]....
        /*009c*/ 	.word	0xffffffff


	//   ....[16]....
        /*00a0*/ 	.word	0xffffffff


	//   ....[17]....
        /*00a4*/ 	.word	0xffffffff


	//   ....[18]....
        /*00a8*/ 	.word	0xffffffff


	//   ....[19]....
        /*00ac*/ 	.word	0xffffffff


	//   ....[20]....
        /*00b0*/ 	.word	0xffffffff


	//   ....[21]....
        /*00b4*/ 	.word	0xffffffff


	//   ....[22]....
        /*00b8*/ 	.word	0xffffffff


	//   ....[23]....
        /*00bc*/ 	.word	0xffffffff


	//   ....[24]....
        /*00c0*/ 	.word	0xffffffff


	//   ....[25]....
        /*00c4*/ 	.word	0xffffffff


	//   ....[26]....
        /*00c8*/ 	.word	0xffffffff


	//   ....[27]....
        /*00cc*/ 	.word	0xffffffff


	//   ....[28]....
        /*00d0*/ 	.word	0xffffffff


	//   ....[29]....
        /*00d4*/ 	.word	0xffffffff


	//   ....[30]....
        /*00d8*/ 	.word	0xffffffff


	//   ....[31]....
        /*00dc*/ 	.word	0xffffffff


	//   ....[32]....
        /*00e0*/ 	.word	0xffffffff


	//   ....[33]....
        /*00e4*/ 	.word	0xffffffff


	//   ....[34]....
        /*00e8*/ 	.word	0xffffffff


	//   ....[35]....
        /*00ec*/ 	.word	0xffffffff


	//   ....[36]....
        /*00f0*/ 	.word	0xffffffff


	//   ....[37]....
        /*00f4*/ 	.word	0xffffffff


	//   ....[38]....
        /*00f8*/ 	.word	0xffffffff


	//   ....[39]....
        /*00fc*/ 	.word	0xffffffff


	//   ....[40]....
        /*0100*/ 	.word	0xffffffff


	//   ....[41]....
        /*0104*/ 	.word	0xffffffff


	//   ....[42]....
        /*0108*/ 	.word	0xffffffff


	//   ....[43]....
        /*010c*/ 	.word	0xffffffff


	//   ....[44]....
        /*0110*/ 	.word	0xffffffff


	//   ....[45]....
        /*0114*/ 	.word	0xffffffff


	//   ....[46]....
        /*0118*/ 	.word	0xffffffff


	//   ....[47]....
        /*011c*/ 	.word	0xffffffff


	//   ....[48]....
        /*0120*/ 	.word	0xffffffff


	//   ....[49]....
        /*0124*/ 	.word	0xffffffff


	//   ....[50]....
        /*0128*/ 	.word	0xffffffff


	//   ....[51]....
        /*012c*/ 	.word	0xffffffff


	//   ....[52]....
        /*0130*/ 	.word	0xffffffff


	//   ....[53]....
        /*0134*/ 	.word	0xffffffff


	//   ....[54]....
        /*0138*/ 	.word	0xffffffff


	//   ....[55]....
        /*013c*/ 	.word	0xffffffff


	//   ....[56]....
        /*0140*/ 	.word	0xffffffff


	//   ....[57]....
        /*0144*/ 	.word	0xffffffff


	//   ....[58]....
        /*0148*/ 	.word	0xffffffff


	//   ....[59]....
        /*014c*/ 	.word	0xffffffff


	//   ....[60]....
        /*0150*/ 	.word	0xffffffff


	//   ....[61]....
        /*0154*/ 	.word	0xffffffff


	//   ....[62]....
        /*0158*/ 	.word	0xffffffff


	//   ....[63]....
        /*015c*/ 	.word	0xffffffff


	//   ....[64]....
        /*0160*/ 	.word	0xffffffff


	//   ....[65]....
        /*0164*/ 	.word	0xffffffff


	//   ....[66]....
        /*0168*/ 	.word	0xffffffff


	//   ....[67]....
        /*016c*/ 	.word	0xffffffff


	//   ....[68]....
        /*0170*/ 	.word	0xffffffff


	//   ....[69]....
        /*0174*/ 	.word	0xffffffff


	//   ....[70]....
        /*0178*/ 	.word	0xffffffff


	//   ....[71]....
        /*017c*/ 	.word	0xffffffff


	//   ....[72]....
        /*0180*/ 	.word	0xffffffff


	//   ....[73]....
        /*0184*/ 	.word	0xffffffff


	//   ....[74]....
        /*0188*/ 	.word	0xffffffff


	//   ....[75]....
        /*018c*/ 	.word	0xffffffff


	//   ....[76]....
        /*0190*/ 	.word	0xffffffff


	//   ....[77]....
        /*0194*/ 	.word	0xffffffff


	//   ....[78]....
        /*0198*/ 	.word	0xffffffff


	//   ....[79]....
        /*019c*/ 	.word	0xffffffff


	//   ....[80]....
        /*01a0*/ 	.word	0xffffffff


	//   ....[81]....
        /*01a4*/ 	.word	0xffffffff


	//   ....[82]....
        /*01a8*/ 	.word	0xffffffff


	//   ....[83]....
        /*01ac*/ 	.word	0xffffffff


	//   ....[84]....
        /*01b0*/ 	.word	0xffffffff


	//   ....[85]....
        /*01b4*/ 	.word	0xffffffff


	//   ....[86]....
        /*01b8*/ 	.word	0xffffffff


	//   ....[87]....
        /*01bc*/ 	.word	0xffffffff


	//   ....[88]....
        /*01c0*/ 	.word	0xffffffff


	//   ....[89]....
        /*01c4*/ 	.word	0xffffffff


	//   ....[90]....
        /*01c8*/ 	.word	0xffffffff


	//   ....[91]....
        /*01cc*/ 	.word	0xffffffff


	//   ....[92]....
        /*01d0*/ 	.word	0xffffffff


	//   ....[93]....
        /*01d4*/ 	.word	0xffffffff


	//   ....[94]....
        /*01d8*/ 	.word	0xffffffff


	//   ....[95]....
        /*01dc*/ 	.word	0xffffffff


	//   ....[96]....
        /*01e0*/ 	.word	0xffffffff


	//   ....[97]....
        /*01e4*/ 	.word	0xffffffff


	//   ....[98]....
        /*01e8*/ 	.word	0xffffffff


	//   ....[99]....
        /*01ec*/ 	.word	0xffffffff


	//   ....[100]....
        /*01f0*/ 	.word	0xffffffff


	//   ....[101]....
        /*01f4*/ 	.word	0xffffffff


	//   ....[102]....
        /*01f8*/ 	.word	0xffffffff


	//   ....[103]....
        /*01fc*/ 	.word	0xffffffff


	//   ....[104]....
        /*0200*/ 	.word	0xffffffff


	//   ....[105]....
        /*0204*/ 	.word	0xffffffff


	//   ....[106]....
        /*0208*/ 	.word	0xffffffff


	//   ....[107]....
        /*020c*/ 	.word	0xffffffff


	//   ....[108]....
        /*0210*/ 	.word	0xffffffff


	//   ....[109]....
        /*0214*/ 	.word	0xffffffff


	//   ....[110]....
        /*0218*/ 	.word	0xffffffff


	//   ....[111]....
        /*021c*/ 	.word	0xffffffff


	//   ....[112]....
        /*0220*/ 	.word	0xffffffff


	//   ....[113]....
        /*0224*/ 	.word	0x0500000f


	//   ....[114]....
        /*0228*/ 	.word	0x0500000f


	//   ....[115]....
        /*022c*/ 	.word	0x0500000f


	//   ....[116]....
        /*0230*/ 	.word	0x0500000f


	//   ....[117]....
        /*0234*/ 	.word	0x0500000f


	//   ....[118]....
        /*0238*/ 	.word	0x0500000f


	//   ....[119]....
        /*023c*/ 	.word	0x0500000f


	//   ....[120]....
        /*0240*/ 	.word	0x0500000f


	//   ....[121]....
        /*0244*/ 	.word	0x0500000f


	//   ....[122]....
        /*0248*/ 	.word	0x0500000f


	//   ....[123]....
        /*024c*/ 	.word	0x0500000f


	//   ....[124]....
        /*0250*/ 	.word	0x0500000f


	//   ....[125]....
        /*0254*/ 	.word	0x0500000f


	//   ....[126]....
        /*0258*/ 	.word	0x0500000f


	//   ....[127]....
        /*025c*/ 	.word	0x0500000f


	//   ....[128]....
        /*0260*/ 	.word	0x0500000f


	//   ....[129]....
        /*0264*/ 	.word	0x0500000f


	//   ....[130]....
        /*0268*/ 	.word	0x0500000f


	//   ....[131]....
        /*026c*/ 	.word	0x0500000f


	//   ....[132]....
        /*0270*/ 	.word	0x0500000f


	//   ....[133]....
        /*0274*/ 	.word	0x0500000f


	//   ....[134]....
        /*0278*/ 	.word	0x0500000f


	//   ....[135]....
        /*027c*/ 	.word	0x0500000f


	//----- nvinfo : EIATTR_COOP_GROUP_INSTR_OFFSETS
	.align		4
.L_173:
        /*0280*/ 	.byte	0x04, 0x28
        /*0282*/ 	.short	(.L_175 - .L_174)


	//   ....[0]....
.L_174:
        /*0284*/ 	.word	0x00000070


	//   ....[1]....
        /*0288*/ 	.word	0x000000b0


	//   ....[2]....
        /*028c*/ 	.word	0x000002d0


	//   ....[3]....
        /*0290*/ 	.word	0x00000430


	//   ....[4]....
        /*0294*/ 	.word	0x00000550


	//   ....[5]....
        /*0298*/ 	.word	0x000006b0


	//   ....[6]....
        /*029c*/ 	.word	0x000017a0


	//   ....[7]....
        /*02a0*/ 	.word	0x00001f10


	//   ....[8]....
        /*02a4*/ 	.word	0x00002ce0


	//   ....[9]....
        /*02a8*/ 	.word	0x000034d0


	//   ....[10]....
        /*02ac*/ 	.word	0x000035e0


	//   ....[11]....
        /*02b0*/ 	.word	0x00003e60


	//   ....[12]....
        /*02b4*/ 	.word	0x00003ee0


	//   ....[13]....
        /*02b8*/ 	.word	0x000054a0


	//   ....[14]....
        /*02bc*/ 	.word	0x000056d0


	//   ....[15]....
        /*02c0*/ 	.word	0x000062c0


	//   ....[16]....
        /*02c4*/ 	.word	0x000063c0


	//   ....[17]....
        /*02c8*/ 	.word	0x00006c10


	//   ....[18]....
        /*02cc*/ 	.word	0x00006c90


	//   ....[19]....
        /*02d0*/ 	.word	0x000087a0


	//   ....[20]....
        /*02d4*/ 	.word	0x000087b0


	//   ....[21]....
        /*02d8*/ 	.word	0x000087e0


	//   ....[22]....
        /*02dc*/ 	.word	0x000087f0


	//   ....[23]....
        /*02e0*/ 	.word	0x0000a060


	//   ....[24]....
        /*02e4*/ 	.word	0x0000a280


	//   ....[25]....
        /*02e8*/ 	.word	0x0000ae70


	//   ....[26]....
        /*02ec*/ 	.word	0x0000af70


	//   ....[27]....
        /*02f0*/ 	.word	0x0000b7c0


	//   ....[28]....
        /*02f4*/ 	.word	0x0000b840


	//   ....[29]....
        /*02f8*/ 	.word	0x0000cab0


	//   ....[30]....
        /*02fc*/ 	.word	0x0000cad0


	//   ....[31]....
        /*0300*/ 	.word	0x0000cb50


	//   ....[32]....
        /*0304*/ 	.word	0x0000cb60


	//   ....[33]....
        /*0308*/ 	.word	0x0000d830


	//   ....[34]....
        /*030c*/ 	.word	0x0000d840


	//   ....[35]....
        /*0310*/ 	.word	0x0000d850


	//   ....[36]....
        /*0314*/ 	.word	0x0000d860


	//   ....[37]....
        /*0318*/ 	.word	0x0000d870


	//   ....[38]....
        /*031c*/ 	.word	0x0000d890


	//   ....[39]....
        /*0320*/ 	.word	0x0000d8a0


	//   ....[40]....
        /*0324*/ 	.word	0x0000d8b0


	//   ....[41]....
        /*0328*/ 	.word	0x0000d8d0


	//   ....[42]....
        /*032c*/ 	.word	0x0000d8e0


	//   ....[43]....
        /*0330*/ 	.word	0x0000d8f0


	//   ....[44]....
        /*0334*/ 	.word	0x0000d900


	//   ....[45]....
        /*0338*/ 	.word	0x0000d920


	//   ....[46]....
        /*033c*/ 	.word	0x0000d940


	//   ....[47]....
        /*0340*/ 	.word	0x0000d950


	//   ....[48]....
        /*0344*/ 	.word	0x0000d960


	//   ....[49]....
        /*0348*/ 	.word	0x0000d980


	//   ....[50]....
        /*034c*/ 	.word	0x0000d9a0


	//   ....[51]....
        /*0350*/ 	.word	0x0000d9b0


	//   ....[52]....
        /*0354*/ 	.word	0x0000d9d0


	//   ....[53]....
        /*0358*/ 	.word	0x0000d9f0


	//   ....[54]....
        /*035c*/ 	.word	0x0000da00


	//   ....[55]....
        /*0360*/ 	.word	0x0000da10


	//   ....[56]....
        /*0364*/ 	.word	0x0000da20


	//   ....[57]....
        /*0368*/ 	.word	0x0000da30


	//   ....[58]....
        /*036c*/ 	.word	0x0000da50


	//   ....[59]....
        /*0370*/ 	.word	0x0000da60


	//   ....[60]....
        /*0374*/ 	.word	0x0000da70


	//   ....[61]....
        /*0378*/ 	.word	0x0000da80


	//   ....[62]....
        /*037c*/ 	.word	0x0000da90


	//   ....[63]....
        /*0380*/ 	.word	0x0000daa0


	//   ....[64]....
        /*0384*/ 	.word	0x0000dab0


	//   ....[65]....
        /*0388*/ 	.word	0x0000dac0


	//   ....[66]....
        /*038c*/ 	.word	0x0000dae0


	//   ....[67]....
        /*0390*/ 	.word	0x0000db10


	//   ....[68]....
        /*0394*/ 	.word	0x0000db40


	//   ....[69]....
        /*0398*/ 	.word	0x0000db70


	//   ....[70]....
        /*039c*/ 	.word	0x0000dbb0


	//   ....[71]....
        /*03a0*/ 	.word	0x0000dbf0


	//   ....[72]....
        /*03a4*/ 	.word	0x0000dc20


	//   ....[73]....
        /*03a8*/ 	.word	0x0000dc30


	//   ....[74]....
        /*03ac*/ 	.word	0x0000dc40


	//   ....[75]....
        /*03b0*/ 	.word	0x0000dc50


	//   ....[76]....
        /*03b4*/ 	.word	0x0000dc60


	//   ....[77]....
        /*03b8*/ 	.word	0x0000dc70


	//   ....[78]....
        /*03bc*/ 	.word	0x0000dc80


	//   ....[79]....
        /*03c0*/ 	.word	0x0000dc90


	//   ....[80]....
        /*03c4*/ 	.word	0x0000dca0


	//   ....[81]....
        /*03c8*/ 	.word	0x0000dff0


	//   ....[82]....
        /*03cc*/ 	.word	0x0000e050


	//   ....[83]....
        /*03d0*/ 	.word	0x0000e080


	//   ....[84]....
        /*03d4*/ 	.word	0x0000e0c0


	//   ....[85]....
        /*03d8*/ 	.word	0x0000e100


	//   ....[86]....
        /*03dc*/ 	.word	0x0000e140


	//   ....[87]....
        /*03e0*/ 	.word	0x0000e660


	//   ....[88]....
        /*03e4*/ 	.word	0x0000e690


	//   ....[89]....
        /*03e8*/ 	.word	0x0000f060


	//   ....[90]....
        /*03ec*/ 	.word	0x000107e0


	//   ....[91]....
        /*03f0*/ 	.word	0x00010810


	//   ....[92]....
        /*03f4*/ 	.word	0x00010820


	//   ....[93]....
        /*03f8*/ 	.word	0x000108f0


	//   ....[94]....
        /*03fc*/ 	.word	0x00010c60


	//   ....[95]....
        /*0400*/ 	.word	0x00010c70


	//   ....[96]....
        /*0404*/ 	.word	0x00010c80


	//   ....[97]....
        /*0408*/ 	.word	0x00010cc0


	//   ....[98]....
        /*040c*/ 	.word	0x00011450


	//   ....[99]....
        /*0410*/ 	.word	0x00011480


	//   ....[100]....
        /*0414*/ 	.word	0x000114a0


	//   ....[101]....
        /*0418*/ 	.word	0x000114d0


	//   ....[102]....
        /*041c*/ 	.word	0x00011510


	//   ....[103]....
        /*0420*/ 	.word	0x000115a0


	//   ....[104]....
        /*0424*/ 	.word	0x00011ce0


	//   ....[105]....
        /*0428*/ 	.word	0x00011cf0


	//   ....[106]....
        /*042c*/ 	.word	0x00011d00


	//   ....[107]....
        /*0430*/ 	.word	0x00011d80


	//   ....[108]....
        /*0434*/ 	.word	0x00012100


	//   ....[109]....
        /*0438*/ 	.word	0x00012120


	//   ....[110]....
        /*043c*/ 	.word	0x00012140


	//   ....[111]....
        /*0440*/ 	.word	0x00012160


	//   ....[112]....
        /*0444*/ 	.word	0x00012ed0


	//   ....[113]....
        /*0448*/ 	.word	0x00013550


	//   ....[114]....
        /*044c*/ 	.word	0x00013640


	//   ....[115]....
        /*0450*/ 	.word	0x000136f0


	//   ....[116]....
        /*0454*/ 	.word	0x00013770


	//   ....[117]....
        /*0458*/ 	.word	0x00013840


	//   ....[118]....
        /*045c*/ 	.word	0x000139c0


	//   ....[119]....
        /*0460*/ 	.word	0x00013a50


	//   ....[120]....
        /*0464*/ 	.word	0x00013ad0


	//   ....[121]....
        /*0468*/ 	.word	0x00013b80


	//   ....[122]....
        /*046c*/ 	.word	0x00013c00


	//   ....[123]....
        /*0470*/ 	.word	0x00013c50


	//   ....[124]....
        /*0474*/ 	.word	0x00013d10


	//   ....[125]....
        /*0478*/ 	.word	0x00013de0


	//   ....[126]....
        /*047c*/ 	.word	0x00013e50


	//   ....[127]....
        /*0480*/ 	.word	0x00013f20


	//   ....[128]....
        /*0484*/ 	.word	0x00014060


	//   ....[129]....
        /*0488*/ 	.word	0x000140f0


	//   ....[130]....
        /*048c*/ 	.word	0x00014150


	//   ....[131]....
        /*0490*/ 	.word	0x00014230


	//   ....[132]....
        /*0494*/ 	.word	0x00014320


	//   ....[133]....
        /*0498*/ 	.word	0x000143c0


	//   ....[134]....
        /*049c*/ 	.word	0x00014430


	//   ....[135]....
        /*04a0*/ 	.word	0x000144f0


	//----- nvinfo : EIATTR_REG_RECONFIG
	.align		4
.L_175:
        /*04a4*/ 	.byte	0x01, 0x54
	.zero		2


	//----- nvinfo : EIATTR_SYSCALL_OFFSETS
	.align		4
        /*04a8*/ 	.byte	0x04, 0x46
        /*04aa*/ 	.short	(.L_177 - .L_176)


	//   ....[0]....
.L_176:
        /*04ac*/ 	.word	0x00001960


	//   ....[1]....
        /*04b0*/ 	.word	0x0000fc30


	//   ....[2]....
        /*04b4*/ 	.word	0x0000fd70


	//   ....[3]....
        /*04b8*/ 	.word	0x0000feb0


	//   ....[4]....
        /*04bc*/ 	.word	0x0000ffd0


	//   ....[5]....
        /*04c0*/ 	.word	0x00010fd0


	//----- nvinfo : EIATTR_MBARRIER_INSTR_OFFSETS
	.align		4
.L_177:
        /*04c4*/ 	.byte	0x04, 0x39
        /*04c6*/ 	.short	(.L_179 - .L_178)


	//   ....[0]....
.L_178:
        /*04c8*/ 	.word	0x00000180
        /*04cc*/ 	.word	0x000000ff
        /*04d0*/ 	.word	0x00017000
        /*04d4*/ 	.short	0x0100
        /*04d6*/ 	.byte	0x08
	.zero		1


	//   ....[1]....
        /*04d8*/ 	.word	0x00000190
        /*04dc*/ 	.word	0x000000ff
        /*04e0*/ 	.word	0x00017020
        /*04e4*/ 	.short	0x0100
        /*04e6*/ 	.byte	0x08
	.zero		1


	//   ....[2]....
        /*04e8*/ 	.word	0x00000280
        /*04ec*/ 	.word	0x000000ff
        /*04f0*/ 	.word	0x00017030
        /*04f4*/ 	.short	0x0100
        /*04f6*/ 	.byte	0x08
	.zero		1


	//   ....[3]....
        /*04f8*/ 	.word	0x00000290
        /*04fc*/ 	.word	0x000000ff
        /*0500*/ 	.word	0x00017040
        /*0504*/ 	.short	0x0100
        /*0506*/ 	.byte	0x08
	.zero		1


	//   ....[4]....
        /*0508*/ 	.word	0x000002a0
        /*050c*/ 	.word	0x000000ff
        /*0510*/ 	.word	0x00017038
        /*0514*/ 	.short	0x0100
        /*0516*/ 	.byte	0x08
	.zero		1


	//   ....[5]....
        /*0518*/ 	.word	0x000002b0
        /*051c*/ 	.word	0x000000ff
        /*0520*/ 	.word	0x00017048
        /*0524*/ 	.short	0x0100
        /*0526*/ 	.byte	0x08
	.zero		1


	//   ....[6]....
        /*0528*/ 	.word	0x000003e0
        /*052c*/ 	.word	0x000000ff
        /*0530*/ 	.word	0x00017050
        /*0534*/ 	.short	0x0100
        /*0536*/ 	.byte	0x08
	.zero		1


	//   ....[7]....
        /*0538*/ 	.word	0x000003f0
        /*053c*/ 	.word	0x000000ff
        /*0540*/ 	.word	0x00017060
        /*0544*/ 	.short	0x0100
        /*0546*/ 	.byte	0x08
	.zero		1


	//   ....[8]....
        /*0548*/ 	.word	0x00000400
        /*054c*/ 	.word	0x000000ff
        /*0550*/ 	.word	0x00017058
        /*0554*/ 	.short	0x0100
        /*0556*/ 	.byte	0x08
	.zero		1


	//   ....[9]....
        /*0558*/ 	.word	0x00000410
        /*055c*/ 	.word	0x000000ff
        /*0560*/ 	.word	0x00017068
        /*0564*/ 	.short	0x0100
        /*0566*/ 	.byte	0x08
	.zero		1


	//   ....[10]....
        /*0568*/ 	.word	0x00000500
        /*056c*/ 	.word	0x000000ff
        /*0570*/ 	.word	0x00017070
        /*0574*/ 	.short	0x0100
        /*0576*/ 	.byte	0x06
	.zero		1


	//   ....[11]....
        /*0578*/ 	.word	0x00000510
        /*057c*/ 	.word	0x000000ff
        /*0580*/ 	.word	0x00017080
        /*0584*/ 	.short	0x0100
        /*0586*/ 	.byte	0x06
	.zero		1


	//   ....[12]....
        /*0588*/ 	.word	0x00000520
        /*058c*/ 	.word	0x000000ff
        /*0590*/ 	.word	0x00017078
        /*0594*/ 	.short	0x0100
        /*0596*/ 	.byte	0x06
	.zero		1


	//   ....[13]....
        /*0598*/ 	.word	0x00000530
        /*059c*/ 	.word	0x000000ff
        /*05a0*/ 	.word	0x00017088
        /*05a4*/ 	.short	0x0100
        /*05a6*/ 	.byte	0x06
	.zero		1


	//   ....[14]....
        /*05a8*/ 	.word	0x00000660
        /*05ac*/ 	.word	0x000000ff
        /*05b0*/ 	.word	0x00017090
        /*05b4*/ 	.short	0x0100
        /*05b6*/ 	.byte	0x08
	.zero		1


	//   ....[15]....
        /*05b8*/ 	.word	0x00000670
        /*05bc*/ 	.word	0x000000ff
        /*05c0*/ 	.word	0x000170a0
        /*05c4*/ 	.short	0x0100
        /*05c6*/ 	.byte	0x08
	.zero		1


	//   ....[16]....
        /*05c8*/ 	.word	0x00000680
        /*05cc*/ 	.word	0x000000ff
        /*05d0*/ 	.word	0x00017098
        /*05d4*/ 	.short	0x0100
        /*05d6*/ 	.byte	0x08
	.zero		1


	//   ....[17]....
        /*05d8*/ 	.word	0x00000690
        /*05dc*/ 	.word	0x000000ff
        /*05e0*/ 	.word	0x000170a8
        /*05e4*/ 	.short	0x0100
        /*05e6*/ 	.byte	0x08
	.zero		1


	//   ....[18]....
        /*05e8*/ 	.word	0x000007d0
        /*05ec*/ 	.word	0x000000ff
        /*05f0*/ 	.word	0x000170b0
        /*05f4*/ 	.short	0x0100
        /*05f6*/ 	.byte	0x08
	.zero		1


	//   ....[19]....
        /*05f8*/ 	.word	0x000007e0
        /*05fc*/ 	.word	0x000000ff
        /*0600*/ 	.word	0x000170c0
        /*0604*/ 	.short	0x0100
        /*0606*/ 	.byte	0x08
	.zero		1


	//   ....[20]....
        /*0608*/ 	.word	0x000007f0
        /*060c*/ 	.word	0x000000ff
        /*0610*/ 	.word	0x000170b8
        /*0614*/ 	.short	0x0100
        /*0616*/ 	.byte	0x08
	.zero		1


	//   ....[21]....
        /*0618*/ 	.word	0x00000800
        /*061c*/ 	.word	0x000000ff
        /*0620*/ 	.word	0x000170c8
        /*0624*/ 	.short	0x0100
        /*0626*/ 	.byte	0x08
	.zero		1


	//   ....[22]....
        /*0628*/ 	.word	0x00001980
        /*062c*/ 	.word	0x000000ff
        /*0630*/ 	.word	0x00017000
        /*0634*/ 	.short	0x010a
        /*0636*/ 	.byte	0x2d
	.zero		1


	//   ....[23]....
        /*0638*/ 	.word	0x000019f0
        /*063c*/ 	.word	0x000000ff
        /*0640*/ 	.word	0x00017030
        /*0644*/ 	.short	0x010a
        /*0646*/ 	.byte	0x2d
	.zero		1


	//   ....[24]....
        /*0648*/ 	.word	0x00001a50
        /*064c*/ 	.word	0x000000ff
        /*0650*/ 	.word	0x00017030
        /*0654*/ 	.short	0x010a
        /*0656*/ 	.byte	0x2d
	.zero		1


	//   ....[25]....
        /*0658*/ 	.word	0x00001f30
        /*065c*/ 	.word	0x000000ff
        /*0660*/ 	.word	0x00000000
        /*0664*/ 	.short	0x0101
        /*0666*/ 	.byte	0x04
	.zero		1


	//   ....[26]....
        /*0668*/ 	.word	0x00004ff0
        /*066c*/ 	.word	0x000000ff
        /*0670*/ 	.word	0x00017030
        /*0674*/ 	.short	0x010a
        /*0676*/ 	.byte	0x1b
	.zero		1


	//   ....[27]....
        /*0678*/ 	.word	0x00005030
        /*067c*/ 	.word	0x000000ff
        /*0680*/ 	.word	0x00017030
        /*0684*/ 	.short	0x010a
        /*0686*/ 	.byte	0x1b
	.zero		1


	//   ....[28]....
        /*0688*/ 	.word	0x000051b0
        /*068c*/ 	.word	0x000000ff
        /*0690*/ 	.word	0x00017050
        /*0694*/ 	.short	0x010a
        /*0696*/ 	.byte	0x0f
	.zero		1


	//   ....[29]....
        /*0698*/ 	.word	0x000051f0
        /*069c*/ 	.word	0x000000ff
        /*06a0*/ 	.word	0x00017050
        /*06a4*/ 	.short	0x010a
        /*06a6*/ 	.byte	0x0f
	.zero		1


	//   ....[30]....
        /*06a8*/ 	.word	0x000054d0
        /*06ac*/ 	.word	0x000000ff
        /*06b0*/ 	.word	0x00000000
        /*06b4*/ 	.short	0x0101
        /*06b6*/ 	.byte	0x0a
	.zero		1


	//   ....[31]....
        /*06b8*/ 	.word	0x00007720
        /*06bc*/ 	.word	0x000000ff
        /*06c0*/ 	.word	0x00000000
        /*06c4*/ 	.short	0x0101
        /*06c6*/ 	.byte	0x0a
	.zero		1


	//   ....[32]....
        /*06c8*/ 	.word	0x00007f80
        /*06cc*/ 	.word	0x000000ff
        /*06d0*/ 	.word	0x00017030
        /*06d4*/ 	.short	0x010a
        /*06d6*/ 	.byte	0x0a
	.zero		1


	//   ....[33]....
        /*06d8*/ 	.word	0x00007fc0
        /*06dc*/ 	.word	0x000000ff
        /*06e0*/ 	.word	0x00017030
        /*06e4*/ 	.short	0x010a
        /*06e6*/ 	.byte	0x0a
	.zero		1


	//   ....[34]....
        /*06e8*/ 	.word	0x00008140
        /*06ec*/ 	.word	0x000000ff
        /*06f0*/ 	.word	0x00017050
        /*06f4*/ 	.short	0x010a
        /*06f6*/ 	.byte	0x0f
	.zero		1


	//   ....[35]....
        /*06f8*/ 	.word	0x00008180
        /*06fc*/ 	.word	0x000000ff
        /*0700*/ 	.word	0x00017050
        /*0704*/ 	.short	0x010a
        /*0706*/ 	.byte	0x0f
	.zero		1


	//   ....[36]....
        /*0708*/ 	.word	0x00008440
        /*070c*/ 	.word	0x000000ff
        /*0710*/ 	.word	0x00000000
        /*0714*/ 	.short	0x0101
        /*0716*/ 	.byte	0x0a
	.zero		1


	//   ....[37]....
        /*0718*/ 	.word	0x000095b0
        /*071c*/ 	.word	0x000000ff
        /*0720*/ 	.word	0x00000000
        /*0724*/ 	.short	0x0101
        /*0726*/ 	.byte	0x0a
	.zero		1


	//   ....[38]....
        /*0728*/ 	.word	0x00009bb0
        /*072c*/ 	.word	0x000000ff
        /*0730*/ 	.word	0x00017030
        /*0734*/ 	.short	0x010a
        /*0736*/ 	.byte	0x15
	.zero		1


	//   ....[39]....
        /*0738*/ 	.word	0x00009bf0
        /*073c*/ 	.word	0x000000ff
        /*0740*/ 	.word	0x00017030
        /*0744*/ 	.short	0x010a
        /*0746*/ 	.byte	0x15
	.zero		1


	//   ....[40]....
        /*0748*/ 	.word	0x00009d70
        /*074c*/ 	.word	0x000000ff
        /*0750*/ 	.word	0x00017050
        /*0754*/ 	.short	0x010a
        /*0756*/ 	.byte	0x0f
	.zero		1


	//   ....[41]....
        /*0758*/ 	.word	0x00009db0
        /*075c*/ 	.word	0x000000ff
        /*0760*/ 	.word	0x00017050
        /*0764*/ 	.short	0x010a
        /*0766*/ 	.byte	0x0f
	.zero		1


	//   ....[42]....
        /*0768*/ 	.word	0x0000a000
        /*076c*/ 	.word	0x000000ff
        /*0770*/ 	.word	0x00000000
        /*0774*/ 	.short	0x0101
        /*0776*/ 	.byte	0x15
	.zero		1


	//   ....[43]....
        /*0778*/ 	.word	0x0000c2d0
        /*077c*/ 	.word	0x000000ff
        /*0780*/ 	.word	0x00000000
        /*0784*/ 	.short	0x0101
        /*0786*/ 	.byte	0x0a
	.zero		1


	//   ....[44]....
        /*0788*/ 	.word	0x0000c7f0
        /*078c*/ 	.word	0x000000ff
        /*0790*/ 	.word	0x00017050
        /*0794*/ 	.short	0x010a
        /*0796*/ 	.byte	0x12
	.zero		1


	//   ....[45]....
        /*0798*/ 	.word	0x0000c830
        /*079c*/ 	.word	0x000000ff
        /*07a0*/ 	.word	0x00017050
        /*07a4*/ 	.short	0x010a
        /*07a6*/ 	.byte	0x12
	.zero		1


	//   ....[46]....
        /*07a8*/ 	.word	0x0000ce40
        /*07ac*/ 	.word	0x000000ff
        /*07b0*/ 	.word	0x00000000
        /*07b4*/ 	.short	0x0101
        /*07b6*/ 	.byte	0x04
	.zero		1


	//   ....[47]....
        /*07b8*/ 	.word	0x0000e120
        /*07bc*/ 	.word	0x000000ff
        /*07c0*/ 	.word	0x00000000
        /*07c4*/ 	.short	0x0101
        /*07c6*/ 	.byte	0x04
	.zero		1


	//   ....[48]....
        /*07c8*/ 	.word	0x000105e0
        /*07cc*/ 	.word	0x000000ff
        /*07d0*/ 	.word	0x00017080
        /*07d4*/ 	.short	0x010a
        /*07d6*/ 	.byte	0x30
	.zero		1


	//   ....[49]....
        /*07d8*/ 	.word	0x000109b0
        /*07dc*/ 	.word	0x000000ff
        /*07e0*/ 	.word	0x00017070
        /*07e4*/ 	.short	0x0107
        /*07e6*/ 	.byte	0x30
	.zero		1


	//   ....[50]....
        /*07e8*/ 	.word	0x00010a40
        /*07ec*/ 	.word	0x000000ff
        /*07f0*/ 	.word	0x00017070
        /*07f4*/ 	.short	0x0101
        /*07f6*/ 	.byte	0x30
	.zero		1


	//   ....[51]....
        /*07f8*/ 	.word	0x00010a70
        /*07fc*/ 	.word	0x000000ff
        /*0800*/ 	.word	0x00017040
        /*0804*/ 	.short	0x010a
        /*0806*/ 	.byte	0x30
	.zero		1


	//   ....[52]....
        /*0808*/ 	.word	0x00010d80
        /*080c*/ 	.word	0x000000ff
        /*0810*/ 	.word	0x00017030
        /*0814*/ 	.short	0x0107
        /*0816*/ 	.byte	0x30
	.zero		1


	//   ....[53]....
        /*0818*/ 	.word	0x00010e10
        /*081c*/ 	.word	0x000000ff
        /*0820*/ 	.word	0x00017030
        /*0824*/ 	.short	0x0101
        /*0826*/ 	.byte	0x30
	.zero		1


	//   ....[54]....
        /*0828*/ 	.word	0x000116b0
        /*082c*/ 	.word	0x000000ff
        /*0830*/ 	.word	0x00017000
        /*0834*/ 	.short	0x0107
        /*0836*/ 	.byte	0x30
	.zero		1


	//   ....[55]....
        /*0838*/ 	.word	0x00011710
        /*083c*/ 	.word	0x000000ff
        /*0840*/ 	.word	0x00017000
        /*0844*/ 	.short	0x0101
        /*0846*/ 	.byte	0x30
	.zero		1


	//   ....[56]....
        /*0848*/ 	.word	0x00011740
        /*084c*/ 	.word	0x000000ff
        /*0850*/ 	.word	0x00017020
        /*0854*/ 	.short	0x010a
        /*0856*/ 	.byte	0x30
	.zero		1


	//   ....[57]....
        /*0858*/ 	.word	0x00011a90
        /*085c*/ 	.word	0x00000005
        /*0860*/ 	.word	0x00017080
        /*0864*/ 	.short	0x010a
        /*0866*/ 	.byte	0x3f
	.zero		1


	//   ....[58]....
        /*0868*/ 	.word	0x00011e50
        /*086c*/ 	.word	0x00000005
        /*0870*/ 	.word	0x00017070
        /*0874*/ 	.short	0x0107
        /*0876*/ 	.byte	0x3f
	.zero		1


	//   ....[59]....
        /*0878*/ 	.word	0x00011ee0
        /*087c*/ 	.word	0x00000005
        /*0880*/ 	.word	0x00017070
        /*0884*/ 	.short	0x0101
        /*0886*/ 	.byte	0x3f
	.zero		1


	//   ....[60]....
        /*0888*/ 	.word	0x00011f10
        /*088c*/ 	.word	0x00000005
        /*0890*/ 	.word	0x00017040
        /*0894*/ 	.short	0x010a
        /*0896*/ 	.byte	0x3f
	.zero		1


	//   ....[61]....
        /*0898*/ 	.word	0x00012240
        /*089c*/ 	.word	0x00000005
        /*08a0*/ 	.word	0x00017030
        /*08a4*/ 	.short	0x0107
        /*08a6*/ 	.byte	0x3f
	.zero		1


	//   ....[62]....
        /*08a8*/ 	.word	0x000122e0
        /*08ac*/ 	.word	0x00000005
        /*08b0*/ 	.word	0x00017030
        /*08b4*/ 	.short	0x0101
        /*08b6*/ 	.byte	0x3f
	.zero		1


	//   ....[63]....
        /*08b8*/ 	.word	0x00012360
        /*08bc*/ 	.word	0x00000003
        /*08c0*/ 	.word	0x00017070
        /*08c4*/ 	.short	0x010a
        /*08c6*/ 	.byte	0x3f
	.zero		1


	//   ....[64]....
        /*08c8*/ 	.word	0x000123f0
        /*08cc*/ 	.word	0x00000003
        /*08d0*/ 	.word	0x00017060
        /*08d4*/ 	.short	0x010a
        /*08d6*/ 	.byte	0x3f
	.zero		1


	//   ....[65]....
        /*08d8*/ 	.word	0x000127a0
        /*08dc*/ 	.word	0x00000003
        /*08e0*/ 	.word	0x00017050
        /*08e4*/ 	.short	0x0101
        /*08e6*/ 	.byte	0x3f
	.zero		1


	//   ....[66]....
        /*08e8*/ 	.word	0x00012840
        /*08ec*/ 	.word	0x00000003
        /*08f0*/ 	.word	0x00000000
        /*08f4*/ 	.short	0x0101
        /*08f6*/ 	.byte	0x3f
	.zero		1


	//   ....[67]....
        /*08f8*/ 	.word	0x00012910
        /*08fc*/ 	.word	0x00000003
        /*0900*/ 	.word	0x00017070
        /*0904*/ 	.short	0x010a
        /*0906*/ 	.byte	0x3f
	.zero		1


	//   ....[68]....
        /*0908*/ 	.word	0x000129c0
        /*090c*/ 	.word	0x00000003
        /*0910*/ 	.word	0x00017060
        /*0914*/ 	.short	0x010a
        /*0916*/ 	.byte	0x3f
	.zero		1


	//   ....[69]....
        /*0918*/ 	.word	0x00012d60
        /*091c*/ 	.word	0x00000003
        /*0920*/ 	.word	0x00017050
        /*0924*/ 	.short	0x0101
        /*0926*/ 	.byte	0x3f
	.zero		1


	//   ....[70]....
        /*0928*/ 	.word	0x00012e10
        /*092c*/ 	.word	0x00000003
        /*0930*/ 	.word	0x00000000
        /*0934*/ 	.short	0x0101
        /*0936*/ 	.byte	0x3f
	.zero		1


	//   ....[71]....
        /*0938*/ 	.word	0x00012e80
        /*093c*/ 	.word	0x00000007
        /*0940*/ 	.word	0x00017020
        /*0944*/ 	.short	0x010a
        /*0946*/ 	.byte	0x3f
	.zero		1


	//   ....[72]....
        /*0948*/ 	.word	0x00012fa0
        /*094c*/ 	.word	0x00000005
        /*0950*/ 	.word	0x00017040
        /*0954*/ 	.short	0x010a
        /*0956*/ 	.byte	0x3f
	.zero		1


	//   ....[73]....
        /*0958*/ 	.word	0x00013040
        /*095c*/ 	.word	0x00000007
        /*0960*/ 	.word	0x00017040
        /*0964*/ 	.short	0x010a
        /*0966*/ 	.byte	0x3f
	.zero		1


	//   ....[74]....
        /*0968*/ 	.word	0x00013080
        /*096c*/ 	.word	0x00000005
        /*0970*/ 	.word	0x00017060
        /*0974*/ 	.short	0x010a
        /*0976*/ 	.byte	0x3f
	.zero		1


	//   ....[75]....
        /*0978*/ 	.word	0x000130c0
        /*097c*/ 	.word	0x00000007
        /*0980*/ 	.word	0x00017060
        /*0984*/ 	.short	0x010a
        /*0986*/ 	.byte	0x3f
	.zero		1


	//   ....[76]....
        /*0988*/ 	.word	0x00013100
        /*098c*/ 	.word	0x00000005
        /*0990*/ 	.word	0x00017080
        /*0994*/ 	.short	0x010a
        /*0996*/ 	.byte	0x3f
	.zero		1


	//   ....[77]....
        /*0998*/ 	.word	0x00013140
        /*099c*/ 	.word	0x00000007
        /*09a0*/ 	.word	0x00017080
        /*09a4*/ 	.short	0x010a
        /*09a6*/ 	.byte	0x3f
	.zero		1


	//   ....[78]....
        /*09a8*/ 	.word	0x000131b0
        /*09ac*/ 	.word	0x00000003
        /*09b0*/ 	.word	0x00017000
        /*09b4*/ 	.short	0x010a
        /*09b6*/ 	.byte	0x3f
	.zero		1


	//   ....[79]....
        /*09b8*/ 	.word	0x00013210
        /*09bc*/ 	.word	0x00000003
        /*09c0*/ 	.word	0x00017030
        /*09c4*/ 	.short	0x010a
        /*09c6*/ 	.byte	0x3f
	.zero		1


	//   ....[80]....
        /*09c8*/ 	.word	0x00013270
        /*09cc*/ 	.word	0x0000000d
        /*09d0*/ 	.word	0x00017030
        /*09d4*/ 	.short	0x010a
        /*09d6*/ 	.byte	0x3f
	.zero		1


	//   ....[81]....
        /*09d8*/ 	.word	0x000132d0
        /*09dc*/ 	.word	0x0000000d
        /*09e0*/ 	.word	0x00017050
        /*09e4*/ 	.short	0x010a
        /*09e6*/ 	.byte	0x3f
	.zero		1


	//   ....[82]....
        /*09e8*/ 	.word	0x00013330
        /*09ec*/ 	.word	0x0000000f
        /*09f0*/ 	.word	0x00017030
        /*09f4*/ 	.short	0x010a
        /*09f6*/ 	.byte	0x3f
	.zero		1


	//   ....[83]....
        /*09f8*/ 	.word	0x00013390
        /*09fc*/ 	.word	0x0000000f
        /*0a00*/ 	.word	0x00017050
        /*0a04*/ 	.short	0x010a
        /*0a06*/ 	.byte	0x3f
	.zero		1


	//   ....[84]....
        /*0a08*/ 	.word	0x000133f0
        /*0a0c*/ 	.word	0x0000000d
        /*0a10*/ 	.word	0x00017030
        /*0a14*/ 	.short	0x010a
        /*0a16*/ 	.byte	0x3f
	.zero		1


	//   ....[85]....
        /*0a18*/ 	.word	0x00013450
        /*0a1c*/ 	.word	0x0000000d
        /*0a20*/ 	.word	0x00017050
        /*0a24*/ 	.short	0x010a
        /*0a26*/ 	.byte	0x3f
	.zero		1


	//   ....[86]....
        /*0a28*/ 	.word	0x000134b0
        /*0a2c*/ 	.word	0x00000005
        /*0a30*/ 	.word	0x00017050
        /*0a34*/ 	.short	0x010a
        /*0a36*/ 	.byte	0x3f
	.zero		1


	//   ....[87]....
        /*0a38*/ 	.word	0x00013590
        /*0a3c*/ 	.word	0x00000003
        /*0a40*/ 	.word	0x00017080
        /*0a44*/ 	.short	0x010a
        /*0a46*/ 	.byte	0x3f
	.zero		1


	//   ....[88]....
        /*0a48*/ 	.word	0x00013910
        /*0a4c*/ 	.word	0x00000003
        /*0a50*/ 	.word	0x00017040
        /*0a54*/ 	.short	0x010a
        /*0a56*/ 	.byte	0x3f
	.zero		1


	//   ....[89]....
        /*0a58*/ 	.word	0x00013f60
        /*0a5c*/ 	.word	0x00000003
        /*0a60*/ 	.word	0x00017020
        /*0a64*/ 	.short	0x010a
        /*0a66*/ 	.byte	0x3f
	.zero		1


	//   ....[90]....
        /*0a68*/ 	.word	0x00013fb0
        /*0a6c*/ 	.word	0x00000005
        /*0a70*/ 	.word	0x00017080
        /*0a74*/ 	.short	0x010a
        /*0a76*/ 	.byte	0x3f
	.zero		1


	//   ....[91]....
        /*0a78*/ 	.word	0x00014270
        /*0a7c*/ 	.word	0x00000005
        /*0a80*/ 	.word	0x00017040
        /*0a84*/ 	.short	0x010a
        /*0a86*/ 	.byte	0x3f
	.zero		1


	//   ....[92]....
        /*0a88*/ 	.word	0x00014520
        /*0a8c*/ 	.word	0x00000003
        /*0a90*/ 	.word	0x00017070
        /*0a94*/ 	.short	0x010a
        /*0a96*/ 	.byte	0x3f
	.zero		1


	//   ....[93]....
        /*0a98*/ 	.word	0x00014570
        /*0a9c*/ 	.word	0x00000003
        /*0aa0*/ 	.word	0x00017060
        /*0aa4*/ 	.short	0x010a
        /*0aa6*/ 	.byte	0x3f
	.zero		1


	//   ....[94]....
        /*0aa8*/ 	.word	0x000145c0
        /*0aac*/ 	.word	0x00000003
        /*0ab0*/ 	.word	0x00017070
        /*0ab4*/ 	.short	0x010a
        /*0ab6*/ 	.byte	0x3f
	.zero		1


	//   ....[95]....
        /*0ab8*/ 	.word	0x00014610
        /*0abc*/ 	.word	0x00000003
        /*0ac0*/ 	.word	0x00017060
        /*0ac4*/ 	.short	0x010a
        /*0ac6*/ 	.byte	0x3f
	.zero		1


	//   ....[96]....
        /*0ac8*/ 	.word	0x00014660
        /*0acc*/ 	.word	0x00000007
        /*0ad0*/ 	.word	0x00017020
        /*0ad4*/ 	.short	0x010a
        /*0ad6*/ 	.byte	0x3f
	.zero		1


	//   ....[97]....
        /*0ad8*/ 	.word	0x000146b0
        /*0adc*/ 	.word	0x00000005
        /*0ae0*/ 	.word	0x00017040
        /*0ae4*/ 	.short	0x010a
        /*0ae6*/ 	.byte	0x3f
	.zero		1


	//   ....[98]....
        /*0ae8*/ 	.word	0x00014700
        /*0aec*/ 	.word	0x00000007
        /*0af0*/ 	.word	0x00017040
        /*0af4*/ 	.short	0x010a
        /*0af6*/ 	.byte	0x3f
	.zero		1


	//   ....[99]....
        /*0af8*/ 	.word	0x00014750
        /*0afc*/ 	.word	0x00000005
        /*0b00*/ 	.word	0x00017060
        /*0b04*/ 	.short	0x010a
        /*0b06*/ 	.byte	0x3f
	.zero		1


	//   ....[100]....
        /*0b08*/ 	.word	0x000147a0
        /*0b0c*/ 	.word	0x00000007
        /*0b10*/ 	.word	0x00017060
        /*0b14*/ 	.short	0x010a
        /*0b16*/ 	.byte	0x3f
	.zero		1


	//   ....[101]....
        /*0b18*/ 	.word	0x000147f0
        /*0b1c*/ 	.word	0x00000005
        /*0b20*/ 	.word	0x00017080
        /*0b24*/ 	.short	0x010a
        /*0b26*/ 	.byte	0x3f
	.zero		1


	//----- nvinfo : EIATTR_NUM_MBARRIERS
	.align		4
.L_179:
        /*0b28*/ 	.byte	0x03, 0x38
        /*0b2a*/ 	.short	0x0016


	//----- nvinfo : EIATTR_EXIT_INSTR_OFFSETS
	.align		4
        /*0b2c*/ 	.byte	0x04, 0x1c
        /*0b2e*/ 	.short	(.L_181 - .L_180)


	//   ....[0]....
.L_180:
        /*0b30*/ 	.word	0x00013190


	//----- nvinfo : EIATTR_MAX_THREADS
	.align		4
.L_181:
        /*0b34*/ 	.byte	0x04, 0x05
        /*0b36*/ 	.short	(.L_183 - .L_182)
.L_182:
        /*0b38*/ 	.word	0x00000200
        /*0b3c*/ 	.word	0x00000001
        /*0b40*/ 	.word	0x00000001


	//----- nvinfo : EIATTR_CRS_STACK_SIZE
	.align		4
.L_183:
        /*0b44*/ 	.byte	0x04, 0x1e
        /*0b46*/ 	.short	(.L_185 - .L_184)
.L_184:
        /*0b48*/ 	.word	0x00000000


	//----- nvinfo : EIATTR_CBANK_PARAM_SIZE
	.align		4
.L_185:
        /*0b4c*/ 	.byte	0x03, 0x19
        /*0b4e*/ 	.short	0x0a70


	//----- nvinfo : EIATTR_PARAM_CBANK
	.align		4
        /*0b50*/ 	.byte	0x04, 0x0a
        /*0b52*/ 	.short	(.L_187 - .L_186)
	.align		4
.L_186:
        /*0b54*/ 	.word	index@(.nv.constant0._ZN7cutlass13device_kernelIN5flash11enable_sm90INS1_16FlashAttnFwdSm90INS1_25CollectiveMainloopFwdSm90ILi2EN4cute5tupleIJNS5_1CILi1EEES8_S8_EEENS6_IJNS7_ILi192EEENS7_ILi128EEENS7_ILi96EEEEEELi96ENS_12float_e4m3_tEfNS_4arch4Sm90ELb0ELb1ELb0ELb0ELb1ELb0ELb0ELb1ELb1ELb1ELb1ELb0EEENS1_21CollectiveEpilogueFwdINS6_IJSA_SC_SB_EEES9_NS_10bfloat16_tESG_Li384ELb0ELb1ELb1ELb1EEENS1_19SingleTileSchedulerILb0ELb1ELb1ELi192EEEEEEEEEvNT_6ParamsE)
        /*0b58*/ 	.short	0x0210
        /*0b5a*/ 	.short	0x0a70


	//----- nvinfo : EIATTR_SW_WAR
	.align		4
.L_187:
        /*0b5c*/ 	.byte	0x04, 0x36
        /*0b5e*/ 	.short	(.L_189 - .L_188)
.L_188:
        /*0b60*/ 	.word	0x00000008
.L_189:


//--------------------- .nv.info._ZN7cutlass13device_kernelIN5flash11enable_sm90INS1_16FlashAttnFwdSm90INS1_25CollectiveMainloopFwdSm90ILi2EN4cute5tupleIJNS5_1CILi1EEES8_S8_EEENS6_IJNS7_ILi192EEENS7_ILi128EEENS7_ILi96EEEEEELi96ENS_12float_e4m3_tEfNS_4arch4Sm90ELb0ELb1ELb0ELb1ELb1ELb0ELb0ELb1ELb1ELb1ELb1ELb0EEENS1_21CollectiveEpilogueFwdINS6_IJSA_SC_SB_EEES9_NS_10bfloat16_tESG_Li384ELb1ELb1ELb1ELb1EEENS1_36VarlenDynamicPersistentTileSchedulerILi192ELi128ELi384ELi128ELb1ELb1ELb1ELb1ELb0ELb1EEEEEEEEEvNT_6ParamsE --------------------------
	.section	.nv.info._ZN7cutlass13device_kernelIN5flash11enable_sm90INS1_16FlashAttnFwdSm90INS1_25CollectiveMainloopFwdSm90ILi2EN4cute5tupleIJNS5_1CILi1EEES8_S8_EEENS6_IJNS7_ILi192EEENS7_ILi128EEENS7_ILi96EEEEEELi96ENS_12float_e4m3_tEfNS_4arch4Sm90ELb0ELb1ELb0ELb1ELb1ELb0ELb0ELb1ELb1ELb1ELb1ELb0EEENS1_21CollectiveEpilogueFwdINS6_IJSA_SC_SB_EEES9_NS_10bfloat16_tESG_Li384ELb1ELb1ELb1ELb1EEENS1_36VarlenDynamicPersistentTileSchedulerILi192ELi128ELi384ELi128ELb1ELb1ELb1ELb1ELb0ELb1EEEEEEEEEvNT_6ParamsE,"",@"SHT_CUDA_INFO"
	.sectionflags	@""
	.align	4


	//----- nvinfo : EIATTR_CUDA_API_VERSION
	.align		4
        /*0000*/ 	.byte	0x04, 0x37
        /*0002*/ 	.short	(.L_191 - .L_190)
.L_190:
        /*0004*/ 	.word	0x00000082


	//----- nvinfo : EIATTR_KPARAM_INFO
	.align		4
.L_191:
        /*0008*/ 	.byte	0x04, 0x17
        /*000a*/ 	.short	(.L_193 - .L_192)
.L_192:
        /*000c*/ 	.word	0x00000000
        /*0010*/ 	.short	0x0000
        /*0012*/ 	.short	0x0070
        /*0014*/ 	.byte	0x00, 0xf0, 0x01, 0x2a


	//----- nvinfo : EIATTR_SPARSE_MMA_MASK
	.align		4
.L_193:
        /*0018*/ 	.byte	0x03, 0x50
        /*001a*/ 	.short	0x0000


	//----- nvinfo : EIATTR_MAXREG_COUNT
	.align		4
        /*001c*/ 	.byte	0x03, 0x1b
        /*001e*/ 	.short	0x0080


	//----- nvinfo : EIATTR_NUM_BARRIERS
	.align		4
        /*0020*/ 	.byte	0x02, 0x4c
        /*0022*/ 	.byte	0x09
	.zero		1


	//----- nvinfo : EIATTR_EXTERNS
	.align		4
        /*0024*/ 	.byte	0x04, 0x0f
        /*0026*/ 	.short	(.L_195 - .L_194)


	//   ....[0]....
	.align		4
.L_194:
        /*0028*/ 	.word	index@(__assertfail)


	//----- nvinfo : EIATTR_ANNOTATIONS
	.align		4
.L_195:
        /*002c*/ 	.byte	0x04, 0x55
        /*002e*/ 	.short	(.L_197 - .L_196)


	//   ....[0]....
.L_196:
        /* <DEDUP_REMOVED lines=26> */


	//----- nvinfo : EIATTR_MERCURY_ISA_VERSION
	.align		4
.L_197:
        /*01b8*/ 	.byte	0x03, 0x5f
        /*01ba*/ 	.short	0x0101


	//----- nvinfo : EIATTR_UNUSED_LOAD_BYTE_OFFSET
	.align		4
        /*01bc*/ 	.byte	0x04, 0x44
        /*01be*/ 	.short	(.L_199 - .L_198)


	//   ....[0]....
.L_198:
        /*01c0*/ 	.word	0x00000940
        /*01c4*/ 	.word	0x0000fff0


	//   ....[1]....
        /*01c8*/ 	.word	0x0000dc10
        /*01cc*/ 	.word	0x0000fff0


	//----- nvinfo : EIATTR_INT_WARP_WIDE_INSTR_OFFSETS
	.align		4
.L_199:
        /*01d0*/ 	.byte	0x04, 0x31
        /*01d2*/ 	.short	(.L_201 - .L_200)


	//   ....[0]....
.L_200:
        /*01d4*/ 	.word	0x000000c0


	//   ....[1]....
        /*01d8*/ 	.word	0x000000d0


	//   ....[2]....
        /*01dc*/ 	.word	0x00000170


	//   ....[3]....
        /*01e0*/ 	.word	0x00013150


	//   ....[4]....
        /*01e4*/ 	.word	0x000131e0


	//   ....[5]....
        /*01e8*/ 	.word	0x00015fc0


	//   ....[6]....
        /*01ec*/ 	.word	0x00016050


	//----- nvinfo : EIATTR_COOP_GROUP_MASK_REGIDS
	.align		4
.L_201:
        /*01f0*/ 	.byte	0x04, 0x29
        /*01f2*/ 	.short	(.L_203 - .L_202)


	//   ....[0]....
.L_202:
        /*01f4*/ 	.word	0xffffffff


	//   ....[1]....
        /*01f8*/ 	.word	0xffffffff


	//   ....[2]....
        /*01fc*/ 	.word	0xffffffff


	//   ....[3]....
        /*0200*/ 	.word	0xffffffff


	//   ....[4]....
        /*0204*/ 	.word	0xffffffff


	//   ....[5]....
        /*0208*/ 	.word	0xffffffff


	//   ....[6]....
        /*020c*/ 	.word	0xffffffff


	//   ....[7]....
        /*0210*/ 	.word	0xffffffff


	//   ....[8]....
        /*0214*/ 	.word	0xffffffff


	//   ....[9]....
        /*0218*/ 	.word	0xffffffff


	//   ....[10]....
        /*021c*/ 	.word	0xffffffff


	//   ....[11]....
        /*0220*/ 	.word	0xffffffff


	//   ....[12]....
        /*0224*/ 	.word	0xffffffff


	//   ....[13]....
        /*0228*/ 	.word	0xffffffff


	//   ....[14]....
        /*022c*/ 	.word	0xffffffff


	//   ....[15]....
        /*0230*/ 	.word	0xffffffff


	//   ....[16]....
        /*0234*/ 	.word	0xffffffff


	//   ....[17]....
        /*0238*/ 	.word	0xffffffff


	//   ....[18]....
        /*023c*/ 	.word	0xffffffff


	//   ....[19]....
        /*0240*/ 	.word	0xffffffff


	//   ....[20]....
        /*0244*/ 	.word	0xffffffff


	//   ....[21]....
        /*0248*/ 	.word	0xffffffff


	//   ....[22]....
        /*024c*/ 	.word	0xffffffff


	//   ....[23]....
        /*0250*/ 	.word	0xffffffff


	//   ....[24]....
        /*0254*/ 	.word	0xffffffff


	//   ....[25]....
        /*0258*/ 	.word	0xffffffff


	//   ....[26]....
        /*025c*/ 	.word	0xffffffff


	//   ....[27]....
        /*0260*/ 	.word	0xffffffff


	//   ....[28]....
        /*0264*/ 	.word	0xffffffff


	//   ....[29]....
        /*0268*/ 	.word	0xffffffff


	//   ....[30]....
        /*026c*/ 	.word	0xffffffff


	//   ....[31]....
        /*0270*/ 	.word	0xffffffff


	//   ....[32]....
        /*0274*/ 	.word	0xffffffff


	//   ....[33]....
        /*0278*/ 	.word	0xffffffff


	//   ....[34]....
        /*027c*/ 	.word	0xffffffff


	//   ....[35]....
        /*0280*/ 	.word	0xffffffff


	//   ....[36]....
        /*0284*/ 	.word	0xffffffff


	//   ....[37]....
        /*0288*/ 	.word	0xffffffff


	//   ....[38]....
        /*028c*/ 	.word	0xffffffff


	//   ....[39]....
        /*0290*/ 	.word	0xffffffff


	//   ....[40]....
        /*0294*/ 	.word	0xffffffff


	//   ....[41]....
        /*0298*/ 	.word	0xffffffff


	//   ....[42]....
        /*029c*/ 	.word	0xffffffff


	//   ....[43]....
        /*02a0*/ 	.word	0xffffffff


	//   ....[44]....
        /*02a4*/ 	.word	0xffffffff


	//   ....[45]....
        /*02a8*/ 	.word	0xffffffff


	//   ....[46]....
        /*02ac*/ 	.word	0xffffffff


	//   ....[47]....
        /*02b0*/ 	.word	0xffffffff


	//   ....[48]....
        /*02b4*/ 	.word	0xffffffff


	//   ....[49]....
        /*02b8*/ 	.word	0xffffffff


	//   ....[50]....
        /*02bc*/ 	.word	0xffffffff


	//   ....[51]....
        /*02c0*/ 	.word	0xffffffff


	//   ....[52]....
        /*02c4*/ 	.word	0xffffffff


	//   ....[53]....
        /*02c8*/ 	.word	0xffffffff


	//   ....[54]....
        /*02cc*/ 	.word	0xffffffff


	//   ....[55]....
        /*02d0*/ 	.word	0xffffffff


	//   ....[56]....
        /*02d4*/ 	.word	0xffffffff


	//   ....[57]....
        /*02d8*/ 	.word	0xffffffff


	//   ....[58]....
        /*02dc*/ 	.word	0xffffffff


	//   ....[59]....
        /*02e0*/ 	.word	0xffffffff


	//   ....[60]....
        /*02e4*/ 	.word	0xffffffff


	//   ....[61]....
        /*02e8*/ 	.word	0xffffffff


	//   ....[62]....
        /*02ec*/ 	.word	0xffffffff


	//   ....[63]....
        /*02f0*/ 	.word	0xffffffff


	//   ....[64]....
        /*02f4*/ 	.word	0xffffffff


	//   ....[65]....
        /*02f8*/ 	.word	0xffffffff


	//   ....[66]....
        /*02fc*/ 	.word	0xffffffff


	//   ....[67]....
        /*0300*/ 	.word	0xffffffff


	//   ....[68]....
        /*0304*/ 	.word	0xffffffff


	//   ....[69]....
        /*0308*/ 	.word	0xffffffff


	//   ....[70]....
        /*030c*/ 	.word	0xffffffff


	//   ....[71]....
        /*0310*/ 	.word	0xffffffff


	//   ....[72]....
        /*0314*/ 	.word	0xffffffff


	//   ....[73]....
        /*0318*/ 	.word	0xffffffff


	//   ....[74]....
        /*031c*/ 	.word	0xffffffff


	//   ....[75]....
        /*0320*/ 	.word	0xffffffff


	//   ....[76]....
        /*0324*/ 	.word	0xffffffff


	//   ....[77]....
        /*0328*/ 	.word	0xffffffff


	//   ....[78]....
        /*032c*/ 	.word	0xffffffff


	//   ....[79]....
        /*0330*/ 	.word	0xffffffff


	//   ....[80]....
        /*0334*/ 	.word	0xffffffff


	//   ....[81]....
        /*0338*/ 	.word	0xffffffff


	//   ....[82]....
        /*033c*/ 	.word	0xffffffff


	//   ....[83]....
        /*0340*/ 	.word	0xffffffff


	//   ....[84]....
        /*0344*/ 	.word	0xffffffff


	//   ....[85]....
        /*0348*/ 	.word	0xffffffff


	//   ....[86]....
        /*034c*/ 	.word	0xffffffff


	//   ....[87]....
        /*0350*/ 	.word	0xffffffff


	//   ....[88]....
        /*0354*/ 	.word	0xffffffff


	//   ....[89]....
        /*0358*/ 	.word	0xffffffff


	//   ....[90]....
        /*035c*/ 	.word	0xffffffff


	//   ....[91]....
        /*0360*/ 	.word	0xffffffff


	//   ....[92]....
        /*0364*/ 	.word	0xffffffff


	//   ....[93]....
        /*0368*/ 	.word	0xffffffff


	//   ....[94]....
        /*036c*/ 	.word	0xffffffff


	//   ....[95]....
        /*0370*/ 	.word	0xffffffff


	//   ....[96]....
        /*0374*/ 	.word	0xffffffff


	//   ....[97]....
        /*0378*/ 	.word	0xffffffff


	//   ....[98]....
        /*037c*/ 	.word	0xffffffff


	//   ....[99]....
        /*0380*/ 	.word	0xffffffff


	//   ....[100]....
        /*0384*/ 	.word	0xffffffff


	//   ....[101]....
        /*0388*/ 	.word	0xffffffff


	//   ....[102]....
        /*038c*/ 	.word	0xffffffff


	//   ....[103]....
        /*0390*/ 	.word	0xffffffff


	//   ....[104]....
        /*0394*/ 	.word	0xffffffff


	//   ....[105]....
        /*0398*/ 	.word	0xffffffff


	//   ....[106]....
        /*039c*/ 	.word	0xffffffff


	//   ....[107]....
        /*03a0*/ 	.word	0xffffffff


	//   ....[108]....
        /*03a4*/ 	.word	0xffffffff


	//   ....[109]....
        /*03a8*/ 	.word	0xffffffff


	//   ....[110]....
        /*03ac*/ 	.word	0xffffffff


	//   ....[111]....
        /*03b0*/ 	.word	0xffffffff


	//   ....[112]....
        /*03b4*/ 	.word	0xffffffff


	//   ....[113]....
        /*03b8*/ 	.word	0xffffffff


	//   ....[114]....
        /*03bc*/ 	.word	0xffffffff


	//   ....[115]....
        /*03c0*/ 	.word	0xffffffff


	//   ....[116]....
        /*03c4*/ 	.word	0xffffffff


	//   ....[117]....
        /*03c8*/ 	.word	0xffffffff


	//   ....[118]....
        /*03cc*/ 	.word	0xffffffff


	//   ....[119]....
        /*03d0*/ 	.word	0xffffffff


	//   ....[120]....
        /*03d4*/ 	.word	0xffffffff


	//   ....[121]....
        /*03d8*/ 	.word	0xffffffff


	//   ....[122]....
        /*03dc*/ 	.word	0xffffffff


	//   ....[123]....
        /*03e0*/ 	.word	0xffffffff


	//   ....[124]....
        /*03e4*/ 	.word	0xffffffff


	//   ....[125]....
        /*03e8*/ 	.word	0xffffffff


	//   ....[126]....
        /*03ec*/ 	.word	0xffffffff


	//   ....[127]....
        /*03f0*/ 	.word	0xffffffff


	//   ....[128]....
        /*03f4*/ 	.word	0xffffffff


	//   ....[129]....
        /*03f8*/ 	.word	0xffffffff


	//   ....[130]....
        /*03fc*/ 	.word	0xffffffff


	//   ....[131]....
        /*0400*/ 	.word	0xffffffff


	//   ....[132]....
        /*0404*/ 	.word	0xffffffff


	//   ....[133]....
        /*0408*/ 	.word	0xffffffff


	//   ....[134]....
        /*040c*/ 	.word	0xffffffff


	//   ....[135]....
        /*0410*/ 	.word	0xffffffff


	//   ....[136]....
        /*0414*/ 	.word	0xffffffff


	//   ....[137]....
        /*0418*/ 	.word	0xffffffff


	//   ....[138]....
        /*041c*/ 	.word	0xffffffff


	//   ....[139]....
        /*0420*/ 	.word	0xffffffff


	//   ....[140]....
        /*0424*/ 	.word	0xffffffff


	//   ....[141]....
        /*0428*/ 	.word	0xffffffff


	//   ....[142]....
        /*042c*/ 	.word	0xffffffff


	//   ....[143]....
        /*0430*/ 	.word	0xffffffff


	//   ....[144]....
        /*0434*/ 	.word	0xffffffff


	//   ....[145]....
        /*0438*/ 	.word	0xffffffff


	//   ....[146]....
        /*043c*/ 	.word	0xffffffff


	//   ....[147]....
        /*0440*/ 	.word	0xffffffff


	//   ....[148]....
        /*0444*/ 	.word	0xffffffff


	//   ....[149]....
        /*0448*/ 	.word	0xffffffff


	//   ....[150]....
        /*044c*/ 	.word	0xffffffff


	//   ....[151]....
        /*0450*/ 	.word	0xffffffff


	//   ....[152]....
        /*0454*/ 	.word	0xffffffff


	//   ....[153]....
        /*0458*/ 	.word	0xffffffff


	//   ....[154]....
        /*045c*/ 	.word	0xffffffff


	//   ....[155]....
        /*0460*/ 	.word	0x0500000f


	//   ....[156]....
        /*0464*/ 	.word	0x0500000f


	//   ....[157]....
        /*0468*/ 	.word	0x0500000f


	//   ....[158]....
        /*046c*/ 	.word	0x0500000f


	//   ....[159]....
        /*0470*/ 	.word	0x0500000f


	//   ....[160]....
        /*0474*/ 	.word	0x0500000f


	//   ....[161]....
        /*0478*/ 	.word	0x0500000f


	//   ....[162]....
        /*047c*/ 	.word	0x0500000f


	//   ....[163]....
        /*0480*/ 	.word	0x0500000f


	//   ....[164]....
        /*0484*/ 	.word	0x0500000f


	//   ....[165]....
        /*0488*/ 	.word	0x0500000f


	//   ....[166]....
        /*048c*/ 	.word	0x0500000f


	//   ....[167]....
        /*0490*/ 	.word	0x0500000f


	//   ....[168]....
        /*0494*/ 	.word	0x0500000f


	//   ....[169]....
        /*0498*/ 	.word	0x0500000f


	//   ....[170]....
        /*049c*/ 	.word	0x0500000f


	//   ....[171]....
        /*04a0*/ 	.word	0x0500000f


	//   ....[172]....
        /*04a4*/ 	.word	0x0500000f


	//   ....[173]....
        /*04a8*/ 	.word	0x0500000f


	//   ....[174]....
        /*04ac*/ 	.word	0x0500000f


	//   ....[175]....
        /*04b0*/ 	.word	0x0500000f


	//   ....[176]....
        /*04b4*/ 	.word	0x0500000f


	//   ....[177]....
        /*04b8*/ 	.word	0x0500000f


	//   ....[178]....
        /*04bc*/ 	.word	0x0500000f


	//----- nvinfo : EIATTR_COOP_GROUP_INSTR_OFFSETS
	.align		4
.L_203:
        /*04c0*/ 	.byte	0x04, 0x28
        /*04c2*/ 	.short	(.L_205 - .L_204)


	//   ....[0]....
.L_204:
        /*04c4*/ 	.word	0x00000070


	//   ....[1]....
        /*04c8*/ 	.word	0x000000b0


	//   ....[2]....
        /*04cc*/ 	.word	0x000002d0


	//   ....[3]....
        /*04d0*/ 	.word	0x00000430


	//   ....[4]....
        /*04d4*/ 	.word	0x00000550


	//   ....[5]....
        /*04d8*/ 	.word	0x000006b0


	//   ....[6]....
        /*04dc*/ 	.word	0x00002070


	//   ....[7]....
        /*04e0*/ 	.word	0x00002680


	//   ....[8]....
        /*04e4*/ 	.word	0x000028c0


	//   ....[9]....
        /*04e8*/ 	.word	0x00003c30


	//   ....[10]....
        /*04ec*/ 	.word	0x00003d40


	//   ....[11]....
        /*04f0*/ 	.word	0x000045e0


	//   ....[12]....
        /*04f4*/ 	.word	0x00004670


	//   ....[13]....
        /*04f8*/ 	.word	0x00005bb0


	//   ....[14]....
        /*04fc*/ 	.word	0x00005da0


	//   ....[15]....
        /*0500*/ 	.word	0x00006cf0


	//   ....[16]....
        /*0504*/ 	.word	0x00006de0


	//   ....[17]....
        /*0508*/ 	.word	0x00007580


	//   ....[18]....
        /*050c*/ 	.word	0x000075e0


	//   ....[19]....
        /*0510*/ 	.word	0x00008e50


	//   ....[20]....
        /*0514*/ 	.word	0x00008e70


	//   ....[21]....
        /*0518*/ 	.word	0x000090c0


	//   ....[22]....
        /*051c*/ 	.word	0x000090e0


	//   ....[23]....
        /*0520*/ 	.word	0x0000a8f0


	//   ....[24]....
        /*0524*/ 	.word	0x0000ab10


	//   ....[25]....
        /*0528*/ 	.word	0x0000ba60


	//   ....[26]....
        /*052c*/ 	.word	0x0000bb50


	//   ....[27]....
        /*0530*/ 	.word	0x0000c2f0


	//   ....[28]....
        /*0534*/ 	.word	0x0000c350


	//   ....[29]....
        /*0538*/ 	.word	0x0000d550


	//   ....[30]....
        /*053c*/ 	.word	0x0000d570


	//   ....[31]....
        /*0540*/ 	.word	0x0000d5e0


	//   ....[32]....
        /*0544*/ 	.word	0x0000d5f0


	//   ....[33]....
        /*0548*/ 	.word	0x0000e0a0


	//   ....[34]....
        /*054c*/ 	.word	0x0000e0b0


	//   ....[35]....
        /*0550*/ 	.word	0x0000e0c0


	//   ....[36]....
        /*0554*/ 	.word	0x0000e0e0


	//   ....[37]....
        /*0558*/ 	.word	0x0000e110


	//   ....[38]....
        /*055c*/ 	.word	0x0000e170


	//   ....[39]....
        /*0560*/ 	.word	0x0000e1b0


	//   ....[40]....
        /*0564*/ 	.word	0x0000e1f0


	//   ....[41]....
        /*0568*/ 	.word	0x0000e220


	//   ....[42]....
        /*056c*/ 	.word	0x0000e250


	//   ....[43]....
        /*0570*/ 	.word	0x0000e280


	//   ....[44]....
        /*0574*/ 	.word	0x0000e2b0


	//   ....[45]....
        /*0578*/ 	.word	0x0000e300


	//   ....[46]....
        /*057c*/ 	.word	0x0000e330


	//   ....[47]....
        /*0580*/ 	.word	0x0000e360


	//   ....[48]....
        /*0584*/ 	.word	0x0000e390


	//   ....[49]....
        /*0588*/ 	.word	0x0000e3c0


	//   ....[50]....
        /*058c*/ 	.word	0x0000e3f0


	//   ....[51]....
        /*0590*/ 	.word	0x0000e420


	//   ....[52]....
        /*0594*/ 	.word	0x0000e450


	//   ....[53]....
        /*0598*/ 	.word	0x0000e480


	//   ....[54]....
        /*059c*/ 	.word	0x0000e4b0


	//   ....[55]....
        /*05a0*/ 	.word	0x0000e4e0


	//   ....[56]....
        /*05a4*/ 	.word	0x0000e4f0


	//   ....[57]....
        /*05a8*/ 	.word	0x0000e500


	//   ....[58]....
        /*05ac*/ 	.word	0x0000e530


	//   ....[59]....
        /*05b0*/ 	.word	0x0000e560


	//   ....[60]....
        /*05b4*/ 	.word	0x0000e580


	//   ....[61]....
        /*05b8*/ 	.word	0x0000e590


	//   ....[62]....
        /*05bc*/ 	.word	0x0000e5a0


	//   ....[63]....
        /*05c0*/ 	.word	0x0000e5d0


	//   ....[64]....
        /*05c4*/ 	.word	0x0000e600


	//   ....[65]....
        /*05c8*/ 	.word	0x0000e630


	//   ....[66]....
        /*05cc*/ 	.word	0x0000e660


	//   ....[67]....
        /*05d0*/ 	.word	0x0000e680


	//   ....[68]....
        /*05d4*/ 	.word	0x0000e690


	//   ....[69]....
        /*05d8*/ 	.word	0x0000e6a0


	//   ....[70]....
        /*05dc*/ 	.word	0x0000e6b0


	//   ....[71]....
        /*05e0*/ 	.word	0x0000e6c0


	//   ....[72]....
        /*05e4*/ 	.word	0x0000e6d0


	//   ....[73]....
        /*05e8*/ 	.word	0x0000e6e0


	//   ....[74]....
        /*05ec*/ 	.word	0x0000e6f0


	//   ....[75]....
        /*05f0*/ 	.word	0x0000e700


	//   ....[76]....
        /*05f4*/ 	.word	0x0000e730


	//   ....[77]....
        /*05f8*/ 	.word	0x0000e760


	//   ....[78]....
        /*05fc*/ 	.word	0x0000e7a0


	//   ....[79]....
        /*0600*/ 	.word	0x0000e7d0


	//   ....[80]....
        /*0604*/ 	.word	0x0000e800


	//   ....[81]....
        /*0608*/ 	.word	0x0000ef90


	//   ....[82]....
        /*060c*/ 	.word	0x0000efa0


	//   ....[83]....
        /*0610*/ 	.word	0x0000efb0


	//   ....[84]....
        /*0614*/ 	.word	0x0000eff0


	//   ....[85]....
        /*0618*/ 	.word	0x0000f720


	//   ....[86]....
        /*061c*/ 	.word	0x0000f740


	//   ....[87]....
        /*0620*/ 	.word	0x0000f840


	//   ....[88]....
        /*0624*/ 	.word	0x0000f860


	//   ....[89]....
        /*0628*/ 	.word	0x0000fdb0


	//   ....[90]....
        /*062c*/ 	.word	0x0000fdc0


	//   ....[91]....
        /*0630*/ 	.word	0x00010100


	//   ....[92]....
        /*0634*/ 	.word	0x00010110


	//   ....[93]....
        /*0638*/ 	.word	0x00010d90


	//   ....[94]....
        /*063c*/ 	.word	0x00010da0


	//   ....[95]....
        /*0640*/ 	.word	0x00010ea0


	//   ....[96]....
        /*0644*/ 	.word	0x00010ec0


	//   ....[97]....
        /*0648*/ 	.word	0x00011040


	//   ....[98]....
        /*064c*/ 	.word	0x00011250


	//   ....[99]....
        /*0650*/ 	.word	0x00011280


	//   ....[100]....
        /*0654*/ 	.word	0x000112b0


	//   ....[101]....
        /*0658*/ 	.word	0x000112e0


	//   ....[102]....
        /*065c*/ 	.word	0x00011310


	//   ....[103]....
        /*0660*/ 	.word	0x00011360


	//   ....[104]....
        /*0664*/ 	.word	0x000114e0


	//   ....[105]....
        /*0668*/ 	.word	0x00011510


	//   ....[106]....
        /*066c*/ 	.word	0x00011540


	//   ....[107]....
        /*0670*/ 	.word	0x00011570


	//   ....[108]....
        /*0674*/ 	.word	0x000115a0


	//   ....[109]....
        /*0678*/ 	.word	0x000115d0


	//   ....[110]....
        /*067c*/ 	.word	0x00011660


	//   ....[111]....
        /*0680*/ 	.word	0x000116c0


	//   ....[112]....
        /*0684*/ 	.word	0x000116d0


	//   ....[113]....
        /*0688*/ 	.word	0x00011720


	//   ....[114]....
        /*068c*/ 	.word	0x00013d70


	//   ....[115]....
        /*0690*/ 	.word	0x00013db0


	//   ....[116]....
        /*0694*/ 	.word	0x00013dd0


	//   ....[117]....
        /*0698*/ 	.word	0x00013ea0


	//   ....[118]....
        /*069c*/ 	.word	0x00014220


	//   ....[119]....
        /*06a0*/ 	.word	0x00014230


	//   ....[120]....
        /*06a4*/ 	.word	0x00014240


	//   ....[121]....
        /*06a8*/ 	.word	0x00014250


	//   ....[122]....
        /*06ac*/ 	.word	0x00014b90


	//   ....[123]....
        /*06b0*/ 	.word	0x00014bc0


	//   ....[124]....
        /*06b4*/ 	.word	0x00014be0


	//   ....[125]....
        /*06b8*/ 	.word	0x00014bf0


	//   ....[126]....
        /*06bc*/ 	.word	0x00014c00


	//   ....[127]....
        /*06c0*/ 	.word	0x00014d20


	//   ....[128]....
        /*06c4*/ 	.word	0x00015430


	//   ....[129]....
        /*06c8*/ 	.word	0x00015450


	//   ....[130]....
        /*06cc*/ 	.word	0x00015460


	//   ....[131]....
        /*06d0*/ 	.word	0x000154c0


	//   ....[132]....
        /*06d4*/ 	.word	0x00015810


	//   ....[133]....
        /*06d8*/ 	.word	0x00015820


	//   ....[134]....
        /*06dc*/ 	.word	0x00015830


	//   ....[135]....
        /*06e0*/ 	.word	0x00015890


	//   ....[136]....
        /*06e4*/ 	.word	0x00016820


	//   ....[137]....
        /*06e8*/ 	.word	0x00016840


	//   ....[138]....
        /*06ec*/ 	.word	0x00016870


	//   ....[139]....
        /*06f0*/ 	.word	0x00016880


	//   ....[140]....
        /*06f4*/ 	.word	0x000168b0


	//   ....[141]....
        /*06f8*/ 	.word	0x000168f0


	//   ....[142]....
        /*06fc*/ 	.word	0x00016920


	//   ....[143]....
        /*0700*/ 	.word	0x00016960


	//   ....[144]....
        /*0704*/ 	.word	0x00016ac0


	//   ....[145]....
        /*0708*/ 	.word	0x00016af0


	//   ....[146]....
        /*070c*/ 	.word	0x00016b30


	//   ....[147]....
        /*0710*/ 	.word	0x00016b60


	//   ....[148]....
        /*0714*/ 	.word	0x00016b90


	//   ....[149]....
        /*0718*/ 	.word	0x00016bc0


	//   ....[150]....
        /*071c*/ 	.word	0x00016c40


	//   ....[151]....
        /*0720*/ 	.word	0x00016c90


	//   ....[152]....
        /*0724*/ 	.word	0x00016ca0


	//   ....[153]....
        /*0728*/ 	.word	0x00016ce0


	//   ....[154]....
        /*072c*/ 	.word	0x000177c0


	//   ....[155]....
        /*0730*/ 	.word	0x00017e90


	//   ....[156]....
        /*0734*/ 	.word	0x00017f70


	//   ....[157]....
        /*0738*/ 	.word	0x00018010


	//   ....[158]....
        /*073c*/ 	.word	0x00018190


	//   ....[159]....
        /*0740*/ 	.word	0x00018230


	//   ....[160]....
        /*0744*/ 	.word	0x00018320


	//   ....[161]....
        /*0748*/ 	.word	0x000183b0


	//   ....[162]....
        /*074c*/ 	.word	0x00018410


	//   ....[163]....
        /*0750*/ 	.word	0x000184b0


	//   ....[164]....
        /*0754*/ 	.word	0x000185c0


	//   ....[165]....
        /*0758*/ 	.word	0x00018620


	//   ....[166]....
        /*075c*/ 	.word	0x00018680


	//   ....[167]....
        /*0760*/ 	.word	0x00018720


	//   ....[168]....
        /*0764*/ 	.word	0x000187e0


	//   ....[169]....
        /*0768*/ 	.word	0x00018860


	//   ....[170]....
        /*076c*/ 	.word	0x00018a30


	//   ....[171]....
        /*0770*/ 	.word	0x00018ad0


	//   ....[172]....
        /*0774*/ 	.word	0x00018b30


	//   ....[173]....
        /*0778*/ 	.word	0x00018c00


	//   ....[174]....
        /*077c*/ 	.word	0x00018cf0


	//   ....[175]....
        /*0780*/ 	.word	0x00018d80


	//   ....[176]....
        /*0784*/ 	.word	0x00018de0


	//   ....[177]....
        /*0788*/ 	.word	0x00018eb0


	//   ....[178]....
        /*078c*/ 	.word	0x00019110


	//----- nvinfo : EIATTR_REG_RECONFIG
	.align		4
.L_205:
        /*0790*/ 	.byte	0x01, 0x54
	.zero		2


	//----- nvinfo : EIATTR_SYSCALL_OFFSETS
	.align		4
        /*0794*/ 	.byte	0x04, 0x46
        /*0796*/ 	.short	(.L_207 - .L_206)


	//   ....[0]....
.L_206:
        /*0798*/ 	.word	0x00002220


	//   ....[1]....
        /*079c*/ 	.word	0x00013350


	//   ....[2]....
        /*07a0*/ 	.word	0x000134c0


	//   ....[3]....
        /*07a4*/ 	.word	0x00013610


	//   ....[4]....
        /*07a8*/ 	.word	0x00013750


	//   ....[5]....
        /*07ac*/ 	.word	0x00014610


	//----- nvinfo : EIATTR_MBARRIER_INSTR_OFFSETS
	.align		4
.L_207:
        /*07b0*/ 	.byte	0x04, 0x39
        /*07b2*/ 	.short	(.L_209 - .L_208)


	//   ....[0]....
.L_208:
        /*07b4*/ 	.word	0x00000180
        /*07b8*/ 	.word	0x000000ff
        /*07bc*/ 	.word	0x00019c00
        /*07c0*/ 	.short	0x0100
        /*07c2*/ 	.byte	0x08
	.zero		1


	//   ....[1]....
        /*07c4*/ 	.word	0x00000190
        /*07c8*/ 	.word	0x000000ff
        /*07cc*/ 	.word	0x00019c20
        /*07d0*/ 	.short	0x0100
        /*07d2*/ 	.byte	0x08
	.zero		1


	//   ....[2]....
        /*07d4*/ 	.word	0x00000280
        /*07d8*/ 	.word	0x000000ff
        /*07dc*/ 	.word	0x00019c30
        /*07e0*/ 	.short	0x0100
        /*07e2*/ 	.byte	0x08
	.zero		1


	//   ....[3]....
        /*07e4*/ 	.word	0x00000290
        /*07e8*/ 	.word	0x000000ff
        /*07ec*/ 	.word	0x00019c40
        /*07f0*/ 	.short	0x0100
        /*07f2*/ 	.byte	0x08
	.zero		1


	//   ....[4]....
        /*07f4*/ 	.word	0x000002a0
        /*07f8*/ 	.word	0x000000ff
        /*07fc*/ 	.word	0x00019c38
        /*0800*/ 	.short	0x0100
        /*0802*/ 	.byte	0x08
	.zero		1


	//   ....[5]....
        /*0804*/ 	.word	0x000002b0
        /*0808*/ 	.word	0x000000ff
        /*080c*/ 	.word	0x00019c48
        /*0810*/ 	.short	0x0100
        /*0812*/ 	.byte	0x08
	.zero		1


	//   ....[6]....
        /*0814*/ 	.word	0x000003e0
        /*0818*/ 	.word	0x000000ff
        /*081c*/ 	.word	0x00019c50
        /*0820*/ 	.short	0x0100
        /*0822*/ 	.byte	0x08
	.zero		1


	//   ....[7]....
        /*0824*/ 	.word	0x000003f0
        /*0828*/ 	.word	0x000000ff
        /*082c*/ 	.word	0x00019c60
        /*0830*/ 	.short	0x0100
        /*0832*/ 	.byte	0x08
	.zero		1


	//   ....[8]....
        /*0834*/ 	.word	0x00000400
        /*0838*/ 	.word	0x000000ff
        /*083c*/ 	.word	0x00019c58
        /*0840*/ 	.short	0x0100
        /*0842*/ 	.byte	0x08
	.zero		1


	//   ....[9]....
        /*0844*/ 	.word	0x00000410
        /*0848*/ 	.word	0x000000ff
        /*084c*/ 	.word	0x00019c68
        /*0850*/ 	.short	0x0100
        /*0852*/ 	.byte	0x08
	.zero		1


	//   ....[10]....
        /*0854*/ 	.word	0x00000500
        /*0858*/ 	.word	0x000000ff
        /*085c*/ 	.word	0x00019c70
        /*0860*/ 	.short	0x0100
        /*0862*/ 	.byte	0x06
	.zero		1


	//   ....[11]....
        /*0864*/ 	.word	0x00000510
        /*0868*/ 	.word	0x000000ff
        /*086c*/ 	.word	0x00019c80
        /*0870*/ 	.short	0x0100
        /*0872*/ 	.byte	0x06
	.zero		1


	//   ....[12]....
        /*0874*/ 	.word	0x00000520
        /*0878*/ 	.word	0x000000ff
        /*087c*/ 	.word	0x00019c78
        /*0880*/ 	.short	0x0100
        /*0882*/ 	.byte	0x06
	.zero		1


	//   ....[13]....
        /*0884*/ 	.word	0x00000530
        /*0888*/ 	.word	0x000000ff
        /*088c*/ 	.word	0x00019c88
        /*0890*/ 	.short	0x0100
        /*0892*/ 	.byte	0x06
	.zero		1


	//   ....[14]....
        /*0894*/ 	.word	0x00000660
        /*0898*/ 	.word	0x000000ff
        /*089c*/ 	.word	0x00019c90
        /*08a0*/ 	.short	0x0100
        /*08a2*/ 	.byte	0x08
	.zero		1


	//   ....[15]....
        /*08a4*/ 	.word	0x00000670
        /*08a8*/ 	.word	0x000000ff
        /*08ac*/ 	.word	0x00019ca0
        /*08b0*/ 	.short	0x0100
        /*08b2*/ 	.byte	0x08
	.zero		1


	//   ....[16]....
        /*08b4*/ 	.word	0x00000680
        /*08b8*/ 	.word	0x000000ff
        /*08bc*/ 	.word	0x00019c98
        /*08c0*/ 	.short	0x0100
        /*08c2*/ 	.byte	0x08
	.zero		1


	//   ....[17]....
        /*08c4*/ 	.word	0x00000690
        /*08c8*/ 	.word	0x000000ff
        /*08cc*/ 	.word	0x00019ca8
        /*08d0*/ 	.short	0x0100
        /*08d2*/ 	.byte	0x08
	.zero		1


	//   ....[18]....
        /*08d4*/ 	.word	0x000007e0
        /*08d8*/ 	.word	0x000000ff
        /*08dc*/ 	.word	0x00019cb0
        /*08e0*/ 	.short	0x0100
        /*08e2*/ 	.byte	0x08
	.zero		1


	//   ....[19]....
        /*08e4*/ 	.word	0x000007f0
        /*08e8*/ 	.word	0x000000ff
        /*08ec*/ 	.word	0x00019cc0
        /*08f0*/ 	.short	0x0100
        /*08f2*/ 	.byte	0x08
	.zero		1


	//   ....[20]....
        /*08f4*/ 	.word	0x00000800
        /*08f8*/ 	.word	0x000000ff
        /*08fc*/ 	.word	0x00019cb8
        /*0900*/ 	.short	0x0100
        /*0902*/ 	.byte	0x08
	.zero		1


	//   ....[21]....
        /*0904*/ 	.word	0x00000810
        /*0908*/ 	.word	0x000000ff
        /*090c*/ 	.word	0x00019cc8
        /*0910*/ 	.short	0x0100
        /*0912*/ 	.byte	0x08
	.zero		1


	//   ....[22]....
        /*0914*/ 	.word	0x000022a0
        /*0918*/ 	.word	0x000000ff
        /*091c*/ 	.word	0x00019c00
        /*0920*/ 	.short	0x010a
        /*0922*/ 	.byte	0x2e
	.zero		1


	//   ....[23]....
        /*0924*/ 	.word	0x00002320
        /*0928*/ 	.word	0x00000003
        /*092c*/ 	.word	0x00019c30
        /*0930*/ 	.short	0x010a
        /*0932*/ 	.byte	0x3f
	.zero		1


	//   ....[24]....
        /*0934*/ 	.word	0x00002360
        /*0938*/ 	.word	0x00000003
        /*093c*/ 	.word	0x00019c30
        /*0940*/ 	.short	0x010a
        /*0942*/ 	.byte	0x3f
	.zero		1


	//   ....[25]....
        /*0944*/ 	.word	0x00002690
        /*0948*/ 	.word	0x000000ff
        /*094c*/ 	.word	0x00000000
        /*0950*/ 	.short	0x0101
        /*0952*/ 	.byte	0x06
	.zero		1


	//   ....[26]....
        /*0954*/ 	.word	0x000056f0
        /*0958*/ 	.word	0x000000ff
        /*095c*/ 	.word	0x00019c30
        /*0960*/ 	.short	0x010a
        /*0962*/ 	.byte	0x13
	.zero		1


	//   ....[27]....
        /*0964*/ 	.word	0x00005730
        /*0968*/ 	.word	0x000000ff
        /*096c*/ 	.word	0x00019c30
        /*0970*/ 	.short	0x010a
        /*0972*/ 	.byte	0x13
	.zero		1


	//   ....[28]....
        /*0974*/ 	.word	0x00005890
        /*0978*/ 	.word	0x000000ff
        /*097c*/ 	.word	0x00019c50
        /*0980*/ 	.short	0x010a
        /*0982*/ 	.byte	0x0b
	.zero		1


	//   ....[29]....
        /*0984*/ 	.word	0x000058d0
        /*0988*/ 	.word	0x000000ff
        /*098c*/ 	.word	0x00019c50
        /*0990*/ 	.short	0x010a
        /*0992*/ 	.byte	0x0b
	.zero		1


	//   ....[30]....
        /*0994*/ 	.word	0x00005b40
        /*0998*/ 	.word	0x000000ff
        /*099c*/ 	.word	0x00000000
        /*09a0*/ 	.short	0x0101
        /*09a2*/ 	.byte	0x13
	.zero		1


	//   ....[31]....
        /*09a4*/ 	.word	0x00008030
        /*09a8*/ 	.word	0x000000ff
        /*09ac*/ 	.word	0x00000000
        /*09b0*/ 	.short	0x0101
        /*09b2*/ 	.byte	0x06
	.zero		1


	//   ....[32]....
        /*09b4*/ 	.word	0x00008850
        /*09b8*/ 	.word	0x000000ff
        /*09bc*/ 	.word	0x00019c30
        /*09c0*/ 	.short	0x010a
        /*09c2*/ 	.byte	0x06
	.zero		1


	//   ....[33]....
        /*09c4*/ 	.word	0x00008890
        /*09c8*/ 	.word	0x000000ff
        /*09cc*/ 	.word	0x00019c30
        /*09d0*/ 	.short	0x010a
        /*09d2*/ 	.byte	0x06
	.zero		1


	//   ....[34]....
        /*09d4*/ 	.word	0x000089f0
        /*09d8*/ 	.word	0x000000ff
        /*09dc*/ 	.word	0x00019c50
        /*09e0*/ 	.short	0x010a
        /*09e2*/ 	.byte	0x0b
	.zero		1


	//   ....[35]....
        /*09e4*/ 	.word	0x00008a30
        /*09e8*/ 	.word	0x000000ff
        /*09ec*/ 	.word	0x00019c50
        /*09f0*/ 	.short	0x010a
        /*09f2*/ 	.byte	0x0b
	.zero		1


	//   ....[36]....
        /*09f4*/ 	.word	0x00008c90
        /*09f8*/ 	.word	0x000000ff
        /*09fc*/ 	.word	0x00000000
        /*0a00*/ 	.short	0x0101
        /*0a02*/ 	.byte	0x06
	.zero		1


	//   ....[37]....
        /*0a04*/ 	.word	0x00009e60
        /*0a08*/ 	.word	0x000000ff
        /*0a0c*/ 	.word	0x00000000
        /*0a10*/ 	.short	0x0101
        /*0a12*/ 	.byte	0x06
	.zero		1


	//   ....[38]....
        /*0a14*/ 	.word	0x0000a450
        /*0a18*/ 	.word	0x000000ff
        /*0a1c*/ 	.word	0x00019c30
        /*0a20*/ 	.short	0x010a
        /*0a22*/ 	.byte	0x06
	.zero		1


	//   ....[39]....
        /*0a24*/ 	.word	0x0000a490
        /*0a28*/ 	.word	0x000000ff
        /*0a2c*/ 	.word	0x00019c30
        /*0a30*/ 	.short	0x010a
        /*0a32*/ 	.byte	0x06
	.zero		1


	//   ....[40]....
        /*0a34*/ 	.word	0x0000a5f0
        /*0a38*/ 	.word	0x000000ff
        /*0a3c*/ 	.word	0x00019c50
        /*0a40*/ 	.short	0x010a
        /*0a42*/ 	.byte	0x0b
	.zero		1


	//   ....[41]....
        /*0a44*/ 	.word	0x0000a630
        /*0a48*/ 	.word	0x000000ff
        /*0a4c*/ 	.word	0x00019c50
        /*0a50*/ 	.short	0x010a
        /*0a52*/ 	.byte	0x0b
	.zero		1


	//   ....[42]....
        /*0a54*/ 	.word	0x0000a930
        /*0a58*/ 	.word	0x000000ff
        /*0a5c*/ 	.word	0x00000000
        /*0a60*/ 	.short	0x0101
        /*0a62*/ 	.byte	0x06
	.zero		1


	//   ....[43]....
        /*0a64*/ 	.word	0x0000cda0
        /*0a68*/ 	.word	0x000000ff
        /*0a6c*/ 	.word	0x00000000
        /*0a70*/ 	.short	0x0101
        /*0a72*/ 	.byte	0x06
	.zero		1


	//   ....[44]....
        /*0a74*/ 	.word	0x0000d2c0
        /*0a78*/ 	.word	0x000000ff
        /*0a7c*/ 	.word	0x00019c50
        /*0a80*/ 	.short	0x010a
        /*0a82*/ 	.byte	0x0e
	.zero		1


	//   ....[45]....
        /*0a84*/ 	.word	0x0000d300
        /*0a88*/ 	.word	0x000000ff
        /*0a8c*/ 	.word	0x00019c50
        /*0a90*/ 	.short	0x010a
        /*0a92*/ 	.byte	0x0e
	.zero		1


	//   ....[46]....
        /*0a94*/ 	.word	0x0000d8d0
        /*0a98*/ 	.word	0x000000ff
        /*0a9c*/ 	.word	0x00000000
        /*0aa0*/ 	.short	0x0101
        /*0aa2*/ 	.byte	0x04
	.zero		1


	//   ....[47]....
        /*0aa4*/ 	.word	0x0000f660
        /*0aa8*/ 	.word	0x000000ff
        /*0aac*/ 	.word	0x00000000
        /*0ab0*/ 	.short	0x0101
        /*0ab2*/ 	.byte	0x07
	.zero		1


	//   ....[48]....
        /*0ab4*/ 	.word	0x0000fb00
        /*0ab8*/ 	.word	0x000000ff
        /*0abc*/ 	.word	0x00000000
        /*0ac0*/ 	.short	0x0101
        /*0ac2*/ 	.byte	0x07
	.zero		1


	//   ....[49]....
        /*0ac4*/ 	.word	0x00013bb0
        /*0ac8*/ 	.word	0x00000005
        /*0acc*/ 	.word	0x00019c80
        /*0ad0*/ 	.short	0x010a
        /*0ad2*/ 	.byte	0x3f
	.zero		1


	//   ....[50]....
        /*0ad4*/ 	.word	0x00013f70
        /*0ad8*/ 	.word	0x00000005
        /*0adc*/ 	.word	0x00019c70
        /*0ae0*/ 	.short	0x0107
        /*0ae2*/ 	.byte	0x3f
	.zero		1


	//   ....[51]....
        /*0ae4*/ 	.word	0x00014030
        /*0ae8*/ 	.word	0x00000005
        /*0aec*/ 	.word	0x00019c70
        /*0af0*/ 	.short	0x0101
        /*0af2*/ 	.byte	0x3f
	.zero		1


	//   ....[52]....
        /*0af4*/ 	.word	0x00014060
        /*0af8*/ 	.word	0x00000005
        /*0afc*/ 	.word	0x00019c40
        /*0b00*/ 	.short	0x010a
        /*0b02*/ 	.byte	0x3f
	.zero		1


	//   ....[53]....
        /*0b04*/ 	.word	0x00014390
        /*0b08*/ 	.word	0x00000005
        /*0b0c*/ 	.word	0x00019c30
        /*0b10*/ 	.short	0x0107
        /*0b12*/ 	.byte	0x3f
	.zero		1


	//   ....[54]....
        /*0b14*/ 	.word	0x00014450
        /*0b18*/ 	.word	0x00000005
        /*0b1c*/ 	.word	0x00019c30
        /*0b20*/ 	.short	0x0101
        /*0b22*/ 	.byte	0x3f
	.zero		1


	//   ....[55]....
        /*0b24*/ 	.word	0x00014e00
        /*0b28*/ 	.word	0x00000011
        /*0b2c*/ 	.word	0x00019c00
        /*0b30*/ 	.short	0x0107
        /*0b32*/ 	.byte	0x3f
	.zero		1


	//   ....[56]....
        /*0b34*/ 	.word	0x00014f00
        /*0b38*/ 	.word	0x00000011
        /*0b3c*/ 	.word	0x00019c00
        /*0b40*/ 	.short	0x0101
        /*0b42*/ 	.byte	0x3f
	.zero		1


	//   ....[57]....
        /*0b44*/ 	.word	0x00014f30
        /*0b48*/ 	.word	0x00000011
        /*0b4c*/ 	.word	0x00019c20
        /*0b50*/ 	.short	0x010a
        /*0b52*/ 	.byte	0x3f
	.zero		1


	//   ....[58]....
        /*0b54*/ 	.word	0x00015270
        /*0b58*/ 	.word	0x00000004
        /*0b5c*/ 	.word	0x00019c80
        /*0b60*/ 	.short	0x010a
        /*0b62*/ 	.byte	0x3f
	.zero		1


	//   ....[59]....
        /*0b64*/ 	.word	0x00015560
        /*0b68*/ 	.word	0x00000004
        /*0b6c*/ 	.word	0x00019c70
        /*0b70*/ 	.short	0x0107
        /*0b72*/ 	.byte	0x3f
	.zero		1


	//   ....[60]....
        /*0b74*/ 	.word	0x00015620
        /*0b78*/ 	.word	0x00000004
        /*0b7c*/ 	.word	0x00019c70
        /*0b80*/ 	.short	0x0101
        /*0b82*/ 	.byte	0x3f
	.zero		1


	//   ....[61]....
        /*0b84*/ 	.word	0x00015650
        /*0b88*/ 	.word	0x00000004
        /*0b8c*/ 	.word	0x00019c40
        /*0b90*/ 	.short	0x010a
        /*0b92*/ 	.byte	0x3f
	.zero		1


	//   ....[62]....
        /*0b94*/ 	.word	0x00015930
        /*0b98*/ 	.word	0x00000004
        /*0b9c*/ 	.word	0x00019c30
        /*0ba0*/ 	.short	0x0107
        /*0ba2*/ 	.byte	0x3f
	.zero		1


	//   ....[63]....
        /*0ba4*/ 	.word	0x00015a00
        /*0ba8*/ 	.word	0x00000004
        /*0bac*/ 	.word	0x00019c30
        /*0bb0*/ 	.short	0x0101
        /*0bb2*/ 	.byte	0x3f
	.zero		1


	//   ....[64]....
        /*0bb4*/ 	.word	0x00015a80
        /*0bb8*/ 	.word	0x00000002
        /*0bbc*/ 	.word	0x00019c70
        /*0bc0*/ 	.short	0x010a
        /*0bc2*/ 	.byte	0x3f
	.zero		1


	//   ....[65]....
        /*0bc4*/ 	.word	0x00015b10
        /*0bc8*/ 	.word	0x00000002
        /*0bcc*/ 	.word	0x00019c60
        /*0bd0*/ 	.short	0x010a
        /*0bd2*/ 	.byte	0x3f
	.zero		1


	//   ....[66]....
        /*0bd4*/ 	.word	0x00015ea0
        /*0bd8*/ 	.word	0x00000002
        /*0bdc*/ 	.word	0x00019c50
        /*0be0*/ 	.short	0x0101
        /*0be2*/ 	.byte	0x3f
	.zero		1


	//   ....[67]....
        /*0be4*/ 	.word	0x00015f20
        /*0be8*/ 	.word	0x00000003
        /*0bec*/ 	.word	0x00000000
        /*0bf0*/ 	.short	0x0101
        /*0bf2*/ 	.byte	0x3f
	.zero		1


	//   ....[68]....
        /*0bf4*/ 	.word	0x000160f0
        /*0bf8*/ 	.word	0x00000003
        /*0bfc*/ 	.word	0x00019c70
        /*0c00*/ 	.short	0x010a
        /*0c02*/ 	.byte	0x3f
	.zero		1


	//   ....[69]....
        /*0c04*/ 	.word	0x00016170
        /*0c08*/ 	.word	0x00000003
        /*0c0c*/ 	.word	0x00019c60
        /*0c10*/ 	.short	0x010a
        /*0c12*/ 	.byte	0x3f
	.zero		1


	//   ....[70]....
        /*0c14*/ 	.word	0x00016510
        /*0c18*/ 	.word	0x00000003
        /*0c1c*/ 	.word	0x00019c50
        /*0c20*/ 	.short	0x0101
        /*0c22*/ 	.byte	0x3f
	.zero		1


	//   ....[71]....
        /*0c24*/ 	.word	0x00016590
        /*0c28*/ 	.word	0x00000003
        /*0c2c*/ 	.word	0x00000000
        /*0c30*/ 	.short	0x0101
        /*0c32*/ 	.byte	0x3f
	.zero		1


	//   ....[72]....
        /*0c34*/ 	.word	0x00017740
        /*0c38*/ 	.word	0x00000005
        /*0c3c*/ 	.word	0x00019c20
        /*0c40*/ 	.short	0x010a
        /*0c42*/ 	.byte	0x3f
	.zero		1


	//   ....[73]....
        /*0c44*/ 	.word	0x000178c0
        /*0c48*/ 	.word	0x00000003
        /*0c4c*/ 	.word	0x00019c40
        /*0c50*/ 	.short	0x010a
        /*0c52*/ 	.byte	0x3f
	.zero		1


	//   ....[74]....
        /*0c54*/ 	.word	0x00017960
        /*0c58*/ 	.word	0x00000005
        /*0c5c*/ 	.word	0x00019c40
        /*0c60*/ 	.short	0x010a
        /*0c62*/ 	.byte	0x3f
	.zero		1


	//   ....[75]....
        /*0c64*/ 	.word	0x000179a0
        /*0c68*/ 	.word	0x00000003
        /*0c6c*/ 	.word	0x00019c60
        /*0c70*/ 	.short	0x010a
        /*0c72*/ 	.byte	0x3f
	.zero		1


	//   ....[76]....
        /*0c74*/ 	.word	0x000179e0
        /*0c78*/ 	.word	0x00000005
        /*0c7c*/ 	.word	0x00019c60
        /*0c80*/ 	.short	0x010a
        /*0c82*/ 	.byte	0x3f
	.zero		1


	//   ....[77]....
        /*0c84*/ 	.word	0x00017a20
        /*0c88*/ 	.word	0x00000003
        /*0c8c*/ 	.word	0x00019c80
        /*0c90*/ 	.short	0x010a
        /*0c92*/ 	.byte	0x3f
	.zero		1


	//   ....[78]....
        /*0c94*/ 	.word	0x00017a60
        /*0c98*/ 	.word	0x00000005
        /*0c9c*/ 	.word	0x00019c80
        /*0ca0*/ 	.short	0x010a
        /*0ca2*/ 	.byte	0x3f
	.zero		1


	//   ....[79]....
        /*0ca4*/ 	.word	0x00017ad0
        /*0ca8*/ 	.word	0x00000003
        /*0cac*/ 	.word	0x00019c00
        /*0cb0*/ 	.short	0x010a
        /*0cb2*/ 	.byte	0x3f
	.zero		1


	//   ....[80]....
        /*0cb4*/ 	.word	0x00017b20
        /*0cb8*/ 	.word	0x00000003
        /*0cbc*/ 	.word	0x00019c30
        /*0cc0*/ 	.short	0x010a
        /*0cc2*/ 	.byte	0x3f
	.zero		1


	//   ....[81]....
        /*0cc4*/ 	.word	0x00017b80
        /*0cc8*/ 	.word	0x00000005
        /*0ccc*/ 	.word	0x00019c30
        /*0cd0*/ 	.short	0x010a
        /*0cd2*/ 	.byte	0x3f
	.zero		1


	//   ....[82]....
        /*0cd4*/ 	.word	0x00017be0
        /*0cd8*/ 	.word	0x00000004
        /*0cdc*/ 	.word	0x00019c50
        /*0ce0*/ 	.short	0x010a
        /*0ce2*/ 	.byte	0x3f
	.zero		1


	//   ....[83]....
        /*0ce4*/ 	.word	0x00017c40
        /*0ce8*/ 	.word	0x00000007
        /*0cec*/ 	.word	0x00019c30
        /*0cf0*/ 	.short	0x010a
        /*0cf2*/ 	.byte	0x3f
	.zero		1


	//   ....[84]....
        /*0cf4*/ 	.word	0x00017ca0
        /*0cf8*/ 	.word	0x00000004
        /*0cfc*/ 	.word	0x00019c50
        /*0d00*/ 	.short	0x010a
        /*0d02*/ 	.byte	0x3f
	.zero		1


	//   ....[85]....
        /*0d04*/ 	.word	0x00017d00
        /*0d08*/ 	.word	0x00000005
        /*0d0c*/ 	.word	0x00019c30
        /*0d10*/ 	.short	0x010a
        /*0d12*/ 	.byte	0x3f
	.zero		1


	//   ....[86]....
        /*0d14*/ 	.word	0x00017d60
        /*0d18*/ 	.word	0x00000004
        /*0d1c*/ 	.word	0x00019c50
        /*0d20*/ 	.short	0x010a
        /*0d22*/ 	.byte	0x3f
	.zero		1


	//   ....[87]....
        /*0d24*/ 	.word	0x00017dc0
        /*0d28*/ 	.word	0x00000006
        /*0d2c*/ 	.word	0x00019c50
        /*0d30*/ 	.short	0x010a
        /*0d32*/ 	.byte	0x3f
	.zero		1


	//   ....[88]....
        /*0d34*/ 	.word	0x00017ec0
        /*0d38*/ 	.word	0x00000005
        /*0d3c*/ 	.word	0x00019c80
        /*0d40*/ 	.short	0x010a
        /*0d42*/ 	.byte	0x3f
	.zero		1


	//   ....[89]....
        /*0d44*/ 	.word	0x00018270
        /*0d48*/ 	.word	0x00000005
        /*0d4c*/ 	.word	0x00019c40
        /*0d50*/ 	.short	0x010a
        /*0d52*/ 	.byte	0x3f
	.zero		1


	//   ....[90]....
        /*0d54*/ 	.word	0x00018930
        /*0d58*/ 	.word	0x00000011
        /*0d5c*/ 	.word	0x00019c20
        /*0d60*/ 	.short	0x010a
        /*0d62*/ 	.byte	0x3f
	.zero		1


	//   ....[91]....
        /*0d64*/ 	.word	0x00018980
        /*0d68*/ 	.word	0x00000004
        /*0d6c*/ 	.word	0x00019c80
        /*0d70*/ 	.short	0x010a
        /*0d72*/ 	.byte	0x3f
	.zero		1


	//   ....[92]....
        /*0d74*/ 	.word	0x00018c40
        /*0d78*/ 	.word	0x00000004
        /*0d7c*/ 	.word	0x00019c40
        /*0d80*/ 	.short	0x010a
        /*0d82*/ 	.byte	0x3f
	.zero		1


	//   ....[93]....
        /*0d84*/ 	.word	0x00018ef0
        /*0d88*/ 	.word	0x00000002
        /*0d8c*/ 	.word	0x00019c70
        /*0d90*/ 	.short	0x010a
        /*0d92*/ 	.byte	0x3f
	.zero		1


	//   ....[94]....
        /*0d94*/ 	.word	0x00018f40
        /*0d98*/ 	.word	0x00000002
        /*0d9c*/ 	.word	0x00019c60
        /*0da0*/ 	.short	0x010a
        /*0da2*/ 	.byte	0x3f
	.zero		1


	//   ....[95]....
        /*0da4*/ 	.word	0x00018f90
        /*0da8*/ 	.word	0x00000003
        /*0dac*/ 	.word	0x00019c70
        /*0db0*/ 	.short	0x010a
        /*0db2*/ 	.byte	0x3f
	.zero		1


	//   ....[96]....
        /*0db4*/ 	.word	0x00018fe0
        /*0db8*/ 	.word	0x00000003
        /*0dbc*/ 	.word	0x00019c60
        /*0dc0*/ 	.short	0x010a
        /*0dc2*/ 	.byte	0x3f
	.zero		1


	//   ....[97]....
        /*0dc4*/ 	.word	0x00019030
        /*0dc8*/ 	.word	0x00000005
        /*0dcc*/ 	.word	0x00019c20
        /*0dd0*/ 	.short	0x010a
        /*0dd2*/ 	.byte	0x3f
	.zero		1


	//   ....[98]....
        /*0dd4*/ 	.word	0x000191d0
        /*0dd8*/ 	.word	0x00000003
        /*0ddc*/ 	.word	0x00019c40
        /*0de0*/ 	.short	0x010a
        /*0de2*/ 	.byte	0x3f
	.zero		1


	//   ....[99]....
        /*0de4*/ 	.word	0x00019220
        /*0de8*/ 	.word	0x00000005
        /*0dec*/ 	.word	0x00019c40
        /*0df0*/ 	.short	0x010a
        /*0df2*/ 	.byte	0x3f
	.zero		1


	//   ....[100]....
        /*0df4*/ 	.word	0x00019270
        /*0df8*/ 	.word	0x00000003
        /*0dfc*/ 	.word	0x00019c60
        /*0e00*/ 	.short	0x010a
        /*0e02*/ 	.byte	0x3f
	.zero		1


	//   ....[101]....
        /*0e04*/ 	.word	0x000192c0
        /*0e08*/ 	.word	0x00000005
        /*0e0c*/ 	.word	0x00019c60
        /*0e10*/ 	.short	0x010a
        /*0e12*/ 	.byte	0x3f
	.zero		1


	//   ....[102]....
        /*0e14*/ 	.word	0x00019310
        /*0e18*/ 	.word	0x00000003
        /*0e1c*/ 	.word	0x00019c80
        /*0e20*/ 	.short	0x010a
        /*0e22*/ 	.byte	0x3f
	.zero		1


	//----- nvinfo : EIATTR_NUM_MBARRIERS
	.align		4
.L_209:
        /*0e24*/ 	.byte	0x03, 0x38
        /*0e26*/ 	.short	0x0016


	//----- nvinfo : EIATTR_EXIT_INSTR_OFFSETS
	.align		4
        /*0e28*/ 	.byte	0x04, 0x1c
        /*0e2a*/ 	.short	(.L_211 - .L_210)


	//   ....[0]....
.L_210:
        /*0e2c*/ 	.word	0x00000980


	//   ....[1]....
        /*0e30*/ 	.word	0x00010ff0


	//   ....[2]....
        /*0e34*/ 	.word	0x00017ab0


	//----- nvinfo : EIATTR_MAX_THREADS
	.align		4
.L_211:
        /*0e38*/ 	.byte	0x04, 0x05
        /*0e3a*/ 	.short	(.L_213 - .L_212)
.L_212:
        /*0e3c*/ 	.word	0x00000200
        /*0e40*/ 	.word	0x00000001
        /*0e44*/ 	.word	0x00000001


	//----- nvinfo : EIATTR_CRS_STACK_SIZE
	.align		4
.L_213:
        /*0e48*/ 	.byte	0x04, 0x1e
        /*0e4a*/ 	.short	(.L_215 - .L_214)
.L_214:
        /*0e4c*/ 	.word	0x00000000


	//----- nvinfo : EIATTR_CBANK_PARAM_SIZE
	.align		4
.L_215:
        /*0e50*/ 	.byte	0x03, 0x19
        /*0e52*/ 	.short	0x0af0


	//----- nvinfo : EIATTR_PARAM_CBANK
	.align		4
        /*0e54*/ 	.byte	0x04, 0x0a
        /*0e56*/ 	.short	(.L_217 - .L_216)
	.align		4
.L_216:
        /*0e58*/ 	.word	index@(.nv.constant0._ZN7cutlass13device_kernelIN5flash11enable_sm90INS1_16FlashAttnFwdSm90INS1_25CollectiveMainloopFwdSm90ILi2EN4cute5tupleIJNS5_1CILi1EEES8_S8_EEENS6_IJNS7_ILi192EEENS7_ILi128EEENS7_ILi96EEEEEELi96ENS_12float_e4m3_tEfNS_4arch4Sm90ELb0ELb1ELb0ELb1ELb1ELb0ELb0ELb1ELb1ELb1ELb1ELb0EEENS1_21CollectiveEpilogueFwdINS6_IJSA_SC_SB_EEES9_NS_10bfloat16_tESG_Li384ELb1ELb1ELb1ELb1EEENS1_36VarlenDynamicPersistentTileSchedulerILi192ELi128ELi384ELi128ELb1ELb1ELb1ELb1ELb0ELb1EEEEEEEEEvNT_6ParamsE)
        /*0e5c*/ 	.short	0x0210
        /*0e5e*/ 	.short	0x0af0


	//----- nvinfo : EIATTR_SW_WAR
	.align		4
.L_217:
        /*0e60*/ 	.byte	0x04, 0x36
        /*0e62*/ 	.short	(.L_219 - .L_218)
.L_218:
        /*0e64*/ 	.word	0x00000008
.L_219:


//--------------------- .nv.info._ZN7cutlass13device_kernelIN5flash11enable_sm90INS1_16FlashAttnFwdSm90INS1_25CollectiveMainloopFwdSm90ILi2EN4cute5tupleIJNS5_1CILi1EEES8_S8_EEENS6_IJNS7_ILi192EEENS7_ILi128EEENS7_ILi96EEEEEELi96ENS_12float_e4m3_tEfNS_4arch4Sm90ELb0ELb1ELb0ELb1ELb1ELb1ELb0ELb1ELb1ELb1ELb1ELb0EEENS1_21CollectiveEpilogueFwdINS6_IJSA_SC_SB_EEES9_NS_10bfloat16_tESG_Li384ELb1ELb1ELb1ELb1EEENS1_36VarlenDynamicPersistentTileSchedulerILi192ELi128ELi384ELi128ELb1ELb1ELb1ELb1ELb0ELb1EEEEEEEEEvNT_6ParamsE --------------------------
	.section	.nv.info._ZN7cutlass13device_kernelIN5flash11enable_sm90INS1_16FlashAttnFwdSm90INS1_25CollectiveMainloopFwdSm90ILi2EN4cute5tupleIJNS5_1CILi1EEES8_S8_EEENS6_IJNS7_ILi192EEENS7_ILi128EEENS7_ILi96EEEEEELi96ENS_12float_e4m3_tEfNS_4arch4Sm90ELb0ELb1ELb0ELb1ELb1ELb1ELb0ELb1ELb1ELb1ELb1ELb0EEENS1_21CollectiveEpilogueFwdINS6_IJSA_SC_SB_EEES9_NS_10bfloat16_tESG_Li384ELb1ELb1ELb1ELb1EEENS1_36VarlenDynamicPersistentTileSchedulerILi192ELi128ELi384ELi128ELb1ELb1ELb1ELb1ELb0ELb1EEEEEEEEEvNT_6ParamsE,"",@"SHT_CUDA_INFO"
	.sectionflags	@""
	.align	4


	//----- nvinfo : EIATTR_CUDA_API_VERSION
	.align		4
        /*0000*/ 	.byte	0x04, 0x37
        /*0002*/ 	.short	(.L_221 - .L_220)
.L_220:
        /*0004*/ 	.word	0x00000082


	//----- nvinfo : EIATTR_KPARAM_INFO
	.align		4
.L_221:
        /*0008*/ 	.byte	0x04, 0x17
        /*000a*/ 	.short	(.L_223 - .L_222)
.L_222:
        /*000c*/ 	.word	0x00000000
        /*0010*/ 	.short	0x0000
        /*0012*/ 	.short	0x0070
        /*0014*/ 	.byte	0x00, 0xf0, 0x01, 0x2a


	//----- nvinfo : EIATTR_SPARSE_MMA_MASK
	.align		4
.L_223:
        /*0018*/ 	.byte	0x03, 0x50
        /*001a*/ 	.short	0x0000


	//----- nvinfo : EIATTR_MAXREG_COUNT
	.align		4
        /*001c*/ 	.byte	0x03, 0x1b
        /*001e*/ 	.short	0x0080


	//----- nvinfo : EIATTR_NUM_BARRIERS
	.align		4
        /*0020*/ 	.byte	0x02, 0x4c
        /*0022*/ 	.byte	0x10
	.zero		1


	//----- nvinfo : EIATTR_EXTERNS
	.align		4
        /*0024*/ 	.byte	0x04, 0x0f
        /*0026*/ 	.short	(.L_225 - .L_224)


	//   ....[0]....
	.align		4
.L_224:
        /*0028*/ 	.word	index@(__assertfail)


	//----- nvinfo : EIATTR_ANNOTATIONS
	.align		4
.L_225:
        /*002c*/ 	.byte	0x04, 0x55
        /*002e*/ 	.short	(.L_227 - .L_226)


	//   ....[0]....
.L_226:
        /* <DEDUP_REMOVED lines=101> */


	//----- nvinfo : EIATTR_MERCURY_ISA_VERSION
	.align		4
.L_227:
        /*0668*/ 	.byte	0x03, 0x5f
        /*066a*/ 	.short	0x0101


	//----- nvinfo : EIATTR_UNUSED_LOAD_BYTE_OFFSET
	.align		4
        /*066c*/ 	.byte	0x04, 0x44
        /*066e*/ 	.short	(.L_229 - .L_228)


	//   ....[0]....
.L_228:
        /*0670*/ 	.word	0x00000a50
        /*0674*/ 	.word	0x0000fff0


	//   ....[1]....
        /*0678*/ 	.word	0x00018730
        /*067c*/ 	.word	0x0000fff0


	//----- nvinfo : EIATTR_INT_WARP_WIDE_INSTR_OFFSETS
	.align		4
.L_229:
        /*0680*/ 	.byte	0x04, 0x31
        /*0682*/ 	.short	(.L_231 - .L_230)


	//   ....[0]....
.L_230:
        /*0684*/ 	.word	0x00000130


	//   ....[1]....
        /*0688*/ 	.word	0x00000170


	//   ....[2]....
        /*068c*/ 	.word	0x000001e0


	//   ....[3]....
        /*0690*/ 	.word	0x0001f590


	//   ....[4]....
        /*0694*/ 	.word	0x0001f620


	//   ....[5]....
        /*0698*/ 	.word	0x000225f0


	//   ....[6]....
        /*069c*/ 	.word	0x00022680


	//----- nvinfo : EIATTR_COOP_GROUP_MASK_REGIDS
	.align		4
.L_231:
        /*06a0*/ 	.byte	0x04, 0x29
        /*06a2*/ 	.short	(.L_233 - .L_232)


	//   ....[0]....
.L_232:
        /*06a4*/ 	.word	0xffffffff


	//   ....[1]....
        /*06a8*/ 	.word	0xffffffff


	//   ....[2]....
        /*06ac*/ 	.word	0xffffffff


	//   ....[3]....
        /*06b0*/ 	.word	0xffffffff


	//   ....[4]....
        /*06b4*/ 	.word	0xffffffff


	//   ....[5]....
        /*06b8*/ 	.word	0xffffffff


	//   ....[6]....
        /*06bc*/ 	.word	0xffffffff


	//   ....[7]....
        /*06c0*/ 	.word	0xffffffff


	//   ....[8]....
        /*06c4*/ 	.word	0xffffffff


	//   ....[9]....
        /*06c8*/ 	.word	0xffffffff


	//   ....[10]....
        /*06cc*/ 	.word	0xffffffff


	//   ....[11]....
        /*06d0*/ 	.word	0xffffffff


	//   ....[12]....
        /*06d4*/ 	.word	0xffffffff


	//   ....[13]....
        /*06d8*/ 	.word	0xffffffff


	//   ....[14]....
        /*06dc*/ 	.word	0xffffffff


	//   ....[15]....
        /*06e0*/ 	.word	0xffffffff


	//   ....[16]....
        /*06e4*/ 	.word	0xffffffff


	//   ....[17]....
        /*06e8*/ 	.word	0xffffffff


	//   ....[18]....
        /*06ec*/ 	.word	0xffffffff


	//   ....[19]....
        /*06f0*/ 	.word	0xffffffff


	//   ....[20]....
        /*06f4*/ 	.word	0xffffffff


	//   ....[21]....
        /*06f8*/ 	.word	0xffffffff


	//   ....[22]....
        /*06fc*/ 	.word	0xffffffff


	//   ....[23]....
        /*0700*/ 	.word	0xffffffff


	//   ....[24]....
        /*0704*/ 	.word	0xffffffff


	//   ....[25]....
        /*0708*/ 	.word	0xffffffff


	//   ....[26]....
        /*070c*/ 	.word	0xffffffff


	//   ....[27]....
        /*0710*/ 	.word	0xffffffff


	//   ....[28]....
        /*0714*/ 	.word	0xffffffff


	//   ....[29]....
        /*0718*/ 	.word	0xffffffff


	//   ....[30]....
        /*071c*/ 	.word	0xffffffff


	//   ....[31]....
        /*0720*/ 	.word	0xffffffff


	//   ....[32]....
        /*0724*/ 	.word	0xffffffff


	//   ....[33]....
        /*0728*/ 	.word	0xffffffff


	//   ....[34]....
        /*072c*/ 	.word	0xffffffff


	//   ....[35]....
        /*0730*/ 	.word	0xffffffff


	//   ....[36]....
        /*0734*/ 	.word	0xffffffff


	//   ....[37]....
        /*0738*/ 	.word	0xffffffff


	//   ....[38]....
        /*073c*/ 	.word	0xffffffff


	//   ....[39]....
        /*0740*/ 	.word	0xffffffff


	//   ....[40]....
        /*0744*/ 	.word	0xffffffff


	//   ....[41]....
        /*0748*/ 	.word	0xffffffff


	//   ....[42]....
        /*074c*/ 	.word	0xffffffff


	//   ....[43]....
        /*0750*/ 	.word	0xffffffff


	//   ....[44]....
        /*0754*/ 	.word	0xffffffff


	//   ....[45]....
        /*0758*/ 	.word	0xffffffff


	//   ....[46]....
        /*075c*/ 	.word	0xffffffff


	//   ....[47]....
        /*0760*/ 	.word	0xffffffff


	//   ....[48]....
        /*0764*/ 	.word	0xffffffff


	//   ....[49]....
        /*0768*/ 	.word	0xffffffff


	//   ....[50]....
        /*076c*/ 	.word	0xffffffff


	//   ....[51]....
        /*0770*/ 	.word	0xffffffff


	//   ....[52]....
        /*0774*/ 	.word	0xffffffff


	//   ....[53]....
        /*0778*/ 	.word	0xffffffff


	//   ....[54]....
        /*077c*/ 	.word	0xffffffff


	//   ....[55]....
        /*0780*/ 	.word	0xffffffff


	//   ....[56]....
        /*0784*/ 	.word	0xffffffff


	//   ....[57]....
        /*0788*/ 	.word	0xffffffff


	//   ....[58]....
        /*078c*/ 	.word	0xffffffff


	//   ....[59]....
        /*0790*/ 	.word	0xffffffff


	//   ....[60]....
        /*0794*/ 	.word	0xffffffff


	//   ....[61]....
        /*0798*/ 	.word	0xffffffff


	//   ....[62]....
        /*079c*/ 	.word	0xffffffff


	//   ....[63]....
        /*07a0*/ 	.word	0xffffffff


	//   ....[64]....
        /*07a4*/ 	.word	0xffffffff


	//   ....[65]....
        /*07a8*/ 	.word	0xffffffff


	//   ....[66]....
        /*07ac*/ 	.word	0xffffffff


	//   ....[67]....
        /*07b0*/ 	.word	0xffffffff


	//   ....[68]....
        /*07b4*/ 	.word	0xffffffff


	//   ....[69]....
        /*07b8*/ 	.word	0xffffffff


	//   ....[70]....
        /*07bc*/ 	.word	0xffffffff


	//   ....[71]....
        /*07c0*/ 	.word	0xffffffff


	//   ....[72]....
        /*07c4*/ 	.word	0xffffffff


	//   ....[73]....
        /*07c8*/ 	.word	0xffffffff


	//   ....[74]....
        /*07cc*/ 	.word	0xffffffff


	//   ....[75]....
        /*07d0*/ 	.word	0xffffffff


	//   ....[76]....
        /*07d4*/ 	.word	0xffffffff


	//   ....[77]....
        /*07d8*/ 	.word	0xffffffff


	//   ....[78]....
        /*07dc*/ 	.word	0xffffffff


	//   ....[79]....
        /*07e0*/ 	.word	0xffffffff


	//   ....[80]....
        /*07e4*/ 	.word	0xffffffff


	//   ....[81]....
        /*07e8*/ 	.word	0xffffffff


	//   ....[82]....
        /*07ec*/ 	.word	0xffffffff


	//   ....[83]....
        /*07f0*/ 	.word	0xffffffff


	//   ....[84]....
        /*07f4*/ 	.word	0xffffffff


	//   ....[85]....
        /*07f8*/ 	.word	0xffffffff


	//   ....[86]....
        /*07fc*/ 	.word	0xffffffff


	//   ....[87]....
        /*0800*/ 	.word	0xffffffff


	//   ....[88]....
        /*0804*/ 	.word	0xffffffff


	//   ....[89]....
        /*0808*/ 	.word	0xffffffff


	//   ....[90]....
        /*080c*/ 	.word	0xffffffff


	//   ....[91]....
        /*0810*/ 	.word	0xffffffff


	//   ....[92]....
        /*0814*/ 	.word	0xffffffff


	//   ....[93]....
        /*0818*/ 	.word	0xffffffff


	//   ....[94]....
        /*081c*/ 	.word	0xffffffff


	//   ....[95]....
        /*0820*/ 	.word	0xffffffff


	//   ....[96]....
        /*0824*/ 	.word	0xffffffff


	//   ....[97]....
        /*0828*/ 	.word	0xffffffff


	//   ....[98]....
        /*082c*/ 	.word	0xffffffff


	//   ....[99]....
        /*0830*/ 	.word	0xffffffff


	//   ....[100]....
        /*0834*/ 	.word	0xffffffff


	//   ....[101]....
        /*0838*/ 	.word	0xffffffff


	//   ....[102]....
        /*083c*/ 	.word	0xffffffff


	//   ....[103]....
        /*0840*/ 	.word	0xffffffff


	//   ....[104]....
        /*0844*/ 	.word	0xffffffff


	//   ....[105]....
        /*0848*/ 	.word	0xffffffff


	//   ....[106]....
        /*084c*/ 	.word	0xffffffff


	//   ....[107]....
        /*0850*/ 	.word	0xffffffff


	//   ....[108]....
        /*0854*/ 	.word	0xffffffff


	//   ....[109]....
        /*0858*/ 	.word	0xffffffff


	//   ....[110]....
        /*085c*/ 	.word	0xffffffff


	//   ....[111]....
        /*0860*/ 	.word	0xffffffff


	//   ....[112]....
        /*0864*/ 	.word	0xffffffff


	//   ....[113]....
        /*0868*/ 	.word	0xffffffff


	//   ....[114]....
        /*086c*/ 	.word	0xffffffff


	//   ....[115]....
        /*0870*/ 	.word	0xffffffff


	//   ....[116]....
        /*0874*/ 	.word	0xffffffff


	//   ....[117]....
        /*0878*/ 	.word	0xffffffff


	//   ....[118]....
        /*087c*/ 	.word	0xffffffff


	//   ....[119]....
        /*0880*/ 	.word	0xffffffff


	//   ....[120]....
        /*0884*/ 	.word	0xffffffff


	//   ....[121]....
        /*0888*/ 	.word	0xffffffff


	//   ....[122]....
        /*088c*/ 	.word	0xffffffff


	//   ....[123]....
        /*0890*/ 	.word	0xffffffff


	//   ....[124]....
        /*0894*/ 	.word	0xffffffff


	//   ....[125]....
        /*0898*/ 	.word	0xffffffff


	//   ....[126]....
        /*089c*/ 	.word	0xffffffff


	//   ....[127]....
        /*08a0*/ 	.word	0xffffffff


	//   ....[128]....
        /*08a4*/ 	.word	0xffffffff


	//   ....[129]....
        /*08a8*/ 	.word	0xffffffff


	//   ....[130]....
        /*08ac*/ 	.word	0xffffffff


	//   ....[131]....
        /*08b0*/ 	.word	0xffffffff


	//   ....[132]....
        /*08b4*/ 	.word	0xffffffff


	//   ....[133]....
        /*08b8*/ 	.word	0xffffffff


	//   ....[134]....
        /*08bc*/ 	.word	0xffffffff


	//   ....[135]....
        /*08c0*/ 	.word	0xffffffff


	//   ....[136]....
        /*08c4*/ 	.word	0xffffffff


	//   ....[137]....
        /*08c8*/ 	.word	0xffffffff


	//   ....[138]....
        /*08cc*/ 	.word	0xffffffff


	//   ....[139]....
        /*08d0*/ 	.word	0xffffffff


	//   ....[140]....
        /*08d4*/ 	.word	0xffffffff


	//   ....[141]....
        /*08d8*/ 	.word	0xffffffff


	//   ....[142]....
        /*08dc*/ 	.word	0xffffffff


	//   ....[143]....
        /*08e0*/ 	.word	0xffffffff


	//   ....[144]....
        /*08e4*/ 	.word	0xffffffff


	//   ....[145]....
        /*08e8*/ 	.word	0xffffffff


	//   ....[146]....
        /*08ec*/ 	.word	0xffffffff


	//   ....[147]....
        /*08f0*/ 	.word	0xffffffff


	//   ....[148]....
        /*08f4*/ 	.word	0xffffffff


	//   ....[149]....
        /*08f8*/ 	.word	0xffffffff


	//   ....[150]....
        /*08fc*/ 	.word	0xffffffff


	//   ....[151]....
        /*0900*/ 	.word	0xffffffff


	//   ....[152]....
        /*0904*/ 	.word	0xffffffff


	//   ....[153]....
        /*0908*/ 	.word	0xffffffff


	//   ....[154]....
        /*090c*/ 	.word	0xffffffff


	//   ....[155]....
        /*0910*/ 	.word	0xffffffff


	//   ....[156]....
        /*0914*/ 	.word	0xffffffff


	//   ....[157]....
        /*0918*/ 	.word	0xffffffff


	//   ....[158]....
        /*091c*/ 	.word	0xffffffff


	//   ....[159]....
        /*0920*/ 	.word	0xffffffff


	//   ....[160]....
        /*0924*/ 	.word	0xffffffff


	//   ....[161]....
        /*0928*/ 	.word	0xffffffff


	//   ....[162]....
        /*092c*/ 	.word	0xffffffff


	//   ....[163]....
        /*0930*/ 	.word	0xffffffff


	//   ....[164]....
        /*0934*/ 	.word	0xffffffff


	//   ....[165]....
        /*0938*/ 	.word	0xffffffff


	//   ....[166]....
        /*093c*/ 	.word	0xffffffff


	//   ....[167]....
        /*0940*/ 	.word	0xffffffff


	//   ....[168]....
        /*0944*/ 	.word	0xffffffff


	//   ....[169]....
        /*0948*/ 	.word	0xffffffff


	//   ....[170]....
        /*094c*/ 	.word	0xffffffff


	//   ....[171]....
        /*0950*/ 	.word	0xffffffff


	//   ....[172]....
        /*0954*/ 	.word	0xffffffff


	//   ....[173]....
        /*0958*/ 	.word	0x0500000f


	//   ....[174]....
        /*095c*/ 	.word	0x0500000f


	//   ....[175]....
        /*0960*/ 	.word	0x0500000f


	//   ....[176]....
        /*0964*/ 	.word	0x0500000f


	//   ....[177]....
        /*0968*/ 	.word	0x0500000f


	//   ....[178]....
        /*096c*/ 	.word	0x0500000f


	//   ....[179]....
        /*0970*/ 	.word	0x0500000f


	//   ....[180]....
        /*0974*/ 	.word	0x0500000f


	//   ....[181]....
        /*0978*/ 	.word	0x0500000f


	//   ....[182]....
        /*097c*/ 	.word	0x0500000f


	//   ....[183]....
        /*0980*/ 	.word	0x0500000f


	//   ....[184]....
        /*0984*/ 	.word	0x0500000f


	//   ....[185]....
        /*0988*/ 	.word	0x0500000f


	//   ....[186]....
        /*098c*/ 	.word	0x0500000f


	//   ....[187]....
        /*0990*/ 	.word	0x0500000f


	//   ....[188]....
        /*0994*/ 	.word	0x0500000f


	//   ....[189]....
        /*0998*/ 	.word	0x0500000f


	//   ....[190]....
        /*099c*/ 	.word	0x0500000f


	//   ....[191]....
        /*09a0*/ 	.word	0x0500000f


	//   ....[192]....
        /*09a4*/ 	.word	0x0500000f


	//   ....[193]....
        /*09a8*/ 	.word	0x0500000f


	//   ....[194]....
        /*09ac*/ 	.word	0x0500000f


	//   ....[195]....
        /*09b0*/ 	.word	0x0500000f


	//   ....[196]....
        /*09b4*/ 	.word	0x0500000f


	//   ....[197]....
        /*09b8*/ 	.word	0x0500000f


	//   ....[198]....
        /*09bc*/ 	.word	0x0500000f


	//   ....[199]....
        /*09c0*/ 	.word	0x0500000f


	//   ....[200]....
        /*09c4*/ 	.word	0x0500000f


	//   ....[201]....
        /*09c8*/ 	.word	0x0500000f


	//   ....[202]....
        /*09cc*/ 	.word	0x0500000f


	//   ....[203]....
        /*09d0*/ 	.word	0x0500000f


	//   ....[204]....
        /*09d4*/ 	.word	0x0500000f


	//   ....[205]....
        /*09d8*/ 	.word	0x0500000f


	//   ....[206]....
        /*09dc*/ 	.word	0x0500000f


	//   ....[207]....
        /*09e0*/ 	.word	0x0500000f


	//   ....[208]....
        /*09e4*/ 	.word	0x0500000f


	//   ....[209]....
        /*09e8*/ 	.word	0x0500000f


	//   ....[210]....
        /*09ec*/ 	.word	0x0500000f


	//   ....[211]....
        /*09f0*/ 	.word	0x0500000f


	//   ....[212]....
        /*09f4*/ 	.word	0x0500000f


	//   ....[213]....
        /*09f8*/ 	.word	0x0500000f


	//   ....[214]....
        /*09fc*/ 	.word	0x0500000f


	//   ....[215]....
        /*0a00*/ 	.word	0x0500000f


	//   ....[216]....
        /*0a04*/ 	.word	0x0500000f


	//   ....[217]....
        /*0a08*/ 	.word	0x0500000f


	//   ....[218]....
        /*0a0c*/ 	.word	0x0500000f


	//   ....[219]....
        /*0a10*/ 	.word	0x0500000f


	//   ....[220]....
        /*0a14*/ 	.word	0x0500000f


	//   ....[221]....
        /*0a18*/ 	.word	0x0500000f


	//   ....[222]....
        /*0a1c*/ 	.word	0x0500000f


	//   ....[223]....
        /*0a20*/ 	.word	0x0500000f


	//   ....[224]....
        /*0a24*/ 	.word	0x0500000f


	//   ....[225]....
        /*0a28*/ 	.word	0x0500000f


	//   ....[226]....
        /*0a2c*/ 	.word	0x0500000f


	//   ....[227]....
        /*0a30*/ 	.word	0x0500000f


	//   ....[228]....
        /*0a34*/ 	.word	0x0500000f


	//   ....[229]....
        /*0a38*/ 	.word	0x0500000f


	//----- nvinfo : EIATTR_COOP_GROUP_INSTR_OFFSETS
	.align		4
.L_233:
        /*0a3c*/ 	.byte	0x04, 0x28
        /*0a3e*/ 	.short	(.L_235 - .L_234)


	//   ....[0]....
.L_234:
        /*0a40*/ 	.word	0x00000070


	//   ....[1]....
        /*0a44*/ 	.word	0x00000140


	//   ....[2]....
        /*0a48*/ 	.word	0x00000190


	//   ....[3]....
        /*0a4c*/ 	.word	0x000003c0


	//   ....[4]....
        /*0a50*/ 	.word	0x00000520


	//   ....[5]....
        /*0a54*/ 	.word	0x00000640


	//   ....[6]....
        /*0a58*/ 	.word	0x000007a0


	//   ....[7]....
        /*0a5c*/ 	.word	0x00002fc0


	//   ....[8]....
        /*0a60*/ 	.word	0x00002fd0


	//   ....[9]....
        /*0a64*/ 	.word	0x00004920


	//   ....[10]....
        /*0a68*/ 	.word	0x00004930


	//   ....[11]....
        /*0a6c*/ 	.word	0x00006a40


	//   ....[12]....
        /*0a70*/ 	.word	0x00006a50


	//   ....[13]....
        /*0a74*/ 	.word	0x00006e40


	//   ....[14]....
        /*0a78*/ 	.word	0x00006e60


	//   ....[15]....
        /*0a7c*/ 	.word	0x00007cd0


	//   ....[16]....
        /*0a80*/ 	.word	0x00008400


	//   ....[17]....
        /*0a84*/ 	.word	0x00008410


	//   ....[18]....
        /*0a88*/ 	.word	0x00008420


	//   ....[19]....
        /*0a8c*/ 	.word	0x00008430


	//   ....[20]....
        /*0a90*/ 	.word	0x0000a100


	//   ....[21]....
        /*0a94*/ 	.word	0x0000a110


	//   ....[22]....
        /*0a98*/ 	.word	0x0000a120


	//   ....[23]....
        /*0a9c*/ 	.word	0x0000a130


	//   ....[24]....
        /*0aa0*/ 	.word	0x0000ca40


	//   ....[25]....
        /*0aa4*/ 	.word	0x0000cca0


	//   ....[26]....
        /*0aa8*/ 	.word	0x0000ded0


	//   ....[27]....
        /*0aac*/ 	.word	0x0000dfe0


	//   ....[28]....
        /*0ab0*/ 	.word	0x0000e760


	//   ....[29]....
        /*0ab4*/ 	.word	0x0000e840


	//   ....[30]....
        /*0ab8*/ 	.word	0x000100b0


	//   ....[31]....
        /*0abc*/ 	.word	0x00010300


	//   ....[32]....
        /*0ac0*/ 	.word	0x00011340


	//   ....[33]....
        /*0ac4*/ 	.word	0x00011440


	//   ....[34]....
        /*0ac8*/ 	.word	0x000118b0


	//   ....[35]....
        /*0acc*/ 	.word	0x00011a10


	//   ....[36]....
        /*0ad0*/ 	.word	0x00013680


	//   ....[37]....
        /*0ad4*/ 	.word	0x000136a0


	//   ....[38]....
        /*0ad8*/ 	.word	0x00013c00


	//   ....[39]....
        /*0adc*/ 	.word	0x00013c60


	//   ....[40]....
        /*0ae0*/ 	.word	0x000153c0


	//   ....[41]....
        /*0ae4*/ 	.word	0x000155d0


	//   ....[42]....
        /*0ae8*/ 	.word	0x000162f0


	//   ....[43]....
        /*0aec*/ 	.word	0x00016510


	//   ....[44]....
        /*0af0*/ 	.word	0x00016c80


	//   ....[45]....
        /*0af4*/ 	.word	0x00016cd0


	//   ....[46]....
        /*0af8*/ 	.word	0x00017fc0


	//   ....[47]....
        /*0afc*/ 	.word	0x00018080


	//   ....[48]....
        /*0b00*/ 	.word	0x000180c0


	//   ....[49]....
        /*0b04*/ 	.word	0x000181c0


	//   ....[50]....
        /*0b08*/ 	.word	0x00018de0


	//   ....[51]....
        /*0b0c*/ 	.word	0x00018e20


	//   ....[52]....
        /*0b10*/ 	.word	0x00018e50


	//   ....[53]....
        /*0b14*/ 	.word	0x00018e70


	//   ....[54]....
        /*0b18*/ 	.word	0x00018e80


	//   ....[55]....
        /*0b1c*/ 	.word	0x00018e90


	//   ....[56]....
        /*0b20*/ 	.word	0x00018ea0


	//   ....[57]....
        /*0b24*/ 	.word	0x00018eb0


	//   ....[58]....
        /*0b28*/ 	.word	0x00018ec0


	//   ....[59]....
        /*0b2c*/ 	.word	0x00018ed0


	//   ....[60]....
        /*0b30*/ 	.word	0x00018ee0


	//   ....[61]....
        /*0b34*/ 	.word	0x00018ef0


	//   ....[62]....
        /*0b38*/ 	.word	0x00018f00


	//   ....[63]....
        /*0b3c*/ 	.word	0x00018f10


	//   ....[64]....
        /*0b40*/ 	.word	0x00018f20


	//   ....[65]....
        /*0b44*/ 	.word	0x00018f30


	//   ....[66]....
        /*0b48*/ 	.word	0x00018f40


	//   ....[67]....
        /*0b4c*/ 	.word	0x00018f50


	//   ....[68]....
        /*0b50*/ 	.word	0x00018f60


	//   ....[69]....
        /*0b54*/ 	.word	0x00018f70


	//   ....[70]....
        /*0b58*/ 	.word	0x00018f80


	//   ....[71]....
        /*0b5c*/ 	.word	0x00018f90


	//   ....[72]....
        /*0b60*/ 	.word	0x00018fa0


	//   ....[73]....
        /*0b64*/ 	.word	0x00018fb0


	//   ....[74]....
        /*0b68*/ 	.word	0x00018fc0


	//   ....[75]....
        /*0b6c*/ 	.word	0x00018fd0


	//   ....[76]....
        /*0b70*/ 	.word	0x00018fe0


	//   ....[77]....
        /*0b74*/ 	.word	0x00018ff0


	//   ....[78]....
        /*0b78*/ 	.word	0x00019000


	//   ....[79]....
        /*0b7c*/ 	.word	0x00019010


	//   ....[80]....
        /*0b80*/ 	.word	0x00019020


	//   ....[81]....
        /*0b84*/ 	.word	0x00019030


	//   ....[82]....
        /*0b88*/ 	.word	0x00019040


	//   ....[83]....
        /*0b8c*/ 	.word	0x00019050


	//   ....[84]....
        /*0b90*/ 	.word	0x00019060


	//   ....[85]....
        /*0b94*/ 	.word	0x00019070


	//   ....[86]....
        /*0b98*/ 	.word	0x00019080


	//   ....[87]....
        /*0b9c*/ 	.word	0x00019090


	//   ....[88]....
        /*0ba0*/ 	.word	0x000190a0


	//   ....[89]....
        /*0ba4*/ 	.word	0x000190b0


	//   ....[90]....
        /*0ba8*/ 	.word	0x000190c0


	//   ....[91]....
        /*0bac*/ 	.word	0x000190d0


	//   ....[92]....
        /*0bb0*/ 	.word	0x000190e0


	//   ....[93]....
        /*0bb4*/ 	.word	0x000190f0


	//   ....[94]....
        /*0bb8*/ 	.word	0x00019100


	//   ....[95]....
        /*0bbc*/ 	.word	0x00019110


	//   ....[96]....
        /*0bc0*/ 	.word	0x00019120


	//   ....[97]....
        /*0bc4*/ 	.word	0x00019130


	//   ....[98]....
        /*0bc8*/ 	.word	0x00019a70


	//   ....[99]....
        /*0bcc*/ 	.word	0x00019a80


	//   ....[100]....
        /*0bd0*/ 	.word	0x00019a90


	//   ....[101]....
        /*0bd4*/ 	.word	0x00019ad0


	//   ....[102]....
        /*0bd8*/ 	.word	0x0001a1c0


	//   ....[103]....
        /*0bdc*/ 	.word	0x0001a1e0


	//   ....[104]....
        /*0be0*/ 	.word	0x0001a2e0


	//   ....[105]....
        /*0be4*/ 	.word	0x0001a300


	//   ....[106]....
        /*0be8*/ 	.word	0x0001a740


	//   ....[107]....
        /*0bec*/ 	.word	0x0001a780


	//   ....[108]....
        /*0bf0*/ 	.word	0x0001abe0


	//   ....[109]....
        /*0bf4*/ 	.word	0x0001abf0


	//   ....[110]....
        /*0bf8*/ 	.word	0x0001b810


	//   ....[111]....
        /*0bfc*/ 	.word	0x0001b820


	//   ....[112]....
        /*0c00*/ 	.word	0x0001b920


	//   ....[113]....
        /*0c04*/ 	.word	0x0001b940


	//   ....[114]....
        /*0c08*/ 	.word	0x0001bac0


	//   ....[115]....
        /*0c0c*/ 	.word	0x0001bcb0


	//   ....[116]....
        /*0c10*/ 	.word	0x0001bce0


	//   ....[117]....
        /*0c14*/ 	.word	0x0001bd10


	//   ....[118]....
        /*0c18*/ 	.word	0x0001bd40


	//   ....[119]....
        /*0c1c*/ 	.word	0x0001bd70


	//   ....[120]....
        /*0c20*/ 	.word	0x0001bda0


	//   ....[121]....
        /*0c24*/ 	.word	0x0001bf30


	//   ....[122]....
        /*0c28*/ 	.word	0x0001bf60


	//   ....[123]....
        /*0c2c*/ 	.word	0x0001bf90


	//   ....[124]....
        /*0c30*/ 	.word	0x0001bfc0


	//   ....[125]....
        /*0c34*/ 	.word	0x0001bff0


	//   ....[126]....
        /*0c38*/ 	.word	0x0001c020


	//   ....[127]....
        /*0c3c*/ 	.word	0x0001c0b0


	//   ....[128]....
        /*0c40*/ 	.word	0x0001c0e0


	//   ....[129]....
        /*0c44*/ 	.word	0x0001c0f0


	//   ....[130]....
        /*0c48*/ 	.word	0x0001c130


	//   ....[131]....
        /*0c4c*/ 	.word	0x0001dab0


	//   ....[132]....
        /*0c50*/ 	.word	0x000201a0


	//   ....[133]....
        /*0c54*/ 	.word	0x000201b0


	//   ....[134]....
        /*0c58*/ 	.word	0x000201c0


	//   ....[135]....
        /*0c5c*/ 	.word	0x000202e0


	//   ....[136]....
        /*0c60*/ 	.word	0x000206f0


	//   ....[137]....
        /*0c64*/ 	.word	0x00020700


	//   ....[138]....
        /*0c68*/ 	.word	0x00020710


	//   ....[139]....
        /*0c6c*/ 	.word	0x00020720


	//   ....[140]....
        /*0c70*/ 	.word	0x00021080


	//   ....[141]....
        /*0c74*/ 	.word	0x000210b0


	//   ....[142]....
        /*0c78*/ 	.word	0x000210d0


	//   ....[143]....
        /*0c7c*/ 	.word	0x000210e0


	//   ....[144]....
        /*0c80*/ 	.word	0x000211e0


	//   ....[145]....
        /*0c84*/ 	.word	0x000211f0


	//   ....[146]....
        /*0c88*/ 	.word	0x000219c0


	//   ....[147]....
        /*0c8c*/ 	.word	0x000219e0


	//   ....[148]....
        /*0c90*/ 	.word	0x00021a00


	//   ....[149]....
        /*0c94*/ 	.word	0x00021a60


	//   ....[150]....
        /*0c98*/ 	.word	0x00021e30


	//   ....[151]....
        /*0c9c*/ 	.word	0x00021e40


	//   ....[152]....
        /*0ca0*/ 	.word	0x00021e50


	//   ....[153]....
        /*0ca4*/ 	.word	0x00021eb0


	//   ....[154]....
        /*0ca8*/ 	.word	0x00022de0


	//   ....[155]....
        /*0cac*/ 	.word	0x00022e10


	//   ....[156]....
        /*0cb0*/ 	.word	0x00022e70


	//   ....[157]....
        /*0cb4*/ 	.word	0x00022ea0


	//   ....[158]....
        /*0cb8*/ 	.word	0x00022ed0


	//   ....[159]....
        /*0cbc*/ 	.word	0x00022f00


	//   ....[160]....
        /*0cc0*/ 	.word	0x00022f30


	//   ....[161]....
        /*0cc4*/ 	.word	0x00022f60


	//   ....[162]....
        /*0cc8*/ 	.word	0x00023100


	//   ....[163]....
        /*0ccc*/ 	.word	0x00023130


	//   ....[164]....
        /*0cd0*/ 	.word	0x00023160


	//   ....[165]....
        /*0cd4*/ 	.word	0x00023190


	//   ....[166]....
        /*0cd8*/ 	.word	0x000231c0


	//   ....[167]....
        /*0cdc*/ 	.word	0x000231f0


	//   ....[168]....
        /*0ce0*/ 	.word	0x000232b0


	//   ....[169]....
        /*0ce4*/ 	.word	0x000232d0


	//   ....[170]....
        /*0ce8*/ 	.word	0x000232f0


	//   ....[171]....
        /*0cec*/ 	.word	0x00023350


	//   ....[172]....
        /*0cf0*/ 	.word	0x00023db0


	//   ....[173]....
        /*0cf4*/ 	.word	0x00024150


	//   ....[174]....
        /*0cf8*/ 	.word	0x000241e0


	//   ....[175]....
        /*0cfc*/ 	.word	0x000242c0


	//   ....[176]....
        /*0d00*/ 	.word	0x00024350


	//   ....[177]....
        /*0d04*/ 	.word	0x00024430


	//   ....[178]....
        /*0d08*/ 	.word	0x000244c0


	//   ....[179]....
        /*0d0c*/ 	.word	0x00024590


	//   ....[180]....
        /*0d10*/ 	.word	0x00024620


	//   ....[181]....
        /*0d14*/ 	.word	0x00024670


	//   ....[182]....
        /*0d18*/ 	.word	0x000246c0


	//   ....[183]....
        /*0d1c*/ 	.word	0x00024790


	//   ....[184]....
        /*0d20*/ 	.word	0x00024820


	//   ....[185]....
        /*0d24*/ 	.word	0x00024870


	//   ....[186]....
        /*0d28*/ 	.word	0x000248c0


	//   ....[187]....
        /*0d2c*/ 	.word	0x00024c60


	//   ....[188]....
        /*0d30*/ 	.word	0x00024f40


	//   ....[189]....
        /*0d34*/ 	.word	0x00025030


	//   ....[190]....
        /*0d38*/ 	.word	0x000250d0


	//   ....[191]....
        /*0d3c*/ 	.word	0x00025280


	//   ....[192]....
        /*0d40*/ 	.word	0x00025320


	//   ....[193]....
        /*0d44*/ 	.word	0x00025410


	//   ....[194]....
        /*0d48*/ 	.word	0x000254a0


	//   ....[195]....
        /*0d4c*/ 	.word	0x00025500


	//   ....[196]....
        /*0d50*/ 	.word	0x000255a0


	//   ....[197]....
        /*0d54*/ 	.word	0x000256b0


	//   ....[198]....
        /*0d58*/ 	.word	0x00025710


	//   ....[199]....
        /*0d5c*/ 	.word	0x00025770


	//   ....[200]....
        /*0d60*/ 	.word	0x00025810


	//   ....[201]....
        /*0d64*/ 	.word	0x000258e0


	//   ....[202]....
        /*0d68*/ 	.word	0x000259c0


	//   ....[203]....
        /*0d6c*/ 	.word	0x00025b00


	//   ....[204]....
        /*0d70*/ 	.word	0x00025bb0


	//   ....[205]....
        /*0d74*/ 	.word	0x00025c60


	//   ....[206]....
        /*0d78*/ 	.word	0x00025d10


	//   ....[207]....
        /*0d7c*/ 	.word	0x00025e00


	//   ....[208]....
        /*0d80*/ 	.word	0x00025e90


	//   ....[209]....
        /*0d84*/ 	.word	0x00025ef0


	//   ....[210]....
        /*0d88*/ 	.word	0x00025fc0


	//   ....[211]....
        /*0d8c*/ 	.word	0x000261a0


	//   ....[212]....
        /*0d90*/ 	.word	0x00026240


	//   ....[213]....
        /*0d94*/ 	.word	0x000263c0


	//   ....[214]....
        /*0d98*/ 	.word	0x00026440


	//   ....[215]....
        /*0d9c*/ 	.word	0x000264c0


	//   ....[216]....
        /*0da0*/ 	.word	0x00026540


	//   ....[217]....
        /*0da4*/ 	.word	0x000265c0


	//   ....[218]....
        /*0da8*/ 	.word	0x00026650


	//   ....[219]....
        /*0dac*/ 	.word	0x000266f0


	//   ....[220]....
        /*0db0*/ 	.word	0x000267a0


	//   ....[221]....
        /*0db4*/ 	.word	0x00026820


	//   ....[222]....
        /*0db8*/ 	.word	0x000268a0


	//   ....[223]....
        /*0dbc*/ 	.word	0x00026920


	//   ....[224]....
        /*0dc0*/ 	.word	0x000269b0


	//   ....[225]....
        /*0dc4*/ 	.word	0x00026a30


	//   ....[226]....
        /*0dc8*/ 	.word	0x00026ae0


	//   ....[227]....
        /*0dcc*/ 	.word	0x00026b30


	//   ....[228]....
        /*0dd0*/ 	.word	0x00026bd0


	//   ....[229]....
        /*0dd4*/ 	.word	0x00026d00


	//----- nvinfo : EIATTR_REG_RECONFIG
	.align		4
.L_235:
        /*0dd8*/ 	.byte	0x01, 0x54
	.zero		2


	//----- nvinfo : EIATTR_SYSCALL_OFFSETS
	.align		4
        /*0ddc*/ 	.byte	0x04, 0x46
        /*0dde*/ 	.short	(.L_237 - .L_236)


	//   ....[0]....
.L_236:
        /*0de0*/ 	.word	0x00002070


	//   ....[1]....
        /*0de4*/ 	.word	0x000021c0


	//   ....[2]....
        /*0de8*/ 	.word	0x00007e40


	//   ....[3]....
        /*0dec*/ 	.word	0x00008160


	//   ....[4]....
        /*0df0*/ 	.word	0x0001f780


	//   ....[5]....
        /*0df4*/ 	.word	0x0001f8f0


	//   ....[6]....
        /*0df8*/ 	.word	0x0001fa40


	//   ....[7]....
        /*0dfc*/ 	.word	0x0001fb80


	//   ....[8]....
        /*0e00*/ 	.word	0x00020b60


	//----- nvinfo : EIATTR_MBARRIER_INSTR_OFFSETS
	.align		4
.L_237:
        /*0e04*/ 	.byte	0x04, 0x39
        /*0e06*/ 	.short	(.L_239 - .L_238)


	//   ....[0]....
.L_238:
        /*0e08*/ 	.word	0x00000270
        /*0e0c*/ 	.word	0x000000ff
        /*0e10*/ 	.word	0x00019c00
        /*0e14*/ 	.short	0x0100
        /*0e16*/ 	.byte	0x08
	.zero		1


	//   ....[1]....
        /*0e18*/ 	.word	0x00000280
        /*0e1c*/ 	.word	0x000000ff
        /*0e20*/ 	.word	0x00019c20
        /*0e24*/ 	.short	0x0100
        /*0e26*/ 	.byte	0x08
	.zero		1


	//   ....[2]....
        /*0e28*/ 	.word	0x00000370
        /*0e2c*/ 	.word	0x000000ff
        /*0e30*/ 	.word	0x00019c30
        /*0e34*/ 	.short	0x0100
        /*0e36*/ 	.byte	0x08
	.zero		1


	//   ....[3]....
        /*0e38*/ 	.word	0x00000380
        /*0e3c*/ 	.word	0x000000ff
        /*0e40*/ 	.word	0x00019c40
        /*0e44*/ 	.short	0x0100
        /*0e46*/ 	.byte	0x08
	.zero		1


	//   ....[4]....
        /*0e48*/ 	.word	0x00000390
        /*0e4c*/ 	.word	0x000000ff
        /*0e50*/ 	.word	0x00019c38
        /*0e54*/ 	.short	0x0100
        /*0e56*/ 	.byte	0x08
	.zero		1


	//   ....[5]....
        /*0e58*/ 	.word	0x000003a0
        /*0e5c*/ 	.word	0x000000ff
        /*0e60*/ 	.word	0x00019c48
        /*0e64*/ 	.short	0x0100
        /*0e66*/ 	.byte	0x08
	.zero		1


	//   ....[6]....
        /*0e68*/ 	.word	0x000004d0
        /*0e6c*/ 	.word	0x000000ff
        /*0e70*/ 	.word	0x00019c50
        /*0e74*/ 	.short	0x0100
        /*0e76*/ 	.byte	0x08
	.zero		1


	//   ....[7]....
        /*0e78*/ 	.word	0x000004e0
        /*0e7c*/ 	.word	0x000000ff
        /*0e80*/ 	.word	0x00019c60
        /*0e84*/ 	.short	0x0100
        /*0e86*/ 	.byte	0x08
	.zero		1


	//   ....[8]....
        /*0e88*/ 	.word	0x000004f0
        /*0e8c*/ 	.word	0x000000ff
        /*0e90*/ 	.word	0x00019c58
        /*0e94*/ 	.short	0x0100
        /*0e96*/ 	.byte	0x08
	.zero		1


	//   ....[9]....
        /*0e98*/ 	.word	0x00000500
        /*0e9c*/ 	.word	0x000000ff
        /*0ea0*/ 	.word	0x00019c68
        /*0ea4*/ 	.short	0x0100
        /*0ea6*/ 	.byte	0x08
	.zero		1


	//   ....[10]....
        /*0ea8*/ 	.word	0x000005f0
        /*0eac*/ 	.word	0x000000ff
        /*0eb0*/ 	.word	0x00019c70
        /*0eb4*/ 	.short	0x0100
        /*0eb6*/ 	.byte	0x06
	.zero		1


	//   ....[11]....
        /*0eb8*/ 	.word	0x00000600
        /*0ebc*/ 	.word	0x000000ff
        /*0ec0*/ 	.word	0x00019c80
        /*0ec4*/ 	.short	0x0100
        /*0ec6*/ 	.byte	0x06
	.zero		1


	//   ....[12]....
        /*0ec8*/ 	.word	0x00000610
        /*0ecc*/ 	.word	0x000000ff
        /*0ed0*/ 	.word	0x00019c78
        /*0ed4*/ 	.short	0x0100
        /*0ed6*/ 	.byte	0x06
	.zero		1


	//   ....[13]....
        /*0ed8*/ 	.word	0x00000620
        /*0edc*/ 	.word	0x000000ff
        /*0ee0*/ 	.word	0x00019c88
        /*0ee4*/ 	.short	0x0100
        /*0ee6*/ 	.byte	0x06
	.zero		1


	//   ....[14]....
        /*0ee8*/ 	.word	0x00000750
        /*0eec*/ 	.word	0x000000ff
        /*0ef0*/ 	.word	0x00019c90
        /*0ef4*/ 	.short	0x0100
        /*0ef6*/ 	.byte	0x08
	.zero		1


	//   ....[15]....
        /*0ef8*/ 	.word	0x00000760
        /*0efc*/ 	.word	0x000000ff
        /*0f00*/ 	.word	0x00019ca0
        /*0f04*/ 	.short	0x0100
        /*0f06*/ 	.byte	0x08
	.zero		1


	//   ....[16]....
        /*0f08*/ 	.word	0x00000770
        /*0f0c*/ 	.word	0x000000ff
        /*0f10*/ 	.word	0x00019c98
        /*0f14*/ 	.short	0x0100
        /*0f16*/ 	.byte	0x08
	.zero		1


	//   ....[17]....
        /*0f18*/ 	.word	0x00000780
        /*0f1c*/ 	.word	0x000000ff
        /*0f20*/ 	.word	0x00019ca8
        /*0f24*/ 	.short	0x0100
        /*0f26*/ 	.byte	0x08
	.zero		1


	//   ....[18]....
        /*0f28*/ 	.word	0x000008c0
        /*0f2c*/ 	.word	0x000000ff
        /*0f30*/ 	.word	0x00019cb0
        /*0f34*/ 	.short	0x0100
        /*0f36*/ 	.byte	0x08
	.zero		1


	//   ....[19]....
        /*0f38*/ 	.word	0x000008d0
        /*0f3c*/ 	.word	0x000000ff
        /*0f40*/ 	.word	0x00019cc0
        /*0f44*/ 	.short	0x0100
        /*0f46*/ 	.byte	0x08
	.zero		1


	//   ....[20]....
        /*0f48*/ 	.word	0x000008e0
        /*0f4c*/ 	.word	0x000000ff
        /*0f50*/ 	.word	0x00019cb8
        /*0f54*/ 	.short	0x0100
        /*0f56*/ 	.byte	0x08
	.zero		1


	//   ....[21]....
        /*0f58*/ 	.word	0x000008f0
        /*0f5c*/ 	.word	0x000000ff
        /*0f60*/ 	.word	0x00019cc8
        /*0f64*/ 	.short	0x0100
        /*0f66*/ 	.byte	0x08
	.zero		1


	//   ....[22]....
        /*0f68*/ 	.word	0x00002f70
        /*0f6c*/ 	.word	0x00000043
        /*0f70*/ 	.word	0x00019c90
        /*0f74*/ 	.short	0x010a
        /*0f76*/ 	.byte	0x3f
	.zero		1


	//   ....[23]....
        /*0f78*/ 	.word	0x000048d0
        /*0f7c*/ 	.word	0x00000043
        /*0f80*/ 	.word	0x00019c90
        /*0f84*/ 	.short	0x010a
        /*0f86*/ 	.byte	0x3f
	.zero		1


	//   ....[24]....
        /*0f88*/ 	.word	0x00006870
        /*0f8c*/ 	.word	0x00000043
        /*0f90*/ 	.word	0x00019c90
        /*0f94*/ 	.short	0x010a
        /*0f96*/ 	.byte	0x3f
	.zero		1


	//   ....[25]....
        /*0f98*/ 	.word	0x00006c90
        /*0f9c*/ 	.word	0x00000004
        /*0fa0*/ 	.word	0x00000000
        /*0fa4*/ 	.short	0x0101
        /*0fa6*/ 	.byte	0x3f
	.zero		1


	//   ....[26]....
        /*0fa8*/ 	.word	0x00006cd0
        /*0fac*/ 	.word	0x00000043
        /*0fb0*/ 	.word	0x00019cb0
        /*0fb4*/ 	.short	0x010a
        /*0fb6*/ 	.byte	0x3f
	.zero		1


	//   ....[27]....
        /*0fb8*/ 	.word	0x000070b0
        /*0fbc*/ 	.word	0x00000043
        /*0fc0*/ 	.word	0x00000000
        /*0fc4*/ 	.short	0x0101
        /*0fc6*/ 	.byte	0x3f
	.zero		1


	//   ....[28]....
        /*0fc8*/ 	.word	0x00007ee0
        /*0fcc*/ 	.word	0x00000010
        /*0fd0*/ 	.word	0x00019c00
        /*0fd4*/ 	.short	0x010a
        /*0fd6*/ 	.byte	0x3f
	.zero		1


	//   ....[29]....
        /*0fd8*/ 	.word	0x00007f30
        /*0fdc*/ 	.word	0x00000010
        /*0fe0*/ 	.word	0x00019c00
        /*0fe4*/ 	.short	0x010a
        /*0fe6*/ 	.byte	0x3f
	.zero		1


	//   ....[30]....
        /*0fe8*/ 	.word	0x00008770
        /*0fec*/ 	.word	0x00000010
        /*0ff0*/ 	.word	0x00019c00
        /*0ff4*/ 	.short	0x010a
        /*0ff6*/ 	.byte	0x3f
	.zero		1


	//   ....[31]....
        /*0ff8*/ 	.word	0x0000a430
        /*0ffc*/ 	.word	0x00000010
        /*1000*/ 	.word	0x00019c00
        /*1004*/ 	.short	0x010a
        /*1006*/ 	.byte	0x3f
	.zero		1


	//   ....[32]....
        /*1008*/ 	.word	0x0000c600
        /*100c*/ 	.word	0x0000000a
        /*1010*/ 	.word	0x00019c30
        /*1014*/ 	.short	0x010a
        /*1016*/ 	.byte	0x3f
	.zero		1


	//   ....[33]....
        /*1018*/ 	.word	0x0000c6b0
        /*101c*/ 	.word	0x0000000a
        /*1020*/ 	.word	0x00019c30
        /*1024*/ 	.short	0x010a
        /*1026*/ 	.byte	0x3f
	.zero		1


	//   ....[34]....
        /*1028*/ 	.word	0x0000ca80
        /*102c*/ 	.word	0x00000000
        /*1030*/ 	.word	0x00000000
        /*1034*/ 	.short	0x0101
        /*1036*/ 	.byte	0x3f
	.zero		1


	//   ....[35]....
        /*1038*/ 	.word	0x0000fac0
        /*103c*/ 	.word	0x00000007
        /*1040*/ 	.word	0x00019c30
        /*1044*/ 	.short	0x010a
        /*1046*/ 	.byte	0x3f
	.zero		1


	//   ....[36]....
        /*1048*/ 	.word	0x0000fb40
        /*104c*/ 	.word	0x00000007
        /*1050*/ 	.word	0x00019c30
        /*1054*/ 	.short	0x010a
        /*1056*/ 	.byte	0x3f
	.zero		1


	//   ....[37]....
        /*1058*/ 	.word	0x0000fd40
        /*105c*/ 	.word	0x00000098
        /*1060*/ 	.word	0x00019c50
        /*1064*/ 	.short	0x010a
        /*1066*/ 	.byte	0x3f
	.zero		1


	//   ....[38]....
        /*1068*/ 	.word	0x0000fd90
        /*106c*/ 	.word	0x00000098
        /*1070*/ 	.word	0x00019c50
        /*1074*/ 	.short	0x010a
        /*1076*/ 	.byte	0x3f
	.zero		1


	//   ....[39]....
        /*1078*/ 	.word	0x000100f0
        /*107c*/ 	.word	0x00000007
        /*1080*/ 	.word	0x00000000
        /*1084*/ 	.short	0x0101
        /*1086*/ 	.byte	0x3f
	.zero		1


	//   ....[40]....
        /*1088*/ 	.word	0x00012570
        /*108c*/ 	.word	0x00000098
        /*1090*/ 	.word	0x00000000
        /*1094*/ 	.short	0x0101
        /*1096*/ 	.byte	0x3f
	.zero		1


	//   ....[41]....
        /*1098*/ 	.word	0x00012f10
        /*109c*/ 	.word	0x00000003
        /*10a0*/ 	.word	0x00019c30
        /*10a4*/ 	.short	0x010a
        /*10a6*/ 	.byte	0x3f
	.zero		1


	//   ....[42]....
        /*10a8*/ 	.word	0x00012f90
        /*10ac*/ 	.word	0x00000003
        /*10b0*/ 	.word	0x00019c30
        /*10b4*/ 	.short	0x010a
        /*10b6*/ 	.byte	0x3f
	.zero		1


	//   ....[43]....
        /*10b8*/ 	.word	0x00013190
        /*10bc*/ 	.word	0x00000015
        /*10c0*/ 	.word	0x00019c50
        /*10c4*/ 	.short	0x010a
        /*10c6*/ 	.byte	0x3f
	.zero		1


	//   ....[44]....
        /*10c8*/ 	.word	0x000131e0
        /*10cc*/ 	.word	0x00000015
        /*10d0*/ 	.word	0x00019c50
        /*10d4*/ 	.short	0x010a
        /*10d6*/ 	.byte	0x3f
	.zero		1


	//   ....[45]....
        /*10d8*/ 	.word	0x00013470
        /*10dc*/ 	.word	0x00000000
        /*10e0*/ 	.word	0x00000000
        /*10e4*/ 	.short	0x0101
        /*10e6*/ 	.byte	0x3f
	.zero		1


	//   ....[46]....
        /*10e8*/ 	.word	0x000146f0
        /*10ec*/ 	.word	0x00000015
        /*10f0*/ 	.word	0x00000000
        /*10f4*/ 	.short	0x0101
        /*10f6*/ 	.byte	0x3f
	.zero		1


	//   ....[47]....
        /*10f8*/ 	.word	0x00014d90
        /*10fc*/ 	.word	0x00000003
        /*1100*/ 	.word	0x00019c30
        /*1104*/ 	.short	0x010a
        /*1106*/ 	.byte	0x3f
	.zero		1


	//   ....[48]....
        /*1108*/ 	.word	0x00014e10
        /*110c*/ 	.word	0x00000003
        /*1110*/ 	.word	0x00019c30
        /*1114*/ 	.short	0x010a
        /*1116*/ 	.byte	0x3f
	.zero		1


	//   ....[49]....
        /*1118*/ 	.word	0x00015010
        /*111c*/ 	.word	0x00000015
        /*1120*/ 	.word	0x00019c50
        /*1124*/ 	.short	0x010a
        /*1126*/ 	.byte	0x3f
	.zero		1


	//   ....[50]....
        /*1128*/ 	.word	0x00015060
        /*112c*/ 	.word	0x00000015
        /*1130*/ 	.word	0x00019c50
        /*1134*/ 	.short	0x010a
        /*1136*/ 	.byte	0x3f
	.zero		1


	//   ....[51]....
        /*1138*/ 	.word	0x000153d0
        /*113c*/ 	.word	0x00000000
        /*1140*/ 	.word	0x00000000
        /*1144*/ 	.short	0x0101
        /*1146*/ 	.byte	0x3f
	.zero		1


	//   ....[52]....
        /*1148*/ 	.word	0x00017790
        /*114c*/ 	.word	0x00000015
        /*1150*/ 	.word	0x00000000
        /*1154*/ 	.short	0x0101
        /*1156*/ 	.byte	0x3f
	.zero		1


	//   ....[53]....
        /*1158*/ 	.word	0x00017d50
        /*115c*/ 	.word	0x00000004
        /*1160*/ 	.word	0x00019c50
        /*1164*/ 	.short	0x010a
        /*1166*/ 	.byte	0x3f
	.zero		1


	//   ....[54]....
        /*1168*/ 	.word	0x00017da0
        /*116c*/ 	.word	0x00000004
        /*1170*/ 	.word	0x00019c50
        /*1174*/ 	.short	0x010a
        /*1176*/ 	.byte	0x3f
	.zero		1


	//   ....[55]....
        /*1178*/ 	.word	0x00018670
        /*117c*/ 	.word	0x00000004
        /*1180*/ 	.word	0x00000000
        /*1184*/ 	.short	0x0101
        /*1186*/ 	.byte	0x3f
	.zero		1


	//   ....[56]....
        /*1188*/ 	.word	0x0001a1d0
        /*118c*/ 	.word	0x00000000
        /*1190*/ 	.word	0x00000000
        /*1194*/ 	.short	0x0101
        /*1196*/ 	.byte	0x3f
	.zero		1


	//   ....[57]....
        /*1198*/ 	.word	0x0001a600
        /*119c*/ 	.word	0x00000004
        /*11a0*/ 	.word	0x00000000
        /*11a4*/ 	.short	0x0101
        /*11a6*/ 	.byte	0x3f
	.zero		1


	//   ....[58]....
        /*11a8*/ 	.word	0x0001db90
        /*11ac*/ 	.word	0x00000012
        /*11b0*/ 	.word	0x00019c20
        /*11b4*/ 	.short	0x010a
        /*11b6*/ 	.byte	0x3f
	.zero		1


	//   ....[59]....
        /*11b8*/ 	.word	0x0001dc20
        /*11bc*/ 	.word	0x00000009
        /*11c0*/ 	.word	0x00019ca0
        /*11c4*/ 	.short	0x010a
        /*11c6*/ 	.byte	0x3f
	.zero		1


	//   ....[60]....
        /*11c8*/ 	.word	0x0001e070
        /*11cc*/ 	.word	0x00000009
        /*11d0*/ 	.word	0x00019cc0
        /*11d4*/ 	.short	0x010a
        /*11d6*/ 	.byte	0x3f
	.zero		1


	//   ....[61]....
        /*11d8*/ 	.word	0x0001e580
        /*11dc*/ 	.word	0x00000009
        /*11e0*/ 	.word	0x00019ca0
        /*11e4*/ 	.short	0x010a
        /*11e6*/ 	.byte	0x3f
	.zero		1


	//   ....[62]....
        /*11e8*/ 	.word	0x0001e9c0
        /*11ec*/ 	.word	0x00000009
        /*11f0*/ 	.word	0x00019cc0
        /*11f4*/ 	.short	0x010a
        /*11f6*/ 	.byte	0x3f
	.zero		1


	//   ....[63]....
        /*11f8*/ 	.word	0x0001ffe0
        /*11fc*/ 	.word	0x00000004
        /*1200*/ 	.word	0x00019c80
        /*1204*/ 	.short	0x010a
        /*1206*/ 	.byte	0x3f
	.zero		1


	//   ....[64]....
        /*1208*/ 	.word	0x000203e0
        /*120c*/ 	.word	0x00000004
        /*1210*/ 	.word	0x00019c70
        /*1214*/ 	.short	0x0107
        /*1216*/ 	.byte	0x3f
	.zero		1


	//   ....[65]....
        /*1218*/ 	.word	0x000204a0
        /*121c*/ 	.word	0x00000004
        /*1220*/ 	.word	0x00019c70
        /*1224*/ 	.short	0x0101
        /*1226*/ 	.byte	0x3f
	.zero		1


	//   ....[66]....
        /*1228*/ 	.word	0x000204d0
        /*122c*/ 	.word	0x00000004
        /*1230*/ 	.word	0x00019c40
        /*1234*/ 	.short	0x010a
        /*1236*/ 	.byte	0x3f
	.zero		1


	//   ....[67]....
        /*1238*/ 	.word	0x00020840
        /*123c*/ 	.word	0x00000004
        /*1240*/ 	.word	0x00019c30
        /*1244*/ 	.short	0x0107
        /*1246*/ 	.byte	0x3f
	.zero		1


	//   ....[68]....
        /*1248*/ 	.word	0x00020910
        /*124c*/ 	.word	0x00000004
        /*1250*/ 	.word	0x00019c30
        /*1254*/ 	.short	0x0101
        /*1256*/ 	.byte	0x3f
	.zero		1


	//   ....[69]....
        /*1258*/ 	.word	0x000212d0
        /*125c*/ 	.word	0x00000012
        /*1260*/ 	.word	0x00019c00
        /*1264*/ 	.short	0x0107
        /*1266*/ 	.byte	0x3f
	.zero		1


	//   ....[70]....
        /*1268*/ 	.word	0x000213d0
        /*126c*/ 	.word	0x00000012
        /*1270*/ 	.word	0x00019c00
        /*1274*/ 	.short	0x0101
        /*1276*/ 	.byte	0x3f
	.zero		1


	//   ....[71]....
        /*1278*/ 	.word	0x000213f0
        /*127c*/ 	.word	0x00000012
        /*1280*/ 	.word	0x00019c20
        /*1284*/ 	.short	0x010a
        /*1286*/ 	.byte	0x3f
	.zero		1


	//   ....[72]....
        /*1288*/ 	.word	0x00021780
        /*128c*/ 	.word	0x00000000
        /*1290*/ 	.word	0x00019c80
        /*1294*/ 	.short	0x010a
        /*1296*/ 	.byte	0x3f
	.zero		1


	//   ....[73]....
        /*1298*/ 	.word	0x00021b30
        /*129c*/ 	.word	0x00000000
        /*12a0*/ 	.word	0x00019c70
        /*12a4*/ 	.short	0x0107
        /*12a6*/ 	.byte	0x3f
	.zero		1


	//   ....[74]....
        /*12a8*/ 	.word	0x00021bf0
        /*12ac*/ 	.word	0x00000000
        /*12b0*/ 	.word	0x00019c70
        /*12b4*/ 	.short	0x0101
        /*12b6*/ 	.byte	0x3f
	.zero		1


	//   ....[75]....
        /*12b8*/ 	.word	0x00021c20
        /*12bc*/ 	.word	0x00000000
        /*12c0*/ 	.word	0x00019c40
        /*12c4*/ 	.short	0x010a
        /*12c6*/ 	.byte	0x3f
	.zero		1


	//   ....[76]....
        /*12c8*/ 	.word	0x00021f50
        /*12cc*/ 	.word	0x00000000
        /*12d0*/ 	.word	0x00019c30
        /*12d4*/ 	.short	0x0107
        /*12d6*/ 	.byte	0x3f
	.zero		1


	//   ....[77]....
        /*12d8*/ 	.word	0x00022010
        /*12dc*/ 	.word	0x00000000
        /*12e0*/ 	.word	0x00019c30
        /*12e4*/ 	.short	0x0101
        /*12e6*/ 	.byte	0x3f
	.zero		1


	//   ....[78]....
        /*12e8*/ 	.word	0x000220a0
        /*12ec*/ 	.word	0x00000002
        /*12f0*/ 	.word	0x00019c70
        /*12f4*/ 	.short	0x010a
        /*12f6*/ 	.byte	0x3f
	.zero		1


	//   ....[79]....
        /*12f8*/ 	.word	0x00022130
        /*12fc*/ 	.word	0x00000002
        /*1300*/ 	.word	0x00019c60
        /*1304*/ 	.short	0x010a
        /*1306*/ 	.byte	0x3f
	.zero		1


	//   ....[80]....
        /*1308*/ 	.word	0x000224c0
        /*130c*/ 	.word	0x00000002
        /*1310*/ 	.word	0x00019c50
        /*1314*/ 	.short	0x0101
        /*1316*/ 	.byte	0x3f
	.zero		1


	//   ....[81]....
        /*1318*/ 	.word	0x00022550
        /*131c*/ 	.word	0x00000002
        /*1320*/ 	.word	0x00000000
        /*1324*/ 	.short	0x0101
        /*1326*/ 	.byte	0x3f
	.zero		1


	//   ....[82]....
        /*1328*/ 	.word	0x00022710
        /*132c*/ 	.word	0x00000003
        /*1330*/ 	.word	0x00019c70
        /*1334*/ 	.short	0x010a
        /*1336*/ 	.byte	0x3f
	.zero		1


	//   ....[83]....
        /*1338*/ 	.word	0x00022790
        /*133c*/ 	.word	0x00000003
        /*1340*/ 	.word	0x00019c60
        /*1344*/ 	.short	0x010a
        /*1346*/ 	.byte	0x3f
	.zero		1


	//   ....[84]....
        /*1348*/ 	.word	0x00022b30
        /*134c*/ 	.word	0x00000003
        /*1350*/ 	.word	0x00019c50
        /*1354*/ 	.short	0x0101
        /*1356*/ 	.byte	0x3f
	.zero		1


	//   ....[85]....
        /*1358*/ 	.word	0x00022bd0
        /*135c*/ 	.word	0x00000003
        /*1360*/ 	.word	0x00000000
        /*1364*/ 	.short	0x0101
        /*1366*/ 	.byte	0x3f
	.zero		1


	//   ....[86]....
        /*1368*/ 	.word	0x00023d30
        /*136c*/ 	.word	0x00000007
        /*1370*/ 	.word	0x00019c20
        /*1374*/ 	.short	0x010a
        /*1376*/ 	.byte	0x3f
	.zero		1


	//   ....[87]....
        /*1378*/ 	.word	0x00023ea0
        /*137c*/ 	.word	0x00000005
        /*1380*/ 	.word	0x00019c40
        /*1384*/ 	.short	0x010a
        /*1386*/ 	.byte	0x3f
	.zero		1


	//   ....[88]....
        /*1388*/ 	.word	0x00023f40
        /*138c*/ 	.word	0x00000003
        /*1390*/ 	.word	0x00019c40
        /*1394*/ 	.short	0x010a
        /*1396*/ 	.byte	0x3f
	.zero		1


	//   ....[89]....
        /*1398*/ 	.word	0x00023f80
        /*139c*/ 	.word	0x00000005
        /*13a0*/ 	.word	0x00019c60
        /*13a4*/ 	.short	0x010a
        /*13a6*/ 	.byte	0x3f
	.zero		1


	//   ....[90]....
        /*13a8*/ 	.word	0x00023fc0
        /*13ac*/ 	.word	0x00000003
        /*13b0*/ 	.word	0x00019c60
        /*13b4*/ 	.short	0x010a
        /*13b6*/ 	.byte	0x3f
	.zero		1


	//   ....[91]....
        /*13b8*/ 	.word	0x00024000
        /*13bc*/ 	.word	0x00000005
        /*13c0*/ 	.word	0x00019c80
        /*13c4*/ 	.short	0x010a
        /*13c6*/ 	.byte	0x3f
	.zero		1


	//   ....[92]....
        /*13c8*/ 	.word	0x00024040
        /*13cc*/ 	.word	0x00000003
        /*13d0*/ 	.word	0x00019c80
        /*13d4*/ 	.short	0x010a
        /*13d6*/ 	.byte	0x3f
	.zero		1


	//   ....[93]....
        /*13d8*/ 	.word	0x000240a0
        /*13dc*/ 	.word	0x00000043
        /*13e0*/ 	.word	0x00019c90
        /*13e4*/ 	.short	0x010a
        /*13e6*/ 	.byte	0x3f
	.zero		1


	//   ....[94]....
        /*13e8*/ 	.word	0x00024210
        /*13ec*/ 	.word	0x00000043
        /*13f0*/ 	.word	0x00019c90
        /*13f4*/ 	.short	0x010a
        /*13f6*/ 	.byte	0x3f
	.zero		1


	//   ....[95]....
        /*13f8*/ 	.word	0x00024390
        /*13fc*/ 	.word	0x00000043
        /*1400*/ 	.word	0x00019c90
        /*1404*/ 	.short	0x010a
        /*1406*/ 	.byte	0x3f
	.zero		1


	//   ....[96]....
        /*1408*/ 	.word	0x000244f0
        /*140c*/ 	.word	0x00000043
        /*1410*/ 	.word	0x00019cb0
        /*1414*/ 	.short	0x010a
        /*1416*/ 	.byte	0x3f
	.zero		1


	//   ....[97]....
        /*1418*/ 	.word	0x000246f0
        /*141c*/ 	.word	0x00000010
        /*1420*/ 	.word	0x00019c00
        /*1424*/ 	.short	0x010a
        /*1426*/ 	.byte	0x3f
	.zero		1


	//   ....[98]....
        /*1428*/ 	.word	0x00024900
        /*142c*/ 	.word	0x00000010
        /*1430*/ 	.word	0x00019c00
        /*1434*/ 	.short	0x010a
        /*1436*/ 	.byte	0x3f
	.zero		1


	//   ....[99]....
        /*1438*/ 	.word	0x00024950
        /*143c*/ 	.word	0x0000000a
        /*1440*/ 	.word	0x00019c30
        /*1444*/ 	.short	0x010a
        /*1446*/ 	.byte	0x3f
	.zero		1


	//   ....[100]....
        /*1448*/ 	.word	0x000249a0
        /*144c*/ 	.word	0x00000007
        /*1450*/ 	.word	0x00019c30
        /*1454*/ 	.short	0x010a
        /*1456*/ 	.byte	0x3f
	.zero		1


	//   ....[101]....
        /*1458*/ 	.word	0x000249f0
        /*145c*/ 	.word	0x00000098
        /*1460*/ 	.word	0x00019c50
        /*1464*/ 	.short	0x010a
        /*1466*/ 	.byte	0x3f
	.zero		1


	//   ....[102]....
        /*1468*/ 	.word	0x00024a40
        /*146c*/ 	.word	0x00000003
        /*1470*/ 	.word	0x00019c30
        /*1474*/ 	.short	0x010a
        /*1476*/ 	.byte	0x3f
	.zero		1


	//   ....[103]....
        /*1478*/ 	.word	0x00024a90
        /*147c*/ 	.word	0x00000015
        /*1480*/ 	.word	0x00019c50
        /*1484*/ 	.short	0x010a
        /*1486*/ 	.byte	0x3f
	.zero		1


	//   ....[104]....
        /*1488*/ 	.word	0x00024ae0
        /*148c*/ 	.word	0x00000003
        /*1490*/ 	.word	0x00019c30
        /*1494*/ 	.short	0x010a
        /*1496*/ 	.byte	0x3f
	.zero		1


	//   ....[105]....
        /*1498*/ 	.word	0x00024b30
        /*149c*/ 	.word	0x00000015
        /*14a0*/ 	.word	0x00019c50
        /*14a4*/ 	.short	0x010a
        /*14a6*/ 	.byte	0x3f
	.zero		1


	//   ....[106]....
        /*14a8*/ 	.word	0x00024b80
        /*14ac*/ 	.word	0x00000004
        /*14b0*/ 	.word	0x00019c50
        /*14b4*/ 	.short	0x010a
        /*14b6*/ 	.byte	0x3f
	.zero		1


	//   ....[107]....
        /*14b8*/ 	.word	0x00024d20
        /*14bc*/ 	.word	0x00000012
        /*14c0*/ 	.word	0x00019c20
        /*14c4*/ 	.short	0x010a
        /*14c6*/ 	.byte	0x3f
	.zero		1


	//   ....[108]....
        /*14c8*/ 	.word	0x00024d70
        /*14cc*/ 	.word	0x00000009
        /*14d0*/ 	.word	0x00019ca0
        /*14d4*/ 	.short	0x010a
        /*14d6*/ 	.byte	0x3f
	.zero		1


	//   ....[109]....
        /*14d8*/ 	.word	0x00024dc0
        /*14dc*/ 	.word	0x00000009
        /*14e0*/ 	.word	0x00019cc0
        /*14e4*/ 	.short	0x010a
        /*14e6*/ 	.byte	0x3f
	.zero		1


	//   ....[110]....
        /*14e8*/ 	.word	0x00024e10
        /*14ec*/ 	.word	0x00000009
        /*14f0*/ 	.word	0x00019ca0
        /*14f4*/ 	.short	0x010a
        /*14f6*/ 	.byte	0x3f
	.zero		1


	//   ....[111]....
        /*14f8*/ 	.word	0x00024e60
        /*14fc*/ 	.word	0x00000009
        /*1500*/ 	.word	0x00019cc0
        /*1504*/ 	.short	0x010a
        /*1506*/ 	.byte	0x3f
	.zero		1


	//   ....[112]....
        /*1508*/ 	.word	0x00024f80
        /*150c*/ 	.word	0x00000004
        /*1510*/ 	.word	0x00019c80
        /*1514*/ 	.short	0x010a
        /*1516*/ 	.byte	0x3f
	.zero		1


	//   ....[113]....
        /*1518*/ 	.word	0x00025360
        /*151c*/ 	.word	0x00000004
        /*1520*/ 	.word	0x00019c40
        /*1524*/ 	.short	0x010a
        /*1526*/ 	.byte	0x3f
	.zero		1


	//   ....[114]....
        /*1528*/ 	.word	0x00025a00
        /*152c*/ 	.word	0x00000012
        /*1530*/ 	.word	0x00019c20
        /*1534*/ 	.short	0x010a
        /*1536*/ 	.byte	0x3f
	.zero		1


	//   ....[115]....
        /*1538*/ 	.word	0x00025a50
        /*153c*/ 	.word	0x00000000
        /*1540*/ 	.word	0x00019c80
        /*1544*/ 	.short	0x010a
        /*1546*/ 	.byte	0x3f
	.zero		1


	//   ....[116]....
        /*1548*/ 	.word	0x00025d50
        /*154c*/ 	.word	0x00000000
        /*1550*/ 	.word	0x00019c40
        /*1554*/ 	.short	0x010a
        /*1556*/ 	.byte	0x3f
	.zero		1


	//   ....[117]....
        /*1558*/ 	.word	0x00026000
        /*155c*/ 	.word	0x00000002
        /*1560*/ 	.word	0x00019c70
        /*1564*/ 	.short	0x010a
        /*1566*/ 	.byte	0x3f
	.zero		1


	//   ....[118]....
        /*1568*/ 	.word	0x00026050
        /*156c*/ 	.word	0x00000002
        /*1570*/ 	.word	0x00019c60
        /*1574*/ 	.short	0x010a
        /*1576*/ 	.byte	0x3f
	.zero		1


	//   ....[119]....
        /*1578*/ 	.word	0x000260a0
        /*157c*/ 	.word	0x00000003
        /*1580*/ 	.word	0x00019c70
        /*1584*/ 	.short	0x010a
        /*1586*/ 	.byte	0x3f
	.zero		1


	//   ....[120]....
        /*1588*/ 	.word	0x000260f0
        /*158c*/ 	.word	0x00000003
        /*1590*/ 	.word	0x00019c60
        /*1594*/ 	.short	0x010a
        /*1596*/ 	.byte	0x3f
	.zero		1


	//   ....[121]....
        /*1598*/ 	.word	0x00026c20
        /*159c*/ 	.word	0x00000007
        /*15a0*/ 	.word	0x00019c20
        /*15a4*/ 	.short	0x010a
        /*15a6*/ 	.byte	0x3f
	.zero		1


	//   ....[122]....
        /*15a8*/ 	.word	0x00026dc0
        /*15ac*/ 	.word	0x00000005
        /*15b0*/ 	.word	0x00019c40
        /*15b4*/ 	.short	0x010a
        /*15b6*/ 	.byte	0x3f
	.zero		1


	//   ....[123]....
        /*15b8*/ 	.word	0x00026e10
        /*15bc*/ 	.word	0x00000003
        /*15c0*/ 	.word	0x00019c40
        /*15c4*/ 	.short	0x010a
        /*15c6*/ 	.byte	0x3f
	.zero		1


	//   ....[124]....
        /*15c8*/ 	.word	0x00026e60
        /*15cc*/ 	.word	0x00000005
        /*15d0*/ 	.word	0x00019c60
        /*15d4*/ 	.short	0x010a
        /*15d6*/ 	.byte	0x3f
	.zero		1


	//   ....[125]....
        /*15d8*/ 	.word	0x00026eb0
        /*15dc*/ 	.word	0x00000003
        /*15e0*/ 	.word	0x00019c60
        /*15e4*/ 	.short	0x010a
        /*15e6*/ 	.byte	0x3f
	.zero		1


	//   ....[126]....
        /*15e8*/ 	.word	0x00026f00
        /*15ec*/ 	.word	0x00000005
        /*15f0*/ 	.word	0x00019c80
        /*15f4*/ 	.short	0x010a
        /*15f6*/ 	.byte	0x3f
	.zero		1


	//----- nvinfo : EIATTR_NUM_MBARRIERS
	.align		4
.L_239:
        /*15f8*/ 	.byte	0x03, 0x38
        /*15fa*/ 	.short	0x0016


	//----- nvinfo : EIATTR_EXIT_INSTR_OFFSETS
	.align		4
        /*15fc*/ 	.byte	0x04, 0x1c
        /*15fe*/ 	.short	(.L_241 - .L_240)


	//   ....[0]....
.L_240:
        /*1600*/ 	.word	0x00024090


	//----- nvinfo : EIATTR_MAX_THREADS
	.align		4
.L_241:
        /*1604*/ 	.byte	0x04, 0x05
        /*1606*/ 	.short	(.L_243 - .L_242)
.L_242:
        /*1608*/ 	.word	0x00000200
        /*160c*/ 	.word	0x00000001
        /*1610*/ 	.word	0x00000001


	//----- nvinfo : EIATTR_CRS_STACK_SIZE
	.align		4
.L_243:
        /*1614*/ 	.byte	0x04, 0x1e
        /*1616*/ 	.short	(.L_245 - .L_244)
.L_244:
        /*1618*/ 	.word	0x00000000


	//----- nvinfo : EIATTR_CBANK_PARAM_SIZE
	.align		4
.L_245:
        /*161c*/ 	.byte	0x03, 0x19
        /*161e*/ 	.short	0x0af0


	//----- nvinfo : EIATTR_PARAM_CBANK
	.align		4
        /*1620*/ 	.byte	0x04, 0x0a
        /*1622*/ 	.short	(.L_247 - .L_246)
	.align		4
.L_246:
        /*1624*/ 	.word	index@(.nv.constant0._ZN7cutlass13device_kernelIN5flash11enable_sm90INS1_16FlashAttnFwdSm90INS1_25CollectiveMainloopFwdSm90ILi2EN4cute5tupleIJNS5_1CILi1EEES8_S8_EEENS6_IJNS7_ILi192EEENS7_ILi128EEENS7_ILi96EEEEEELi96ENS_12float_e4m3_tEfNS_4arch4Sm90ELb0ELb1ELb0ELb1ELb1ELb1ELb0ELb1ELb1ELb1ELb1ELb0EEENS1_21CollectiveEpilogueFwdINS6_IJSA_SC_SB_EEES9_NS_10bfloat16_tESG_Li384ELb1ELb1ELb1ELb1EEENS1_36VarlenDynamicPersistentTileSchedulerILi192ELi128ELi384ELi128ELb1ELb1ELb1ELb1ELb0ELb1EEEEEEEEEvNT_6ParamsE)
        /*1628*/ 	.short	0x0210
        /*162a*/ 	.short	0x0af0


	//----- nvinfo : EIATTR_SW_WAR
	.align		4
.L_247:
        /*162c*/ 	.byte	0x04, 0x36
        /*162e*/ 	.short	(.L_249 - .L_248)
.L_248:
        /*1630*/ 	.word	0x00000008
.L_249:


//--------------------- .nv.info._ZN7cutlass13device_kernelIN5flash11enable_sm90INS1_16FlashAttnFwdSm90INS1_25CollectiveMainloopFwdSm90ILi2EN4cute5tupleIJNS5_1CILi1EEES8_S8_EEENS6_IJNS7_ILi192EEENS7_ILi128EEENS7_ILi96EEEEEELi96ENS_12float_e4m3_tEfNS_4arch4Sm90ELb1ELb0ELb0ELb0ELb1ELb0ELb0ELb1ELb1ELb1ELb1ELb0EEENS1_21CollectiveEpilogueFwdINS6_IJSA_SC_SB_EEES9_NS_10bfloat16_tESG_Li384ELb0ELb1ELb1ELb1EEENS1_19SingleTileSchedulerILb0ELb1ELb1ELi192EEEEEEEEEvNT_6ParamsE --------------------------
	.section	.nv.info._ZN7cutlass13device_kernelIN5flash11enable_sm90INS1_16FlashAttnFwdSm90INS1_25CollectiveMainloopFwdSm90ILi2EN4cute5tupleIJNS5_1CILi1EEES8_S8_EEENS6_IJNS7_ILi192EEENS7_ILi128EEENS7_ILi96EEEEEELi96ENS_12float_e4m3_tEfNS_4arch4Sm90ELb1ELb0ELb0ELb0ELb1ELb0ELb0ELb1ELb1ELb1ELb1ELb0EEENS1_21CollectiveEpilogueFwdINS6_IJSA_SC_SB_EEES9_NS_10bfloat16_tESG_Li384ELb0ELb1ELb1ELb1EEENS1_19SingleTileSchedulerILb0ELb1ELb1ELi192EEEEEEEEEvNT_6ParamsE,"",@"SHT_CUDA_INFO"
	.sectionflags	@""
	.align	4


	//----- nvinfo : EIATTR_CUDA_API_VERSION
	.align		4
        /*0000*/ 	.byte	0x04, 0x37
        /*0002*/ 	.short	(.L_251 - .L_250)
.L_250:
        /*0004*/ 	.word	0x00000082


	//----- nvinfo : EIATTR_KPARAM_INFO
	.align		4
.L_251:
        /*0008*/ 	.byte	0x04, 0x17
        /*000a*/ 	.short	(.L_253 - .L_252)
.L_252:
        /*000c*/ 	.word	0x00000000
        /*0010*/ 	.short	0x0000
        /*0012*/ 	.short	0x0070
        /*0014*/ 	.byte	0x00, 0xf0, 0x01, 0x28


	//----- nvinfo : EIATTR_SPARSE_MMA_MASK
	.align		4
.L_253:
        /*0018*/ 	.byte	0x03, 0x50
        /*001a*/ 	.short	0x0000


	//----- nvinfo : EIATTR_MAXREG_COUNT
	.align		4
        /*001c*/ 	.byte	0x03, 0x1b
        /*001e*/ 	.short	0x0080


	//----- nvinfo : EIATTR_NUM_BARRIERS
	.align		4
        /*0020*/ 	.byte	0x02, 0x4c
        /*0022*/ 	.byte	0x09
	.zero		1


	//----- nvinfo : EIATTR_EXTERNS
	.align		4
        /*0024*/ 	.byte	0x04, 0x0f
        /*0026*/ 	.short	(.L_255 - .L_254)


	//   ....[0]....
	.align		4
.L_254:
        /*0028*/ 	.word	index@(__assertfail)


	//----- nvinfo : EIATTR_ANNOTATIONS
	.align		4
.L_255:
        /*002c*/ 	.byte	0x04, 0x55
        /*002e*/ 	.short	(.L_257 - .L_256)


	//   ....[0]....
.L_256:
        /*0030*/ 	.word	0x00000001
        /*0034*/ 	.byte	0xa0, 0xb5, 0x00, 0x00, 0x01, 0x00, 0x00, 0x00, 0xb0, 0xd5, 0x00, 0x00, 0x01, 0x00, 0x00, 0x00
        /*0044*/ 	.byte	0x30, 0xdb, 0x00, 0x00


	//----- nvinfo : EIATTR_MERCURY_ISA_VERSION
	.align		4
.L_257:
        /*0048*/ 	.byte	0x03, 0x5f
        /*004a*/ 	.short	0x0101


	//----- nvinfo : EIATTR_INT_WARP_WIDE_INSTR_OFFSETS
	.align		4
        /*004c*/ 	.byte	0x04, 0x31
        /*004e*/ 	.short	(.L_259 - .L_258)


	//   ....[0]....
.L_258:
        /*0050*/ 	.word	0x000000c0


	//   ....[1]....
        /*0054*/ 	.word	0x000000d0


	//   ....[2]....
        /*0058*/ 	.word	0x00000170


	//----- nvinfo : EIATTR_COOP_GROUP_MASK_REGIDS
	.align		4
.L_259:
        /*005c*/ 	.byte	0x04, 0x29
        /*005e*/ 	.short	(.L_261 - .L_260)


	//   ....[0]....
.L_260:
        /*0060*/ 	.word	0xffffffff


	//   ....[1]....
        /*0064*/ 	.word	0xffffffff


	//   ....[2]....
        /*0068*/ 	.word	0xffffffff


	//   ....[3]....
        /*006c*/ 	.word	0xffffffff


	//   ....[4]....
        /*0070*/ 	.word	0xffffffff


	//   ....[5]....
        /*0074*/ 	.word	0xffffffff


	//   ....[6]....
        /*0078*/ 	.word	0xffffffff


	//   ....[7]....
        /*007c*/ 	.word	0xffffffff


	//   ....[8]....
        /*0080*/ 	.word	0xffffffff


	//   ....[9]....
        /*0084*/ 	.word	0xffffffff


	//   ....[10]....
        /*0088*/ 	.word	0xffffffff


	//   ....[11]....
        /*008c*/ 	.word	0xffffffff


	//   ....[12]....
        /*0090*/ 	.word	0xffffffff


	//   ....[13]....
        /*0094*/ 	.word	0xffffffff


	//   ....[14]....
        /*0098*/ 	.word	0xffffffff


	//   ....[15]....
        /*009c*/ 	.word	0xffffffff


	//   ....[16]....
        /*00a0*/ 	.word	0xffffffff


	//   ....[17]....
        /*00a4*/ 	.word	0xffffffff


	//   ....[18]....
        /*00a8*/ 	.word	0xffffffff


	//   ....[19]....
        /*00ac*/ 	.word	0xffffffff


	//   ....[20]....
        /*00b0*/ 	.word	0xffffffff


	//   ....[21]....
        /*00b4*/ 	.word	0xffffffff


	//   ....[22]....
        /*00b8*/ 	.word	0xffffffff


	//   ....[23]....
        /*00bc*/ 	.word	0xffffffff


	//   ....[24]....
        /*00c0*/ 	.word	0xffffffff


	//   ....[25]....
        /*00c4*/ 	.word	0xffffffff


	//   ....[26]....
        /*00c8*/ 	.word	0xffffffff


	//   ....[27]....
        /*00cc*/ 	.word	0xffffffff


	//   ....[28]....
        /*00d0*/ 	.word	0xffffffff


	//   ....[29]....
        /*00d4*/ 	.word	0xffffffff


	//   ....[30]....
        /*00d8*/ 	.word	0xffffffff


	//   ....[31]....
        /*00dc*/ 	.word	0xffffffff


	//   ....[32]....
        /*00e0*/ 	.word	0xffffffff


	//   ....[33]....
        /*00e4*/ 	.word	0xffffffff


	//   ....[34]....
        /*00e8*/ 	.word	0xffffffff


	//   ....[35]....
        /*00ec*/ 	.word	0xffffffff


	//   ....[36]....
        /*00f0*/ 	.word	0xffffffff


	//   ....[37]....
        /*00f4*/ 	.word	0xffffffff


	//   ....[38]....
        /*00f8*/ 	.word	0xffffffff


	//   ....[39]....
        /*00fc*/ 	.word	0xffffffff


	//   ....[40]....
        /*0100*/ 	.word	0xffffffff


	//   ....[41]....
        /*0104*/ 	.word	0xffffffff


	//   ....[42]....
        /*0108*/ 	.word	0xffffffff


	//   ....[43]....
        /*010c*/ 	.word	0xffffffff


	//   ....[44]....
        /*0110*/ 	.word	0xffffffff


	//   ....[45]....
        /*0114*/ 	.word	0xffffffff


	//   ....[46]....
        /*0118*/ 	.word	0xffffffff


	//   ....[47]....
        /*011c*/ 	.word	0xffffffff


	//   ....[48]....
        /*0120*/ 	.word	0xffffffff


	//   ....[49]....
        /*0124*/ 	.word	0xffffffff


	//   ....[50]....
        /*0128*/ 	.word	0xffffffff


	//   ....[51]....
        /*012c*/ 	.word	0xffffffff


	//   ....[52]....
        /*0130*/ 	.word	0xffffffff


	//   ....[53]....
        /*0134*/ 	.word	0xffffffff


	//   ....[54]....
        /*0138*/ 	.word	0xffffffff


	//   ....[55]....
        /*013c*/ 	.word	0xffffffff


	//   ....[56]....
        /*0140*/ 	.word	0xffffffff


	//   ....[57]....
        /*0144*/ 	.word	0xffffffff


	//   ....[58]....
        /*0148*/ 	.word	0xffffffff


	//   ....[59]....
        /*014c*/ 	.word	0xffffffff


	//   ....[60]....
        /*0150*/ 	.word	0xffffffff


	//   ....[61]....
        /*0154*/ 	.word	0xffffffff


	//   ....[62]....
        /*0158*/ 	.word	0xffffffff


	//   ....[63]....
        /*015c*/ 	.word	0xffffffff


	//   ....[64]....
        /*0160*/ 	.word	0xffffffff


	//   ....[65]....
        /*0164*/ 	.word	0xffffffff


	//   ....[66]....
        /*0168*/ 	.word	0xffffffff


	//   ....[67]....
        /*016c*/ 	.word	0xffffffff


	//   ....[68]....
        /*0170*/ 	.word	0xffffffff


	//   ....[69]....
        /*0174*/ 	.word	0xffffffff


	//   ....[70]....
        /*0178*/ 	.word	0xffffffff


	//   ....[71]....
        /*017c*/ 	.word	0xffffffff


	//   ....[72]....
        /*0180*/ 	.word	0xffffffff


	//   ....[73]....
        /*0184*/ 	.word	0xffffffff


	//   ....[74]....
        /*0188*/ 	.word	0xffffffff


	//   ....[75]....
        /*018c*/ 	.word	0xffffffff


	//   ....[76]....
        /*0190*/ 	.word	0xffffffff


	//   ....[77]....
        /*0194*/ 	.word	0xffffffff


	//   ....[78]....
        /*0198*/ 	.word	0xffffffff


	//   ....[79]....
        /*019c*/ 	.word	0xffffffff


	//   ....[80]....
        /*01a0*/ 	.word	0xffffffff


	//   ....[81]....
        /*01a4*/ 	.word	0xffffffff


	//   ....[82]....
        /*01a8*/ 	.word	0xffffffff


	//   ....[83]....
        /*01ac*/ 	.word	0xffffffff


	//   ....[84]....
        /*01b0*/ 	.word	0xffffffff


	//   ....[85]....
        /*01b4*/ 	.word	0xffffffff


	//   ....[86]....
        /*01b8*/ 	.word	0xffffffff


	//   ....[87]....
        /*01bc*/ 	.word	0xffffffff


	//   ....[88]....
        /*01c0*/ 	.word	0xffffffff


	//   ....[89]....
        /*01c4*/ 	.word	0xffffffff


	//   ....[90]....
        /*01c8*/ 	.word	0xffffffff


	//   ....[91]....
        /*01cc*/ 	.word	0xffffffff


	//   ....[92]....
        /*01d0*/ 	.word	0xffffffff


	//   ....[93]....
        /*01d4*/ 	.word	0xffffffff


	//   ....[94]....
        /*01d8*/ 	.word	0xffffffff


	//   ....[95]....
        /*01dc*/ 	.word	0xffffffff


	//   ....[96]....
        /*01e0*/ 	.word	0xffffffff


	//   ....[97]....
        /*01e4*/ 	.word	0xffffffff


	//   ....[98]....
        /*01e8*/ 	.word	0xffffffff


	//   ....[99]....
        /*01ec*/ 	.word	0xffffffff


	//   ....[100]....
        /*01f0*/ 	.word	0xffffffff


	//   ....[101]....
        /*01f4*/ 	.word	0xffffffff


	//   ....[102]....
        /*01f8*/ 	.word	0xffffffff


	//   ....[103]....
        /*01fc*/ 	.word	0xffffffff


	//   ....[104]....
        /*0200*/ 	.word	0xffffffff


	//   ....[105]....
        /*0204*/ 	.word	0xffffffff


	//   ....[106]....
        /*0208*/ 	.word	0xffffffff


	//   ....[107]....
        /*020c*/ 	.word	0x0500000f


	//   ....[108]....
        /*0210*/ 	.word	0x0500000f


	//   ....[109]....
        /*0214*/ 	.word	0x0500000f


	//   ....[110]....
        /*0218*/ 	.word	0x0500000f


	//   ....[111]....
        /*021c*/ 	.word	0x0500000f


	//   ....[112]....
        /*0220*/ 	.word	0x0500000f


	//   ....[113]....
        /*0224*/ 	.word	0x0500000f


	//   ....[114]....
        /*0228*/ 	.word	0x0500000f


	//   ....[115]....
        /*022c*/ 	.word	0x0500000f


	//   ....[116]....
        /*0230*/ 	.word	0x0500000f


	//   ....[117]....
        /*0234*/ 	.word	0x0500000f


	//   ....[118]....
        /*0238*/ 	.word	0x0500000f


	//   ....[119]....
        /*023c*/ 	.word	0x0500000f


	//   ....[120]....
        /*0240*/ 	.word	0x0500000f


	//   ....[121]....
        /*0244*/ 	.word	0x0500000f


	//   ....[122]....
        /*0248*/ 	.word	0x0500000f


	//   ....[123]....
        /*024c*/ 	.word	0x0500000f


	//   ....[124]....
        /*0250*/ 	.word	0x0500000f


	//   ....[125]....
        /*0254*/ 	.word	0x0500000f


	//   ....[126]....
        /*0258*/ 	.word	0x0500000f


	//   ....[127]....
        /*025c*/ 	.word	0x0500000f


	//   ....[128]....
        /*0260*/ 	.word	0x0500000f


	//   ....[129]....
        /*0264*/ 	.word	0x0500000f


	//----- nvinfo : EIATTR_COOP_GROUP_INSTR_OFFSETS
	.align		4
.L_261:
        /*0268*/ 	.byte	0x04, 0x28
        /*026a*/ 	.short	(.L_263 - .L_262)


	//   ....[0]....
.L_262:
        /*026c*/ 	.word	0x00000070


	//   ....[1]....
        /*0270*/ 	.word	0x000000b0


	//   ....[2]....
        /*0274*/ 	.word	0x000002d0


	//   ....[3]....
        /*0278*/ 	.word	0x00000430


	//   ....[4]....
        /*027c*/ 	.word	0x00000550


	//   ....[5]....
        /*0280*/ 	.word	0x000006b0


	//   ....[6]....
        /*0284*/ 	.word	0x00001410


	//   ....[7]....
        /*0288*/ 	.word	0x00001c50


	//   ....[8]....
        /*028c*/ 	.word	0x00002470


	//   ....[9]....
        /*0290*/ 	.word	0x00002490


	//   ....[10]....
        /*0294*/ 	.word	0x000024a0


	//   ....[11]....
        /*0298*/ 	.word	0x00002e80


	//   ....[12]....
        /*029c*/ 	.word	0x00002f60


	//   ....[13]....
        /*02a0*/ 	.word	0x000040a0


	//   ....[14]....
        /*02a4*/ 	.word	0x000040c0


	//   ....[15]....
        /*02a8*/ 	.word	0x00004760


	//   ....[16]....
        /*02ac*/ 	.word	0x00004860


	//   ....[17]....
        /*02b0*/ 	.word	0x000050a0


	//   ....[18]....
        /*02b4*/ 	.word	0x000050f0


	//   ....[19]....
        /*02b8*/ 	.word	0x000069a0


	//   ....[20]....
        /*02bc*/ 	.word	0x000069b0


	//   ....[21]....
        /*02c0*/ 	.word	0x000069e0


	//   ....[22]....
        /*02c4*/ 	.word	0x000069f0


	//   ....[23]....
        /*02c8*/ 	.word	0x00007fc0


	//   ....[24]....
        /*02cc*/ 	.word	0x00007fe0


	//   ....[25]....
        /*02d0*/ 	.word	0x00008060


	//   ....[26]....
        /*02d4*/ 	.word	0x00008070


	//   ....[27]....
        /*02d8*/ 	.word	0x00008d40


	//   ....[28]....
        /*02dc*/ 	.word	0x00008d50


	//   ....[29]....
        /*02e0*/ 	.word	0x00008d60


	//   ....[30]....
        /*02e4*/ 	.word	0x00008d70


	//   ....[31]....
        /*02e8*/ 	.word	0x00008d80


	//   ....[32]....
        /*02ec*/ 	.word	0x00008da0


	//   ....[33]....
        /*02f0*/ 	.word	0x00008db0


	//   ....[34]....
        /*02f4*/ 	.word	0x00008dc0


	//   ....[35]....
        /*02f8*/ 	.word	0x00008de0


	//   ....[36]....
        /*02fc*/ 	.word	0x00008df0


	//   ....[37]....
        /*0300*/ 	.word	0x00008e00


	//   ....[38]....
        /*0304*/ 	.word	0x00008e10


	//   ....[39]....
        /*0308*/ 	.word	0x00008e30


	//   ....[40]....
        /*030c*/ 	.word	0x00008e50


	//   ....[41]....
        /*0310*/ 	.word	0x00008e60


	//   ....[42]....
        /*0314*/ 	.word	0x00008e70


	//   ....[43]....
        /*0318*/ 	.word	0x00008e90


	//   ....[44]....
        /*031c*/ 	.word	0x00008eb0


	//   ....[45]....
        /*0320*/ 	.word	0x00008ec0


	//   ....[46]....
        /*0324*/ 	.word	0x00008ee0


	//   ....[47]....
        /*0328*/ 	.word	0x00008f00


	//   ....[48]....
        /*032c*/ 	.word	0x00008f10


	//   ....[49]....
        /*0330*/ 	.word	0x00008f20


	//   ....[50]....
        /*0334*/ 	.word	0x00008f30


	//   ....[51]....
        /*0338*/ 	.word	0x00008f40


	//   ....[52]....
        /*033c*/ 	.word	0x00008f60


	//   ....[53]....
        /*0340*/ 	.word	0x00008f70


	//   ....[54]....
        /*0344*/ 	.word	0x00008f80


	//   ....[55]....
        /*0348*/ 	.word	0x00008f90


	//   ....[56]....
        /*034c*/ 	.word	0x00008fa0


	//   ....[57]....
        /*0350*/ 	.word	0x00008fb0


	//   ....[58]....
        /*0354*/ 	.word	0x00008fc0


	//   ....[59]....
        /*0358*/ 	.word	0x00008fd0


	//   ....[60]....
        /*035c*/ 	.word	0x00008ff0


	//   ....[61]....
        /*0360*/ 	.word	0x00009020


	//   ....[62]....
        /*0364*/ 	.word	0x00009050


	//   ....[63]....
        /*0368*/ 	.word	0x00009080


	//   ....[64]....
        /*036c*/ 	.word	0x000090c0


	//   ....[65]....
        /*0370*/ 	.word	0x00009100


	//   ....[66]....
        /*0374*/ 	.word	0x00009130


	//   ....[67]....
        /*0378*/ 	.word	0x00009140


	//   ....[68]....
        /*037c*/ 	.word	0x00009150


	//   ....[69]....
        /*0380*/ 	.word	0x00009160


	//   ....[70]....
        /*0384*/ 	.word	0x00009170


	//   ....[71]....
        /*0388*/ 	.word	0x00009180


	//   ....[72]....
        /*038c*/ 	.word	0x00009190


	//   ....[73]....
        /*0390*/ 	.word	0x000091a0


	//   ....[74]....
        /*0394*/ 	.word	0x000091b0


	//   ....[75]....
        /*0398*/ 	.word	0x00009500


	//   ....[76]....
        /*039c*/ 	.word	0x00009560


	//   ....[77]....
        /*03a0*/ 	.word	0x00009590


	//   ....[78]....
        /*03a4*/ 	.word	0x000095d0


	//   ....[79]....
        /*03a8*/ 	.word	0x00009610


	//   ....[80]....
        /*03ac*/ 	.word	0x00009650


	//   ....[81]....
        /*03b0*/ 	.word	0x00009b70


	//   ....[82]....
        /*03b4*/ 	.word	0x00009ba0


	//   ....[83]....
        /*03b8*/ 	.word	0x0000a570


	//   ....[84]....
        /*03bc*/ 	.word	0x0000b960


	//   ....[85]....
        /*03c0*/ 	.word	0x0000b990


	//   ....[86]....
        /*03c4*/ 	.word	0x0000b9a0


	//   ....[87]....
        /*03c8*/ 	.word	0x0000ba70


	//   ....[88]....
        /*03cc*/ 	.word	0x0000bde0


	//   ....[89]....
        /*03d0*/ 	.word	0x0000bdf0


	//   ....[90]....
        /*03d4*/ 	.word	0x0000be00


	//   ....[91]....
        /*03d8*/ 	.word	0x0000be40


	//   ....[92]....
        /*03dc*/ 	.word	0x0000c5f0


	//   ....[93]....
        /*03e0*/ 	.word	0x0000c620


	//   ....[94]....
        /*03e4*/ 	.word	0x0000c650


	//   ....[95]....
        /*03e8*/ 	.word	0x0000c680


	//   ....[96]....
        /*03ec*/ 	.word	0x0000c6c0


	//   ....[97]....
        /*03f0*/ 	.word	0x0000c750


	//   ....[98]....
        /*03f4*/ 	.word	0x0000ce80


	//   ....[99]....
        /*03f8*/ 	.word	0x0000ce90


	//   ....[100]....
        /*03fc*/ 	.word	0x0000cea0


	//   ....[101]....
        /*0400*/ 	.word	0x0000cf20


	//   ....[102]....
        /*0404*/ 	.word	0x0000d2a0


	//   ....[103]....
        /*0408*/ 	.word	0x0000d2c0


	//   ....[104]....
        /*040c*/ 	.word	0x0000d2e0


	//   ....[105]....
        /*0410*/ 	.word	0x0000d300


	//   ....[106]....
        /*0414*/ 	.word	0x0000e070


	//   ....[107]....
        /*0418*/ 	.word	0x0000e630


	//   ....[108]....
        /*041c*/ 	.word	0x0000e720


	//   ....[109]....
        /*0420*/ 	.word	0x0000e7d0


	//   ....[110]....
        /*0424*/ 	.word	0x0000e850


	//   ....[111]....
        /*0428*/ 	.word	0x0000e920


	//   ....[112]....
        /*042c*/ 	.word	0x0000eaa0


	//   ....[113]....
        /*0430*/ 	.word	0x0000eb30


	//   ....[114]....
        /*0434*/ 	.word	0x0000ebb0


	//   ....[115]....
        /*0438*/ 	.word	0x0000ec60


	//   ....[116]....
        /*043c*/ 	.word	0x0000ecf0


	//   ....[117]....
        /*0440*/ 	.word	0x0000ed50


	//   ....[118]....
        /*0444*/ 	.word	0x0000ee00


	//   ....[119]....
        /*0448*/ 	.word	0x0000eeb0


	//   ....[120]....
        /*044c*/ 	.word	0x0000ef40


	//   ....[121]....
        /*0450*/ 	.word	0x0000f010


	//   ....[122]....
        /*0454*/ 	.word	0x0000f150


	//   ....[123]....
        /*0458*/ 	.word	0x0000f1e0


	//   ....[124]....
        /*045c*/ 	.word	0x0000f240


	//   ....[125]....
        /*0460*/ 	.word	0x0000f320


	//   ....[126]....
        /*0464*/ 	.word	0x0000f410


	//   ....[127]....
        /*0468*/ 	.word	0x0000f4b0


	//   ....[128]....
        /*046c*/ 	.word	0x0000f520


	//   ....[129]....
        /*0470*/ 	.word	0x0000f5e0


	//----- nvinfo : EIATTR_REG_RECONFIG
	.align		4
.L_263:
        /*0474*/ 	.byte	0x01, 0x54
	.zero		2


	//----- nvinfo : EIATTR_SYSCALL_OFFSETS
	.align		4
        /*0478*/ 	.byte	0x04, 0x46
        /*047a*/ 	.short	(.L_265 - .L_264)


	//   ....[0]....
.L_264:
        /*047c*/ 	.word	0x000015d0


	//   ....[1]....
        /*0480*/ 	.word	0x0000adb0


	//   ....[2]....
        /*0484*/ 	.word	0x0000aef0


	//   ....[3]....
        /*0488*/ 	.word	0x0000b030


	//   ....[4]....
        /*048c*/ 	.word	0x0000b150


	//   ....[5]....
        /*0490*/ 	.word	0x0000c150


	//----- nvinfo : EIATTR_MBARRIER_INSTR_OFFSETS
	.align		4
.L_265:
        /*0494*/ 	.byte	0x04, 0x39
        /*0496*/ 	.short	(.L_267 - .L_266)


	//   ....[0]....
.L_266:
        /*0498*/ 	.word	0x00000180
        /*049c*/ 	.word	0x000000ff
        /*04a0*/ 	.word	0x00017000
        /*04a4*/ 	.short	0x0100
        /*04a6*/ 	.byte	0x08
	.zero		1


	//   ....[1]....
        /*04a8*/ 	.word	0x00000190
        /*04ac*/ 	.word	0x000000ff
        /*04b0*/ 	.word	0x00017020
        /*04b4*/ 	.short	0x0100
        /*04b6*/ 	.byte	0x08
	.zero		1


	//   ....[2]....
        /*04b8*/ 	.word	0x00000280
        /*04bc*/ 	.word	0x000000ff
        /*04c0*/ 	.word	0x00017030
        /*04c4*/ 	.short	0x0100
        /*04c6*/ 	.byte	0x08
	.zero		1


	//   ....[3]....
        /*04c8*/ 	.word	0x00000290
        /*04cc*/ 	.word	0x000000ff
        /*04d0*/ 	.word	0x00017040
        /*04d4*/ 	.short	0x0100
        /*04d6*/ 	.byte	0x08
	.zero		1


	//   ....[4]....
        /*04d8*/ 	.word	0x000002a0
        /*04dc*/ 	.word	0x000000ff
        /*04e0*/ 	.word	0x00017038
        /*04e4*/ 	.short	0x0100
        /*04e6*/ 	.byte	0x08
	.zero		1


	//   ....[5]....
        /*04e8*/ 	.word	0x000002b0
        /*04ec*/ 	.word	0x000000ff
        /*04f0*/ 	.word	0x00017048
        /*04f4*/ 	.short	0x0100
        /*04f6*/ 	.byte	0x08
	.zero		1


	//   ....[6]....
        /*04f8*/ 	.word	0x000003e0
        /*04fc*/ 	.word	0x000000ff
        /*0500*/ 	.word	0x00017050
        /*0504*/ 	.short	0x0100
        /*0506*/ 	.byte	0x08
	.zero		1


	//   ....[7]....
        /*0508*/ 	.word	0x000003f0
        /*050c*/ 	.word	0x000000ff
        /*0510*/ 	.word	0x00017060
        /*0514*/ 	.short	0x0100
        /*0516*/ 	.byte	0x08
	.zero		1


	//   ....[8]....
        /*0518*/ 	.word	0x00000400
        /*051c*/ 	.word	0x000000ff
        /*0520*/ 	.word	0x00017058
        /*0524*/ 	.short	0x0100
        /*0526*/ 	.byte	0x08
	.zero		1


	//   ....[9]....
        /*0528*/ 	.word	0x00000410
        /*052c*/ 	.word	0x000000ff
        /*0530*/ 	.word	0x00017068
        /*0534*/ 	.short	0x0100
        /*0536*/ 	.byte	0x08
	.zero		1


	//   ....[10]....
        /*0538*/ 	.word	0x00000500
        /*053c*/ 	.word	0x000000ff
        /*0540*/ 	.word	0x00017070
        /*0544*/ 	.short	0x0100
        /*0546*/ 	.byte	0x06
	.zero		1


	//   ....[11]....
        /*0548*/ 	.word	0x00000510
        /*054c*/ 	.word	0x000000ff
        /*0550*/ 	.word	0x00017080
        /*0554*/ 	.short	0x0100
        /*0556*/ 	.byte	0x06
	.zero		1


	//   ....[12]....
        /*0558*/ 	.word	0x00000520
        /*055c*/ 	.word	0x000000ff
        /*0560*/ 	.word	0x00017078
        /*0564*/ 	.short	0x0100
        /*0566*/ 	.byte	0x06
	.zero		1


	//   ....[13]....
        /*0568*/ 	.word	0x00000530
        /*056c*/ 	.word	0x000000ff
        /*0570*/ 	.word	0x00017088
        /*0574*/ 	.short	0x0100
        /*0576*/ 	.byte	0x06
	.zero		1


	//   ....[14]....
        /*0578*/ 	.word	0x00000660
        /*057c*/ 	.word	0x000000ff
        /*0580*/ 	.word	0x00017090
        /*0584*/ 	.short	0x0100
        /*0586*/ 	.byte	0x08
	.zero		1


	//   ....[15]....
        /*0588*/ 	.word	0x00000670
        /*058c*/ 	.word	0x000000ff
        /*0590*/ 	.word	0x000170a0
        /*0594*/ 	.short	0x0100
        /*0596*/ 	.byte	0x08
	.zero		1


	//   ....[16]....
        /*0598*/ 	.word	0x00000680
        /*059c*/ 	.word	0x000000ff
        /*05a0*/ 	.word	0x00017098
        /*05a4*/ 	.short	0x0100
        /*05a6*/ 	.byte	0x08
	.zero		1


	//   ....[17]....
        /*05a8*/ 	.word	0x00000690
        /*05ac*/ 	.word	0x000000ff
        /*05b0*/ 	.word	0x000170a8
        /*05b4*/ 	.short	0x0100
        /*05b6*/ 	.byte	0x08
	.zero		1


	//   ....[18]....
        /*05b8*/ 	.word	0x000007d0
        /*05bc*/ 	.word	0x000000ff
        /*05c0*/ 	.word	0x000170b0
        /*05c4*/ 	.short	0x0100
        /*05c6*/ 	.byte	0x08
	.zero		1


	//   ....[19]....
        /*05c8*/ 	.word	0x000007e0
        /*05cc*/ 	.word	0x000000ff
        /*05d0*/ 	.word	0x000170c0
        /*05d4*/ 	.short	0x0100
        /*05d6*/ 	.byte	0x08
	.zero		1


	//   ....[20]....
        /*05d8*/ 	.word	0x000007f0
        /*05dc*/ 	.word	0x000000ff
        /*05e0*/ 	.word	0x000170b8
        /*05e4*/ 	.short	0x0100
        /*05e6*/ 	.byte	0x08
	.zero		1


	//   ....[21]....
        /*05e8*/ 	.word	0x00000800
        /*05ec*/ 	.word	0x000000ff
        /*05f0*/ 	.word	0x000170c8
        /*05f4*/ 	.short	0x0100
        /*05f6*/ 	.byte	0x08
	.zero		1


	//   ....[22]....
        /*05f8*/ 	.word	0x000015f0
        /*05fc*/ 	.word	0x000000ff
        /*0600*/ 	.word	0x00017000
        /*0604*/ 	.short	0x010a
        /*0606*/ 	.byte	0x2a
	.zero		1


	//   ....[23]....
        /*0608*/ 	.word	0x00001660
        /*060c*/ 	.word	0x000000ff
        /*0610*/ 	.word	0x00017030
        /*0614*/ 	.short	0x010a
        /*0616*/ 	.byte	0x2a
	.zero		1


	//   ....[24]....
        /*0618*/ 	.word	0x000016c0
        /*061c*/ 	.word	0x000000ff
        /*0620*/ 	.word	0x00017030
        /*0624*/ 	.short	0x010a
        /*0626*/ 	.byte	0x2a
	.zero		1


	//   ....[25]....
        /*0628*/ 	.word	0x00001b40
        /*062c*/ 	.word	0x000000ff
        /*0630*/ 	.word	0x00000000
        /*0634*/ 	.short	0x0101
        /*0636*/ 	.byte	0x06
	.zero		1


	//   ....[26]....
        /*0638*/ 	.word	0x00003c10
        /*063c*/ 	.word	0x000000ff
        /*0640*/ 	.word	0x00017030
        /*0644*/ 	.short	0x010a
        /*0646*/ 	.byte	0x19
	.zero		1


	//   ....[27]....
        /*0648*/ 	.word	0x00003c50
        /*064c*/ 	.word	0x000000ff
        /*0650*/ 	.word	0x00017030
        /*0654*/ 	.short	0x010a
        /*0656*/ 	.byte	0x19
	.zero		1


	//   ....[28]....
        /*0658*/ 	.word	0x00003dd0
        /*065c*/ 	.word	0x000000ff
        /*0660*/ 	.word	0x00017050
        /*0664*/ 	.short	0x010a
        /*0666*/ 	.byte	0x0b
	.zero		1


	//   ....[29]....
        /*0668*/ 	.word	0x00003e10
        /*066c*/ 	.word	0x000000ff
        /*0670*/ 	.word	0x00017050
        /*0674*/ 	.short	0x010a
        /*0676*/ 	.byte	0x0b
	.zero		1


	//   ....[30]....
        /*0678*/ 	.word	0x00004100
        /*067c*/ 	.word	0x000000ff
        /*0680*/ 	.word	0x00000000
        /*0684*/ 	.short	0x0101
        /*0686*/ 	.byte	0x06
	.zero		1


	//   ....[31]....
        /*0688*/ 	.word	0x00005bd0
        /*068c*/ 	.word	0x000000ff
        /*0690*/ 	.word	0x00000000
        /*0694*/ 	.short	0x0101
        /*0696*/ 	.byte	0x07
	.zero		1


	//   ....[32]....
        /*0698*/ 	.word	0x00006190
        /*069c*/ 	.word	0x000000ff
        /*06a0*/ 	.word	0x00017030
        /*06a4*/ 	.short	0x010a
        /*06a6*/ 	.byte	0x16
	.zero		1


	//   ....[33]....
        /*06a8*/ 	.word	0x000061d0
        /*06ac*/ 	.word	0x000000ff
        /*06b0*/ 	.word	0x00017030
        /*06b4*/ 	.short	0x010a
        /*06b6*/ 	.byte	0x16
	.zero		1


	//   ....[34]....
        /*06b8*/ 	.word	0x00006350
        /*06bc*/ 	.word	0x000000ff
        /*06c0*/ 	.word	0x00017050
        /*06c4*/ 	.short	0x010a
        /*06c6*/ 	.byte	0x0e
	.zero		1


	//   ....[35]....
        /*06c8*/ 	.word	0x00006390
        /*06cc*/ 	.word	0x000000ff
        /*06d0*/ 	.word	0x00017050
        /*06d4*/ 	.short	0x010a
        /*06d6*/ 	.byte	0x0e
	.zero		1


	//   ....[36]....
        /*06d8*/ 	.word	0x00006620
        /*06dc*/ 	.word	0x000000ff
        /*06e0*/ 	.word	0x00000000
        /*06e4*/ 	.short	0x0101
        /*06e6*/ 	.byte	0x06
	.zero		1


	//   ....[37]....
        /*06e8*/ 	.word	0x000077d0
        /*06ec*/ 	.word	0x000000ff
        /*06f0*/ 	.word	0x00000000
        /*06f4*/ 	.short	0x0101
        /*06f6*/ 	.byte	0x07
	.zero		1


	//   ....[38]....
        /*06f8*/ 	.word	0x00007ce0
        /*06fc*/ 	.word	0x000000ff
        /*0700*/ 	.word	0x00017050
        /*0704*/ 	.short	0x010a
        /*0706*/ 	.byte	0x10
	.zero		1


	//   ....[39]....
        /*0708*/ 	.word	0x00007d20
        /*070c*/ 	.word	0x000000ff
        /*0710*/ 	.word	0x00017050
        /*0714*/ 	.short	0x010a
        /*0716*/ 	.byte	0x10
	.zero		1


	//   ....[40]....
        /*0718*/ 	.word	0x00008350
        /*071c*/ 	.word	0x000000ff
        /*0720*/ 	.word	0x00000000
        /*0724*/ 	.short	0x0101
        /*0726*/ 	.byte	0x04
	.zero		1


	//   ....[41]....
        /*0728*/ 	.word	0x00009630
        /*072c*/ 	.word	0x000000ff
        /*0730*/ 	.word	0x00000000
        /*0734*/ 	.short	0x0101
        /*0736*/ 	.byte	0x04
	.zero		1


	//   ....[42]....
        /*0738*/ 	.word	0x0000b760
        /*073c*/ 	.word	0x000000ff
        /*0740*/ 	.word	0x00017080
        /*0744*/ 	.short	0x010a
        /*0746*/ 	.byte	0x2e
	.zero		1


	//   ....[43]....
        /*0748*/ 	.word	0x0000bb30
        /*074c*/ 	.word	0x000000ff
        /*0750*/ 	.word	0x00017070
        /*0754*/ 	.short	0x0107
        /*0756*/ 	.byte	0x2e
	.zero		1


	//   ....[44]....
        /*0758*/ 	.word	0x0000bbc0
        /*075c*/ 	.word	0x000000ff
        /*0760*/ 	.word	0x00017070
        /*0764*/ 	.short	0x0101
        /*0766*/ 	.byte	0x2e
	.zero		1


	//   ....[45]....
        /*0768*/ 	.word	0x0000bbf0
        /*076c*/ 	.word	0x000000ff
        /*0770*/ 	.word	0x00017040
        /*0774*/ 	.short	0x010a
        /*0776*/ 	.byte	0x2e
	.zero		1


	//   ....[46]....
        /*0778*/ 	.word	0x0000bf00
        /*077c*/ 	.word	0x000000ff
        /*0780*/ 	.word	0x00017030
        /*0784*/ 	.short	0x0107
        /*0786*/ 	.byte	0x2e
	.zero		1


	//   ....[47]....
        /*0788*/ 	.word	0x0000bf90
        /*078c*/ 	.word	0x000000ff
        /*0790*/ 	.word	0x00017030
        /*0794*/ 	.short	0x0101
        /*0796*/ 	.byte	0x2e
	.zero		1


	//   ....[48]....
        /*0798*/ 	.word	0x0000c860
        /*079c*/ 	.word	0x000000ff
        /*07a0*/ 	.word	0x00017000
        /*07a4*/ 	.short	0x0107
        /*07a6*/ 	.byte	0x2e
	.zero		1


	//   ....[49]....
        /*07a8*/ 	.word	0x0000c8c0
        /*07ac*/ 	.word	0x000000ff
        /*07b0*/ 	.word	0x00017000
        /*07b4*/ 	.short	0x0101
        /*07b6*/ 	.byte	0x2e
	.zero		1


	//   ....[50]....
        /*07b8*/ 	.word	0x0000c8f0
        /*07bc*/ 	.word	0x000000ff
        /*07c0*/ 	.word	0x00017020
        /*07c4*/ 	.short	0x010a
        /*07c6*/ 	.byte	0x2e
	.zero		1


	//   ....[51]....
        /*07c8*/ 	.word	0x0000cc30
        /*07cc*/ 	.word	0x00000006
        /*07d0*/ 	.word	0x00017080
        /*07d4*/ 	.short	0x010a
        /*07d6*/ 	.byte	0x3f
	.zero		1


	//   ....[52]....
        /*07d8*/ 	.word	0x0000cff0
        /*07dc*/ 	.word	0x00000006
        /*07e0*/ 	.word	0x00017070
        /*07e4*/ 	.short	0x0107
        /*07e6*/ 	.byte	0x3f
	.zero		1


	//   ....[53]....
        /*07e8*/ 	.word	0x0000d080
        /*07ec*/ 	.word	0x00000006
        /*07f0*/ 	.word	0x00017070
        /*07f4*/ 	.short	0x0101
        /*07f6*/ 	.byte	0x3f
	.zero		1


	//   ....[54]....
        /*07f8*/ 	.word	0x0000d0b0
        /*07fc*/ 	.word	0x00000006
        /*0800*/ 	.word	0x00017040
        /*0804*/ 	.short	0x010a
        /*0806*/ 	.byte	0x3f
	.zero		1


	//   ....[55]....
        /*0808*/ 	.word	0x0000d3e0
        /*080c*/ 	.word	0x00000006
        /*0810*/ 	.word	0x00017030
        /*0814*/ 	.short	0x0107
        /*0816*/ 	.byte	0x3f
	.zero		1


	//   ....[56]....
        /*0818*/ 	.word	0x0000d480
        /*081c*/ 	.word	0x00000006
        /*0820*/ 	.word	0x00017030
        /*0824*/ 	.short	0x0101
        /*0826*/ 	.byte	0x3f
	.zero		1


	//   ....[57]....
        /*0828*/ 	.word	0x0000d500
        /*082c*/ 	.word	0x00000002
        /*0830*/ 	.word	0x00017070
        /*0834*/ 	.short	0x010a
        /*0836*/ 	.byte	0x3f
	.zero		1


	//   ....[58]....
        /*0838*/ 	.word	0x0000d590
        /*083c*/ 	.word	0x00000002
        /*0840*/ 	.word	0x00017060
        /*0844*/ 	.short	0x010a
        /*0846*/ 	.byte	0x3f
	.zero		1


	//   ....[59]....
        /*0848*/ 	.word	0x0000d940
        /*084c*/ 	.word	0x00000002
        /*0850*/ 	.word	0x00017050
        /*0854*/ 	.short	0x0101
        /*0856*/ 	.byte	0x3f
	.zero		1


	//   ....[60]....
        /*0858*/ 	.word	0x0000d9e0
        /*085c*/ 	.word	0x00000002
        /*0860*/ 	.word	0x00000000
        /*0864*/ 	.short	0x0101
        /*0866*/ 	.byte	0x3f
	.zero		1


	//   ....[61]....
        /*0868*/ 	.word	0x0000dab0
        /*086c*/ 	.word	0x00000002
        /*0870*/ 	.word	0x00017070
        /*0874*/ 	.short	0x010a
        /*0876*/ 	.byte	0x3f
	.zero		1


	//   ....[62]....
        /*0878*/ 	.word	0x0000db60
        /*087c*/ 	.word	0x00000002
        /*0880*/ 	.word	0x00017060
        /*0884*/ 	.short	0x010a
        /*0886*/ 	.byte	0x3f
	.zero		1


	//   ....[63]....
        /*0888*/ 	.word	0x0000df00
        /*088c*/ 	.word	0x00000002
        /*0890*/ 	.word	0x00017050
        /*0894*/ 	.short	0x0101
        /*0896*/ 	.byte	0x3f
	.zero		1


	//   ....[64]....
        /*0898*/ 	.word	0x0000df80
        /*089c*/ 	.word	0x00000002
        /*08a0*/ 	.word	0x00000000
        /*08a4*/ 	.short	0x0101
        /*08a6*/ 	.byte	0x3f
	.zero		1


	//   ....[65]....
        /*08a8*/ 	.word	0x0000e020
        /*08ac*/ 	.word	0x00000007
        /*08b0*/ 	.word	0x00017020
        /*08b4*/ 	.short	0x010a
        /*08b6*/ 	.byte	0x3f
	.zero		1


	//   ....[66]....
        /*08b8*/ 	.word	0x0000e140
        /*08bc*/ 	.word	0x00000005
        /*08c0*/ 	.word	0x00017040
        /*08c4*/ 	.short	0x010a
        /*08c6*/ 	.byte	0x3f
	.zero		1


	//   ....[67]....
        /*08c8*/ 	.word	0x0000e1e0
        /*08cc*/ 	.word	0x00000007
        /*08d0*/ 	.word	0x00017040
        /*08d4*/ 	.short	0x010a
        /*08d6*/ 	.byte	0x3f
	.zero		1


	//   ....[68]....
        /*08d8*/ 	.word	0x0000e220
        /*08dc*/ 	.word	0x00000005
        /*08e0*/ 	.word	0x00017060
        /*08e4*/ 	.short	0x010a
        /*08e6*/ 	.byte	0x3f
	.zero		1


	//   ....[69]....
        /*08e8*/ 	.word	0x0000e260
        /*08ec*/ 	.word	0x00000007
        /*08f0*/ 	.word	0x00017060
        /*08f4*/ 	.short	0x010a
        /*08f6*/ 	.byte	0x3f
	.zero		1


	//   ....[70]....
        /*08f8*/ 	.word	0x0000e2a0
        /*08fc*/ 	.word	0x00000005
        /*0900*/ 	.word	0x00017080
        /*0904*/ 	.short	0x010a
        /*0906*/ 	.byte	0x3f
	.zero		1


	//   ....[71]....
        /*0908*/ 	.word	0x0000e2e0
        /*090c*/ 	.word	0x00000007
        /*0910*/ 	.word	0x00017080
        /*0914*/ 	.short	0x010a
        /*0916*/ 	.byte	0x3f
	.zero		1


	//   ....[72]....
        /*0918*/ 	.word	0x0000e350
        /*091c*/ 	.word	0x00000003
        /*0920*/ 	.word	0x00017000
        /*0924*/ 	.short	0x010a
        /*0926*/ 	.byte	0x3f
	.zero		1


	//   ....[73]....
        /*0928*/ 	.word	0x0000e3b0
        /*092c*/ 	.word	0x00000003
        /*0930*/ 	.word	0x00017030
        /*0934*/ 	.short	0x010a
        /*0936*/ 	.byte	0x3f
	.zero		1


	//   ....[74]....
        /*0938*/ 	.word	0x0000e410
        /*093c*/ 	.word	0x0000000b
        /*0940*/ 	.word	0x00017030
        /*0944*/ 	.short	0x010a
        /*0946*/ 	.byte	0x3f
	.zero		1


	//   ....[75]....
        /*0948*/ 	.word	0x0000e470
        /*094c*/ 	.word	0x0000000b
        /*0950*/ 	.word	0x00017050
        /*0954*/ 	.short	0x010a
        /*0956*/ 	.byte	0x3f
	.zero		1


	//   ....[76]....
        /*0958*/ 	.word	0x0000e4d0
        /*095c*/ 	.word	0x0000000b
        /*0960*/ 	.word	0x00017030
        /*0964*/ 	.short	0x010a
        /*0966*/ 	.byte	0x3f
	.zero		1


	//   ....[77]....
        /*0968*/ 	.word	0x0000e530
        /*096c*/ 	.word	0x0000000b
        /*0970*/ 	.word	0x00017050
        /*0974*/ 	.short	0x010a
        /*0976*/ 	.byte	0x3f
	.zero		1


	//   ....[78]....
        /*0978*/ 	.word	0x0000e590
        /*097c*/ 	.word	0x00000005
        /*0980*/ 	.word	0x00017050
        /*0984*/ 	.short	0x010a
        /*0986*/ 	.byte	0x3f
	.zero		1


	//   ....[79]....
        /*0988*/ 	.word	0x0000e670
        /*098c*/ 	.word	0x00000003
        /*0990*/ 	.word	0x00017080
        /*0994*/ 	.short	0x010a
        /*0996*/ 	.byte	0x3f
	.zero		1


	//   ....[80]....
        /*0998*/ 	.word	0x0000e9f0
        /*099c*/ 	.word	0x00000003
        /*09a0*/ 	.word	0x00017040
        /*09a4*/ 	.short	0x010a
        /*09a6*/ 	.byte	0x3f
	.zero		1


	//   ....[81]....
        /*09a8*/ 	.word	0x0000f050
        /*09ac*/ 	.word	0x00000003
        /*09b0*/ 	.word	0x00017020
        /*09b4*/ 	.short	0x010a
        /*09b6*/ 	.byte	0x3f
	.zero		1


	//   ....[82]....
        /*09b8*/ 	.word	0x0000f0a0
        /*09bc*/ 	.word	0x00000006
        /*09c0*/ 	.word	0x00017080
        /*09c4*/ 	.short	0x010a
        /*09c6*/ 	.byte	0x3f
	.zero		1


	//   ....[83]....
        /*09c8*/ 	.word	0x0000f360
        /*09cc*/ 	.word	0x00000006
        /*09d0*/ 	.word	0x00017040
        /*09d4*/ 	.short	0x010a
        /*09d6*/ 	.byte	0x3f
	.zero		1


	//   ....[84]....
        /*09d8*/ 	.word	0x0000f610
        /*09dc*/ 	.word	0x00000002
        /*09e0*/ 	.word	0x00017070
        /*09e4*/ 	.short	0x010a
        /*09e6*/ 	.byte	0x3f
	.zero		1


	//   ....[85]....
        /*09e8*/ 	.word	0x0000f660
        /*09ec*/ 	.word	0x00000002
        /*09f0*/ 	.word	0x00017060
        /*09f4*/ 	.short	0x010a
        /*09f6*/ 	.byte	0x3f
	.zero		1


	//   ....[86]....
        /*09f8*/ 	.word	0x0000f6b0
        /*09fc*/ 	.word	0x00000002
        /*0a00*/ 	.word	0x00017070
        /*0a04*/ 	.short	0x010a
        /*0a06*/ 	.byte	0x3f
	.zero		1


	//   ....[87]....
        /*0a08*/ 	.word	0x0000f700
        /*0a0c*/ 	.word	0x00000002
        /*0a10*/ 	.word	0x00017060
        /*0a14*/ 	.short	0x010a
        /*0a16*/ 	.byte	0x3f
	.zero		1


	//   ....[88]....
        /*0a18*/ 	.word	0x0000f750
        /*0a1c*/ 	.word	0x00000007
        /*0a20*/ 	.word	0x00017020
        /*0a24*/ 	.short	0x010a
        /*0a26*/ 	.byte	0x3f
	.zero		1


	//   ....[89]....
        /*0a28*/ 	.word	0x0000f7a0
        /*0a2c*/ 	.word	0x00000005
        /*0a30*/ 	.word	0x00017040
        /*0a34*/ 	.short	0x010a
        /*0a36*/ 	.byte	0x3f
	.zero		1


	//   ....[90]....
        /*0a38*/ 	.word	0x0000f7f0
        /*0a3c*/ 	.word	0x00000007
        /*0a40*/ 	.word	0x00017040
        /*0a44*/ 	.short	0x010a
        /*0a46*/ 	.byte	0x3f
	.zero		1


	//   ....[91]....
        /*0a48*/ 	.word	0x0000f840
        /*0a4c*/ 	.word	0x00000005
        /*0a50*/ 	.word	0x00017060
        /*0a54*/ 	.short	0x010a
        /*0a56*/ 	.byte	0x3f
	.zero		1


	//   ....[92]....
        /*0a58*/ 	.word	0x0000f890
        /*0a5c*/ 	.word	0x00000007
        /*0a60*/ 	.word	0x00017060
        /*0a64*/ 	.short	0x010a
        /*0a66*/ 	.byte	0x3f
	.zero		1


	//   ....[93]....
        /*0a68*/ 	.word	0x0000f8e0
        /*0a6c*/ 	.word	0x00000005
        /*0a70*/ 	.word	0x00017080
        /*0a74*/ 	.short	0x010a
        /*0a76*/ 	.byte	0x3f
	.zero		1


	//----- nvinfo : EIATTR_NUM_MBARRIERS
	.align		4
.L_267:
        /*0a78*/ 	.byte	0x03, 0x38
        /*0a7a*/ 	.short	0x0016


	//----- nvinfo : EIATTR_EXIT_INSTR_OFFSETS
	.align		4
        /*0a7c*/ 	.byte	0x04, 0x1c
        /*0a7e*/ 	.short	(.L_269 - .L_268)


	//   ....[0]....
.L_268:
        /*0a80*/ 	.word	0x0000e330


	//----- nvinfo : EIATTR_MAX_THREADS
	.align		4
.L_269:
        /*0a84*/ 	.byte	0x04, 0x05
        /*0a86*/ 	.short	(.L_271 - .L_270)
.L_270:
        /*0a88*/ 	.word	0x00000200
        /*0a8c*/ 	.word	0x00000001
        /*0a90*/ 	.word	0x00000001


	//----- nvinfo : EIATTR_CRS_STACK_SIZE
	.align		4
.L_271:
        /*0a94*/ 	.byte	0x04, 0x1e
        /*0a96*/ 	.short	(.L_273 - .L_272)
.L_272:
        /*0a98*/ 	.word	0x00000000


	//----- nvinfo : EIATTR_CBANK_PARAM_SIZE
	.align		4
.L_273:
        /*0a9c*/ 	.byte	0x03, 0x19
        /*0a9e*/ 	.short	0x0a70


	//----- nvinfo : EIATTR_PARAM_CBANK
	.align		4
        /*0aa0*/ 	.byte	0x04, 0x0a
        /*0aa2*/ 	.short	(.L_275 - .L_274)
	.align		4
.L_274:
        /*0aa4*/ 	.word	index@(.nv.constant0._ZN7cutlass13device_kernelIN5flash11enable_sm90INS1_16FlashAttnFwdSm90INS1_25CollectiveMainloopFwdSm90ILi2EN4cute5tupleIJNS5_1CILi1EEES8_S8_EEENS6_IJNS7_ILi192EEENS7_ILi128EEENS7_ILi96EEEEEELi96ENS_12float_e4m3_tEfNS_4arch4Sm90ELb1ELb0ELb0ELb0ELb1ELb0ELb0ELb1ELb1ELb1ELb1ELb0EEENS1_21CollectiveEpilogueFwdINS6_IJSA_SC_SB_EEES9_NS_10bfloat16_tESG_Li384ELb0ELb1ELb1ELb1EEENS1_19SingleTileSchedulerILb0ELb1ELb1ELi192EEEEEEEEEvNT_6ParamsE)
        /*0aa8*/ 	.short	0x0210
        /*0aaa*/ 	.short	0x0a70


	//----- nvinfo : EIATTR_SW_WAR
	.align		4
.L_275:
        /*0aac*/ 	.byte	0x04, 0x36
        /*0aae*/ 	.short	(.L_277 - .L_276)
.L_276:
        /*0ab0*/ 	.word	0x00000008
.L_277:


//--------------------- .nv.info._ZN7cutlass13device_kernelIN5flash11enable_sm90INS1_16FlashAttnFwdSm90INS1_25CollectiveMainloopFwdSm90ILi2EN4cute5tupleIJNS5_1CILi1EEES8_S8_EEENS6_IJNS7_ILi192EEENS7_ILi128EEENS7_ILi96EEEEEELi96ENS_12float_e4m3_tEfNS_4arch4Sm90ELb1ELb0ELb0ELb1ELb1ELb0ELb0ELb1ELb1ELb1ELb1ELb0EEENS1_21CollectiveEpilogueFwdINS6_IJSA_SC_SB_EEES9_NS_10bfloat16_tESG_Li384ELb1ELb1ELb1ELb1EEENS1_36VarlenDynamicPersistentTileSchedulerILi192ELi128ELi384ELi128ELb1ELb1ELb1ELb1ELb1ELb1EEEEEEEEEvNT_6ParamsE --------------------------
	.section	.nv.info._ZN7cutlass13device_kernelIN5flash11enable_sm90INS1_16FlashAttnFwdSm90INS1_25CollectiveMainloopFwdSm90ILi2EN4cute5tupleIJNS5_1CILi1EEES8_S8_EEENS6_IJNS7_ILi192EEENS7_ILi128EEENS7_ILi96EEEEEELi96ENS_12float_e4m3_tEfNS_4arch4Sm90ELb1ELb0ELb0ELb1ELb1ELb0ELb0ELb1ELb1ELb1ELb1ELb0EEENS1_21CollectiveEpilogueFwdINS6_IJSA_SC_SB_EEES9_NS_10bfloat16_tESG_Li384ELb1ELb1ELb1ELb1EEENS1_36VarlenDynamicPersistentTileSchedulerILi192ELi128ELi384ELi128ELb1ELb1ELb1ELb1ELb1ELb1EEEEEEEEEvNT_6ParamsE,"",@"SHT_CUDA_INFO"
	.sectionflags	@""
	.align	4


	//----- nvinfo : EIATTR_CUDA_API_VERSION
	.align		4
        /*0000*/ 	.byte	0x04, 0x37
        /*0002*/ 	.short	(.L_279 - .L_278)
.L_278:
        /*0004*/ 	.word	0x00000082


	//----- nvinfo : EIATTR_KPARAM_INFO
	.align		4
.L_279:
        /*0008*/ 	.byte	0x04, 0x17
        /*000a*/ 	.short	(.L_281 - .L_280)
.L_280:
        /*000c*/ 	.word	0x00000000
        /*0010*/ 	.short	0x0000
        /*0012*/ 	.short	0x0070
        /*0014*/ 	.byte	0x00, 0xf0, 0x01, 0x2a


	//----- nvinfo : EIATTR_SPARSE_MMA_MASK
	.align		4
.L_281:
        /*0018*/ 	.byte	0x03, 0x50
        /*001a*/ 	.short	0x0000


	//----- nvinfo : EIATTR_MAXREG_COUNT
	.align		4
        /*001c*/ 	.byte	0x03, 0x1b
        /*001e*/ 	.short	0x0080


	//----- nvinfo : EIATTR_NUM_BARRIERS
	.align		4
        /*0020*/ 	.byte	0x02, 0x4c
        /*0022*/ 	.byte	0x09
	.zero		1


	//----- nvinfo : EIATTR_EXTERNS
	.align		4
        /*0024*/ 	.byte	0x04, 0x0f
        /*0026*/ 	.short	(.L_283 - .L_282)


	//   ....[0]....
	.align		4
.L_282:
        /*0028*/ 	.word	index@(__assertfail)


	//----- nvinfo : EIATTR_ANNOTATIONS
	.align		4
.L_283:
        /*002c*/ 	.byte	0x04, 0x55
        /*002e*/ 	.short	(.L_285 - .L_284)


	//   ....[0]....
.L_284:
        /* <DEDUP_REMOVED lines=22> */


	//----- nvinfo : EIATTR_MERCURY_ISA_VERSION
	.align		4
.L_285:
        /*0178*/ 	.byte	0x03, 0x5f
        /*017a*/ 	.short	0x0101


	//----- nvinfo : EIATTR_UNUSED_LOAD_BYTE_OFFSET
	.align		4
        /*017c*/ 	.byte	0x04, 0x44
        /*017e*/ 	.short	(.L_287 - .L_286)


	//   ....[0]....
.L_286:
        /*0180*/ 	.word	0x00000940
        /*0184*/ 	.word	0x0000fff0


	//   ....[1]....
        /*0188*/ 	.word	0x00008c90
        /*018c*/ 	.word	0x0000fff0


	//----- nvinfo : EIATTR_INT_WARP_WIDE_INSTR_OFFSETS
	.align		4
.L_287:
        /*0190*/ 	.byte	0x04, 0x31
        /*0192*/ 	.short	(.L_289 - .L_288)


	//   ....[0]....
.L_288:
        /*0194*/ 	.word	0x000000c0


	//   ....[1]....
        /*0198*/ 	.word	0x000000d0


	//   ....[2]....
        /*019c*/ 	.word	0x00000170


	//   ....[3]....
        /*01a0*/ 	.word	0x0000dca0


	//   ....[4]....
        /*01a4*/ 	.word	0x0000dd30


	//   ....[5]....
        /*01a8*/ 	.word	0x00010ac0


	//   ....[6]....
        /*01ac*/ 	.word	0x00010b50


	//----- nvinfo : EIATTR_COOP_GROUP_MASK_REGIDS
	.align		4
.L_289:
        /*01b0*/ 	.byte	0x04, 0x29
        /*01b2*/ 	.short	(.L_291 - .L_290)


	//   ....[0]....
.L_290:
        /*01b4*/ 	.word	0xffffffff


	//   ....[1]....
        /*01b8*/ 	.word	0xffffffff


	//   ....[2]....
        /*01bc*/ 	.word	0xffffffff


	//   ....[3]....
        /*01c0*/ 	.word	0xffffffff


	//   ....[4]....
        /*01c4*/ 	.word	0xffffffff


	//   ....[5]....
        /*01c8*/ 	.word	0xffffffff


	//   ....[6]....
        /*01cc*/ 	.word	0xffffffff


	//   ....[7]....
        /*01d0*/ 	.word	0xffffffff


	//   ....[8]....
        /*01d4*/ 	.word	0xffffffff


	//   ....[9]....
        /*01d8*/ 	.word	0xffffffff


	//   ....[10]....
        /*01dc*/ 	.word	0xffffffff


	//   ....[11]....
        /*01e0*/ 	.word	0xffffffff


	//   ....[12]....
        /*01e4*/ 	.word	0xffffffff


	//   ....[13]....
        /*01e8*/ 	.word	0xffffffff


	//   ....[14]....
        /*01ec*/ 	.word	0xffffffff


	//   ....[15]....
        /*01f0*/ 	.word	0xffffffff


	//   ....[16]....
        /*01f4*/ 	.word	0xffffffff


	//   ....[17]....
        /*01f8*/ 	.word	0xffffffff


	//   ....[18]....
        /*01fc*/ 	.word	0xffffffff


	//   ....[19]....
        /*0200*/ 	.word	0xffffffff


	//   ....[20]....
        /*0204*/ 	.word	0xffffffff


	//   ....[21]....
        /*0208*/ 	.word	0xffffffff


	//   ....[22]....
        /*020c*/ 	.word	0xffffffff


	//   ....[23]....
        /*0210*/ 	.word	0xffffffff


	//   ....[24]....
        /*0214*/ 	.word	0xffffffff


	//   ....[25]....
        /*0218*/ 	.word	0xffffffff


	//   ....[26]....
        /*021c*/ 	.word	0xffffffff


	//   ....[27]....
        /*0220*/ 	.word	0xffffffff


	//   ....[28]....
        /*0224*/ 	.word	0xffffffff


	//   ....[29]....
        /*0228*/ 	.word	0xffffffff


	//   ....[30]....
        /*022c*/ 	.word	0xffffffff


	//   ....[31]....
        /*0230*/ 	.word	0xffffffff


	//   ....[32]....
        /*0234*/ 	.word	0xffffffff


	//   ....[33]....
        /*0238*/ 	.word	0xffffffff


	//   ....[34]....
        /*023c*/ 	.word	0xffffffff


	//   ....[35]....
        /*0240*/ 	.word	0xffffffff


	//   ....[36]....
        /*0244*/ 	.word	0xffffffff


	//   ....[37]....
        /*0248*/ 	.word	0xffffffff


	//   ....[38]....
        /*024c*/ 	.word	0xffffffff


	//   ....[39]....
        /*0250*/ 	.word	0xffffffff


	//   ....[40]....
        /*0254*/ 	.word	0xffffffff


	//   ....[41]....
        /*0258*/ 	.word	0xffffffff


	//   ....[42]....
        /*025c*/ 	.word	0xffffffff


	//   ....[43]....
        /*0260*/ 	.word	0xffffffff


	//   ....[44]....
        /*0264*/ 	.word	0xffffffff


	//   ....[45]....
        /*0268*/ 	.word	0xffffffff


	//   ....[46]....
        /*026c*/ 	.word	0xffffffff


	//   ....[47]....
        /*0270*/ 	.word	0xffffffff


	//   ....[48]....
        /*0274*/ 	.word	0xffffffff


	//   ....[49]....
        /*0278*/ 	.word	0xffffffff


	//   ....[50]....
        /*027c*/ 	.word	0xffffffff


	//   ....[51]....
        /*0280*/ 	.word	0xffffffff


	//   ....[52]....
        /*0284*/ 	.word	0xffffffff


	//   ....[53]....
        /*0288*/ 	.word	0xffffffff


	//   ....[54]....
        /*028c*/ 	.word	0xffffffff


	//   ....[55]....
        /*0290*/ 	.word	0xffffffff


	//   ....[56]....
        /*0294*/ 	.word	0xffffffff


	//   ....[57]....
        /*0298*/ 	.word	0xffffffff


	//   ....[58]....
        /*029c*/ 	.word	0xffffffff


	//   ....[59]....
        /*02a0*/ 	.word	0xffffffff


	//   ....[60]....
        /*02a4*/ 	.word	0xffffffff


	//   ....[61]....
        /*02a8*/ 	.word	0xffffffff


	//   ....[62]....
        /*02ac*/ 	.word	0xffffffff


	//   ....[63]....
        /*02b0*/ 	.word	0xffffffff


	//   ....[64]....
        /*02b4*/ 	.word	0xffffffff


	//   ....[65]....
        /*02b8*/ 	.word	0xffffffff


	//   ....[66]....
        /*02bc*/ 	.word	0xffffffff


	//   ....[67]....
        /*02c0*/ 	.word	0xffffffff


	//   ....[68]....
        /*02c4*/ 	.word	0xffffffff


	//   ....[69]....
        /*02c8*/ 	.word	0xffffffff


	//   ....[70]....
        /*02cc*/ 	.word	0xffffffff


	//   ....[71]....
        /*02d0*/ 	.word	0xffffffff


	//   ....[72]....
        /*02d4*/ 	.word	0xffffffff


	//   ....[73]....
        /*02d8*/ 	.word	0xffffffff


	//   ....[74]....
        /*02dc*/ 	.word	0xffffffff


	//   ....[75]....
        /*02e0*/ 	.word	0xffffffff


	//   ....[76]....
        /*02e4*/ 	.word	0xffffffff


	//   ....[77]....
        /*02e8*/ 	.word	0xffffffff


	//   ....[78]....
        /*02ec*/ 	.word	0xffffffff


	//   ....[79]....
        /*02f0*/ 	.word	0xffffffff


	//   ....[80]....
        /*02f4*/ 	.word	0xffffffff


	//   ....[81]....
        /*02f8*/ 	.word	0xffffffff


	//   ....[82]....
        /*02fc*/ 	.word	0xffffffff


	//   ....[83]....
        /*0300*/ 	.word	0xffffffff


	//   ....[84]....
        /*0304*/ 	.word	0xffffffff


	//   ....[85]....
        /*0308*/ 	.word	0xffffffff


	//   ....[86]....
        /*030c*/ 	.word	0xffffffff


	//   ....[87]....
        /*0310*/ 	.word	0xffffffff


	//   ....[88]....
        /*0314*/ 	.word	0xffffffff


	//   ....[89]....
        /*0318*/ 	.word	0xffffffff


	//   ....[90]....
        /*031c*/ 	.word	0xffffffff


	//   ....[91]....
        /*0320*/ 	.word	0xffffffff


	//   ....[92]....
        /*0324*/ 	.word	0xffffffff


	//   ....[93]....
        /*0328*/ 	.word	0xffffffff


	//   ....[94]....
        /*032c*/ 	.word	0xffffffff


	//   ....[95]....
        /*0330*/ 	.word	0xffffffff


	//   ....[96]....
        /*0334*/ 	.word	0xffffffff


	//   ....[97]....
        /*0338*/ 	.word	0xffffffff


	//   ....[98]....
        /*033c*/ 	.word	0xffffffff


	//   ....[99]....
        /*0340*/ 	.word	0xffffffff


	//   ....[100]....
        /*0344*/ 	.word	0xffffffff


	//   ....[101]....
        /*0348*/ 	.word	0xffffffff


	//   ....[102]....
        /*034c*/ 	.word	0xffffffff


	//   ....[103]....
        /*0350*/ 	.word	0xffffffff


	//   ....[104]....
        /*0354*/ 	.word	0xffffffff


	//   ....[105]....
        /*0358*/ 	.word	0xffffffff


	//   ....[106]....
        /*035c*/ 	.word	0xffffffff


	//   ....[107]....
        /*0360*/ 	.word	0xffffffff


	//   ....[108]....
        /*0364*/ 	.word	0xffffffff


	//   ....[109]....
        /*0368*/ 	.word	0xffffffff


	//   ....[110]....
        /*036c*/ 	.word	0xffffffff


	//   ....[111]....
        /*0370*/ 	.word	0xffffffff


	//   ....[112]....
        /*0374*/ 	.word	0xffffffff


	//   ....[113]....
        /*0378*/ 	.word	0xffffffff


	//   ....[114]....
        /*037c*/ 	.word	0xffffffff


	//   ....[115]....
        /*0380*/ 	.word	0xffffffff


	//   ....[116]....
        /*0384*/ 	.word	0xffffffff


	//   ....[117]....
        /*0388*/ 	.word	0xffffffff


	//   ....[118]....
        /*038c*/ 	.word	0xffffffff


	//   ....[119]....
        /*0390*/ 	.word	0xffffffff


	//   ....[120]....
        /*0394*/ 	.word	0xffffffff


	//   ....[121]....
        /*0398*/ 	.word	0xffffffff


	//   ....[122]....
        /*039c*/ 	.word	0xffffffff


	//   ....[123]....
        /*03a0*/ 	.word	0xffffffff


	//   ....[124]....
        /*03a4*/ 	.word	0xffffffff


	//   ....[125]....
        /*03a8*/ 	.word	0xffffffff


	//   ....[126]....
        /*03ac*/ 	.word	0xffffffff


	//   ....[127]....
        /*03b0*/ 	.word	0xffffffff


	//   ....[128]....
        /*03b4*/ 	.word	0xffffffff


	//   ....[129]....
        /*03b8*/ 	.word	0xffffffff


	//   ....[130]....
        /*03bc*/ 	.word	0xffffffff


	//   ....[131]....
        /*03c0*/ 	.word	0xffffffff


	//   ....[132]....
        /*03c4*/ 	.word	0xffffffff


	//   ....[133]....
        /*03c8*/ 	.word	0xffffffff


	//   ....[134]....
        /*03cc*/ 	.word	0xffffffff


	//   ....[135]....
        /*03d0*/ 	.word	0xffffffff


	//   ....[136]....
        /*03d4*/ 	.word	0xffffffff


	//   ....[137]....
        /*03d8*/ 	.word	0xffffffff


	//   ....[138]....
        /*03dc*/ 	.word	0xffffffff


	//   ....[139]....
        /*03e0*/ 	.word	0xffffffff


	//   ....[140]....
        /*03e4*/ 	.word	0xffffffff


	//   ....[141]....
        /*03e8*/ 	.word	0xffffffff


	//   ....[142]....
        /*03ec*/ 	.word	0xffffffff


	//   ....[143]....
        /*03f0*/ 	.word	0xffffffff


	//   ....[144]....
        /*03f4*/ 	.word	0xffffffff


	//   ....[145]....
        /*03f8*/ 	.word	0xffffffff


	//   ....[146]....
        /*03fc*/ 	.word	0xffffffff


	//   ....[147]....
        /*0400*/ 	.word	0xffffffff


	//   ....[148]....
        /*0404*/ 	.word	0xffffffff


	//   ....[149]....
        /*0408*/ 	.word	0x0500000f


	//   ....[150]....
        /*040c*/ 	.word	0x0500000f


	//   ....[151]....
        /*0410*/ 	.word	0x0500000f


	//   ....[152]....
        /*0414*/ 	.word	0x0500000f


	//   ....[153]....
        /*0418*/ 	.word	0x0500000f


	//   ....[154]....
        /*041c*/ 	.word	0x0500000f


	//   ....[155]....
        /*0420*/ 	.word	0x0500000f


	//   ....[156]....
        /*0424*/ 	.word	0x0500000f


	//   ....[157]....
        /*0428*/ 	.word	0x0500000f


	//   ....[158]....
        /*042c*/ 	.word	0x0500000f


	//   ....[159]....
        /*0430*/ 	.word	0x0500000f


	//   ....[160]....
        /*0434*/ 	.word	0x0500000f


	//   ....[161]....
        /*0438*/ 	.word	0x0500000f


	//   ....[162]....
        /*043c*/ 	.word	0x0500000f


	//   ....[163]....
        /*0440*/ 	.word	0x0500000f


	//   ....[164]....
        /*0444*/ 	.word	0x0500000f


	//   ....[165]....
        /*0448*/ 	.word	0x0500000f


	//   ....[166]....
        /*044c*/ 	.word	0x0500000f


	//   ....[167]....
        /*0450*/ 	.word	0x0500000f


	//   ....[168]....
        /*0454*/ 	.word	0x0500000f


	//   ....[169]....
        /*0458*/ 	.word	0x0500000f


	//   ....[170]....
        /*045c*/ 	.word	0x0500000f


	//   ....[171]....
        /*0460*/ 	.word	0x0500000f


	//   ....[172]....
        /*0464*/ 	.word	0x0500000f


	//----- nvinfo : EIATTR_COOP_GROUP_INSTR_OFFSETS
	.align		4
.L_291:
        /*0468*/ 	.byte	0x04, 0x28
        /*046a*/ 	.short	(.L_293 - .L_292)


	//   ....[0]....
.L_292:
        /*046c*/ 	.word	0x00000070


	//   ....[1]....
        /*0470*/ 	.word	0x000000b0


	//   ....[2]....
        /*0474*/ 	.word	0x000002d0


	//   ....[3]....
        /*0478*/ 	.word	0x00000430


	//   ....[4]....
        /*047c*/ 	.word	0x00000550


	//   ....[5]....
        /*0480*/ 	.word	0x000006b0


	//   ....[6]....
        /*0484*/ 	.word	0x00001c80


	//   ....[7]....
        /*0488*/ 	.word	0x00002320


	//   ....[8]....
        /*048c*/ 	.word	0x00002370


	//   ....[9]....
        /*0490*/ 	.word	0x00002b30


	//   ....[10]....
        /*0494*/ 	.word	0x00002c00


	//   ....[11]....
        /*0498*/ 	.word	0x00003490


	//   ....[12]....
        /*049c*/ 	.word	0x00003550


	//   ....[13]....
        /*04a0*/ 	.word	0x00004720


	//   ....[14]....
        /*04a4*/ 	.word	0x00004760


	//   ....[15]....
        /*04a8*/ 	.word	0x00004f30


	//   ....[16]....
        /*04ac*/ 	.word	0x00005030


	//   ....[17]....
        /*04b0*/ 	.word	0x000057b0


	//   ....[18]....
        /*04b4*/ 	.word	0x00005810


	//   ....[19]....
        /*04b8*/ 	.word	0x00006e50


	//   ....[20]....
        /*04bc*/ 	.word	0x00006e80


	//   ....[21]....
        /*04c0*/ 	.word	0x000070b0


	//   ....[22]....
        /*04c4*/ 	.word	0x000070e0


	//   ....[23]....
        /*04c8*/ 	.word	0x000085d0


	//   ....[24]....
        /*04cc*/ 	.word	0x000085e0


	//   ....[25]....
        /*04d0*/ 	.word	0x00008660


	//   ....[26]....
        /*04d4*/ 	.word	0x00008670


	//   ....[27]....
        /*04d8*/ 	.word	0x000090f0


	//   ....[28]....
        /*04dc*/ 	.word	0x00009100


	//   ....[29]....
        /*04e0*/ 	.word	0x00009110


	//   ....[30]....
        /*04e4*/ 	.word	0x00009130


	//   ....[31]....
        /*04e8*/ 	.word	0x00009150


	//   ....[32]....
        /*04ec*/ 	.word	0x000091c0


	//   ....[33]....
        /*04f0*/ 	.word	0x00009200


	//   ....[34]....
        /*04f4*/ 	.word	0x00009240


	//   ....[35]....
        /*04f8*/ 	.word	0x00009270


	//   ....[36]....
        /*04fc*/ 	.word	0x000092a0


	//   ....[37]....
        /*0500*/ 	.word	0x000092d0


	//   ....[38]....
        /*0504*/ 	.word	0x00009300


	//   ....[39]....
        /*0508*/ 	.word	0x00009330


	//   ....[40]....
        /*050c*/ 	.word	0x00009370


	//   ....[41]....
        /*0510*/ 	.word	0x000093a0


	//   ....[42]....
        /*0514*/ 	.word	0x000093d0


	//   ....[43]....
        /*0518*/ 	.word	0x00009400


	//   ....[44]....
        /*051c*/ 	.word	0x00009430


	//   ....[45]....
        /*0520*/ 	.word	0x00009450


	//   ....[46]....
        /*0524*/ 	.word	0x00009460


	//   ....[47]....
        /*0528*/ 	.word	0x00009470


	//   ....[48]....
        /*052c*/ 	.word	0x00009480


	//   ....[49]....
        /*0530*/ 	.word	0x00009490


	//   ....[50]....
        /*0534*/ 	.word	0x000094a0


	//   ....[51]....
        /*0538*/ 	.word	0x000094b0


	//   ....[52]....
        /*053c*/ 	.word	0x000094d0


	//   ....[53]....
        /*0540*/ 	.word	0x000094e0


	//   ....[54]....
        /*0544*/ 	.word	0x00009510


	//   ....[55]....
        /*0548*/ 	.word	0x00009520


	//   ....[56]....
        /*054c*/ 	.word	0x00009530


	//   ....[57]....
        /*0550*/ 	.word	0x00009560


	//   ....[58]....
        /*0554*/ 	.word	0x00009580


	//   ....[59]....
        /*0558*/ 	.word	0x00009590


	//   ....[60]....
        /*055c*/ 	.word	0x000095a0


	//   ....[61]....
        /*0560*/ 	.word	0x000095b0


	//   ....[62]....
        /*0564*/ 	.word	0x000095c0


	//   ....[63]....
        /*0568*/ 	.word	0x000095e0


	//   ....[64]....
        /*056c*/ 	.word	0x00009600


	//   ....[65]....
        /*0570*/ 	.word	0x00009610


	//   ....[66]....
        /*0574*/ 	.word	0x00009630


	//   ....[67]....
        /*0578*/ 	.word	0x00009660


	//   ....[68]....
        /*057c*/ 	.word	0x00009690


	//   ....[69]....
        /*0580*/ 	.word	0x000096c0


	//   ....[70]....
        /*0584*/ 	.word	0x000096f0


	//   ....[71]....
        /*0588*/ 	.word	0x00009720


	//   ....[72]....
        /*058c*/ 	.word	0x00009750


	//   ....[73]....
        /*0590*/ 	.word	0x00009780


	//   ....[74]....
        /*0594*/ 	.word	0x000097b0


	//   ....[75]....
        /*0598*/ 	.word	0x00009fe0


	//   ....[76]....
        /*059c*/ 	.word	0x00009ff0


	//   ....[77]....
        /*05a0*/ 	.word	0x0000a000


	//   ....[78]....
        /*05a4*/ 	.word	0x0000a040


	//   ....[79]....
        /*05a8*/ 	.word	0x0000a730


	//   ....[80]....
        /*05ac*/ 	.word	0x0000a760


	//   ....[81]....
        /*05b0*/ 	.word	0x0000a880


	//   ....[82]....
        /*05b4*/ 	.word	0x0000a8a0


	//   ....[83]....
        /*05b8*/ 	.word	0x0000add0


	//   ....[84]....
        /*05bc*/ 	.word	0x0000ade0


	//   ....[85]....
        /*05c0*/ 	.word	0x0000b110


	//   ....[86]....
        /*05c4*/ 	.word	0x0000b120


	//   ....[87]....
        /*05c8*/ 	.word	0x0000bd80


	//   ....[88]....
        /*05cc*/ 	.word	0x0000bd90


	//   ....[89]....
        /*05d0*/ 	.word	0x0000be90


	//   ....[90]....
        /*05d4*/ 	.word	0x0000beb0


	//   ....[91]....
        /*05d8*/ 	.word	0x0000c020


	//   ....[92]....
        /*05dc*/ 	.word	0x0000c200


	//   ....[93]....
        /*05e0*/ 	.word	0x0000c230


	//   ....[94]....
        /*05e4*/ 	.word	0x0000c260


	//   ....[95]....
        /*05e8*/ 	.word	0x0000c290


	//   ....[96]....
        /*05ec*/ 	.word	0x0000c2c0


	//   ....[97]....
        /*05f0*/ 	.word	0x0000c310


	//   ....[98]....
        /*05f4*/ 	.word	0x0000c490


	//   ....[99]....
        /*05f8*/ 	.word	0x0000c4c0


	//   ....[100]....
        /*05fc*/ 	.word	0x0000c4f0


	//   ....[101]....
        /*0600*/ 	.word	0x0000c520


	//   ....[102]....
        /*0604*/ 	.word	0x0000c550


	//   ....[103]....
        /*0608*/ 	.word	0x0000c580


	//   ....[104]....
        /*060c*/ 	.word	0x0000c610


	//   ....[105]....
        /*0610*/ 	.word	0x0000c670


	//   ....[106]....
        /*0614*/ 	.word	0x0000c680


	//   ....[107]....
        /*0618*/ 	.word	0x0000c6d0


	//   ....[108]....
        /*061c*/ 	.word	0x0000e8a0


	//   ....[109]....
        /*0620*/ 	.word	0x0000e8e0


	//   ....[110]....
        /*0624*/ 	.word	0x0000e900


	//   ....[111]....
        /*0628*/ 	.word	0x0000e9d0


	//   ....[112]....
        /*062c*/ 	.word	0x0000ed50


	//   ....[113]....
        /*0630*/ 	.word	0x0000ed60


	//   ....[114]....
        /*0634*/ 	.word	0x0000ed70


	//   ....[115]....
        /*0638*/ 	.word	0x0000ed80


	//   ....[116]....
        /*063c*/ 	.word	0x0000f650


	//   ....[117]....
        /*0640*/ 	.word	0x0000f680


	//   ....[118]....
        /*0644*/ 	.word	0x0000f6a0


	//   ....[119]....
        /*0648*/ 	.word	0x0000f6b0


	//   ....[120]....
        /*064c*/ 	.word	0x0000f6c0


	//   ....[121]....
        /*0650*/ 	.word	0x0000f7d0


	//   ....[122]....
        /*0654*/ 	.word	0x0000ff20


	//   ....[123]....
        /*0658*/ 	.word	0x0000ff40


	//   ....[124]....
        /*065c*/ 	.word	0x0000ff50


	//   ....[125]....
        /*0660*/ 	.word	0x0000ffb0


	//   ....[126]....
        /*0664*/ 	.word	0x00010300


	//   ....[127]....
        /*0668*/ 	.word	0x00010310


	//   ....[128]....
        /*066c*/ 	.word	0x00010320


	//   ....[129]....
        /*0670*/ 	.word	0x00010380


	//   ....[130]....
        /*0674*/ 	.word	0x000112e0


	//   ....[131]....
        /*0678*/ 	.word	0x00011300


	//   ....[132]....
        /*067c*/ 	.word	0x00011330


	//   ....[133]....
        /*0680*/ 	.word	0x00011340


	//   ....[134]....
        /*0684*/ 	.word	0x00011380


	//   ....[135]....
        /*0688*/ 	.word	0x000113c0


	//   ....[136]....
        /*068c*/ 	.word	0x000113f0


	//   ....[137]....
        /*0690*/ 	.word	0x00011420


	//   ....[138]....
        /*0694*/ 	.word	0x00011580


	//   ....[139]....
        /*0698*/ 	.word	0x000115b0


	//   ....[140]....
        /*069c*/ 	.word	0x000115f0


	//   ....[141]....
        /*06a0*/ 	.word	0x00011620


	//   ....[142]....
        /*06a4*/ 	.word	0x00011650


	//   ....[143]....
        /*06a8*/ 	.word	0x00011680


	//   ....[144]....
        /*06ac*/ 	.word	0x00011700


	//   ....[145]....
        /*06b0*/ 	.word	0x00011750


	//   ....[146]....
        /*06b4*/ 	.word	0x00011760


	//   ....[147]....
        /*06b8*/ 	.word	0x000117a0


	//   ....[148]....
        /*06bc*/ 	.word	0x000121f0


	//   ....[149]....
        /*06c0*/ 	.word	0x00012800


	//   ....[150]....
        /*06c4*/ 	.word	0x000128e0


	//   ....[151]....
        /*06c8*/ 	.word	0x000129a0


	//   ....[152]....
        /*06cc*/ 	.word	0x00012a40


	//   ....[153]....
        /*06d0*/ 	.word	0x00012b10


	//   ....[154]....
        /*06d4*/ 	.word	0x00012c80


	//   ....[155]....
        /*06d8*/ 	.word	0x00012d10


	//   ....[156]....
        /*06dc*/ 	.word	0x00012d70


	//   ....[157]....
        /*06e0*/ 	.word	0x00012e10


	//   ....[158]....
        /*06e4*/ 	.word	0x00012f20


	//   ....[159]....
        /*06e8*/ 	.word	0x00012f80


	//   ....[160]....
        /*06ec*/ 	.word	0x00012fe0


	//   ....[161]....
        /*06f0*/ 	.word	0x00013080


	//   ....[162]....
        /*06f4*/ 	.word	0x00013140


	//   ....[163]....
        /*06f8*/ 	.word	0x000131c0


	//   ....[164]....
        /*06fc*/ 	.word	0x00013380


	//   ....[165]....
        /*0700*/ 	.word	0x00013420


	//   ....[166]....
        /*0704*/ 	.word	0x00013480


	//   ....[167]....
        /*0708*/ 	.word	0x00013550


	//   ....[168]....
        /*070c*/ 	.word	0x00013640


	//   ....[169]....
        /*0710*/ 	.word	0x000136d0


	//   ....[170]....
        /*0714*/ 	.word	0x00013730


	//   ....[171]....
        /*0718*/ 	.word	0x00013800


	//   ....[172]....
        /*071c*/ 	.word	0x00013a60


	//----- nvinfo : EIATTR_REG_RECONFIG
	.align		4
.L_293:
        /*0720*/ 	.byte	0x01, 0x54
	.zero		2


	//----- nvinfo : EIATTR_SYSCALL_OFFSETS
	.align		4
        /*0724*/ 	.byte	0x04, 0x46
        /*0726*/ 	.short	(.L_295 - .L_294)


	//   ....[0]....
.L_294:
        /*0728*/ 	.word	0x00001e30


	//   ....[1]....
        /*072c*/ 	.word	0x0000de90


	//   ....[2]....
        /*0730*/ 	.word	0x0000e000


	//   ....[3]....
        /*0734*/ 	.word	0x0000e150


	//   ....[4]....
        /*0738*/ 	.word	0x0000e290


	//   ....[5]....
        /*073c*/ 	.word	0x0000f170


	//----- nvinfo : EIATTR_MBARRIER_INSTR_OFFSETS
	.align		4
.L_295:
        /*0740*/ 	.byte	0x04, 0x39
        /*0742*/ 	.short	(.L_297 - .L_296)


	//   ....[0]....
.L_296:
        /*0744*/ 	.word	0x00000180
        /*0748*/ 	.word	0x000000ff
        /*074c*/ 	.word	0x00019c00
        /*0750*/ 	.short	0x0100
        /*0752*/ 	.byte	0x08
	.zero		1


	//   ....[1]....
        /*0754*/ 	.word	0x00000190
        /*0758*/ 	.word	0x000000ff
        /*075c*/ 	.word	0x00019c20
        /*0760*/ 	.short	0x0100
        /*0762*/ 	.byte	0x08
	.zero		1


	//   ....[2]....
        /*0764*/ 	.word	0x00000280
        /*0768*/ 	.word	0x000000ff
        /*076c*/ 	.word	0x00019c30
        /*0770*/ 	.short	0x0100
        /*0772*/ 	.byte	0x08
	.zero		1


	//   ....[3]....
        /*0774*/ 	.word	0x00000290
        /*0778*/ 	.word	0x000000ff
        /*077c*/ 	.word	0x00019c40
        /*0780*/ 	.short	0x0100
        /*0782*/ 	.byte	0x08
	.zero		1


	//   ....[4]....
        /*0784*/ 	.word	0x000002a0
        /*0788*/ 	.word	0x000000ff
        /*078c*/ 	.word	0x00019c38
        /*0790*/ 	.short	0x0100
        /*0792*/ 	.byte	0x08
	.zero		1


	//   ....[5]....
        /*0794*/ 	.word	0x000002b0
        /*0798*/ 	.word	0x000000ff
        /*079c*/ 	.word	0x00019c48
        /*07a0*/ 	.short	0x0100
        /*07a2*/ 	.byte	0x08
	.zero		1


	//   ....[6]....
        /*07a4*/ 	.word	0x000003e0
        /*07a8*/ 	.word	0x000000ff
        /*07ac*/ 	.word	0x00019c50
        /*07b0*/ 	.short	0x0100
        /*07b2*/ 	.byte	0x08
	.zero		1


	//   ....[7]....
        /*07b4*/ 	.word	0x000003f0
        /*07b8*/ 	.word	0x000000ff
        /*07bc*/ 	.word	0x00019c60
        /*07c0*/ 	.short	0x0100
        /*07c2*/ 	.byte	0x08
	.zero		1


	//   ....[8]....
        /*07c4*/ 	.word	0x00000400
        /*07c8*/ 	.word	0x000000ff
        /*07cc*/ 	.word	0x00019c58
        /*07d0*/ 	.short	0x0100
        /*07d2*/ 	.byte	0x08
	.zero		1


	//   ....[9]....
        /*07d4*/ 	.word	0x00000410
        /*07d8*/ 	.word	0x000000ff
        /*07dc*/ 	.word	0x00019c68
        /*07e0*/ 	.short	0x0100
        /*07e2*/ 	.byte	0x08
	.zero		1


	//   ....[10]....
        /*07e4*/ 	.word	0x00000500
        /*07e8*/ 	.word	0x000000ff
        /*07ec*/ 	.word	0x00019c70
        /*07f0*/ 	.short	0x0100
        /*07f2*/ 	.byte	0x06
	.zero		1


	//   ....[11]....
        /*07f4*/ 	.word	0x00000510
        /*07f8*/ 	.word	0x000000ff
        /*07fc*/ 	.word	0x00019c80
        /*0800*/ 	.short	0x0100
        /*0802*/ 	.byte	0x06
	.zero		1


	//   ....[12]....
        /*0804*/ 	.word	0x00000520
        /*0808*/ 	.word	0x000000ff
        /*080c*/ 	.word	0x00019c78
        /*0810*/ 	.short	0x0100
        /*0812*/ 	.byte	0x06
	.zero		1


	//   ....[13]....
        /*0814*/ 	.word	0x00000530
        /*0818*/ 	.word	0x000000ff
        /*081c*/ 	.word	0x00019c88
        /*0820*/ 	.short	0x0100
        /*0822*/ 	.byte	0x06
	.zero		1


	//   ....[14]....
        /*0824*/ 	.word	0x00000660
        /*0828*/ 	.word	0x000000ff
        /*082c*/ 	.word	0x00019c90
        /*0830*/ 	.short	0x0100
        /*0832*/ 	.byte	0x08
	.zero		1


	//   ....[15]....
        /*0834*/ 	.word	0x00000670
        /*0838*/ 	.word	0x000000ff
        /*083c*/ 	.word	0x00019ca0
        /*0840*/ 	.short	0x0100
        /*0842*/ 	.byte	0x08
	.zero		1


	//   ....[16]....
        /*0844*/ 	.word	0x00000680
        /*0848*/ 	.word	0x000000ff
        /*084c*/ 	.word	0x00019c98
        /*0850*/ 	.short	0x0100
        /*0852*/ 	.byte	0x08
	.zero		1


	//   ....[17]....
        /*0854*/ 	.word	0x00000690
        /*0858*/ 	.word	0x000000ff
        /*085c*/ 	.word	0x00019ca8
        /*0860*/ 	.short	0x0100
        /*0862*/ 	.byte	0x08
	.zero		1


	//   ....[18]....
        /*0864*/ 	.word	0x000007e0
        /*0868*/ 	.word	0x000000ff
        /*086c*/ 	.word	0x00019cb0
        /*0870*/ 	.short	0x0100
        /*0872*/ 	.byte	0x08
	.zero		1


	//   ....[19]....
        /*0874*/ 	.word	0x000007f0
        /*0878*/ 	.word	0x000000ff
        /*087c*/ 	.word	0x00019cc0
        /*0880*/ 	.short	0x0100
        /*0882*/ 	.byte	0x08
	.zero		1


	//   ....[20]....
        /*0884*/ 	.word	0x00000800
        /*0888*/ 	.word	0x000000ff
        /*088c*/ 	.word	0x00019cb8
        /*0890*/ 	.short	0x0100
        /*0892*/ 	.byte	0x08
	.zero		1


	//   ....[21]....
        /*0894*/ 	.word	0x00000810
        /*0898*/ 	.word	0x000000ff
        /*089c*/ 	.word	0x00019cc8
        /*08a0*/ 	.short	0x0100
        /*08a2*/ 	.byte	0x08
	.zero		1


	//   ....[22]....
        /*08a4*/ 	.word	0x00001eb0
        /*08a8*/ 	.word	0x000000ff
        /*08ac*/ 	.word	0x00019c00
        /*08b0*/ 	.short	0x010a
        /*08b2*/ 	.byte	0x2e
	.zero		1


	//   ....[23]....
        /*08b4*/ 	.word	0x00001f30
        /*08b8*/ 	.word	0x00000002
        /*08bc*/ 	.word	0x00019c30
        /*08c0*/ 	.short	0x010a
        /*08c2*/ 	.byte	0x3f
	.zero		1


	//   ....[24]....
        /*08c4*/ 	.word	0x00001f70
        /*08c8*/ 	.word	0x00000002
        /*08cc*/ 	.word	0x00019c30
        /*08d0*/ 	.short	0x010a
        /*08d2*/ 	.byte	0x3f
	.zero		1


	//   ....[25]....
        /*08d4*/ 	.word	0x00002580
        /*08d8*/ 	.word	0x000000ff
        /*08dc*/ 	.word	0x00000000
        /*08e0*/ 	.short	0x0101
        /*08e2*/ 	.byte	0x06
	.zero		1


	//   ....[26]....
        /*08e4*/ 	.word	0x00004260
        /*08e8*/ 	.word	0x000000ff
        /*08ec*/ 	.word	0x00019c30
        /*08f0*/ 	.short	0x010a
        /*08f2*/ 	.byte	0x12
	.zero		1


	//   ....[27]....
        /*08f4*/ 	.word	0x000042a0
        /*08f8*/ 	.word	0x000000ff
        /*08fc*/ 	.word	0x00019c30
        /*0900*/ 	.short	0x010a
        /*0902*/ 	.byte	0x12
	.zero		1


	//   ....[28]....
        /*0904*/ 	.word	0x00004400
        /*0908*/ 	.word	0x000000ff
        /*090c*/ 	.word	0x00019c50
        /*0910*/ 	.short	0x010a
        /*0912*/ 	.byte	0x0b
	.zero		1


	//   ....[29]....
        /*0914*/ 	.word	0x00004440
        /*0918*/ 	.word	0x000000ff
        /*091c*/ 	.word	0x00019c50
        /*0920*/ 	.short	0x010a
        /*0922*/ 	.byte	0x0b
	.zero		1


	//   ....[30]....
        /*0924*/ 	.word	0x000046c0
        /*0928*/ 	.word	0x000000ff
        /*092c*/ 	.word	0x00000000
        /*0930*/ 	.short	0x0101
        /*0932*/ 	.byte	0x12
	.zero		1


	//   ....[31]....
        /*0934*/ 	.word	0x00006280
        /*0938*/ 	.word	0x000000ff
        /*093c*/ 	.word	0x00000000
        /*0940*/ 	.short	0x0101
        /*0942*/ 	.byte	0x06
	.zero		1


	//   ....[32]....
        /*0944*/ 	.word	0x00006840
        /*0948*/ 	.word	0x000000ff
        /*094c*/ 	.word	0x00019c30
        /*0950*/ 	.short	0x010a
        /*0952*/ 	.byte	0x06
	.zero		1


	//   ....[33]....
        /*0954*/ 	.word	0x00006880
        /*0958*/ 	.word	0x000000ff
        /*095c*/ 	.word	0x00019c30
        /*0960*/ 	.short	0x010a
        /*0962*/ 	.byte	0x06
	.zero		1


	//   ....[34]....
        /*0964*/ 	.word	0x000069e0
        /*0968*/ 	.word	0x000000ff
        /*096c*/ 	.word	0x00019c50
        /*0970*/ 	.short	0x010a
        /*0972*/ 	.byte	0x0b
	.zero		1


	//   ....[35]....
        /*0974*/ 	.word	0x00006a20
        /*0978*/ 	.word	0x000000ff
        /*097c*/ 	.word	0x00019c50
        /*0980*/ 	.short	0x010a
        /*0982*/ 	.byte	0x0b
	.zero		1


	//   ....[36]....
        /*0984*/ 	.word	0x00006c80
        /*0988*/ 	.word	0x000000ff
        /*098c*/ 	.word	0x00000000
        /*0990*/ 	.short	0x0101
        /*0992*/ 	.byte	0x06
	.zero		1


	//   ....[37]....
        /*0994*/ 	.word	0x00007e70
        /*0998*/ 	.word	0x000000ff
        /*099c*/ 	.word	0x00000000
        /*09a0*/ 	.short	0x0101
        /*09a2*/ 	.byte	0x06
	.zero		1


	//   ....[38]....
        /*09a4*/ 	.word	0x00008380
        /*09a8*/ 	.word	0x000000ff
        /*09ac*/ 	.word	0x00019c50
        /*09b0*/ 	.short	0x010a
        /*09b2*/ 	.byte	0x05
	.zero		1


	//   ....[39]....
        /*09b4*/ 	.word	0x000083c0
        /*09b8*/ 	.word	0x000000ff
        /*09bc*/ 	.word	0x00019c50
        /*09c0*/ 	.short	0x010a
        /*09c2*/ 	.byte	0x05
	.zero		1


	//   ....[40]....
        /*09c4*/ 	.word	0x00008950
        /*09c8*/ 	.word	0x000000ff
        /*09cc*/ 	.word	0x00000000
        /*09d0*/ 	.short	0x0101
        /*09d2*/ 	.byte	0x04
	.zero		1


	//   ....[41]....
        /*09d4*/ 	.word	0x0000a750
        /*09d8*/ 	.word	0x00000000
        /*09dc*/ 	.word	0x00000000
        /*09e0*/ 	.short	0x0101
        /*09e2*/ 	.byte	0x3f
	.zero		1


	//   ....[42]....
        /*09e4*/ 	.word	0x0000adc0
        /*09e8*/ 	.word	0x00000004
        /*09ec*/ 	.word	0x00000000
        /*09f0*/ 	.short	0x0101
        /*09f2*/ 	.byte	0x3f
	.zero		1


	//   ....[43]....
        /*09f4*/ 	.word	0x0000e710
        /*09f8*/ 	.word	0x00000005
        /*09fc*/ 	.word	0x00019c80
        /*0a00*/ 	.short	0x010a
        /*0a02*/ 	.byte	0x3f
	.zero		1


	//   ....[44]....
        /*0a04*/ 	.word	0x0000eaa0
        /*0a08*/ 	.word	0x00000005
        /*0a0c*/ 	.word	0x00019c70
        /*0a10*/ 	.short	0x0107
        /*0a12*/ 	.byte	0x3f
	.zero		1


	//   ....[45]....
        /*0a14*/ 	.word	0x0000eb60
        /*0a18*/ 	.word	0x00000005
        /*0a1c*/ 	.word	0x00019c70
        /*0a20*/ 	.short	0x0101
        /*0a22*/ 	.byte	0x3f
	.zero		1


	//   ....[46]....
        /*0a24*/ 	.word	0x0000eb90
        /*0a28*/ 	.word	0x00000005
        /*0a2c*/ 	.word	0x00019c40
        /*0a30*/ 	.short	0x010a
        /*0a32*/ 	.byte	0x3f
	.zero		1


	//   ....[47]....
        /*0a34*/ 	.word	0x0000eec0
        /*0a38*/ 	.word	0x00000005
        /*0a3c*/ 	.word	0x00019c30
        /*0a40*/ 	.short	0x0107
        /*0a42*/ 	.byte	0x3f
	.zero		1


	//   ....[48]....
        /*0a44*/ 	.word	0x0000ef80
        /*0a48*/ 	.word	0x00000005
        /*0a4c*/ 	.word	0x00019c30
        /*0a50*/ 	.short	0x0101
        /*0a52*/ 	.byte	0x3f
	.zero		1


	//   ....[49]....
        /*0a54*/ 	.word	0x0000f8b0
        /*0a58*/ 	.word	0x00000010
        /*0a5c*/ 	.word	0x00019c00
        /*0a60*/ 	.short	0x0107
        /*0a62*/ 	.byte	0x3f
	.zero		1


	//   ....[50]....
        /*0a64*/ 	.word	0x0000f9b0
        /*0a68*/ 	.word	0x00000010
        /*0a6c*/ 	.word	0x00019c00
        /*0a70*/ 	.short	0x0101
        /*0a72*/ 	.byte	0x3f
	.zero		1


	//   ....[51]....
        /*0a74*/ 	.word	0x0000f9d0
        /*0a78*/ 	.word	0x00000010
        /*0a7c*/ 	.word	0x00019c20
        /*0a80*/ 	.short	0x010a
        /*0a82*/ 	.byte	0x3f
	.zero		1


	//   ....[52]....
        /*0a84*/ 	.word	0x0000fd50
        /*0a88*/ 	.word	0x00000004
        /*0a8c*/ 	.word	0x00019c80
        /*0a90*/ 	.short	0x010a
        /*0a92*/ 	.byte	0x3f
	.zero		1


	//   ....[53]....
        /*0a94*/ 	.word	0x00010050
        /*0a98*/ 	.word	0x00000004
        /*0a9c*/ 	.word	0x00019c70
        /*0aa0*/ 	.short	0x0107
        /*0aa2*/ 	.byte	0x3f
	.zero		1


	//   ....[54]....
        /*0aa4*/ 	.word	0x00010110
        /*0aa8*/ 	.word	0x00000004
        /*0aac*/ 	.word	0x00019c70
        /*0ab0*/ 	.short	0x0101
        /*0ab2*/ 	.byte	0x3f
	.zero		1


	//   ....[55]....
        /*0ab4*/ 	.word	0x00010140
        /*0ab8*/ 	.word	0x00000004
        /*0abc*/ 	.word	0x00019c40
        /*0ac0*/ 	.short	0x010a
        /*0ac2*/ 	.byte	0x3f
	.zero		1


	//   ....[56]....
        /*0ac4*/ 	.word	0x00010420
        /*0ac8*/ 	.word	0x00000004
        /*0acc*/ 	.word	0x00019c30
        /*0ad0*/ 	.short	0x0107
        /*0ad2*/ 	.byte	0x3f
	.zero		1


	//   ....[57]....
        /*0ad4*/ 	.word	0x000104f0
        /*0ad8*/ 	.word	0x00000004
        /*0adc*/ 	.word	0x00019c30
        /*0ae0*/ 	.short	0x0101
        /*0ae2*/ 	.byte	0x3f
	.zero		1


	//   ....[58]....
        /*0ae4*/ 	.word	0x00010570
        /*0ae8*/ 	.word	0x00000002
        /*0aec*/ 	.word	0x00019c70
        /*0af0*/ 	.short	0x010a
        /*0af2*/ 	.byte	0x3f
	.zero		1


	//   ....[59]....
        /*0af4*/ 	.word	0x00010600
        /*0af8*/ 	.word	0x00000002
        /*0afc*/ 	.word	0x00019c60
        /*0b00*/ 	.short	0x010a
        /*0b02*/ 	.byte	0x3f
	.zero		1


	//   ....[60]....
        /*0b04*/ 	.word	0x00010990
        /*0b08*/ 	.word	0x00000002
        /*0b0c*/ 	.word	0x00019c50
        /*0b10*/ 	.short	0x0101
        /*0b12*/ 	.byte	0x3f
	.zero		1


	//   ....[61]....
        /*0b14*/ 	.word	0x00010a20
        /*0b18*/ 	.word	0x00000002
        /*0b1c*/ 	.word	0x00000000
        /*0b20*/ 	.short	0x0101
        /*0b22*/ 	.byte	0x3f
	.zero		1


	//   ....[62]....
        /*0b24*/ 	.word	0x00010be0
        /*0b28*/ 	.word	0x00000003
        /*0b2c*/ 	.word	0x00019c70
        /*0b30*/ 	.short	0x010a
        /*0b32*/ 	.byte	0x3f
	.zero		1


	//   ....[63]....
        /*0b34*/ 	.word	0x00010c60
        /*0b38*/ 	.word	0x00000003
        /*0b3c*/ 	.word	0x00019c60
        /*0b40*/ 	.short	0x010a
        /*0b42*/ 	.byte	0x3f
	.zero		1


	//   ....[64]....
        /*0b44*/ 	.word	0x00011000
        /*0b48*/ 	.word	0x00000003
        /*0b4c*/ 	.word	0x00019c50
        /*0b50*/ 	.short	0x0101
        /*0b52*/ 	.byte	0x3f
	.zero		1


	//   ....[65]....
        /*0b54*/ 	.word	0x000110b0
        /*0b58*/ 	.word	0x00000003
        /*0b5c*/ 	.word	0x00000000
        /*0b60*/ 	.short	0x0101
        /*0b62*/ 	.byte	0x3f
	.zero		1


	//   ....[66]....
        /*0b64*/ 	.word	0x00012170
        /*0b68*/ 	.word	0x00000005
        /*0b6c*/ 	.word	0x00019c20
        /*0b70*/ 	.short	0x010a
        /*0b72*/ 	.byte	0x3f
	.zero		1


	//   ....[67]....
        /*0b74*/ 	.word	0x000122f0
        /*0b78*/ 	.word	0x00000003
        /*0b7c*/ 	.word	0x00019c40
        /*0b80*/ 	.short	0x010a
        /*0b82*/ 	.byte	0x3f
	.zero		1


	//   ....[68]....
        /*0b84*/ 	.word	0x00012390
        /*0b88*/ 	.word	0x00000005
        /*0b8c*/ 	.word	0x00019c40
        /*0b90*/ 	.short	0x010a
        /*0b92*/ 	.byte	0x3f
	.zero		1


	//   ....[69]....
        /*0b94*/ 	.word	0x000123d0
        /*0b98*/ 	.word	0x00000003
        /*0b9c*/ 	.word	0x00019c60
        /*0ba0*/ 	.short	0x010a
        /*0ba2*/ 	.byte	0x3f
	.zero		1


	//   ....[70]....
        /*0ba4*/ 	.word	0x00012410
        /*0ba8*/ 	.word	0x00000005
        /*0bac*/ 	.word	0x00019c60
        /*0bb0*/ 	.short	0x010a
        /*0bb2*/ 	.byte	0x3f
	.zero		1


	//   ....[71]....
        /*0bb4*/ 	.word	0x00012450
        /*0bb8*/ 	.word	0x00000003
        /*0bbc*/ 	.word	0x00019c80
        /*0bc0*/ 	.short	0x010a
        /*0bc2*/ 	.byte	0x3f
	.zero		1


	//   ....[72]....
        /*0bc4*/ 	.word	0x00012490
        /*0bc8*/ 	.word	0x00000005
        /*0bcc*/ 	.word	0x00019c80
        /*0bd0*/ 	.short	0x010a
        /*0bd2*/ 	.byte	0x3f
	.zero		1


	//   ....[73]....
        /*0bd4*/ 	.word	0x00012500
        /*0bd8*/ 	.word	0x00000003
        /*0bdc*/ 	.word	0x00019c00
        /*0be0*/ 	.short	0x010a
        /*0be2*/ 	.byte	0x3f
	.zero		1


	//   ....[74]....
        /*0be4*/ 	.word	0x00012550
        /*0be8*/ 	.word	0x00000002
        /*0bec*/ 	.word	0x00019c30
        /*0bf0*/ 	.short	0x010a
        /*0bf2*/ 	.byte	0x3f
	.zero		1


	//   ....[75]....
        /*0bf4*/ 	.word	0x000125b0
        /*0bf8*/ 	.word	0x00000007
        /*0bfc*/ 	.word	0x00019c30
        /*0c00*/ 	.short	0x010a
        /*0c02*/ 	.byte	0x3f
	.zero		1


	//   ....[76]....
        /*0c04*/ 	.word	0x00012610
        /*0c08*/ 	.word	0x00000004
        /*0c0c*/ 	.word	0x00019c50
        /*0c10*/ 	.short	0x010a
        /*0c12*/ 	.byte	0x3f
	.zero		1


	//   ....[77]....
        /*0c14*/ 	.word	0x00012670
        /*0c18*/ 	.word	0x00000007
        /*0c1c*/ 	.word	0x00019c30
        /*0c20*/ 	.short	0x010a
        /*0c22*/ 	.byte	0x3f
	.zero		1


	//   ....[78]....
        /*0c24*/ 	.word	0x000126d0
        /*0c28*/ 	.word	0x00000004
        /*0c2c*/ 	.word	0x00019c50
        /*0c30*/ 	.short	0x010a
        /*0c32*/ 	.byte	0x3f
	.zero		1


	//   ....[79]....
        /*0c34*/ 	.word	0x00012730
        /*0c38*/ 	.word	0x00000006
        /*0c3c*/ 	.word	0x00019c50
        /*0c40*/ 	.short	0x010a
        /*0c42*/ 	.byte	0x3f
	.zero		1


	//   ....[80]....
        /*0c44*/ 	.word	0x00012830
        /*0c48*/ 	.word	0x00000005
        /*0c4c*/ 	.word	0x00019c80
        /*0c50*/ 	.short	0x010a
        /*0c52*/ 	.byte	0x3f
	.zero		1


	//   ....[81]....
        /*0c54*/ 	.word	0x00012bd0
        /*0c58*/ 	.word	0x00000005
        /*0c5c*/ 	.word	0x00019c40
        /*0c60*/ 	.short	0x010a
        /*0c62*/ 	.byte	0x3f
	.zero		1


	//   ....[82]....
        /*0c64*/ 	.word	0x00013280
        /*0c68*/ 	.word	0x00000010
        /*0c6c*/ 	.word	0x00019c20
        /*0c70*/ 	.short	0x010a
        /*0c72*/ 	.byte	0x3f
	.zero		1


	//   ....[83]....
        /*0c74*/ 	.word	0x000132d0
        /*0c78*/ 	.word	0x00000004
        /*0c7c*/ 	.word	0x00019c80
        /*0c80*/ 	.short	0x010a
        /*0c82*/ 	.byte	0x3f
	.zero		1


	//   ....[84]....
        /*0c84*/ 	.word	0x00013590
        /*0c88*/ 	.word	0x00000004
        /*0c8c*/ 	.word	0x00019c40
        /*0c90*/ 	.short	0x010a
        /*0c92*/ 	.byte	0x3f
	.zero		1


	//   ....[85]....
        /*0c94*/ 	.word	0x00013840
        /*0c98*/ 	.word	0x00000002
        /*0c9c*/ 	.word	0x00019c70
        /*0ca0*/ 	.short	0x010a
        /*0ca2*/ 	.byte	0x3f
	.zero		1


	//   ....[86]....
        /*0ca4*/ 	.word	0x00013890
        /*0ca8*/ 	.word	0x00000002
        /*0cac*/ 	.word	0x00019c60
        /*0cb0*/ 	.short	0x010a
        /*0cb2*/ 	.byte	0x3f
	.zero		1


	//   ....[87]....
        /*0cb4*/ 	.word	0x000138e0
        /*0cb8*/ 	.word	0x00000003
        /*0cbc*/ 	.word	0x00019c70
        /*0cc0*/ 	.short	0x010a
        /*0cc2*/ 	.byte	0x3f
	.zero		1


	//   ....[88]....
        /*0cc4*/ 	.word	0x00013930
        /*0cc8*/ 	.word	0x00000003
        /*0ccc*/ 	.word	0x00019c60
        /*0cd0*/ 	.short	0x010a
        /*0cd2*/ 	.byte	0x3f
	.zero		1


	//   ....[89]....
        /*0cd4*/ 	.word	0x00013980
        /*0cd8*/ 	.word	0x00000005
        /*0cdc*/ 	.word	0x00019c20
        /*0ce0*/ 	.short	0x010a
        /*0ce2*/ 	.byte	0x3f
	.zero		1


	//   ....[90]....
        /*0ce4*/ 	.word	0x00013b20
        /*0ce8*/ 	.word	0x00000003
        /*0cec*/ 	.word	0x00019c40
        /*0cf0*/ 	.short	0x010a
        /*0cf2*/ 	.byte	0x3f
	.zero		1


	//   ....[91]....
        /*0cf4*/ 	.word	0x00013b70
        /*0cf8*/ 	.word	0x00000005
        /*0cfc*/ 	.word	0x00019c40
        /*0d00*/ 	.short	0x010a
        /*0d02*/ 	.byte	0x3f
	.zero		1


	//   ....[92]....
        /*0d04*/ 	.word	0x00013bc0
        /*0d08*/ 	.word	0x00000003
        /*0d0c*/ 	.word	0x00019c60
        /*0d10*/ 	.short	0x010a
        /*0d12*/ 	.byte	0x3f
	.zero		1


	//   ....[93]....
        /*0d14*/ 	.word	0x00013c10
        /*0d18*/ 	.word	0x00000005
        /*0d1c*/ 	.word	0x00019c60
        /*0d20*/ 	.short	0x010a
        /*0d22*/ 	.byte	0x3f
	.zero		1


	//   ....[94]....
        /*0d24*/ 	.word	0x00013c60
        /*0d28*/ 	.word	0x00000003
        /*0d2c*/ 	.word	0x00019c80
        /*0d30*/ 	.short	0x010a
        /*0d32*/ 	.byte	0x3f
	.zero		1


	//----- nvinfo : EIATTR_NUM_MBARRIERS
	.align		4
.L_297:
        /*0d34*/ 	.byte	0x03, 0x38
        /*0d36*/ 	.short	0x0016


	//----- nvinfo : EIATTR_EXIT_INSTR_OFFSETS
	.align		4
        /*0d38*/ 	.byte	0x04, 0x1c
        /*0d3a*/ 	.short	(.L_299 - .L_298)


	//   ....[0]....
.L_298:
        /*0d3c*/ 	.word	0x00000980


	//   ....[1]....
        /*0d40*/ 	.word	0x0000bfd0


	//   ....[2]....
        /*0d44*/ 	.word	0x000124e0


	//----- nvinfo : EIATTR_MAX_THREADS
	.align		4
.L_299:
        /*0d48*/ 	.byte	0x04, 0x05
        /*0d4a*/ 	.short	(.L_301 - .L_300)
.L_300:
        /*0d4c*/ 	.word	0x00000200
        /*0d50*/ 	.word	0x00000001
        /*0d54*/ 	.word	0x00000001


	//----- nvinfo : EIATTR_CRS_STACK_SIZE
	.align		4
.L_301:
        /*0d58*/ 	.byte	0x04, 0x1e
        /*0d5a*/ 	.short	(.L_303 - .L_302)
.L_302:
        /*0d5c*/ 	.word	0x00000000


	//----- nvinfo : EIATTR_CBANK_PARAM_SIZE
	.align		4
.L_303:
        /*0d60*/ 	.byte	0x03, 0x19
        /*0d62*/ 	.short	0x0af0


	//----- nvinfo : EIATTR_PARAM_CBANK
	.align		4
        /*0d64*/ 	.byte	0x04, 0x0a
        /*0d66*/ 	.short	(.L_305 - .L_304)
	.align		4
.L_304:
        /*0d68*/ 	.word	index@(.nv.constant0._ZN7cutlass13device_kernelIN5flash11enable_sm90INS1_16FlashAttnFwdSm90INS1_25CollectiveMainloopFwdSm90ILi2EN4cute5tupleIJNS5_1CILi1EEES8_S8_EEENS6_IJNS7_ILi192EEENS7_ILi128EEENS7_ILi96EEEEEELi96ENS_12float_e4m3_tEfNS_4arch4Sm90ELb1ELb0ELb0ELb1ELb1ELb0ELb0ELb1ELb1ELb1ELb1ELb0EEENS1_21CollectiveEpilogueFwdINS6_IJSA_SC_SB_EEES9_NS_10bfloat16_tESG_Li384ELb1ELb1ELb1ELb1EEENS1_36VarlenDynamicPersistentTileSchedulerILi192ELi128ELi384ELi128ELb1ELb1ELb1ELb1ELb1ELb1EEEEEEEEEvNT_6ParamsE)
        /*0d6c*/ 	.short	0x0210
        /*0d6e*/ 	.short	0x0af0


	//----- nvinfo : EIATTR_SW_WAR
	.align		4
.L_305:
        /*0d70*/ 	.byte	0x04, 0x36
        /*0d72*/ 	.short	(.L_307 - .L_306)
.L_306:
        /*0d74*/ 	.word	0x00000008
.L_307:


//--------------------- .nv.info._ZN7cutlass13device_kernelIN5flash11enable_sm90INS1_16FlashAttnFwdSm90INS1_25CollectiveMainloopFwdSm90ILi2EN4cute5tupleIJNS5_1CILi1EEES8_S8_EEENS6_IJNS7_ILi192EEENS7_ILi128EEENS7_ILi96EEEEEELi96ENS_12float_e4m3_tEfNS_4arch4Sm90ELb1ELb0ELb0ELb1ELb1ELb1ELb0ELb1ELb1ELb1ELb1ELb0EEENS1_21CollectiveEpilogueFwdINS6_IJSA_SC_SB_EEES9_NS_10bfloat16_tESG_Li384ELb1ELb1ELb1ELb1EEENS1_36VarlenDynamicPersistentTileSchedulerILi192ELi128ELi384ELi128ELb1ELb1ELb1ELb1ELb1ELb1EEEEEEEEEvNT_6ParamsE --------------------------
	.section	.nv.info._ZN7cutlass13device_kernelIN5flash11enable_sm90INS1_16FlashAttnFwdSm90INS1_25CollectiveMainloopFwdSm90ILi2EN4cute5tupleIJNS5_1CILi1EEES8_S8_EEENS6_IJNS7_ILi192EEENS7_ILi128EEENS7_ILi96EEEEEELi96ENS_12float_e4m3_tEfNS_4arch4Sm90ELb1ELb0ELb0ELb1ELb1ELb1ELb0ELb1ELb1ELb1ELb1ELb0EEENS1_21CollectiveEpilogueFwdINS6_IJSA_SC_SB_EEES9_NS_10bfloat16_tESG_Li384ELb1ELb1ELb1ELb1EEENS1_36VarlenDynamicPersistentTileSchedulerILi192ELi128ELi384ELi128ELb1ELb1ELb1ELb1ELb1ELb1EEEEEEEEEvNT_6ParamsE,"",@"SHT_CUDA_INFO"
	.sectionflags	@""
	.align	4


	//----- nvinfo : EIATTR_CUDA_API_VERSION
	.align		4
        /*0000*/ 	.byte	0x04, 0x37
        /*0002*/ 	.short	(.L_309 - .L_308)
.L_308:
        /*0004*/ 	.word	0x00000082


	//----- nvinfo : EIATTR_KPARAM_INFO
	.align		4
.L_309:
        /*0008*/ 	.byte	0x04, 0x17
        /*000a*/ 	.short	(.L_311 - .L_310)
.L_310:
        /*000c*/ 	.word	0x00000000
        /*0010*/ 	.short	0x0000
        /*0012*/ 	.short	0x0070
        /*0014*/ 	.byte	0x00, 0xf0, 0x01, 0x2a


	//----- nvinfo : EIATTR_SPARSE_MMA_MASK
	.align		4
.L_311:
        /*0018*/ 	.byte	0x03, 0x50
        /*001a*/ 	.short	0x0000


	//----- nvinfo : EIATTR_MAXREG_COUNT
	.align		4
        /*001c*/ 	.byte	0x03, 0x1b
        /*001e*/ 	.short	0x0080


	//----- nvinfo : EIATTR_NUM_BARRIERS
	.align		4
        /*0020*/ 	.byte	0x02, 0x4c
        /*0022*/ 	.byte	0x10
	.zero		1


	//----- nvinfo : EIATTR_EXTERNS
	.align		4
        /*0024*/ 	.byte	0x04, 0x0f
        /*0026*/ 	.short	(.L_313 - .L_312)


	//   ....[0]....
	.align		4
.L_312:
        /*0028*/ 	.word	index@(__assertfail)


	//----- nvinfo : EIATTR_ANNOTATIONS
	.align		4
.L_313:
        /*002c*/ 	.byte	0x04, 0x55
        /*002e*/ 	.short	(.L_315 - .L_314)


	//   ....[0]....
.L_314:
        /* <DEDUP_REMOVED lines=107> */


	//----- nvinfo : EIATTR_MERCURY_ISA_VERSION
	.align		4
.L_315:
        /*06c8*/ 	.byte	0x03, 0x5f
        /*06ca*/ 	.short	0x0101


	//----- nvinfo : EIATTR_UNUSED_LOAD_BYTE_OFFSET
	.align		4
        /*06cc*/ 	.byte	0x04, 0x44
        /*06ce*/ 	.short	(.L_317 - .L_316)


	//   ....[0]....
.L_316:
        /*06d0*/ 	.word	0x00000a50
        /*06d4*/ 	.word	0x0000fff0


	//   ....[1]....
        /*06d8*/ 	.word	0x00013320
        /*06dc*/ 	.word	0x0000fff0


	//----- nvinfo : EIATTR_INT_WARP_WIDE_INSTR_OFFSETS
	.align		4
.L_317:
        /*06e0*/ 	.byte	0x04, 0x31
        /*06e2*/ 	.short	(.L_319 - .L_318)


	//   ....[0]....
.L_318:
        /*06e4*/ 	.word	0x00000130


	//   ....[1]....
        /*06e8*/ 	.word	0x00000170


	//   ....[2]....
        /*06ec*/ 	.word	0x000001e0


	//   ....[3]....
        /*06f0*/ 	.word	0x00019b50


	//   ....[4]....
        /*06f4*/ 	.word	0x00019be0


	//   ....[5]....
        /*06f8*/ 	.word	0x0001cbf0


	//   ....[6]....
        /*06fc*/ 	.word	0x0001cc80


	//----- nvinfo : EIATTR_COOP_GROUP_MASK_REGIDS
	.align		4
.L_319:
        /*0700*/ 	.byte	0x04, 0x29
        /*0702*/ 	.short	(.L_321 - .L_320)


	//   ....[0]....
.L_320:
        /*0704*/ 	.word	0xffffffff


	//   ....[1]....
        /*0708*/ 	.word	0xffffffff


	//   ....[2]....
        /*070c*/ 	.word	0xffffffff


	//   ....[3]....
        /*0710*/ 	.word	0xffffffff


	//   ....[4]....
        /*0714*/ 	.word	0xffffffff


	//   ....[5]....
        /*0718*/ 	.word	0xffffffff


	//   ....[6]....
        /*071c*/ 	.word	0xffffffff


	//   ....[7]....
        /*0720*/ 	.word	0xffffffff


	//   ....[8]....
        /*0724*/ 	.word	0xffffffff


	//   ....[9]....
        /*0728*/ 	.word	0xffffffff


	//   ....[10]....
        /*072c*/ 	.word	0xffffffff


	//   ....[11]....
        /*0730*/ 	.word	0xffffffff


	//   ....[12]....
        /*0734*/ 	.word	0xffffffff


	//   ....[13]....
        /*0738*/ 	.word	0xffffffff


	//   ....[14]....
        /*073c*/ 	.word	0xffffffff


	//   ....[15]....
        /*0740*/ 	.word	0xffffffff


	//   ....[16]....
        /*0744*/ 	.word	0xffffffff


	//   ....[17]....
        /*0748*/ 	.word	0xffffffff


	//   ....[18]....
        /*074c*/ 	.word	0xffffffff


	//   ....[19]....
        /*0750*/ 	.word	0xffffffff


	//   ....[20]....
        /*0754*/ 	.word	0xffffffff


	//   ....[21]....
        /*0758*/ 	.word	0xffffffff


	//   ....[22]....
        /*075c*/ 	.word	0xffffffff


	//   ....[23]....
        /*0760*/ 	.word	0xffffffff


	//   ....[24]....
        /*0764*/ 	.word	0xffffffff


	//   ....[25]....
        /*0768*/ 	.word	0xffffffff


	//   ....[26]....
        /*076c*/ 	.word	0xffffffff


	//   ....[27]....
        /*0770*/ 	.word	0xffffffff


	//   ....[28]....
        /*0774*/ 	.word	0xffffffff


	//   ....[29]....
        /*0778*/ 	.word	0xffffffff


	//   ....[30]....
        /*077c*/ 	.word	0xffffffff


	//   ....[31]....
        /*0780*/ 	.word	0xffffffff


	//   ....[32]....
        /*0784*/ 	.word	0xffffffff


	//   ....[33]....
        /*0788*/ 	.word	0xffffffff


	//   ....[34]....
        /*078c*/ 	.word	0xffffffff


	//   ....[35]....
        /*0790*/ 	.word	0xffffffff


	//   ....[36]....
        /*0794*/ 	.word	0xffffffff


	//   ....[37]....
        /*0798*/ 	.word	0xffffffff


	//   ....[38]....
        /*079c*/ 	.word	0xffffffff


	//   ....[39]....
        /*07a0*/ 	.word	0xffffffff


	//   ....[40]....
        /*07a4*/ 	.word	0xffffffff


	//   ....[41]....
        /*07a8*/ 	.word	0xffffffff


	//   ....[42]....
        /*07ac*/ 	.word	0xffffffff


	//   ....[43]....
        /*07b0*/ 	.word	0xffffffff


	//   ....[44]....
        /*07b4*/ 	.word	0xffffffff


	//   ....[45]....
        /*07b8*/ 	.word	0xffffffff


	//   ....[46]....
        /*07bc*/ 	.word	0xffffffff


	//   ....[47]....
        /*07c0*/ 	.word	0xffffffff


	//   ....[48]....
        /*07c4*/ 	.word	0xffffffff


	//   ....[49]....
        /*07c8*/ 	.word	0xffffffff


	//   ....[50]....
        /*07cc*/ 	.word	0xffffffff


	//   ....[51]....
        /*07d0*/ 	.word	0xffffffff


	//   ....[52]....
        /*07d4*/ 	.word	0xffffffff


	//   ....[53]....
        /*07d8*/ 	.word	0xffffffff


	//   ....[54]....
        /*07dc*/ 	.word	0xffffffff


	//   ....[55]....
        /*07e0*/ 	.word	0xffffffff


	//   ....[56]....
        /*07e4*/ 	.word	0xffffffff


	//   ....[57]....
        /*07e8*/ 	.word	0xffffffff


	//   ....[58]....
        /*07ec*/ 	.word	0xffffffff


	//   ....[59]....
        /*07f0*/ 	.word	0xffffffff


	//   ....[60]....
        /*07f4*/ 	.word	0xffffffff


	//   ....[61]....
        /*07f8*/ 	.word	0xffffffff


	//   ....[62]....
        /*07fc*/ 	.word	0xffffffff


	//   ....[63]....
        /*0800*/ 	.word	0xffffffff


	//   ....[64]....
        /*0804*/ 	.word	0xffffffff


	//   ....[65]....
        /*0808*/ 	.word	0xffffffff


	//   ....[66]....
        /*080c*/ 	.word	0xffffffff


	//   ....[67]....
        /*0810*/ 	.word	0xffffffff


	//   ....[68]....
        /*0814*/ 	.word	0xffffffff


	//   ....[69]....
        /*0818*/ 	.word	0xffffffff


	//   ....[70]....
        /*081c*/ 	.word	0xffffffff


	//   ....[71]....
        /*0820*/ 	.word	0xffffffff


	//   ....[72]....
        /*0824*/ 	.word	0xffffffff


	//   ....[73]....
        /*0828*/ 	.word	0xffffffff


	//   ....[74]....
        /*082c*/ 	.word	0xffffffff


	//   ....[75]....
        /*0830*/ 	.word	0xffffffff


	//   ....[76]....
        /*0834*/ 	.word	0xffffffff


	//   ....[77]....
        /*0838*/ 	.word	0xffffffff


	//   ....[78]....
        /*083c*/ 	.word	0xffffffff


	//   ....[79]....
        /*0840*/ 	.word	0xffffffff


	//   ....[80]....
        /*0844*/ 	.word	0xffffffff


	//   ....[81]....
        /*0848*/ 	.word	0xffffffff


	//   ....[82]....
        /*084c*/ 	.word	0xffffffff


	//   ....[83]....
        /*0850*/ 	.word	0xffffffff


	//   ....[84]....
        /*0854*/ 	.word	0xffffffff


	//   ....[85]....
        /*0858*/ 	.word	0xffffffff


	//   ....[86]....
        /*085c*/ 	.word	0xffffffff


	//   ....[87]....
        /*0860*/ 	.word	0xffffffff


	//   ....[88]....
        /*0864*/ 	.word	0xffffffff


	//   ....[89]....
        /*0868*/ 	.word	0xffffffff


	//   ....[90]....
        /*086c*/ 	.word	0xffffffff


	//   ....[91]....
        /*0870*/ 	.word	0xffffffff


	//   ....[92]....
        /*0874*/ 	.word	0xffffffff


	//   ....[93]....
        /*0878*/ 	.word	0xffffffff


	//   ....[94]....
        /*087c*/ 	.word	0xffffffff


	//   ....[95]....
        /*0880*/ 	.word	0xffffffff


	//   ....[96]....
        /*0884*/ 	.word	0xffffffff


	//   ....[97]....
        /*0888*/ 	.word	0xffffffff


	//   ....[98]....
        /*088c*/ 	.word	0xffffffff


	//   ....[99]....
        /*0890*/ 	.word	0xffffffff


	//   ....[100]....
        /*0894*/ 	.word	0xffffffff


	//   ....[101]....
        /*0898*/ 	.word	0xffffffff


	//   ....[102]....
        /*089c*/ 	.word	0xffffffff


	//   ....[103]....
        /*08a0*/ 	.word	0xffffffff


	//   ....[104]....
        /*08a4*/ 	.word	0xffffffff


	//   ....[105]....
        /*08a8*/ 	.word	0xffffffff


	//   ....[106]....
        /*08ac*/ 	.word	0xffffffff


	//   ....[107]....
        /*08b0*/ 	.word	0xffffffff


	//   ....[108]....
        /*08b4*/ 	.word	0xffffffff


	//   ....[109]....
        /*08b8*/ 	.word	0xffffffff


	//   ....[110]....
        /*08bc*/ 	.word	0xffffffff


	//   ....[111]....
        /*08c0*/ 	.word	0xffffffff


	//   ....[112]....
        /*08c4*/ 	.word	0xffffffff


	//   ....[113]....
        /*08c8*/ 	.word	0xffffffff


	//   ....[114]....
        /*08cc*/ 	.word	0xffffffff


	//   ....[115]....
        /*08d0*/ 	.word	0xffffffff


	//   ....[116]....
        /*08d4*/ 	.word	0xffffffff


	//   ....[117]....
        /*08d8*/ 	.word	0xffffffff


	//   ....[118]....
        /*08dc*/ 	.word	0xffffffff


	//   ....[119]....
        /*08e0*/ 	.word	0xffffffff


	//   ....[120]....
        /*08e4*/ 	.word	0xffffffff


	//   ....[121]....
        /*08e8*/ 	.word	0xffffffff


	//   ....[122]....
        /*08ec*/ 	.word	0xffffffff


	//   ....[123]....
        /*08f0*/ 	.word	0xffffffff


	//   ....[124]....
        /*08f4*/ 	.word	0xffffffff


	//   ....[125]....
        /*08f8*/ 	.word	0xffffffff


	//   ....[126]....
        /*08fc*/ 	.word	0xffffffff


	//   ....[127]....
        /*0900*/ 	.word	0xffffffff


	//   ....[128]....
        /*0904*/ 	.word	0xffffffff


	//   ....[129]....
        /*0908*/ 	.word	0xffffffff


	//   ....[130]....
        /*090c*/ 	.word	0xffffffff


	//   ....[131]....
        /*0910*/ 	.word	0xffffffff


	//   ....[132]....
        /*0914*/ 	.word	0xffffffff


	//   ....[133]....
        /*0918*/ 	.word	0xffffffff


	//   ....[134]....
        /*091c*/ 	.word	0xffffffff


	//   ....[135]....
        /*0920*/ 	.word	0xffffffff


	//   ....[136]....
        /*0924*/ 	.word	0xffffffff


	//   ....[137]....
        /*0928*/ 	.word	0xffffffff


	//   ....[138]....
        /*092c*/ 	.word	0xffffffff


	//   ....[139]....
        /*0930*/ 	.word	0xffffffff


	//   ....[140]....
        /*0934*/ 	.word	0xffffffff


	//   ....[141]....
        /*0938*/ 	.word	0xffffffff


	//   ....[142]....
        /*093c*/ 	.word	0xffffffff


	//   ....[143]....
        /*0940*/ 	.word	0xffffffff


	//   ....[144]....
        /*0944*/ 	.word	0xffffffff


	//   ....[145]....
        /*0948*/ 	.word	0xffffffff


	//   ....[146]....
        /*094c*/ 	.word	0xffffffff


	//   ....[147]....
        /*0950*/ 	.word	0xffffffff


	//   ....[148]....
        /*0954*/ 	.word	0xffffffff


	//   ....[149]....
        /*0958*/ 	.word	0xffffffff


	//   ....[150]....
        /*095c*/ 	.word	0xffffffff


	//   ....[151]....
        /*0960*/ 	.word	0xffffffff


	//   ....[152]....
        /*0964*/ 	.word	0xffffffff


	//   ....[153]....
        /*0968*/ 	.word	0xffffffff


	//   ....[154]....
        /*096c*/ 	.word	0xffffffff


	//   ....[155]....
        /*0970*/ 	.word	0xffffffff


	//   ....[156]....
        /*0974*/ 	.word	0xffffffff


	//   ....[157]....
        /*0978*/ 	.word	0xffffffff


	//   ....[158]....
        /*097c*/ 	.word	0xffffffff


	//   ....[159]....
        /*0980*/ 	.word	0xffffffff


	//   ....[160]....
        /*0984*/ 	.word	0xffffffff


	//   ....[161]....
        /*0988*/ 	.word	0xffffffff


	//   ....[162]....
        /*098c*/ 	.word	0xffffffff


	//   ....[163]....
        /*0990*/ 	.word	0xffffffff


	//   ....[164]....
        /*0994*/ 	.word	0xffffffff


	//   ....[165]....
        /*0998*/ 	.word	0xffffffff


	//   ....[166]....
        /*099c*/ 	.word	0xffffffff


	//   ....[167]....
        /*09a0*/ 	.word	0x0500000f


	//   ....[168]....
        /*09a4*/ 	.word	0x0500000f


	//   ....[169]....
        /*09a8*/ 	.word	0x0500000f


	//   ....[170]....
        /*09ac*/ 	.word	0x0500000f


	//   ....[171]....
        /*09b0*/ 	.word	0x0500000f


	//   ....[172]....
        /*09b4*/ 	.word	0x0500000f


	//   ....[173]....
        /*09b8*/ 	.word	0x0500000f


	//   ....[174]....
        /*09bc*/ 	.word	0x0500000f


	//   ....[175]....
        /*09c0*/ 	.word	0x0500000f


	//   ....[176]....
        /*09c4*/ 	.word	0x0500000f


	//   ....[177]....
        /*09c8*/ 	.word	0x0500000f


	//   ....[178]....
        /*09cc*/ 	.word	0x0500000f


	//   ....[179]....
        /*09d0*/ 	.word	0x0500000f


	//   ....[180]....
        /*09d4*/ 	.word	0x0500000f


	//   ....[181]....
        /*09d8*/ 	.word	0x0500000f


	//   ....[182]....
        /*09dc*/ 	.word	0x0500000f


	//   ....[183]....
        /*09e0*/ 	.word	0x0500000f


	//   ....[184]....
        /*09e4*/ 	.word	0x0500000f


	//   ....[185]....
        /*09e8*/ 	.word	0x0500000f


	//   ....[186]....
        /*09ec*/ 	.word	0x0500000f


	//   ....[187]....
        /*09f0*/ 	.word	0x0500000f


	//   ....[188]....
        /*09f4*/ 	.word	0x0500000f


	//   ....[189]....
        /*09f8*/ 	.word	0x0500000f


	//   ....[190]....
        /*09fc*/ 	.word	0x0500000f


	//   ....[191]....
        /*0a00*/ 	.word	0x0500000f


	//   ....[192]....
        /*0a04*/ 	.word	0x0500000f


	//   ....[193]....
        /*0a08*/ 	.word	0x0500000f


	//   ....[194]....
        /*0a0c*/ 	.word	0x0500000f


	//   ....[195]....
        /*0a10*/ 	.word	0x0500000f


	//   ....[196]....
        /*0a14*/ 	.word	0x0500000f


	//   ....[197]....
        /*0a18*/ 	.word	0x0500000f


	//   ....[198]....
        /*0a1c*/ 	.word	0x0500000f


	//   ....[199]....
        /*0a20*/ 	.word	0x0500000f


	//   ....[200]....
        /*0a24*/ 	.word	0x0500000f


	//   ....[201]....
        /*0a28*/ 	.word	0x0500000f


	//   ....[202]....
        /*0a2c*/ 	.word	0x0500000f


	//   ....[203]....
        /*0a30*/ 	.word	0x0500000f


	//   ....[204]....
        /*0a34*/ 	.word	0x0500000f


	//   ....[205]....
        /*0a38*/ 	.word	0x0500000f


	//   ....[206]....
        /*0a3c*/ 	.word	0x0500000f


	//   ....[207]....
        /*0a40*/ 	.word	0x0500000f


	//   ....[208]....
        /*0a44*/ 	.word	0x0500000f


	//   ....[209]....
        /*0a48*/ 	.word	0x0500000f


	//   ....[210]....
        /*0a4c*/ 	.word	0x0500000f


	//   ....[211]....
        /*0a50*/ 	.word	0x0500000f


	//   ....[212]....
        /*0a54*/ 	.word	0x0500000f


	//   ....[213]....
        /*0a58*/ 	.word	0x0500000f


	//   ....[214]....
        /*0a5c*/ 	.word	0x0500000f


	//   ....[215]....
        /*0a60*/ 	.word	0x0500000f


	//   ....[216]....
        /*0a64*/ 	.word	0x0500000f


	//   ....[217]....
        /*0a68*/ 	.word	0x0500000f


	//   ....[218]....
        /*0a6c*/ 	.word	0x0500000f


	//   ....[219]....
        /*0a70*/ 	.word	0x0500000f


	//   ....[220]....
        /*0a74*/ 	.word	0x0500000f


	//   ....[221]....
        /*0a78*/ 	.word	0x0500000f


	//   ....[222]....
        /*0a7c*/ 	.word	0x0500000f


	//   ....[223]....
        /*0a80*/ 	.word	0x0500000f


	//----- nvinfo : EIATTR_COOP_GROUP_INSTR_OFFSETS
	.align		4
.L_321:
        /*0a84*/ 	.byte	0x04, 0x28
        /*0a86*/ 	.short	(.L_323 - .L_322)


	//   ....[0]....
.L_322:
        /*0a88*/ 	.word	0x00000070


	//   ....[1]....
        /*0a8c*/ 	.word	0x00000140


	//   ....[2]....
        /*0a90*/ 	.word	0x00000190


	//   ....[3]....
        /*0a94*/ 	.word	0x000003c0


	//   ....[4]....
        /*0a98*/ 	.word	0x00000520


	//   ....[5]....
        /*0a9c*/ 	.word	0x00000640


	//   ....[6]....
        /*0aa0*/ 	.word	0x000007a0


	//   ....[7]....
        /*0aa4*/ 	.word	0x00002ca0


	//   ....[8]....
        /*0aa8*/ 	.word	0x00002cb0


	//   ....[9]....
        /*0aac*/ 	.word	0x000045d0


	//   ....[10]....
        /*0ab0*/ 	.word	0x000045e0


	//   ....[11]....
        /*0ab4*/ 	.word	0x000066f0


	//   ....[12]....
        /*0ab8*/ 	.word	0x00006700


	//   ....[13]....
        /*0abc*/ 	.word	0x00006ae0


	//   ....[14]....
        /*0ac0*/ 	.word	0x00006b00


	//   ....[15]....
        /*0ac4*/ 	.word	0x000075b0


	//   ....[16]....
        /*0ac8*/ 	.word	0x00007ce0


	//   ....[17]....
        /*0acc*/ 	.word	0x00007cf0


	//   ....[18]....
        /*0ad0*/ 	.word	0x00007d00


	//   ....[19]....
        /*0ad4*/ 	.word	0x00007d10


	//   ....[20]....
        /*0ad8*/ 	.word	0x000099c0


	//   ....[21]....
        /*0adc*/ 	.word	0x000099d0


	//   ....[22]....
        /*0ae0*/ 	.word	0x000099e0


	//   ....[23]....
        /*0ae4*/ 	.word	0x000099f0


	//   ....[24]....
        /*0ae8*/ 	.word	0x0000c2a0


	//   ....[25]....
        /*0aec*/ 	.word	0x0000c900


	//   ....[26]....
        /*0af0*/ 	.word	0x0000c910


	//   ....[27]....
        /*0af4*/ 	.word	0x0000c930


	//   ....[28]....
        /*0af8*/ 	.word	0x0000d080


	//   ....[29]....
        /*0afc*/ 	.word	0x0000d0a0


	//   ....[30]....
        /*0b00*/ 	.word	0x0000e960


	//   ....[31]....
        /*0b04*/ 	.word	0x0000ef10


	//   ....[32]....
        /*0b08*/ 	.word	0x0000efe0


	//   ....[33]....
        /*0b0c*/ 	.word	0x0000f050


	//   ....[34]....
        /*0b10*/ 	.word	0x0000f6c0


	//   ....[35]....
        /*0b14*/ 	.word	0x0000f6e0


	//   ....[36]....
        /*0b18*/ 	.word	0x00011340


	//   ....[37]....
        /*0b1c*/ 	.word	0x00011360


	//   ....[38]....
        /*0b20*/ 	.word	0x00011880


	//   ....[39]....
        /*0b24*/ 	.word	0x000118e0


	//   ....[40]....
        /*0b28*/ 	.word	0x00012bb0


	//   ....[41]....
        /*0b2c*/ 	.word	0x00012bc0


	//   ....[42]....
        /*0b30*/ 	.word	0x00012cf0


	//   ....[43]....
        /*0b34*/ 	.word	0x00012d00


	//   ....[44]....
        /*0b38*/ 	.word	0x000139c0


	//   ....[45]....
        /*0b3c*/ 	.word	0x00013a40


	//   ....[46]....
        /*0b40*/ 	.word	0x00013a70


	//   ....[47]....
        /*0b44*/ 	.word	0x00013a90


	//   ....[48]....
        /*0b48*/ 	.word	0x00013aa0


	//   ....[49]....
        /*0b4c*/ 	.word	0x00013ab0


	//   ....[50]....
        /*0b50*/ 	.word	0x00013ad0


	//   ....[51]....
        /*0b54*/ 	.word	0x00013ae0


	//   ....[52]....
        /*0b58*/ 	.word	0x00013af0


	//   ....[53]....
        /*0b5c*/ 	.word	0x00013b00


	//   ....[54]....
        /*0b60*/ 	.word	0x00013b10


	//   ....[55]....
        /*0b64*/ 	.word	0x00013b20


	//   ....[56]....
        /*0b68*/ 	.word	0x00013b30


	//   ....[57]....
        /*0b6c*/ 	.word	0x00013b40


	//   ....[58]....
        /*0b70*/ 	.word	0x00013b50


	//   ....[59]....
        /*0b74*/ 	.word	0x00013b60


	//   ....[60]....
        /*0b78*/ 	.word	0x00013b70


	//   ....[61]....
        /*0b7c*/ 	.word	0x00013b80


	//   ....[62]....
        /*0b80*/ 	.word	0x00013b90


	//   ....[63]....
        /*0b84*/ 	.word	0x00013ba0


	//   ....[64]....
        /*0b88*/ 	.word	0x00013bb0


	//   ....[65]....
        /*0b8c*/ 	.word	0x00013bc0


	//   ....[66]....
        /*0b90*/ 	.word	0x00013bd0


	//   ....[67]....
        /*0b94*/ 	.word	0x00013be0


	//   ....[68]....
        /*0b98*/ 	.word	0x00013bf0


	//   ....[69]....
        /*0b9c*/ 	.word	0x00013c00


	//   ....[70]....
        /*0ba0*/ 	.word	0x00013c10


	//   ....[71]....
        /*0ba4*/ 	.word	0x00013c20


	//   ....[72]....
        /*0ba8*/ 	.word	0x00013c30


	//   ....[73]....
        /*0bac*/ 	.word	0x00013c40


	//   ....[74]....
        /*0bb0*/ 	.word	0x00013c50


	//   ....[75]....
        /*0bb4*/ 	.word	0x00013c60


	//   ....[76]....
        /*0bb8*/ 	.word	0x00013c70


	//   ....[77]....
        /*0bbc*/ 	.word	0x00013c80


	//   ....[78]....
        /*0bc0*/ 	.word	0x00013c90


	//   ....[79]....
        /*0bc4*/ 	.word	0x00013ca0


	//   ....[80]....
        /*0bc8*/ 	.word	0x00013cb0


	//   ....[81]....
        /*0bcc*/ 	.word	0x00013cc0


	//   ....[82]....
        /*0bd0*/ 	.word	0x00013cd0


	//   ....[83]....
        /*0bd4*/ 	.word	0x00013ce0


	//   ....[84]....
        /*0bd8*/ 	.word	0x00013cf0


	//   ....[85]....
        /*0bdc*/ 	.word	0x00013d00


	//   ....[86]....
        /*0be0*/ 	.word	0x00013d10


	//   ....[87]....
        /*0be4*/ 	.word	0x00013d20


	//   ....[88]....
        /*0be8*/ 	.word	0x00013d30


	//   ....[89]....
        /*0bec*/ 	.word	0x00013d40


	//   ....[90]....
        /*0bf0*/ 	.word	0x00013d50


	//   ....[91]....
        /*0bf4*/ 	.word	0x00013d60


	//   ....[92]....
        /*0bf8*/ 	.word	0x000146a0


	//   ....[93]....
        /*0bfc*/ 	.word	0x000146b0


	//   ....[94]....
        /*0c00*/ 	.word	0x000146c0


	//   ....[95]....
        /*0c04*/ 	.word	0x00014700


	//   ....[96]....
        /*0c08*/ 	.word	0x00014e00


	//   ....[97]....
        /*0c0c*/ 	.word	0x00014e10


	//   ....[98]....
        /*0c10*/ 	.word	0x00014f20


	//   ....[99]....
        /*0c14*/ 	.word	0x00014f40


	//   ....[100]....
        /*0c18*/ 	.word	0x00015390


	//   ....[101]....
        /*0c1c*/ 	.word	0x000153a0


	//   ....[102]....
        /*0c20*/ 	.word	0x000157c0


	//   ....[103]....
        /*0c24*/ 	.word	0x000157d0


	//   ....[104]....
        /*0c28*/ 	.word	0x00016400


	//   ....[105]....
        /*0c2c*/ 	.word	0x00016410


	//   ....[106]....
        /*0c30*/ 	.word	0x00016510


	//   ....[107]....
        /*0c34*/ 	.word	0x00016530


	//   ....[108]....
        /*0c38*/ 	.word	0x000166a0


	//   ....[109]....
        /*0c3c*/ 	.word	0x00016890


	//   ....[110]....
        /*0c40*/ 	.word	0x000168c0


	//   ....[111]....
        /*0c44*/ 	.word	0x000168f0


	//   ....[112]....
        /*0c48*/ 	.word	0x00016920


	//   ....[113]....
        /*0c4c*/ 	.word	0x00016950


	//   ....[114]....
        /*0c50*/ 	.word	0x00016980


	//   ....[115]....
        /*0c54*/ 	.word	0x00016b10


	//   ....[116]....
        /*0c58*/ 	.word	0x00016b40


	//   ....[117]....
        /*0c5c*/ 	.word	0x00016b70


	//   ....[118]....
        /*0c60*/ 	.word	0x00016ba0


	//   ....[119]....
        /*0c64*/ 	.word	0x00016bd0


	//   ....[120]....
        /*0c68*/ 	.word	0x00016c00


	//   ....[121]....
        /*0c6c*/ 	.word	0x00016c90


	//   ....[122]....
        /*0c70*/ 	.word	0x00016cc0


	//   ....[123]....
        /*0c74*/ 	.word	0x00016cd0


	//   ....[124]....
        /*0c78*/ 	.word	0x00016d10


	//   ....[125]....
        /*0c7c*/ 	.word	0x000183d0


	//   ....[126]....
        /*0c80*/ 	.word	0x0001a790


	//   ....[127]....
        /*0c84*/ 	.word	0x0001a7a0


	//   ....[128]....
        /*0c88*/ 	.word	0x0001a7b0


	//   ....[129]....
        /*0c8c*/ 	.word	0x0001a8d0


	//   ....[130]....
        /*0c90*/ 	.word	0x0001acf0


	//   ....[131]....
        /*0c94*/ 	.word	0x0001ad00


	//   ....[132]....
        /*0c98*/ 	.word	0x0001ad10


	//   ....[133]....
        /*0c9c*/ 	.word	0x0001ad20


	//   ....[134]....
        /*0ca0*/ 	.word	0x0001b680


	//   ....[135]....
        /*0ca4*/ 	.word	0x0001b6b0


	//   ....[136]....
        /*0ca8*/ 	.word	0x0001b6d0


	//   ....[137]....
        /*0cac*/ 	.word	0x0001b6e0


	//   ....[138]....
        /*0cb0*/ 	.word	0x0001b7e0


	//   ....[139]....
        /*0cb4*/ 	.word	0x0001b7f0


	//   ....[140]....
        /*0cb8*/ 	.word	0x0001bfc0


	//   ....[141]....
        /*0cbc*/ 	.word	0x0001bfe0


	//   ....[142]....
        /*0cc0*/ 	.word	0x0001c000


	//   ....[143]....
        /*0cc4*/ 	.word	0x0001c060


	//   ....[144]....
        /*0cc8*/ 	.word	0x0001c430


	//   ....[145]....
        /*0ccc*/ 	.word	0x0001c440


	//   ....[146]....
        /*0cd0*/ 	.word	0x0001c450


	//   ....[147]....
        /*0cd4*/ 	.word	0x0001c4b0


	//   ....[148]....
        /*0cd8*/ 	.word	0x0001d3e0


	//   ....[149]....
        /*0cdc*/ 	.word	0x0001d410


	//   ....[150]....
        /*0ce0*/ 	.word	0x0001d470


	//   ....[151]....
        /*0ce4*/ 	.word	0x0001d4a0


	//   ....[152]....
        /*0ce8*/ 	.word	0x0001d4d0


	//   ....[153]....
        /*0cec*/ 	.word	0x0001d500


	//   ....[154]....
        /*0cf0*/ 	.word	0x0001d530


	//   ....[155]....
        /*0cf4*/ 	.word	0x0001d560


	//   ....[156]....
        /*0cf8*/ 	.word	0x0001d700


	//   ....[157]....
        /*0cfc*/ 	.word	0x0001d730


	//   ....[158]....
        /*0d00*/ 	.word	0x0001d760


	//   ....[159]....
        /*0d04*/ 	.word	0x0001d790


	//   ....[160]....
        /*0d08*/ 	.word	0x0001d7c0


	//   ....[161]....
        /*0d0c*/ 	.word	0x0001d7f0


	//   ....[162]....
        /*0d10*/ 	.word	0x0001d8b0


	//   ....[163]....
        /*0d14*/ 	.word	0x0001d8d0


	//   ....[164]....
        /*0d18*/ 	.word	0x0001d8f0


	//   ....[165]....
        /*0d1c*/ 	.word	0x0001d950


	//   ....[166]....
        /*0d20*/ 	.word	0x0001e3b0


	//   ....[167]....
        /*0d24*/ 	.word	0x0001e750


	//   ....[168]....
        /*0d28*/ 	.word	0x0001e7e0


	//   ....[169]....
        /*0d2c*/ 	.word	0x0001e8c0


	//   ....[170]....
        /*0d30*/ 	.word	0x0001e950


	//   ....[171]....
        /*0d34*/ 	.word	0x0001ea30


	//   ....[172]....
        /*0d38*/ 	.word	0x0001eac0


	//   ....[173]....
        /*0d3c*/ 	.word	0x0001eb90


	//   ....[174]....
        /*0d40*/ 	.word	0x0001ec20


	//   ....[175]....
        /*0d44*/ 	.word	0x0001ec70


	//   ....[176]....
        /*0d48*/ 	.word	0x0001ecc0


	//   ....[177]....
        /*0d4c*/ 	.word	0x0001ed90


	//   ....[178]....
        /*0d50*/ 	.word	0x0001ee20


	//   ....[179]....
        /*0d54*/ 	.word	0x0001ee70


	//   ....[180]....
        /*0d58*/ 	.word	0x0001eec0


	//   ....[181]....
        /*0d5c*/ 	.word	0x0001f1c0


	//   ....[182]....
        /*0d60*/ 	.word	0x0001f4a0


	//   ....[183]....
        /*0d64*/ 	.word	0x0001f5a0


	//   ....[184]....
        /*0d68*/ 	.word	0x0001f640


	//   ....[185]....
        /*0d6c*/ 	.word	0x0001f7f0


	//   ....[186]....
        /*0d70*/ 	.word	0x0001f890


	//   ....[187]....
        /*0d74*/ 	.word	0x0001f990


	//   ....[188]....
        /*0d78*/ 	.word	0x0001fa20


	//   ....[189]....
        /*0d7c*/ 	.word	0x0001fa80


	//   ....[190]....
        /*0d80*/ 	.word	0x0001fb20


	//   ....[191]....
        /*0d84*/ 	.word	0x0001fc30


	//   ....[192]....
        /*0d88*/ 	.word	0x0001fc90


	//   ....[193]....
        /*0d8c*/ 	.word	0x0001fcf0


	//   ....[194]....
        /*0d90*/ 	.word	0x0001fd90


	//   ....[195]....
        /*0d94*/ 	.word	0x0001fe60


	//   ....[196]....
        /*0d98*/ 	.word	0x0001ff40


	//   ....[197]....
        /*0d9c*/ 	.word	0x00020080


	//   ....[198]....
        /*0da0*/ 	.word	0x00020130


	//   ....[199]....
        /*0da4*/ 	.word	0x000201e0


	//   ....[200]....
        /*0da8*/ 	.word	0x00020290


	//   ....[201]....
        /*0dac*/ 	.word	0x00020380


	//   ....[202]....
        /*0db0*/ 	.word	0x00020410


	//   ....[203]....
        /*0db4*/ 	.word	0x00020470


	//   ....[204]....
        /*0db8*/ 	.word	0x00020540


	//   ....[205]....
        /*0dbc*/ 	.word	0x00020720


	//   ....[206]....
        /*0dc0*/ 	.word	0x000207c0


	//   ....[207]....
        /*0dc4*/ 	.word	0x00020940


	//   ....[208]....
        /*0dc8*/ 	.word	0x000209c0


	//   ....[209]....
        /*0dcc*/ 	.word	0x00020a40


	//   ....[210]....
        /*0dd0*/ 	.word	0x00020ac0


	//   ....[211]....
        /*0dd4*/ 	.word	0x00020b40


	//   ....[212]....
        /*0dd8*/ 	.word	0x00020bd0


	//   ....[213]....
        /*0ddc*/ 	.word	0x00020c70


	//   ....[214]....
        /*0de0*/ 	.word	0x00020d20


	//   ....[215]....
        /*0de4*/ 	.word	0x00020da0


	//   ....[216]....
        /*0de8*/ 	.word	0x00020e20


	//   ....[217]....
        /*0dec*/ 	.word	0x00020ea0


	//   ....[218]....
        /*0df0*/ 	.word	0x00020f30


	//   ....[219]....
        /*0df4*/ 	.word	0x00020fb0


	//   ....[220]....
        /*0df8*/ 	.word	0x00021060


	//   ....[221]....
        /*0dfc*/ 	.word	0x000210b0


	//   ....[222]....
        /*0e00*/ 	.word	0x00021150


	//   ....[223]....
        /*0e04*/ 	.word	0x00021280


	//----- nvinfo : EIATTR_REG_RECONFIG
	.align		4
.L_323:
        /*0e08*/ 	.byte	0x01, 0x54
	.zero		2


	//----- nvinfo : EIATTR_SYSCALL_OFFSETS
	.align		4
        /*0e0c*/ 	.byte	0x04, 0x46
        /*0e0e*/ 	.short	(.L_325 - .L_324)


	//   ....[0]....
.L_324:
        /*0e10*/ 	.word	0x00001db0


	//   ....[1]....
        /*0e14*/ 	.word	0x00001f00


	//   ....[2]....
        /*0e18*/ 	.word	0x00007720


	//   ....[3]....
        /*0e1c*/ 	.word	0x00007a40


	//   ....[4]....
        /*0e20*/ 	.word	0x00019d40


	//   ....[5]....
        /*0e24*/ 	.word	0x00019eb0


	//   ....[6]....
        /*0e28*/ 	.word	0x0001a000


	//   ....[7]....
        /*0e2c*/ 	.word	0x0001a140


	//   ....[8]....
        /*0e30*/ 	.word	0x0001b160


	//----- nvinfo : EIATTR_MBARRIER_INSTR_OFFSETS
	.align		4
.L_325:
        /*0e34*/ 	.byte	0x04, 0x39
        /*0e36*/ 	.short	(.L_327 - .L_326)


	//   ....[0]....
.L_326:
        /*0e38*/ 	.word	0x00000270
        /*0e3c*/ 	.word	0x000000ff
        /*0e40*/ 	.word	0x00019c00
        /*0e44*/ 	.short	0x0100
        /*0e46*/ 	.byte	0x08
	.zero		1


	//   ....[1]....
        /*0e48*/ 	.word	0x00000280
        /*0e4c*/ 	.word	0x000000ff
        /*0e50*/ 	.word	0x00019c20
        /*0e54*/ 	.short	0x0100
        /*0e56*/ 	.byte	0x08
	.zero		1


	//   ....[2]....
        /*0e58*/ 	.word	0x00000370
        /*0e5c*/ 	.word	0x000000ff
        /*0e60*/ 	.word	0x00019c30
        /*0e64*/ 	.short	0x0100
        /*0e66*/ 	.byte	0x08
	.zero		1


	//   ....[3]....
        /*0e68*/ 	.word	0x00000380
        /*0e6c*/ 	.word	0x000000ff
        /*0e70*/ 	.word	0x00019c40
        /*0e74*/ 	.short	0x0100
        /*0e76*/ 	.byte	0x08
	.zero		1


	//   ....[4]....
        /*0e78*/ 	.word	0x00000390
        /*0e7c*/ 	.word	0x000000ff
        /*0e80*/ 	.word	0x00019c38
        /*0e84*/ 	.short	0x0100
        /*0e86*/ 	.byte	0x08
	.zero		1


	//   ....[5]....
        /*0e88*/ 	.word	0x000003a0
        /*0e8c*/ 	.word	0x000000ff
        /*0e90*/ 	.word	0x00019c48
        /*0e94*/ 	.short	0x0100
        /*0e96*/ 	.byte	0x08
	.zero		1


	//   ....[6]....
        /*0e98*/ 	.word	0x000004d0
        /*0e9c*/ 	.word	0x000000ff
        /*0ea0*/ 	.word	0x00019c50
        /*0ea4*/ 	.short	0x0100
        /*0ea6*/ 	.byte	0x08
	.zero		1


	//   ....[7]....
        /*0ea8*/ 	.word	0x000004e0
        /*0eac*/ 	.word	0x000000ff
        /*0eb0*/ 	.word	0x00019c60
        /*0eb4*/ 	.short	0x0100
        /*0eb6*/ 	.byte	0x08
	.zero		1


	//   ....[8]....
        /*0eb8*/ 	.word	0x000004f0
        /*0ebc*/ 	.word	0x000000ff
        /*0ec0*/ 	.word	0x00019c58
        /*0ec4*/ 	.short	0x0100
        /*0ec6*/ 	.byte	0x08
	.zero		1


	//   ....[9]....
        /*0ec8*/ 	.word	0x00000500
        /*0ecc*/ 	.word	0x000000ff
        /*0ed0*/ 	.word	0x00019c68
        /*0ed4*/ 	.short	0x0100
        /*0ed6*/ 	.byte	0x08
	.zero		1


	//   ....[10]....
        /*0ed8*/ 	.word	0x000005f0
        /*0edc*/ 	.word	0x000000ff
        /*0ee0*/ 	.word	0x00019c70
        /*0ee4*/ 	.short	0x0100
        /*0ee6*/ 	.byte	0x06
	.zero		1


	//   ....[11]....
        /*0ee8*/ 	.word	0x00000600
        /*0eec*/ 	.word	0x000000ff
        /*0ef0*/ 	.word	0x00019c80
        /*0ef4*/ 	.short	0x0100
        /*0ef6*/ 	.byte	0x06
	.zero		1


	//   ....[12]....
        /*0ef8*/ 	.word	0x00000610
        /*0efc*/ 	.word	0x000000ff
        /*0f00*/ 	.word	0x00019c78
        /*0f04*/ 	.short	0x0100
        /*0f06*/ 	.byte	0x06
	.zero		1


	//   ....[13]....
        /*0f08*/ 	.word	0x00000620
        /*0f0c*/ 	.word	0x000000ff
        /*0f10*/ 	.word	0x00019c88
        /*0f14*/ 	.short	0x0100
        /*0f16*/ 	.byte	0x06
	.zero		1


	//   ....[14]....
        /*0f18*/ 	.word	0x00000750
        /*0f1c*/ 	.word	0x000000ff
        /*0f20*/ 	.word	0x00019c90
        /*0f24*/ 	.short	0x0100
        /*0f26*/ 	.byte	0x08
	.zero		1


	//   ....[15]....
        /*0f28*/ 	.word	0x00000760
        /*0f2c*/ 	.word	0x000000ff
        /*0f30*/ 	.word	0x00019ca0
        /*0f34*/ 	.short	0x0100
        /*0f36*/ 	.byte	0x08
	.zero		1


	//   ....[16]....
        /*0f38*/ 	.word	0x00000770
        /*0f3c*/ 	.word	0x000000ff
        /*0f40*/ 	.word	0x00019c98
        /*0f44*/ 	.short	0x0100
        /*0f46*/ 	.byte	0x08
	.zero		1


	//   ....[17]....
        /*0f48*/ 	.word	0x00000780
        /*0f4c*/ 	.word	0x000000ff
        /*0f50*/ 	.word	0x00019ca8
        /*0f54*/ 	.short	0x0100
        /*0f56*/ 	.byte	0x08
	.zero		1


	//   ....[18]....
        /*0f58*/ 	.word	0x000008c0
        /*0f5c*/ 	.word	0x000000ff
        /*0f60*/ 	.word	0x00019cb0
        /*0f64*/ 	.short	0x0100
        /*0f66*/ 	.byte	0x08
	.zero		1


	//   ....[19]....
        /*0f68*/ 	.word	0x000008d0
        /*0f6c*/ 	.word	0x000000ff
        /*0f70*/ 	.word	0x00019cc0
        /*0f74*/ 	.short	0x0100
        /*0f76*/ 	.byte	0x08
	.zero		1


	//   ....[20]....
        /*0f78*/ 	.word	0x000008e0
        /*0f7c*/ 	.word	0x000000ff
        /*0f80*/ 	.word	0x00019cb8
        /*0f84*/ 	.short	0x0100
        /*0f86*/ 	.byte	0x08
	.zero		1


	//   ....[21]....
        /*0f88*/ 	.word	0x000008f0
        /*0f8c*/ 	.word	0x000000ff
        /*0f90*/ 	.word	0x00019cc8
        /*0f94*/ 	.short	0x0100
        /*0f96*/ 	.byte	0x08
	.zero		1


	//   ....[22]....
        /*0f98*/ 	.word	0x00002c50
        /*0f9c*/ 	.word	0x00000045
        /*0fa0*/ 	.word	0x00019c90
        /*0fa4*/ 	.short	0x010a
        /*0fa6*/ 	.byte	0x3f
	.zero		1


	//   ....[23]....
        /*0fa8*/ 	.word	0x00004580
        /*0fac*/ 	.word	0x00000045
        /*0fb0*/ 	.word	0x00019c90
        /*0fb4*/ 	.short	0x010a
        /*0fb6*/ 	.byte	0x3f
	.zero		1


	//   ....[24]....
        /*0fb8*/ 	.word	0x00006520
        /*0fbc*/ 	.word	0x00000045
        /*0fc0*/ 	.word	0x00019c90
        /*0fc4*/ 	.short	0x010a
        /*0fc6*/ 	.byte	0x3f
	.zero		1


	//   ....[25]....
        /*0fc8*/ 	.word	0x00006930
        /*0fcc*/ 	.word	0x00000004
        /*0fd0*/ 	.word	0x00000000
        /*0fd4*/ 	.short	0x0101
        /*0fd6*/ 	.byte	0x3f
	.zero		1


	//   ....[26]....
        /*0fd8*/ 	.word	0x00006970
        /*0fdc*/ 	.word	0x00000045
        /*0fe0*/ 	.word	0x00019cb0
        /*0fe4*/ 	.short	0x010a
        /*0fe6*/ 	.byte	0x3f
	.zero		1


	//   ....[27]....
        /*0fe8*/ 	.word	0x00006d30
        /*0fec*/ 	.word	0x00000045
        /*0ff0*/ 	.word	0x00000000
        /*0ff4*/ 	.short	0x0101
        /*0ff6*/ 	.byte	0x3f
	.zero		1


	//   ....[28]....
        /*0ff8*/ 	.word	0x000077c0
        /*0ffc*/ 	.word	0x00000012
        /*1000*/ 	.word	0x00019c00
        /*1004*/ 	.short	0x010a
        /*1006*/ 	.byte	0x3f
	.zero		1


	//   ....[29]....
        /*1008*/ 	.word	0x00007810
        /*100c*/ 	.word	0x00000012
        /*1010*/ 	.word	0x00019c00
        /*1014*/ 	.short	0x010a
        /*1016*/ 	.byte	0x3f
	.zero		1


	//   ....[30]....
        /*1018*/ 	.word	0x00008040
        /*101c*/ 	.word	0x00000012
        /*1020*/ 	.word	0x00019c00
        /*1024*/ 	.short	0x010a
        /*1026*/ 	.byte	0x3f
	.zero		1


	//   ....[31]....
        /*1028*/ 	.word	0x00009d00
        /*102c*/ 	.word	0x00000012
        /*1030*/ 	.word	0x00019c00
        /*1034*/ 	.short	0x010a
        /*1036*/ 	.byte	0x3f
	.zero		1


	//   ....[32]....
        /*1038*/ 	.word	0x0000bec0
        /*103c*/ 	.word	0x00000003
        /*1040*/ 	.word	0x00019c30
        /*1044*/ 	.short	0x010a
        /*1046*/ 	.byte	0x3f
	.zero		1


	//   ....[33]....
        /*1048*/ 	.word	0x0000bf70
        /*104c*/ 	.word	0x00000003
        /*1050*/ 	.word	0x00019c30
        /*1054*/ 	.short	0x010a
        /*1056*/ 	.byte	0x3f
	.zero		1


	//   ....[34]....
        /*1058*/ 	.word	0x0000d790
        /*105c*/ 	.word	0x00000003
        /*1060*/ 	.word	0x00000000
        /*1064*/ 	.short	0x0101
        /*1066*/ 	.byte	0x3f
	.zero		1


	//   ....[35]....
        /*1068*/ 	.word	0x0000e310
        /*106c*/ 	.word	0x00000000
        /*1070*/ 	.word	0x00019c30
        /*1074*/ 	.short	0x010a
        /*1076*/ 	.byte	0x3f
	.zero		1


	//   ....[36]....
        /*1078*/ 	.word	0x0000e390
        /*107c*/ 	.word	0x00000000
        /*1080*/ 	.word	0x00019c30
        /*1084*/ 	.short	0x010a
        /*1086*/ 	.byte	0x3f
	.zero		1


	//   ....[37]....
        /*1088*/ 	.word	0x0000e5a0
        /*108c*/ 	.word	0x0000000f
        /*1090*/ 	.word	0x00019c50
        /*1094*/ 	.short	0x010a
        /*1096*/ 	.byte	0x3f
	.zero		1


	//   ....[38]....
        /*1098*/ 	.word	0x0000e5f0
        /*109c*/ 	.word	0x0000000f
        /*10a0*/ 	.word	0x00019c50
        /*10a4*/ 	.short	0x010a
        /*10a6*/ 	.byte	0x3f
	.zero		1


	//   ....[39]....
        /*10a8*/ 	.word	0x0000e920
        /*10ac*/ 	.word	0x00000000
        /*10b0*/ 	.word	0x00000000
        /*10b4*/ 	.short	0x0101
        /*10b6*/ 	.byte	0x3f
	.zero		1


	//   ....[40]....
        /*10b8*/ 	.word	0x00010520
        /*10bc*/ 	.word	0x0000000f
        /*10c0*/ 	.word	0x00000000
        /*10c4*/ 	.short	0x0101
        /*10c6*/ 	.byte	0x3f
	.zero		1


	//   ....[41]....
        /*10c8*/ 	.word	0x00010bc0
        /*10cc*/ 	.word	0x00000005
        /*10d0*/ 	.word	0x00019c30
        /*10d4*/ 	.short	0x010a
        /*10d6*/ 	.byte	0x3f
	.zero		1


	//   ....[42]....
        /*10d8*/ 	.word	0x00010c40
        /*10dc*/ 	.word	0x00000005
        /*10e0*/ 	.word	0x00019c30
        /*10e4*/ 	.short	0x010a
        /*10e6*/ 	.byte	0x3f
	.zero		1


	//   ....[43]....
        /*10e8*/ 	.word	0x00010e50
        /*10ec*/ 	.word	0x0000000f
        /*10f0*/ 	.word	0x00019c50
        /*10f4*/ 	.short	0x010a
        /*10f6*/ 	.byte	0x3f
	.zero		1


	//   ....[44]....
        /*10f8*/ 	.word	0x00010ea0
        /*10fc*/ 	.word	0x0000000f
        /*1100*/ 	.word	0x00019c50
        /*1104*/ 	.short	0x010a
        /*1106*/ 	.byte	0x3f
	.zero		1


	//   ....[45]....
        /*1108*/ 	.word	0x00011130
        /*110c*/ 	.word	0x00000000
        /*1110*/ 	.word	0x00000000
        /*1114*/ 	.short	0x0101
        /*1116*/ 	.byte	0x3f
	.zero		1


	//   ....[46]....
        /*1118*/ 	.word	0x00012380
        /*111c*/ 	.word	0x0000000f
        /*1120*/ 	.word	0x00000000
        /*1124*/ 	.short	0x0101
        /*1126*/ 	.byte	0x3f
	.zero		1


	//   ....[47]....
        /*1128*/ 	.word	0x00012940
        /*112c*/ 	.word	0x0000000c
        /*1130*/ 	.word	0x00019c50
        /*1134*/ 	.short	0x010a
        /*1136*/ 	.byte	0x3f
	.zero		1


	//   ....[48]....
        /*1138*/ 	.word	0x00012990
        /*113c*/ 	.word	0x0000000c
        /*1140*/ 	.word	0x00019c50
        /*1144*/ 	.short	0x010a
        /*1146*/ 	.byte	0x3f
	.zero		1


	//   ....[49]....
        /*1148*/ 	.word	0x00013250
        /*114c*/ 	.word	0x0000000c
        /*1150*/ 	.word	0x00000000
        /*1154*/ 	.short	0x0101
        /*1156*/ 	.byte	0x3f
	.zero		1


	//   ....[50]....
        /*1158*/ 	.word	0x00014e20
        /*115c*/ 	.word	0x00000000
        /*1160*/ 	.word	0x00000000
        /*1164*/ 	.short	0x0101
        /*1166*/ 	.byte	0x3f
	.zero		1


	//   ....[51]....
        /*1168*/ 	.word	0x00015380
        /*116c*/ 	.word	0x00000002
        /*1170*/ 	.word	0x00000000
        /*1174*/ 	.short	0x0101
        /*1176*/ 	.byte	0x3f
	.zero		1


	//   ....[52]....
        /*1178*/ 	.word	0x000184b0
        /*117c*/ 	.word	0x00000011
        /*1180*/ 	.word	0x00019c20
        /*1184*/ 	.short	0x010a
        /*1186*/ 	.byte	0x3f
	.zero		1


	//   ....[53]....
        /*1188*/ 	.word	0x00018540
        /*118c*/ 	.word	0x00000009
        /*1190*/ 	.word	0x00019ca0
        /*1194*/ 	.short	0x010a
        /*1196*/ 	.byte	0x3f
	.zero		1


	//   ....[54]....
        /*1198*/ 	.word	0x00018990
        /*119c*/ 	.word	0x00000009
        /*11a0*/ 	.word	0x00019cc0
        /*11a4*/ 	.short	0x010a
        /*11a6*/ 	.byte	0x3f
	.zero		1


	//   ....[55]....
        /*11a8*/ 	.word	0x00018ea0
        /*11ac*/ 	.word	0x00000009
        /*11b0*/ 	.word	0x00019ca0
        /*11b4*/ 	.short	0x010a
        /*11b6*/ 	.byte	0x3f
	.zero		1


	//   ....[56]....
        /*11b8*/ 	.word	0x000192e0
        /*11bc*/ 	.word	0x00000009
        /*11c0*/ 	.word	0x00019cc0
        /*11c4*/ 	.short	0x010a
        /*11c6*/ 	.byte	0x3f
	.zero		1


	//   ....[57]....
        /*11c8*/ 	.word	0x0001a5b0
        /*11cc*/ 	.word	0x00000004
        /*11d0*/ 	.word	0x00019c80
        /*11d4*/ 	.short	0x010a
        /*11d6*/ 	.byte	0x3f
	.zero		1


	//   ....[58]....
        /*11d8*/ 	.word	0x0001a9d0
        /*11dc*/ 	.word	0x00000004
        /*11e0*/ 	.word	0x00019c70
        /*11e4*/ 	.short	0x0107
        /*11e6*/ 	.byte	0x3f
	.zero		1


	//   ....[59]....
        /*11e8*/ 	.word	0x0001aa90
        /*11ec*/ 	.word	0x00000004
        /*11f0*/ 	.word	0x00019c70
        /*11f4*/ 	.short	0x0101
        /*11f6*/ 	.byte	0x3f
	.zero		1


	//   ....[60]....
        /*11f8*/ 	.word	0x0001aae0
        /*11fc*/ 	.word	0x00000004
        /*1200*/ 	.word	0x00019c40
        /*1204*/ 	.short	0x010a
        /*1206*/ 	.byte	0x3f
	.zero		1


	//   ....[61]....
        /*1208*/ 	.word	0x0001ae40
        /*120c*/ 	.word	0x00000004
        /*1210*/ 	.word	0x00019c30
        /*1214*/ 	.short	0x0107
        /*1216*/ 	.byte	0x3f
	.zero		1


	//   ....[62]....
        /*1218*/ 	.word	0x0001af10
        /*121c*/ 	.word	0x00000004
        /*1220*/ 	.word	0x00019c30
        /*1224*/ 	.short	0x0101
        /*1226*/ 	.byte	0x3f
	.zero		1


	//   ....[63]....
        /*1228*/ 	.word	0x0001b8d0
        /*122c*/ 	.word	0x00000011
        /*1230*/ 	.word	0x00019c00
        /*1234*/ 	.short	0x0107
        /*1236*/ 	.byte	0x3f
	.zero		1


	//   ....[64]....
        /*1238*/ 	.word	0x0001b9d0
        /*123c*/ 	.word	0x00000011
        /*1240*/ 	.word	0x00019c00
        /*1244*/ 	.short	0x0101
        /*1246*/ 	.byte	0x3f
	.zero		1


	//   ....[65]....
        /*1248*/ 	.word	0x0001b9f0
        /*124c*/ 	.word	0x00000011
        /*1250*/ 	.word	0x00019c20
        /*1254*/ 	.short	0x010a
        /*1256*/ 	.byte	0x3f
	.zero		1


	//   ....[66]....
        /*1258*/ 	.word	0x0001bd80
        /*125c*/ 	.word	0x00000000
        /*1260*/ 	.word	0x00019c80
        /*1264*/ 	.short	0x010a
        /*1266*/ 	.byte	0x3f
	.zero		1


	//   ....[67]....
        /*1268*/ 	.word	0x0001c130
        /*126c*/ 	.word	0x00000000
        /*1270*/ 	.word	0x00019c70
        /*1274*/ 	.short	0x0107
        /*1276*/ 	.byte	0x3f
	.zero		1


	//   ....[68]....
        /*1278*/ 	.word	0x0001c1f0
        /*127c*/ 	.word	0x00000000
        /*1280*/ 	.word	0x00019c70
        /*1284*/ 	.short	0x0101
        /*1286*/ 	.byte	0x3f
	.zero		1


	//   ....[69]....
        /*1288*/ 	.word	0x0001c220
        /*128c*/ 	.word	0x00000000
        /*1290*/ 	.word	0x00019c40
        /*1294*/ 	.short	0x010a
        /*1296*/ 	.byte	0x3f
	.zero		1


	//   ....[70]....
        /*1298*/ 	.word	0x0001c550
        /*129c*/ 	.word	0x00000000
        /*12a0*/ 	.word	0x00019c30
        /*12a4*/ 	.short	0x0107
        /*12a6*/ 	.byte	0x3f
	.zero		1


	//   ....[71]....
        /*12a8*/ 	.word	0x0001c610
        /*12ac*/ 	.word	0x00000000
        /*12b0*/ 	.word	0x00019c30
        /*12b4*/ 	.short	0x0101
        /*12b6*/ 	.byte	0x3f
	.zero		1


	//   ....[72]....
        /*12b8*/ 	.word	0x0001c6a0
        /*12bc*/ 	.word	0x00000002
        /*12c0*/ 	.word	0x00019c70
        /*12c4*/ 	.short	0x010a
        /*12c6*/ 	.byte	0x3f
	.zero		1


	//   ....[73]....
        /*12c8*/ 	.word	0x0001c730
        /*12cc*/ 	.word	0x00000002
        /*12d0*/ 	.word	0x00019c60
        /*12d4*/ 	.short	0x010a
        /*12d6*/ 	.byte	0x3f
	.zero		1


	//   ....[74]....
        /*12d8*/ 	.word	0x0001cac0
        /*12dc*/ 	.word	0x00000002
        /*12e0*/ 	.word	0x00019c50
        /*12e4*/ 	.short	0x0101
        /*12e6*/ 	.byte	0x3f
	.zero		1


	//   ....[75]....
        /*12e8*/ 	.word	0x0001cb50
        /*12ec*/ 	.word	0x00000002
        /*12f0*/ 	.word	0x00000000
        /*12f4*/ 	.short	0x0101
        /*12f6*/ 	.byte	0x3f
	.zero		1


	//   ....[76]....
        /*12f8*/ 	.word	0x0001cd10
        /*12fc*/ 	.word	0x00000003
        /*1300*/ 	.word	0x00019c70
        /*1304*/ 	.short	0x010a
        /*1306*/ 	.byte	0x3f
	.zero		1


	//   ....[77]....
        /*1308*/ 	.word	0x0001cd90
        /*130c*/ 	.word	0x00000003
        /*1310*/ 	.word	0x00019c60
        /*1314*/ 	.short	0x010a
        /*1316*/ 	.byte	0x3f
	.zero		1


	//   ....[78]....
        /*1318*/ 	.word	0x0001d130
        /*131c*/ 	.word	0x00000003
        /*1320*/ 	.word	0x00019c50
        /*1324*/ 	.short	0x0101
        /*1326*/ 	.byte	0x3f
	.zero		1


	//   ....[79]....
        /*1328*/ 	.word	0x0001d1d0
        /*132c*/ 	.word	0x00000003
        /*1330*/ 	.word	0x00000000
        /*1334*/ 	.short	0x0101
        /*1336*/ 	.byte	0x3f
	.zero		1


	//   ....[80]....
        /*1338*/ 	.word	0x0001e330
        /*133c*/ 	.word	0x00000004
        /*1340*/ 	.word	0x00019c20
        /*1344*/ 	.short	0x010a
        /*1346*/ 	.byte	0x3f
	.zero		1


	//   ....[81]....
        /*1348*/ 	.word	0x0001e4a0
        /*134c*/ 	.word	0x00000005
        /*1350*/ 	.word	0x00019c40
        /*1354*/ 	.short	0x010a
        /*1356*/ 	.byte	0x3f
	.zero		1


	//   ....[82]....
        /*1358*/ 	.word	0x0001e540
        /*135c*/ 	.word	0x00000013
        /*1360*/ 	.word	0x00019c40
        /*1364*/ 	.short	0x010a
        /*1366*/ 	.byte	0x3f
	.zero		1


	//   ....[83]....
        /*1368*/ 	.word	0x0001e580
        /*136c*/ 	.word	0x00000005
        /*1370*/ 	.word	0x00019c60
        /*1374*/ 	.short	0x010a
        /*1376*/ 	.byte	0x3f
	.zero		1


	//   ....[84]....
        /*1378*/ 	.word	0x0001e5c0
        /*137c*/ 	.word	0x00000013
        /*1380*/ 	.word	0x00019c60
        /*1384*/ 	.short	0x010a
        /*1386*/ 	.byte	0x3f
	.zero		1


	//   ....[85]....
        /*1388*/ 	.word	0x0001e600
        /*138c*/ 	.word	0x00000005
        /*1390*/ 	.word	0x00019c80
        /*1394*/ 	.short	0x010a
        /*1396*/ 	.byte	0x3f
	.zero		1


	//   ....[86]....
        /*1398*/ 	.word	0x0001e640
        /*139c*/ 	.word	0x00000013
        /*13a0*/ 	.word	0x00019c80
        /*13a4*/ 	.short	0x010a
        /*13a6*/ 	.byte	0x3f
	.zero		1


	//   ....[87]....
        /*13a8*/ 	.word	0x0001e6a0
        /*13ac*/ 	.word	0x00000045
        /*13b0*/ 	.word	0x00019c90
        /*13b4*/ 	.short	0x010a
        /*13b6*/ 	.byte	0x3f
	.zero		1


	//   ....[88]....
        /*13b8*/ 	.word	0x0001e810
        /*13bc*/ 	.word	0x00000045
        /*13c0*/ 	.word	0x00019c90
        /*13c4*/ 	.short	0x010a
        /*13c6*/ 	.byte	0x3f
	.zero		1


	//   ....[89]....
        /*13c8*/ 	.word	0x0001e990
        /*13cc*/ 	.word	0x00000045
        /*13d0*/ 	.word	0x00019c90
        /*13d4*/ 	.short	0x010a
        /*13d6*/ 	.byte	0x3f
	.zero		1


	//   ....[90]....
        /*13d8*/ 	.word	0x0001eaf0
        /*13dc*/ 	.word	0x00000045
        /*13e0*/ 	.word	0x00019cb0
        /*13e4*/ 	.short	0x010a
        /*13e6*/ 	.byte	0x3f
	.zero		1


	//   ....[91]....
        /*13e8*/ 	.word	0x0001ecf0
        /*13ec*/ 	.word	0x00000012
        /*13f0*/ 	.word	0x00019c00
        /*13f4*/ 	.short	0x010a
        /*13f6*/ 	.byte	0x3f
	.zero		1


	//   ....[92]....
        /*13f8*/ 	.word	0x0001ef00
        /*13fc*/ 	.word	0x00000012
        /*1400*/ 	.word	0x00019c00
        /*1404*/ 	.short	0x010a
        /*1406*/ 	.byte	0x3f
	.zero		1


	//   ....[93]....
        /*1408*/ 	.word	0x0001ef50
        /*140c*/ 	.word	0x00000003
        /*1410*/ 	.word	0x00019c30
        /*1414*/ 	.short	0x010a
        /*1416*/ 	.byte	0x3f
	.zero		1


	//   ....[94]....
        /*1418*/ 	.word	0x0001efa0
        /*141c*/ 	.word	0x00000000
        /*1420*/ 	.word	0x00019c30
        /*1424*/ 	.short	0x010a
        /*1426*/ 	.byte	0x3f
	.zero		1


	//   ....[95]....
        /*1428*/ 	.word	0x0001eff0
        /*142c*/ 	.word	0x0000000f
        /*1430*/ 	.word	0x00019c50
        /*1434*/ 	.short	0x010a
        /*1436*/ 	.byte	0x3f
	.zero		1


	//   ....[96]....
        /*1438*/ 	.word	0x0001f040
        /*143c*/ 	.word	0x00000005
        /*1440*/ 	.word	0x00019c30
        /*1444*/ 	.short	0x010a
        /*1446*/ 	.byte	0x3f
	.zero		1


	//   ....[97]....
        /*1448*/ 	.word	0x0001f090
        /*144c*/ 	.word	0x0000000f
        /*1450*/ 	.word	0x00019c50
        /*1454*/ 	.short	0x010a
        /*1456*/ 	.byte	0x3f
	.zero		1


	//   ....[98]....
        /*1458*/ 	.word	0x0001f0e0
        /*145c*/ 	.word	0x0000000c
        /*1460*/ 	.word	0x00019c50
        /*1464*/ 	.short	0x010a
        /*1466*/ 	.byte	0x3f
	.zero		1


	//   ....[99]....
        /*1468*/ 	.word	0x0001f280
        /*146c*/ 	.word	0x00000011
        /*1470*/ 	.word	0x00019c20
        /*1474*/ 	.short	0x010a
        /*1476*/ 	.byte	0x3f
	.zero		1


	//   ....[100]....
        /*1478*/ 	.word	0x0001f2d0
        /*147c*/ 	.word	0x00000009
        /*1480*/ 	.word	0x00019ca0
        /*1484*/ 	.short	0x010a
        /*1486*/ 	.byte	0x3f
	.zero		1


	//   ....[101]....
        /*1488*/ 	.word	0x0001f320
        /*148c*/ 	.word	0x00000009
        /*1490*/ 	.word	0x00019cc0
        /*1494*/ 	.short	0x010a
        /*1496*/ 	.byte	0x3f
	.zero		1


	//   ....[102]....
        /*1498*/ 	.word	0x0001f370
        /*149c*/ 	.word	0x00000009
        /*14a0*/ 	.word	0x00019ca0
        /*14a4*/ 	.short	0x010a
        /*14a6*/ 	.byte	0x3f
	.zero		1


	//   ....[103]....
        /*14a8*/ 	.word	0x0001f3c0
        /*14ac*/ 	.word	0x00000009
        /*14b0*/ 	.word	0x00019cc0
        /*14b4*/ 	.short	0x010a
        /*14b6*/ 	.byte	0x3f
	.zero		1


	//   ....[104]....
        /*14b8*/ 	.word	0x0001f4f0
        /*14bc*/ 	.word	0x00000004
        /*14c0*/ 	.word	0x00019c80
        /*14c4*/ 	.short	0x010a
        /*14c6*/ 	.byte	0x3f
	.zero		1


	//   ....[105]....
        /*14c8*/ 	.word	0x0001f8e0
        /*14cc*/ 	.word	0x00000004
        /*14d0*/ 	.word	0x00019c40
        /*14d4*/ 	.short	0x010a
        /*14d6*/ 	.byte	0x3f
	.zero		1


	//   ....[106]....
        /*14d8*/ 	.word	0x0001ff80
        /*14dc*/ 	.word	0x00000011
        /*14e0*/ 	.word	0x00019c20
        /*14e4*/ 	.short	0x010a
        /*14e6*/ 	.byte	0x3f
	.zero		1


	//   ....[107]....
        /*14e8*/ 	.word	0x0001ffd0
        /*14ec*/ 	.word	0x00000000
        /*14f0*/ 	.word	0x00019c80
        /*14f4*/ 	.short	0x010a
        /*14f6*/ 	.byte	0x3f
	.zero		1


	//   ....[108]....
        /*14f8*/ 	.word	0x000202d0
        /*14fc*/ 	.word	0x00000000
        /*1500*/ 	.word	0x00019c40
        /*1504*/ 	.short	0x010a
        /*1506*/ 	.byte	0x3f
	.zero		1


	//   ....[109]....
        /*1508*/ 	.word	0x00020580
        /*150c*/ 	.word	0x00000002
        /*1510*/ 	.word	0x00019c70
        /*1514*/ 	.short	0x010a
        /*1516*/ 	.byte	0x3f
	.zero		1


	//   ....[110]....
        /*1518*/ 	.word	0x000205d0
        /*151c*/ 	.word	0x00000002
        /*1520*/ 	.word	0x00019c60
        /*1524*/ 	.short	0x010a
        /*1526*/ 	.byte	0x3f
	.zero		1


	//   ....[111]....
        /*1528*/ 	.word	0x00020620
        /*152c*/ 	.word	0x00000003
        /*1530*/ 	.word	0x00019c70
        /*1534*/ 	.short	0x010a
        /*1536*/ 	.byte	0x3f
	.zero		1


	//   ....[112]....
        /*1538*/ 	.word	0x00020670
        /*153c*/ 	.word	0x00000003
        /*1540*/ 	.word	0x00019c60
        /*1544*/ 	.short	0x010a
        /*1546*/ 	.byte	0x3f
	.zero		1


	//   ....[113]....
        /*1548*/ 	.word	0x000211a0
        /*154c*/ 	.word	0x00000004
        /*1550*/ 	.word	0x00019c20
        /*1554*/ 	.short	0x010a
        /*1556*/ 	.byte	0x3f
	.zero		1


	//   ....[114]....
        /*1558*/ 	.word	0x00021340
        /*155c*/ 	.word	0x00000005
        /*1560*/ 	.word	0x00019c40
        /*1564*/ 	.short	0x010a
        /*1566*/ 	.byte	0x3f
	.zero		1


	//   ....[115]....
        /*1568*/ 	.word	0x00021390
        /*156c*/ 	.word	0x00000013
        /*1570*/ 	.word	0x00019c40
        /*1574*/ 	.short	0x010a
        /*1576*/ 	.byte	0x3f
	.zero		1


	//   ....[116]....
        /*1578*/ 	.word	0x000213e0
        /*157c*/ 	.word	0x00000005
        /*1580*/ 	.word	0x00019c60
        /*1584*/ 	.short	0x010a
        /*1586*/ 	.byte	0x3f
	.zero		1


	//   ....[117]....
        /*1588*/ 	.word	0x00021430
        /*158c*/ 	.word	0x00000013
        /*1590*/ 	.word	0x00019c60
        /*1594*/ 	.short	0x010a
        /*1596*/ 	.byte	0x3f
	.zero		1


	//   ....[118]....
        /*1598*/ 	.word	0x00021480
        /*159c*/ 	.word	0x00000005
        /*15a0*/ 	.word	0x00019c80
        /*15a4*/ 	.short	0x010a
        /*15a6*/ 	.byte	0x3f
	.zero		1


	//----- nvinfo : EIATTR_NUM_MBARRIERS
	.align		4
.L_327:
        /*15a8*/ 	.byte	0x03, 0x38
        /*15aa*/ 	.short	0x0016


	//----- nvinfo : EIATTR_EXIT_INSTR_OFFSETS
	.align		4
        /*15ac*/ 	.byte	0x04, 0x1c
        /*15ae*/ 	.short	(.L_329 - .L_328)


	//   ....[0]....
.L_328:
        /*15b0*/ 	.word	0x0001e690


	//----- nvinfo : EIATTR_MAX_THREADS
	.align		4
.L_329:
        /*15b4*/ 	.byte	0x04, 0x05
        /*15b6*/ 	.short	(.L_331 - .L_330)
.L_330:
        /*15b8*/ 	.word	0x00000200
        /*15bc*/ 	.word	0x00000001
        /*15c0*/ 	.word	0x00000001


	//----- nvinfo : EIATTR_CRS_STACK_SIZE
	.align		4
.L_331:
        /*15c4*/ 	.byte	0x04, 0x1e
        /*15c6*/ 	.short	(.L_333 - .L_332)
.L_332:
        /*15c8*/ 	.word	0x00000000


	//----- nvinfo : EIATTR_CBANK_PARAM_SIZE
	.align		4
.L_333:
        /*15cc*/ 	.byte	0x03, 0x19
        /*15ce*/ 	.short	0x0af0


	//----- nvinfo : EIATTR_PARAM_CBANK
	.align		4
        /*15d0*/ 	.byte	0x04, 0x0a
        /*15d2*/ 	.short	(.L_335 - .L_334)
	.align		4
.L_334:
        /*15d4*/ 	.word	index@(.nv.constant0._ZN7cutlass13device_kernelIN5flash11enable_sm90INS1_16FlashAttnFwdSm90INS1_25CollectiveMainloopFwdSm90ILi2EN4cute5tupleIJNS5_1CILi1EEES8_S8_EEENS6_IJNS7_ILi192EEENS7_ILi128EEENS7_ILi96EEEEEELi96ENS_12float_e4m3_tEfNS_4arch4Sm90ELb1ELb0ELb0ELb1ELb1ELb1ELb0ELb1ELb1ELb1ELb1ELb0EEENS1_21CollectiveEpilogueFwdINS6_IJSA_SC_SB_EEES9_NS_10bfloat16_tESG_Li384ELb1ELb1ELb1ELb1EEENS1_36VarlenDynamicPersistentTileSchedulerILi192ELi128ELi384ELi128ELb1ELb1ELb1ELb1ELb1ELb1EEEEEEEEEvNT_6ParamsE)
        /*15d8*/ 	.short	0x0210
        /*15da*/ 	.short	0x0af0


	//----- nvinfo : EIATTR_SW_WAR
	.align		4
.L_335:
        /*15dc*/ 	.byte	0x04, 0x36
        /*15de*/ 	.short	(.L_337 - .L_336)
.L_336:
        /*15e0*/ 	.word	0x00000008
.L_337:


//--------------------- .nv.callgraph             --------------------------
	.section	.nv.callgraph,"",@"SHT_CUDA_CALLGRAPH"
	.align	4
	.sectionentsize	8
	.align		4
        /*0000*/ 	.word	0x00000000
	.align		4
        /*0004*/ 	.word	0xffffffff
	.align		4
        /*0008*/ 	.word	index@(_ZN7cutlass13device_kernelIN5flash11enable_sm90INS1_16FlashAttnFwdSm90INS1_25CollectiveMainloopFwdSm90ILi2EN4cute5tupleIJNS5_1CILi1EEES8_S8_EEENS6_IJNS7_ILi192EEENS7_ILi128EEENS7_ILi96EEEEEELi96ENS_12float_e4m3_tEfNS_4arch4Sm90ELb0ELb0ELb0ELb0ELb1ELb0ELb0ELb1ELb1ELb1ELb1ELb0EEENS1_21CollectiveEpilogueFwdINS6_IJSA_SC_SB_EEES9_NS_10bfloat16_tESG_Li384ELb0ELb1ELb1ELb1EEENS1_19SingleTileSchedulerILb0ELb1ELb1ELi192EEEEEEEEEvNT_6ParamsE)
	.align		4
        /*000c*/ 	.word	index@(__assertfail)
	.align		4
        /*0010*/ 	.word	index@(_ZN7cutlass13device_kernelIN5flash11enable_sm90INS1_16FlashAttnFwdSm90INS1_25CollectiveMainloopFwdSm90ILi2EN4cute5tupleIJNS5_1CILi1EEES8_S8_EEENS6_IJNS7_ILi192EEENS7_ILi128EEENS7_ILi96EEEEEELi96ENS_12float_e4m3_tEfNS_4arch4Sm90ELb0ELb0ELb0ELb1ELb1ELb0ELb0ELb1ELb1ELb1ELb1ELb0EEENS1_21CollectiveEpilogueFwdINS6_IJSA_SC_SB_EEES9_NS_10bfloat16_tESG_Li384ELb1ELb1ELb1ELb1EEENS1_36VarlenDynamicPersistentTileSchedulerILi192ELi128ELi384ELi128ELb1ELb1ELb1ELb0ELb1ELb1EEEEEEEEEvNT_6ParamsE)
	.align		4
        /*0014*/ 	.word	index@(__assertfail)
	.align		4
        /*0018*/ 	.word	index@(_ZN7cutlass13device_kernelIN5flash11enable_sm90INS1_16FlashAttnFwdSm90INS1_25CollectiveMainloopFwdSm90ILi2EN4cute5tupleIJNS5_1CILi1EEES8_S8_EEENS6_IJNS7_ILi192EEENS7_ILi128EEENS7_ILi96EEEEEELi96ENS_12float_e4m3_tEfNS_4arch4Sm90ELb0ELb0ELb0ELb1ELb1ELb1ELb0ELb1ELb1ELb1ELb1ELb0EEENS1_21CollectiveEpilogueFwdINS6_IJSA_SC_SB_EEES9_NS_10bfloat16_tESG_Li384ELb1ELb1ELb1ELb1EEENS1_36VarlenDynamicPersistentTileSchedulerILi192ELi128ELi384ELi128ELb1ELb1ELb1ELb0ELb1ELb1EEEEEEEEEvNT_6ParamsE)
	.align		4
        /*001c*/ 	.word	index@(__assertfail)
	.align		4
        /*0020*/ 	.word	index@(_ZN7cutlass13device_kernelIN5flash11enable_sm90INS1_16FlashAttnFwdSm90INS1_25CollectiveMainloopFwdSm90ILi2EN4cute5tupleIJNS5_1CILi1EEES8_S8_EEENS6_IJNS7_ILi192EEENS7_ILi128EEENS7_ILi96EEEEEELi96ENS_12float_e4m3_tEfNS_4arch4Sm90ELb0ELb1ELb0ELb0ELb1ELb0ELb0ELb1ELb1ELb1ELb1ELb0EEENS1_21CollectiveEpilogueFwdINS6_IJSA_SC_SB_EEES9_NS_10bfloat16_tESG_Li384ELb0ELb1ELb1ELb1EEENS1_19SingleTileSchedulerILb0ELb1ELb1ELi192EEEEEEEEEvNT_6ParamsE)
	.align		4
        /*0024*/ 	.word	index@(__assertfail)
	.align		4
        /*0028*/ 	.word	index@(_ZN7cutlass13device_kernelIN5flash11enable_sm90INS1_16FlashAttnFwdSm90INS1_25CollectiveMainloopFwdSm90ILi2EN4cute5tupleIJNS5_1CILi1EEES8_S8_EEENS6_IJNS7_ILi192EEENS7_ILi128EEENS7_ILi96EEEEEELi96ENS_12float_e4m3_tEfNS_4arch4Sm90ELb0ELb1ELb0ELb1ELb1ELb0ELb0ELb1ELb1ELb1ELb1ELb0EEENS1_21CollectiveEpilogueFwdINS6_IJSA_SC_SB_EEES9_NS_10bfloat16_tESG_Li384ELb1ELb1ELb1ELb1EEENS1_36VarlenDynamicPersistentTileSchedulerILi192ELi128ELi384ELi128ELb1ELb1ELb1ELb1ELb0ELb1EEEEEEEEEvNT_6ParamsE)
	.align		4
        /*002c*/ 	.word	index@(__assertfail)
	.align		4
        /*0030*/ 	.word	index@(_ZN7cutlass13device_kernelIN5flash11enable_sm90INS1_16FlashAttnFwdSm90INS1_25CollectiveMainloopFwdSm90ILi2EN4cute5tupleIJNS5_1CILi1EEES8_S8_EEENS6_IJNS7_ILi192EEENS7_ILi128EEENS7_ILi96EEEEEELi96ENS_12float_e4m3_tEfNS_4arch4Sm90ELb0ELb1ELb0ELb1ELb1ELb1ELb0ELb1ELb1ELb1ELb1ELb0EEENS1_21CollectiveEpilogueFwdINS6_IJSA_SC_SB_EEES9_NS_10bfloat16_tESG_Li384ELb1ELb1ELb1ELb1EEENS1_36VarlenDynamicPersistentTileSchedulerILi192ELi128ELi384ELi128ELb1ELb1ELb1ELb1ELb0ELb1EEEEEEEEEvNT_6ParamsE)
	.align		4
        /*0034*/ 	.word	index@(__assertfail)
	.align		4
        /*0038*/ 	.word	index@(_ZN7cutlass13device_kernelIN5flash11enable_sm90INS1_16FlashAttnFwdSm90INS1_25CollectiveMainloopFwdSm90ILi2EN4cute5tupleIJNS5_1CILi1EEES8_S8_EEENS6_IJNS7_ILi192EEENS7_ILi128EEENS7_ILi96EEEEEELi96ENS_12float_e4m3_tEfNS_4arch4Sm90ELb1ELb0ELb0ELb0ELb1ELb0ELb0ELb1ELb1ELb1ELb1ELb0EEENS1_21CollectiveEpilogueFwdINS6_IJSA_SC_SB_EEES9_NS_10bfloat16_tESG_Li384ELb0ELb1ELb1ELb1EEENS1_19SingleTileSchedulerILb0ELb1ELb1ELi192EEEEEEEEEvNT_6ParamsE)
	.align		4
        /*003c*/ 	.word	index@(__assertfail)
	.align		4
        /*0040*/ 	.word	index@(_ZN7cutlass13device_kernelIN5flash11enable_sm90INS1_16FlashAttnFwdSm90INS1_25CollectiveMainloopFwdSm90ILi2EN4cute5tupleIJNS5_1CILi1EEES8_S8_EEENS6_IJNS7_ILi192EEENS7_ILi128EEENS7_ILi96EEEEEELi96ENS_12float_e4m3_tEfNS_4arch4Sm90ELb1ELb0ELb0ELb1ELb1ELb0ELb0ELb1ELb1ELb1ELb1ELb0EEENS1_21CollectiveEpilogueFwdINS6_IJSA_SC_SB_EEES9_NS_10bfloat16_tESG_Li384ELb1ELb1ELb1ELb1EEENS1_36VarlenDynamicPersistentTileSchedulerILi192ELi128ELi384ELi128ELb1ELb1ELb1ELb1ELb1ELb1EEEEEEEEEvNT_6ParamsE)
	.align		4
        /*0044*/ 	.word	index@(__assertfail)
	.align		4
        /*0048*/ 	.word	index@(_ZN7cutlass13device_kernelIN5flash11enable_sm90INS1_16FlashAttnFwdSm90INS1_25CollectiveMainloopFwdSm90ILi2EN4cute5tupleIJNS5_1CILi1EEES8_S8_EEENS6_IJNS7_ILi192EEENS7_ILi128EEENS7_ILi96EEEEEELi96ENS_12float_e4m3_tEfNS_4arch4Sm90ELb1ELb0ELb0ELb1ELb1ELb1ELb0ELb1ELb1ELb1ELb1ELb0EEENS1_21CollectiveEpilogueFwdINS6_IJSA_SC_SB_EEES9_NS_10bfloat16_tESG_Li384ELb1ELb1ELb1ELb1EEENS1_36VarlenDynamicPersistentTileSchedulerILi192ELi128ELi384ELi128ELb1ELb1ELb1ELb1ELb1ELb1EEEEEEEEEvNT_6ParamsE)
	.align		4
        /*004c*/ 	.word	index@(__assertfail)
	.align		4
        /*0050*/ 	.word	0x00000000
	.align		4
        /*0054*/ 	.word	0xfffffffe
	.align		4
        /*0058*/ 	.word	0x00000000
	.align		4
        /*005c*/ 	.word	0xfffffffd
	.align		4
        /*0060*/ 	.word	0x00000000
	.align		4
        /*0064*/ 	.word	0xfffffffc


//--------------------- .nv.constant4             --------------------------
	.section	.nv.constant4,"a",@progbits
	.align	8
	.align		8
.nv.constant4:
        /*0000*/ 	.dword	__assertfail
	.align		8
        /*0008*/ 	.dword	__unnamed_1
	.align		8
        /*0010*/ 	.dword	__unnamed_2
	.align		8
        /*0018*/ 	.dword	__unnamed_3
	.align		8
        /*0020*/ 	.dword	__unnamed_4
	.align		8
        /*0028*/ 	.dword	__unnamed_5
	.align		8
        /*0030*/ 	.dword	__unnamed_6
	.align		8
        /*0038*/ 	.dword	_ZZN5flash28permute_output_fp8_VcolmajorIN4cute6TensorINS1_11ArrayEngineIfLm48EEENS1_6LayoutINS1_5tupleIJNS6_IJNS1_1CILi2EEES8_NS7_ILi12EEEEEENS7_ILi1EEESB_EEENS6_IJNS6_IJSB_S8_NS7_ILi4EEEEEENS7_ILi0EEESF_EEEEEEEEEvRT_E9upper_map
	.align		8
        /*0040*/ 	.dword	_ZN77_INTERNAL_289825e8_41_flash_fwd_hdim96_e4m3_paged_split_sm90_cu_49158569_36584cuda3std3__45__cpo5beginE
	.align		8
        /*0048*/ 	.dword	_ZN77_INTERNAL_289825e8_41_flash_fwd_hdim96_e4m3_paged_split_sm90_cu_49158569_36584cuda3std3__45__cpo3endE
	.align		8
        /*0050*/ 	.dword	_ZN77_INTERNAL_289825e8_41_flash_fwd_hdim96_e4m3_paged_split_sm90_cu_49158569_36584cuda3std3__45__cpo6cbeginE
	.align		8
        /*0058*/ 	.dword	_ZN77_INTERNAL_289825e8_41_flash_fwd_hdim96_e4m3_paged_split_sm90_cu_49158569_36584cuda3std3__45__cpo4cendE
	.align		8
        /*0060*/ 	.dword	_ZN77_INTERNAL_289825e8_41_flash_fwd_hdim96_e4m3_paged_split_sm90_cu_49158569_36584cuda3std3__479_GLOBAL__N__289825e8_41_flash_fwd_hdim96_e4m3_paged_split_sm90_cu_49158569_36586ignoreE
	.align		8
        /*0068*/ 	.dword	_ZN77_INTERNAL_289825e8_41_flash_fwd_hdim96_e4m3_paged_split_sm90_cu_49158569_36584cuda3std3__419piecewise_constructE
	.align		8
        /*0070*/ 	.dword	_ZN77_INTERNAL_289825e8_41_flash_fwd_hdim96_e4m3_paged_split_sm90_cu_49158569_36584cuda3std3__48in_placeE
	.align		8
        /*0078*/ 	.dword	_ZN77_INTERNAL_289825e8_41_flash_fwd_hdim96_e4m3_paged_split_sm90_cu_49158569_36584cuda3std6ranges3__45__cpo4swapE
	.align		8
        /*0080*/ 	.dword	_ZN77_INTERNAL_289825e8_41_flash_fwd_hdim96_e4m3_paged_split_sm90_cu_49158569_36584cuda3std6ranges3__45__cpo9iter_moveE
	.align		8
        /*0088*/ 	.dword	_ZN77_INTERNAL_289825e8_41_flash_fwd_hdim96_e4m3_paged_split_sm90_cu_49158569_36584cute7productE
	.align		8
        /*0090*/ 	.dword	_ZN77_INTERNAL_289825e8_41_flash_fwd_hdim96_e4m3_paged_split_sm90_cu_49158569_36584cute1_E
	.align		8
        /*0098*/ 	.dword	$str$23
	.align		8
        /*00a0*/ 	.dword	$str$24


//--------------------- .text._ZN7cutlass13device_kernelIN5flash11enable_sm90INS1_16FlashAttnFwdSm90INS1_25CollectiveMainloopFwdSm90ILi2EN4cute5tupleIJNS5_1CILi1EEES8_S8_EEENS6_IJNS7_ILi192EEENS7_ILi128EEENS7_ILi96EEEEEELi96ENS_12float_e4m3_tEfNS_4arch4Sm90ELb0ELb0ELb0ELb0ELb1ELb0ELb0ELb1ELb1ELb1ELb1ELb0EEENS1_21CollectiveEpilogueFwdINS6_IJSA_SC_SB_EEES9_NS_10bfloat16_tESG_Li384ELb0ELb1ELb1ELb1EEENS1_19SingleTileSchedulerILb0ELb1ELb1ELi192EEEEEEEEEvNT_6ParamsE --------------------------
	.section	.text._ZN7cutlass13device_kernelIN5flash11enable_sm90INS1_16FlashAttnFwdSm90INS1_25CollectiveMainloopFwdSm90ILi2EN4cute5tupleIJNS5_1CILi1EEES8_S8_EEENS6_IJNS7_ILi192EEENS7_ILi128EEENS7_ILi96EEEEEELi96ENS_12float_e4m3_tEfNS_4arch4Sm90ELb0ELb0ELb0ELb0ELb1ELb0ELb0ELb1ELb1ELb1ELb1ELb0EEENS1_21CollectiveEpilogueFwdINS6_IJSA_SC_SB_EEES9_NS_10bfloat16_tESG_Li384ELb0ELb1ELb1ELb1EEENS1_19SingleTileSchedulerILb0ELb1ELb1ELi192EEEEEEEEEvNT_6ParamsE,"ax",@progbits
	.align	128
.text._ZN7cutlass13device_kernelIN5flash11enable_sm90INS1_16FlashAttnFwdSm90INS1_25CollectiveMainloopFwdSm90ILi2EN4cute5tupleIJNS5_1CILi1EEES8_S8_EEENS6_IJNS7_ILi192EEENS7_ILi128EEENS7_ILi96EEEEEELi96ENS_12float_e4m3_tEfNS_4arch4Sm90ELb0ELb0ELb0ELb0ELb1ELb0ELb0ELb1ELb1ELb1ELb1ELb0EEENS1_21CollectiveEpilogueFwdINS6_IJSA_SC_SB_EEES9_NS_10bfloat16_tESG_Li384ELb0ELb1ELb1ELb1EEENS1_19SingleTileSchedulerILb0ELb1ELb1ELi192EEEEEEEEEvNT_6ParamsE:
        .type           _ZN7cutlass13device_kernelIN5flash11enable_sm90INS1_16FlashAttnFwdSm90INS1_25CollectiveMainloopFwdSm90ILi2EN4cute5tupleIJNS5_1CILi1EEES8_S8_EEENS6_IJNS7_ILi192EEENS7_ILi128EEENS7_ILi96EEEEEELi96ENS_12float_e4m3_tEfNS_4arch4Sm90ELb0ELb0ELb0ELb0ELb1ELb0ELb0ELb1ELb1ELb1ELb1ELb0EEENS1_21CollectiveEpilogueFwdINS6_IJSA_SC_SB_EEES9_NS_10bfloat16_tESG_Li384ELb0ELb1ELb1ELb1EEENS1_19SingleTileSchedulerILb0ELb1ELb1ELi192EEEEEEEEEvNT_6ParamsE,@function
        .size           _ZN7cutlass13device_kernelIN5flash11enable_sm90INS1_16FlashAttnFwdSm90INS1_25CollectiveMainloopFwdSm90ILi2EN4cute5tupleIJNS5_1CILi1EEES8_S8_EEENS6_IJNS7_ILi192EEENS7_ILi128EEENS7_ILi96EEEEEELi96ENS_12float_e4m3_tEfNS_4arch4Sm90ELb0ELb0ELb0ELb0ELb1ELb0ELb0ELb1ELb1ELb1ELb1ELb0EEENS1_21CollectiveEpilogueFwdINS6_IJSA_SC_SB_EEES9_NS_10bfloat16_tESG_Li384ELb0ELb1ELb1ELb1EEENS1_19SingleTileSchedulerILb0ELb1ELb1ELi192EEEEEEEEEvNT_6ParamsE,(.L_x_2537 - _ZN7cutlass13device_kernelIN5flash11enable_sm90INS1_16FlashAttnFwdSm90INS1_25CollectiveMainloopFwdSm90ILi2EN4cute5tupleIJNS5_1CILi1EEES8_S8_EEENS6_IJNS7_ILi192EEENS7_ILi128EEENS7_ILi96EEEEEELi96ENS_12float_e4m3_tEfNS_4arch4Sm90ELb0ELb0ELb0ELb0ELb1ELb0ELb0ELb1ELb1ELb1ELb1ELb0EEENS1_21CollectiveEpilogueFwdINS6_IJSA_SC_SB_EEES9_NS_10bfloat16_tESG_Li384ELb0ELb1ELb1ELb1EEENS1_19SingleTileSchedulerILb0ELb1ELb1ELi192EEEEEEEEEvNT_6ParamsE)
        .other          _ZN7cutlass13device_kernelIN5flash11enable_sm90INS1_16FlashAttnFwdSm90INS1_25CollectiveMainloopFwdSm90ILi2EN4cute5tupleIJNS5_1CILi1EEES8_S8_EEENS6_IJNS7_ILi192EEENS7_ILi128EEENS7_ILi96EEEEEELi96ENS_12float_e4m3_tEfNS_4arch4Sm90ELb0ELb0ELb0ELb0ELb1ELb0ELb0ELb1ELb1ELb1ELb1ELb0EEENS1_21CollectiveEpilogueFwdINS6_IJSA_SC_SB_EEES9_NS_10bfloat16_tESG_Li384ELb0ELb1ELb1ELb1EEENS1_19SingleTileSchedulerILb0ELb1ELb1ELi192EEEEEEEEEvNT_6ParamsE,@"STO_CUDA_ENTRY STV_DEFAULT"
_ZN7cutlass13device_kernelIN5flash11enable_sm90INS1_16FlashAttnFwdSm90INS1_25CollectiveMainloopFwdSm90ILi2EN4cute5tupleIJNS5_1CILi1EEES8_S8_EEENS6_IJNS7_ILi192EEENS7_ILi128EEENS7_ILi96EEEEEELi96ENS_12float_e4m3_tEfNS_4arch4Sm90ELb0ELb0ELb0ELb0ELb1ELb0ELb0ELb1ELb1ELb1ELb1ELb0EEENS1_21CollectiveEpilogueFwdINS6_IJSA_SC_SB_EEES9_NS_10bfloat16_tESG_Li384ELb0ELb1ELb1ELb1EEENS1_19SingleTileSchedulerILb0ELb1ELb1ELi192EEEEEEEEEvNT_6ParamsE:
[----:B------:R-:W0:Y:S02]  /*0000*/  LDC R1, c[0x0][0x28] ;  /* 0x00000a00ff017b82 */ /* 0x000e240000000800 */
[----:B0-----:R-:W-:Y:S01]  /*0010*/  VIADD R1, R1, 0xfffffff8 ;  /* 0xfffffff801017836 */ /* 0x001fe20000000000 */
[----:B------:R-:W0:Y:S01]  /*0020*/  S2R R19, SR_TID.X ;  /* 0x0000000000137919 */ /* 0x000e220000002100 */
[----:B------:R-:W-:Y:S01]  /*0030*/  ELECT P0, URZ, PT ;  /* 0x00000000003f782f */ /* 0x000fe20003800000 */
[----:B------:R-:W-:Y:S01]  /*0040*/  UMOV UR4, 0x80 ;  /* 0x0000008000047882 */ /* 0x000fe20000000000 */
[----:B------:R-:W-:Y:S01]  /*0050*/  UMOV UR7, 0x180 ;  /* 0x0000018000077882 */ /* 0x000fe20000000000 */
[----:B0-----:R-:W-:-:S05]  /*0060*/  SHF.R.U32.HI R18, RZ, 0x5, R19 ;  /* 0x00000005ff127819 */ /* 0x001fca0000011613 */
[----:B------:R-:W0:Y:S02]  /*0070*/  SHFL.IDX PT, R0, R18, RZ, 0x1f ;  /* 0x00001fff12007589 */ /* 0x000e2400000e0000 */
[C---:B0-----:R-:W-:Y:S02]  /*0080*/  ISETP.NE.OR P0, PT, R0.reuse, RZ, !P0 ;  /* 0x000000ff0000720c */ /* 0x041fe40004705670 */
[----:B------:R-:W-:Y:S02]  /*0090*/  ISETP.NE.AND P1, PT, R0, RZ, PT ;  /* 0x000000ff0000720c */ /* 0x000fe40003f25270 */
[----:B------:R-:W-:-:S06]  /*00a0*/  SHF.R.U32.HI R0, RZ, 0x7, R19 ;  /* 0x00000007ff007819 */ /* 0x000fcc0000011613 */
[----:B------:R-:W0:Y:S03]  /*00b0*/  SHFL.IDX PT, R0, R0, RZ, 0x1f ;  /* 0x00001fff00007589 */ /* 0x000e2600000e0000 */
[----:B------:R-:W-:Y:S01]  /*00c0*/  VOTEU.ALL UP0, P0 ;  /* 0x00000000003f7886 */ /* 0x000fe20000000000 */
[----:B------:R-:W-:-:S04]  /*00d0*/  VOTEU.ALL UP1, P0 ;  /* 0x00000000003f7886 */ /* 0x000fc80000020000 */
[----:B------:R-:W1:Y:S01]  /*00e0*/  @!UP0 S2UR UR8, SR_CgaCtaId ;  /* 0x00000000000889c3 */ /* 0x000e620000008800 */
[----:B------:R-:W-:Y:S01]  /*00f0*/  @!UP0 UMOV UR6, 0x400 ;  /* 0x0000040000068882 */ /* 0x000fe20000000000 */
[----:B------:R-:W-:-:S04]  /*0100*/  @!UP0 UIADD3 UR4, -UR4, 0x100000, URZ ;  /* 0x0010000004048890 */ /* 0x000fc8000fffe13f */
[----:B------:R-:W-:Y:S02]  /*0110*/  @!UP0 USHF.L.U32 UR5, UR4, 0xb, URZ ;  /* 0x0000000b04058899 */ /* 0x000fe4000800063f */
[----:B------:R-:W-:Y:S02]  /*0120*/  @!UP0 USHF.L.U32 UR4, UR4, 0x1, URZ ;  /* 0x0000000104048899 */ /* 0x000fe4000800063f */
[----:B-1----:R-:W-:Y:S02]  /*0130*/  @!UP0 ULEA UR8, UR8, UR6, 0x18 ;  /* 0x0000000608088291 */ /* 0x002fe4000f8ec03f */
[----:B------:R-:W-:-:S04]  /*0140*/  @!UP0 UIADD3 UR6, -UR7, 0x100000, URZ ;  /* 0x0010000007068890 */ /* 0x000fc8000fffe13f */
[----:B------:R-:W-:Y:S02]  /*0150*/  @!UP0 USHF.L.U32 UR7, UR6, 0xb, URZ ;  /* 0x0000000b06078899 */ /* 0x000fe4000800063f */
[----:B------:R-:W-:Y:S01]  /*0160*/  @!UP0 USHF.L.U32 UR6, UR6, 0x1, URZ ;  /* 0x0000000106068899 */ /* 0x000fe2000800063f */
[----:B------:R-:W-:-:S05]  /*0170*/  VOTEU.ALL UP0, P0 ;  /* 0x00000000003f7886 */ /* 0x000fca0000000000 */
[----:B------:R1:W2:Y:S06]  /*0180*/  @!UP0 SYNCS.EXCH.64 URZ, [UR8+0x17000], UR4 ;  /* 0x01700004083f85b2 */ /* 0x0002ac0008000100 */
[----:B------:R1:W3:Y:S02]  /*0190*/  @!UP1 SYNCS.EXCH.64 URZ, [UR8+0x17020], UR6 ;  /* 0x01702006083f95b2 */ /* 0x0002e40008000100 */
[----:B01----:R-:W-:Y:S05]  /*01a0*/  @P1 BRA `(.L_x_0) ;  /* 0x0000000000481947 */ /* 0x003fea0003800000 */
[----:B------:R-:W0:Y:S01]  /*01b0*/  S2UR UR5, SR_CgaCtaId ;  /* 0x00000000000579c3 */ /* 0x000e220000008800 */
[----:B------:R-:W-:Y:S01]  /*01c0*/  UMOV UR4, 0x400 ;  /* 0x0000040000047882 */ /* 0x000fe20000000000 */
[----:B------:R-:W-:Y:S01]  /*01d0*/  UMOV UR6, 0x80 ;  /* 0x0000008000067882 */ /* 0x000fe20000000000 */
[----:B------:R-:W-:Y:S01]  /*01e0*/  UMOV UR7, 0x180 ;  /* 0x0000018000077882 */ /* 0x000fe20000000000 */
[----:B------:R-:W-:Y:S01]  /*01f0*/  ELECT P0, URZ, PT ;  /* 0x00000000003f782f */ /* 0x000fe20003800000 */
[----:B0-----:R-:W-:Y:S02]  /*0200*/  ULEA UR8, UR5, UR4, 0x18 ;  /* 0x0000000405087291 */ /* 0x001fe4000f8ec03f */
[----:B------:R-:W-:-:S04]  /*0210*/  UIADD3 UR4, -UR6, 0x100000, URZ ;  /* 0x0010000006047890 */ /* 0x000fc8000fffe13f */
[----:B------:R-:W-:Y:S02]  /*0220*/  USHF.L.U32 UR5, UR4, 0xb, URZ ;  /* 0x0000000b04057899 */ /* 0x000fe4000800063f */
[----:B------:R-:W-:Y:S02]  /*0230*/  USHF.L.U32 UR4, UR4, 0x1, URZ ;  /* 0x0000000104047899 */ /* 0x000fe4000800063f */
[----:B------:R-:W-:-:S04]  /*0240*/  UIADD3 UR6, -UR7, 0x100000, URZ ;  /* 0x0010000007067890 */ /* 0x000fc8000fffe13f */
[----:B------:R-:W-:Y:S02]  /*0250*/  USHF.L.U32 UR7, UR6, 0xb, URZ ;  /* 0x0000000b06077899 */ /* 0x000fe4000800063f */
[----:B------:R-:W-:Y:S01]  /*0260*/  USHF.L.U32 UR6, UR6, 0x1, URZ ;  /* 0x0000000106067899 */ /* 0x000fe2000800063f */
[----:B------:R-:W0:Y:S03]  /*0270*/  FENCE.VIEW.ASYNC.S ;  /* 0x00000000000073c6 */ /* 0x000e260000000000 */
[----:B0-----:R0:W1:Y:S08]  /*0280*/  SYNCS.EXCH.64 URZ, [UR8+0x17030], UR4 ;  /* 0x01703004083f75b2 */ /* 0x0010700008000100 */
[----:B------:R0:W4:Y:S01]  /*0290*/  SYNCS.EXCH.64 URZ, [UR8+0x17040], UR6 ;  /* 0x01704006083f75b2 */ /* 0x0001220008000100 */
[----:B------:R0:W0:Y:S01]  /*02a0*/  SYNCS.EXCH.64 URZ, [UR8+0x17038], UR4 ;  /* 0x01703804083f75b2 */ /* 0x0000220008000100 */
[----:B------:R0:W0:Y:S01]  /*02b0*/  SYNCS.EXCH.64 URZ, [UR8+0x17048], UR6 ;  /* 0x01704806083f75b2 */ /* 0x0000220008000100 */
[----:B------:R-:W-:Y:S01]  /*02c0*/  NOP ;  /* 0x0000000000007918 */ /* 0x000fe20000000000 */
.L_x_0:
[----:B------:R-:W5:Y:S01]  /*02d0*/  SHFL.IDX PT, R2, R18, RZ, 0x1f ;  /* 0x00001fff12027589 */ /* 0x000f6200000e0000 */
[----:B------:R-:W-:Y:S01]  /*02e0*/  NOP ;  /* 0x0000000000007918 */ /* 0x000fe20000000000 */
[----:B-----5:R-:W-:-:S13]  /*02f0*/  ISETP.NE.AND P0, PT, R2, RZ, PT ;  /* 0x000000ff0200720c */ /* 0x020fda0003f05270 */
[----:B------:R-:W-:Y:S05]  /*0300*/  @P0 BRA `(.L_x_1) ;  /* 0x0000000000480947 */ /* 0x000fea0003800000 */
[----:B0-----:R-:W0:Y:S01]  /*0310*/  S2UR UR5, SR_CgaCtaId ;  /* 0x00000000000579c3 */ /* 0x001e220000008800 */
        /* <DEDUP_REMOVED lines=12> */
[----:B0-----:R0:W0:Y:S08]  /*03e0*/  SYNCS.EXCH.64 URZ, [UR8+0x17050], UR4 ;  /* 0x01705004083f75b2 */ /* 0x0010300008000100 */
[----:B------:R0:W0:Y:S01]  /*03f0*/  SYNCS.EXCH.64 URZ, [UR8+0x17060], UR6 ;  /* 0x01706006083f75b2 */ /* 0x0000220008000100 */
[----:B------:R0:W0:Y:S01]  /*0400*/  SYNCS.EXCH.64 URZ, [UR8+0x17058], UR4 ;  /* 0x01705804083f75b2 */ /* 0x0000220008000100 */
[----:B------:R0:W0:Y:S01]  /*0410*/  SYNCS.EXCH.64 URZ, [UR8+0x17068], UR6 ;  /* 0x01706806083f75b2 */ /* 0x0000220008000100 */
[----:B------:R-:W-:Y:S01]  /*0420*/  NOP ;  /* 0x0000000000007918 */ /* 0x000fe20000000000 */
.L_x_1:
[----:B------:R-:W5:Y:S01]  /*0430*/  SHFL.IDX PT, R2, R18, RZ, 0x1f ;  /* 0x00001fff12027589 */ /* 0x000f6200000e0000 */
[----:B------:R-:W-:Y:S01]  /*0440*/  NOP ;  /* 0x0000000000007918 */ /* 0x000fe20000000000 */
[----:B-----5:R-:W-:-:S13]  /*0450*/  ISETP.NE.AND P0, PT, R2, RZ, PT ;  /* 0x000000ff0200720c */ /* 0x020fda0003f05270 */
[----:B------:R-:W-:Y:S05]  /*0460*/  @P0 BRA `(.L_x_2) ;  /* 0x0000000000380947 */ /* 0x000fea0003800000 */
[----:B0-----:R-:W0:Y:S01]  /*0470*/  S2UR UR5, SR_CgaCtaId ;  /* 0x00000000000579c3 */ /* 0x001e220000008800 */
[----:B------:R-:W-:Y:S01]  /*0480*/  UMOV UR4, 0x400 ;  /* 0x0000040000047882 */ /* 0x000fe20000000000 */
[----:B------:R-:W-:Y:S01]  /*0490*/  UMOV UR7, 0x80 ;  /* 0x0000008000077882 */ /* 0x000fe20000000000 */
[----:B------:R-:W-:Y:S01]  /*04a0*/  ELECT P0, URZ, PT ;  /* 0x00000000003f782f */ /* 0x000fe20003800000 */
[----:B0-----:R-:W-:Y:S02]  /*04b0*/  ULEA UR6, UR5, UR4, 0x18 ;  /* 0x0000000405067291 */ /* 0x001fe4000f8ec03f */
[----:B------:R-:W-:-:S04]  /*04c0*/  UIADD3 UR4, -UR7, 0x100000, URZ ;  /* 0x0010000007047890 */ /* 0x000fc8000fffe13f */
[----:B------:R-:W-:Y:S02]  /*04d0*/  USHF.L.U32 UR5, UR4, 0xb, URZ ;  /* 0x0000000b04057899 */ /* 0x000fe4000800063f */
[----:B------:R-:W-:Y:S01]  /*04e0*/  USHF.L.U32 UR4, UR4, 0x1, URZ ;  /* 0x0000000104047899 */ /* 0x000fe2000800063f */
[----:B------:R-:W0:Y:S11]  /*04f0*/  FENCE.VIEW.ASYNC.S ;  /* 0x00000000000073c6 */ /* 0x000e360000000000 */
[----:B0-----:R0:W0:Y:S01]  /*0500*/  SYNCS.EXCH.64 URZ, [UR6+0x17070], UR4 ;  /* 0x01707004063f75b2 */ /* 0x0010220008000100 */
[----:B------:R0:W0:Y:S01]  /*0510*/  SYNCS.EXCH.64 URZ, [UR6+0x17080], UR4 ;  /* 0x01708004063f75b2 */ /* 0x0000220008000100 */
[----:B------:R0:W0:Y:S01]  /*0520*/  SYNCS.EXCH.64 URZ, [UR6+0x17078], UR4 ;  /* 0x01707804063f75b2 */ /* 0x0000220008000100 */
[----:B------:R0:W0:Y:S01]  /*0530*/  SYNCS.EXCH.64 URZ, [UR6+0x17088], UR4 ;  /* 0x01708804063f75b2 */ /* 0x0000220008000100 */
[----:B------:R-:W-:Y:S01]  /*0540*/  NOP ;  /* 0x0000000000007918 */ /* 0x000fe20000000000 */
.L_x_2:
        /* <DEDUP_REMOVED lines=22> */
.L_x_3:
[----:B------:R-:W5:Y:S01]  /*06b0*/  SHFL.IDX PT, R2, R18, RZ, 0x1f ;  /* 0x00001fff12027589 */ /* 0x000f6200000e0000 */
[----:B------:R-:W-:Y:S01]  /*06c0*/  R2UR UR9, R0 ;  /* 0x00000000000972ca */ /* 0x000fe200000e0000 */
        /* <DEDUP_REMOVED lines=21> */
.L_x_4:
[----:B------:R-:W-:Y:S01]  /*0820*/  UISETP.NE.AND UP0, UPT, UR9, URZ, UPT ;  /* 0x0000003f0900728c */ /* 0x000fe2000bf05270 */
[----:B------:R-:W-:Y:S01]  /*0830*/  NOP ;  /* 0x0000000000007918 */ /* 0x000fe20000000000 */
[----:B------:R-:W-:Y:S01]  /*0840*/  UMOV UR41, 0x1 ;  /* 0x0000000100297882 */ /* 0x000fe20000000000 */
[----:B------:R-:W-:Y:S01]  /*0850*/  ULDC.64 UR38, c[0x0][0x208] ;  /* 0x0000820000267ab9 */ /* 0x000fe20000000a00 */
[----:B------:R-:W-:Y:S01]  /*0860*/  USEL UR41, UR41, 0x2, !UP0 ;  /* 0x0000000229297887 */ /* 0x000fe2000c000000 */
[----:B------:R-:W-:Y:S01]  /*0870*/  BSSY B6, `(.L_x_5) ;  /* 0x0000af3000067945 */ /* 0x000fe20003800000 */
[----:B01234-:R-:W-:Y:S01]  /*0880*/  BAR.SYNC.DEFER_BLOCKING 0x0 ;  /* 0x0000000000007b1d */ /* 0x01ffe20000010000 */
[----:B------:R-:W-:-:S13]  /*0890*/  PLOP3.LUT P0, PT, PT, PT, UP0, 0x80, 0x0 ;  /* 0x000000000000781c */ /* 0x000fda0003f0f008 */
[----:B------:R-:W-:Y:S05]  /*08a0*/  @!P0 BRA `(.L_x_6) ;  /* 0x0000007000b88947 */ /* 0x000fea0003800000 */
.L_x_7:
[----:B------:R-:W-:-:S08]  /*08b0*/  NOP ;  /* 0x0000000000007918 */ /* 0x000fd00000000000 */
[----:B------:R-:W0:Y:S02]  /*08c0*/  USETMAXREG.TRY_ALLOC.CTAPOOL UP0, 0xa0 ;  /* 0x000000a0000079c8 */ /* 0x000e240008000600 */
[----:B0-----:R-:W-:-:S13]  /*08d0*/  PLOP3.LUT P0, PT, PT, PT, UP0, 0x80, 0x0 ;  /* 0x000000000000781c */ /* 0x001fda0003f0f008 */
[----:B------:R-:W-:Y:S05]  /*08e0*/  @!P0 BRA `(.L_x_7) ;  /* 0xfffffffc00f08947 */ /* 0x000fea000383ffff */
[----:B------:R-:W0:Y:S01]  /*08f0*/  S2UR UR6, SR_CTAID.Y ;  /* 0x00000000000679c3 */ /* 0x000e220000002600 */
[----:B------:R-:W-:Y:S02]  /*0900*/  ULDC UR8, c[0x0][0xc50] ;  /* 0x0003140000087ab9 */ /* 0x000fe40000000800 */
[----:B------:R-:W-:-:S05]  /*0910*/  UISETP.NE.AND UP0, UPT, UR8, 0x1, UPT ;  /* 0x000000010800788c */ /* 0x000fca000bf05270 */
[----:B------:R-:W1:Y:S06]  /*0920*/  S2UR UR45, SR_CTAID.Z ;  /* 0x00000000002d79c3 */ /* 0x000e6c0000002700 */
[----:B------:R-:W-:Y:S01]  /*0930*/  @UP0 ULDC UR4, c[0x0][0xc54] ;  /* 0x0003150000040ab9 */ /* 0x000fe20000000800 */
[----:B------:R-:W-:Y:S01]  /*0940*/  @UP0 ULDC UR7, c[0x0][0xc58] ;  /* 0x0003160000070ab9 */ /* 0x000fe20000000800 */
[----:B0-----:R-:W-:Y:S02]  /*0950*/  UIMAD.WIDE.U32 UR4, UR6, UR4, URZ ;  /* 0x00000004060472a5 */ /* 0x001fe4000f8e003f */
[----:B------:R-:W-:-:S02]  /*0960*/  UMOV UR36, UR6 ;  /* 0x0000000600247c82 */ /* 0x000fc40008000000 */
[----:B------:R-:W-:Y:S01]  /*0970*/  @UP0 USHF.R.U32.HI UR36, URZ, UR7, UR5 ;  /* 0x000000073f240299 */ /* 0x000fe20008011605 */
[----:B------:R-:W-:Y:S06]  /*0980*/  BAR.ARV 0x8, 0x200 ;  /* 0x0208000000007b1d */ /* 0x000fec0000002000 */
[----:B-1----:R-:W-:Y:S01]  /*0990*/  ISETP.LE.AND P0, PT, RZ, UR45, PT ;  /* 0x0000002dff007c0c */ /* 0x002fe2000bf03270 */
[----:B------:R-:W-:-:S04]  /*09a0*/  UIADD3 UR4, -UR36, URZ, URZ ;  /* 0x0000003f24047290 */ /* 0x000fc8000fffe13f */
[----:B------:R-:W-:-:S08]  /*09b0*/  UIMAD UR8, UR8, UR4, UR6 ;  /* 0x00000004080872a4 */ /* 0x000fd0000f8e0206 */
[----:B------:R-:W-:Y:S05]  /*09c0*/  @!P0 BRA `(.L_x_8) ;  /* 0x000000ac00748947 */ /* 0x000fea0003800000 */
[----:B------:R-:W-:Y:S01]  /*09d0*/  ULDC.64 UR4, c[0x0][0x990] ;  /* 0x0002640000047ab9 */ /* 0x000fe20000000a00 */
[----:B------:R-:W-:Y:S01]  /*09e0*/  ULDC.64 UR6, c[0x0][0x998] ;  /* 0x0002660000067ab9 */ /* 0x000fe20000000a00 */
[----:B------:R-:W-:Y:S01]  /*09f0*/  UISETP.NE.U32.AND UP0, UPT, UR4, URZ, UPT ;  /* 0x0000003f0400728c */ /* 0x000fe2000bf05070 */
[----:B------:R-:W-:Y:S01]  /*0a00*/  IMAD.MOV.U32 R0, RZ, RZ, 0x3f800000 ;  /* 0x3f800000ff007424 */ /* 0x000fe200078e00ff */
[----:B------:R-:W-:Y:S01]  /*0a10*/  UISETP.NE.U32.AND UP1, UPT, UR6, URZ, UPT ;  /* 0x0000003f0600728c */ /* 0x000fe2000bf25070 */
[----:B------:R-:W-:Y:S01]  /*0a20*/  IMAD.MOV.U32 R5, RZ, RZ, 0x3f800000 ;  /* 0x3f800000ff057424 */ /* 0x000fe200078e00ff */
[----:B------:R-:W-:Y:S02]  /*0a30*/  UISETP.NE.AND.EX UP0, UPT, UR5, URZ, UPT, UP0 ;  /* 0x0000003f0500728c */ /* 0x000fe4000bf05300 */
[----:B------:R-:W-:Y:S02]  /*0a40*/  UISETP.NE.AND.EX UP1, UPT, UR7, URZ, UPT, UP1 ;  /* 0x0000003f0700728c */ /* 0x000fe4000bf25310 */
[----:B------:R-:W-:-:S02]  /*0a50*/  USHF.R.S32.HI UR46, URZ, 0x1f, UR45 ;  /* 0x0000001f3f2e7899 */ /* 0x000fc4000801142d */
[----:B------:R-:W-:Y:S01]  /*0a60*/  PLOP3.LUT P0, PT, PT, PT, UP0, 0x80, 0x0 ;  /* 0x000000000000781c */ /* 0x000fe20003f0f008 */
[----:B------:R-:W-:Y:S01]  /*0a70*/  ULDC UR42, c[0x0][0x424] ;  /* 0x00010900002a7ab9 */ /* 0x000fe20000000800 */
[----:B------:R-:W-:-:S03]  /*0a80*/  PLOP3.LUT P1, PT, PT, PT, UP1, 0x80, 0x0 ;  /* 0x000000000000781c */ /* 0x000fc60003f2f018 */
[----:B------:R-:W-:Y:S02]  /*0a90*/  @UP0 ULDC.64 UR12, c[0x0][0x9a8] ;  /* 0x00026a00000c0ab9 */ /* 0x000fe40000000a00 */
[----:B------:R-:W-:Y:S01]  /*0aa0*/  @UP1 ULDC.64 UR16, c[0x0][0x9b8] ;  /* 0x00026e0000101ab9 */ /* 0x000fe20000000a00 */
[----:B------:R-:W-:Y:S02]  /*0ab0*/  @UP0 UIMAD UR9, UR46, UR12, URZ ;  /* 0x0000000c2e0902a4 */ /* 0x000fe4000f8e023f */
[----:B------:R-:W-:Y:S02]  /*0ac0*/  @UP1 UIMAD UR15, UR46, UR16, URZ ;  /* 0x000000102e0f12a4 */ /* 0x000fe4000f8e023f */
[----:B------:R-:W-:Y:S02]  /*0ad0*/  @UP0 UIMAD UR14, UR45, UR13, UR9 ;  /* 0x0000000d2d0e02a4 */ /* 0x000fe4000f8e0209 */
[----:B------:R-:W-:Y:S02]  /*0ae0*/  @UP0 UIMAD.WIDE.U32 UR10, UR45, UR12, URZ ;  /* 0x0000000c2d0a02a5 */ /* 0x000fe4000f8e003f */
[----:B------:R-:W-:-:S02]  /*0af0*/  @UP0 USHF.R.S32.HI UR9, URZ, 0x1f, UR36 ;  /* 0x0000001f3f090899 */ /* 0x000fc40008011424 */
[----:B------:R-:W-:Y:S02]  /*0b00*/  @UP1 UIMAD.WIDE.U32 UR12, UR45, UR16, URZ ;  /* 0x000000102d0c12a5 */ /* 0x000fe4000f8e003f */
[----:B------:R-:W-:Y:S02]  /*0b10*/  @UP1 UIMAD UR15, UR45, UR17, UR15 ;  /* 0x000000112d0f12a4 */ /* 0x000fe4000f8e020f */
[----:B------:R-:W-:Y:S01]  /*0b20*/  @UP1 USHF.R.S32.HI UR20, URZ, 0x1f, UR36 ;  /* 0x0000001f3f141899 */ /* 0x000fe20008011424 */
[----:B------:R-:W-:Y:S01]  /*0b30*/  @UP0 ULDC.64 UR16, c[0x0][0x9b0] ;  /* 0x00026c0000100ab9 */ /* 0x000fe20000000a00 */
[----:B------:R-:W-:Y:S01]  /*0b40*/  @UP1 ULDC.64 UR18, c[0x0][0x9c0] ;  /* 0x0002700000121ab9 */ /* 0x000fe20000000a00 */
[----:B------:R-:W-:Y:S02]  /*0b50*/  @UP0 UIMAD UR9, UR9, UR16, URZ ;  /* 0x00000010090902a4 */ /* 0x000fe4000f8e023f */
[----:B------:R-:W-:Y:S02]  /*0b60*/  @UP0 UIADD3 UR11, UR11, UR14, URZ ;  /* 0x0000000e0b0b0290 */ /* 0x000fe4000fffe03f */
[----:B------:R-:W-:-:S02]  /*0b70*/  @UP1 UIMAD UR14, UR20, UR18, URZ ;  /* 0x00000012140e12a4 */ /* 0x000fc4000f8e023f */
[----:B------:R-:W-:Y:S02]  /*0b80*/  @UP1 UIADD3 UR13, UR13, UR15, URZ ;  /* 0x0000000f0d0d1290 */ /* 0x000fe4000fffe03f */
[----:B------:R-:W-:Y:S02]  /*0b90*/  @UP0 UIMAD UR9, UR36, UR17, UR9 ;  /* 0x00000011240902a4 */ /* 0x000fe4000f8e0209 */
[----:B------:R-:W-:Y:S02]  /*0ba0*/  @UP0 UIMAD.WIDE.U32 UR10, UR36, UR16, UR10 ;  /* 0x00000010240a02a5 */ /* 0x000fe4000f8e000a */
[----:B------:R-:W-:Y:S02]  /*0bb0*/  @UP1 UIMAD UR14, UR36, UR19, UR14 ;  /* 0x00000013240e12a4 */ /* 0x000fe4000f8e020e */
[----:B------:R-:W-:Y:S02]  /*0bc0*/  @UP1 UIMAD.WIDE.U32 UR12, UR36, UR18, UR12 ;  /* 0x00000012240c12a5 */ /* 0x000fe4000f8e000c */
[----:B------:R-:W-:-:S02]  /*0bd0*/  @UP0 UIADD3 UR11, UR11, UR9, URZ ;  /* 0x000000090b0b0290 */ /* 0x000fc4000fffe03f */
[----:B------:R-:W-:Y:S02]  /*0be0*/  @UP1 UIADD3 UR9, UR13, UR14, URZ ;  /* 0x0000000e0d091290 */ /* 0x000fe4000fffe03f */
[----:B------:R-:W-:Y:S02]  /*0bf0*/  @UP1 ULEA UR6, UP3, UR12, UR6, 0x2 ;  /* 0x000000060c061291 */ /* 0x000fe4000f86103f */
[----:B------:R-:W-:Y:S02]  /*0c00*/  @UP0 ULEA UR4, UP2, UR10, UR4, 0x2 ;  /* 0x000000040a040291 */ /* 0x000fe4000f84103f */
[----:B------:R-:W-:Y:S02]  /*0c10*/  @UP1 ULEA.HI.X UR7, UR12, UR7, UR9, 0x2, UP3 ;  /* 0x000000070c071291 */ /* 0x000fe400098f1409 */
[----:B------:R-:W-:Y:S01]  /*0c20*/  IMAD.U32 R6, RZ, RZ, UR6 ;  /* 0x00000006ff067e24 */ /* 0x000fe2000f8e00ff */
[----:B------:R-:W-:Y:S01]  /*0c30*/  @UP0 ULEA.HI.X UR5, UR10, UR5, UR11, 0x2, UP2 ;  /* 0x000000050a050291 */ /* 0x000fe200090f140b */
[----:B------:R-:W-:-:S02]  /*0c40*/  IMAD.U32 R2, RZ, RZ, UR4 ;  /* 0x00000004ff027e24 */ /* 0x000fc4000f8e00ff */
[----:B------:R-:W-:-:S03]  /*0c50*/  IMAD.U32 R7, RZ, RZ, UR7 ;  /* 0x00000007ff077e24 */ /* 0x000fc6000f8e00ff */
[----:B------:R-:W-:Y:S01]  /*0c60*/  IMAD.U32 R3, RZ, RZ, UR5 ;  /* 0x00000005ff037e24 */ /* 0x000fe2000f8e00ff */
[----:B------:R-:W-:Y:S01]  /*0c70*/  ULDC.64 UR4, c[0x0][0x418] ;  /* 0x0001060000047ab9 */ /* 0x000fe20000000a00 */
[----:B------:R0:W5:Y:S01]  /*0c80*/  @P1 LDG.E R0, desc[UR38][R6.64] ;  /* 0x0000002606001981 */ /* 0x000162000c1e1900 */
[----:B------:R-:W-:-:S03]  /*0c90*/  UISETP.NE.U32.AND UP0, UPT, UR4, URZ, UPT ;  /* 0x0000003f0400728c */ /* 0x000fc6000bf05070 */
[----:B------:R-:W-:Y:S01]  /*0ca0*/  ULDC UR4, c[0x0][0x2f0] ;  /* 0x0000bc0000047ab9 */ /* 0x000fe20000000800 */
[----:B------:R-:W-:Y:S01]  /*0cb0*/  UISETP.NE.AND.EX UP0, UPT, UR5, URZ, UPT, UP0 ;  /* 0x0000003f0500728c */ /* 0x000fe2000bf05300 */
[----:B------:R0:W5:Y:S03]  /*0cc0*/  @P0 LDG.E R5, desc[UR38][R2.64] ;  /* 0x0000002602050981 */ /* 0x000166000c1e1900 */
[----:B------:R-:W-:-:S04]  /*0cd0*/  USEL UR42, UR42, 0x1, UP0 ;  /* 0x000000012a2a7887 */ /* 0x000fc80008000000 */
[----:B------:R-:W-:-:S04]  /*0ce0*/  UIMAD UR42, UR42, UR4, URZ ;  /* 0x000000042a2a72a4 */ /* 0x000fc8000f8e023f */
[----:B------:R-:W-:Y:S02]  /*0cf0*/  UISETP.GE.AND UP0, UPT, UR42, 0x1, UPT ;  /* 0x000000012a00788c */ /* 0x000fe4000bf06270 */
[----:B------:R-:W-:-:S04]  /*0d00*/  UIADD3 UR4, UR42, 0x7f, URZ ;  /* 0x0000007f2a047890 */ /* 0x000fc8000fffe03f */
[----:B------:R-:W-:Y:S01]  /*0d10*/  PLOP3.LUT P0, PT, PT, PT, UP0, 0x80, 0x0 ;  /* 0x000000000000781c */ /* 0x000fe20003f0f008 */
[----:B------:R-:W-:-:S04]  /*0d20*/  USHF.R.S32.HI UR5, URZ, 0x1f, UR4 ;  /* 0x0000001f3f057899 */ /* 0x000fc80008011404 */
[----:B------:R-:W-:Y:S02]  /*0d30*/  ULEA.HI UR5, UR5, UR4, URZ, 0x7 ;  /* 0x0000000405057291 */ /* 0x000fe4000f8f383f */
[----:B------:R-:W-:Y:S01]  /*0d40*/  ULOP3.LUT UR37, UR8, 0xffff, URZ, 0xc0, !UPT ;  /* 0x0000ffff08257892 */ /* 0x000fe2000f8ec03f */
[----:B------:R-:W-:Y:S01]  /*0d50*/  UMOV UR4, URZ ;  /* 0x0000003f00047c82 */ /* 0x000fe20008000000 */
[----:B------:R-:W-:-:S04]  /*0d60*/  USHF.R.S32.HI UR6, URZ, 0x7, UR5 ;  /* 0x000000073f067899 */ /* 0x000fc80008011405 */
[----:B0-----:R-:W-:Y:S08]  /*0d70*/  @!P0 BRA `(.L_x_9) ;  /* 0x0000000000908947 */ /* 0x001ff00003800000 */
[----:B------:R-:W-:Y:S01]  /*0d80*/  USHF.R.U32.HI UR8, URZ, 0x10, UR8 ;  /* 0x000000103f087899 */ /* 0x000fe20008011608 */
[----:B------:R-:W-:-:S03]  /*0d90*/  UMOV UR4, URZ ;  /* 0x0000003f00047c82 */ /* 0x000fc60008000000 */
[----:B------:R-:W-:-:S11]  /*0da0*/  UISETP.NE.AND UP0, UPT, UR8, URZ, UPT ;  /* 0x0000003f0800728c */ /* 0x000fd6000bf05270 */
[----:B------:R-:W-:Y:S02]  /*0db0*/  @!UP0 ULDC UR8, c[0x0][0x9f0] ;  /* 0x00027c0000088ab9 */ /* 0x000fe40000000800 */
[----:B------:R-:W-:Y:S01]  /*0dc0*/  IMAD.U32 R4, RZ, RZ, UR8 ;  /* 0x00000008ff047e24 */ /* 0x000fe2000f8e00ff */
[----:B------:R-:W-:-:S04]  /*0dd0*/  UIADD3 UR7, UR6, -0x1, UR8 ;  /* 0xffffffff06077890 */ /* 0x000fc8000fffe008 */
[-C--:B------:R-:W-:Y:S02]  /*0de0*/  IABS R2, R4.reuse ;  /* 0x0000000400027213 */ /* 0x080fe40000000000 */
[----:B------:R-:W-:Y:S01]  /*0df0*/  IMAD.U32 R6, RZ, RZ, UR7 ;  /* 0x00000007ff067e24 */ /* 0x000fe2000f8e00ff */
[----:B------:R-:W-:Y:S01]  /*0e00*/  IABS R7, R4 ;  /* 0x0000000400077213 */ /* 0x000fe20000000000 */
[----:B------:R-:W-:Y:S01]  /*0e10*/  ULOP3.LUT UR7, UR7, UR8, URZ, 0x3c, !UPT ;  /* 0x0000000807077292 */ /* 0x000fe2000f8e3c3f */
[----:B------:R-:W-:Y:S02]  /*0e20*/  R2UR UR11, R2 ;  /* 0x00000000020b72ca */ /* 0x000fe400000e0000 */
[----:B------:R-:W-:-:S05]  /*0e30*/  IABS R6, R6 ;  /* 0x0000000600067213 */ /* 0x000fca0000000000 */
[----:B------:R-:W-:-:S05]  /*0e40*/  IMAD.MOV.U32 R4, RZ, RZ, R6 ;  /* 0x000000ffff047224 */ /* 0x000fca00078e0006 */
[----:B------:R-:W-:Y:S01]  /*0e50*/  R2UR UR10, R4 ;  /* 0x00000000040a72ca */ /* 0x000fe200000e0000 */
[----:B------:R-:W0:Y:S08]  /*0e60*/  I2F.RP R2, UR11 ;  /* 0x0000000b00027d06 */ /* 0x000e300008209400 */
[----:B0-----:R-:W0:Y:S02]  /*0e70*/  MUFU.RCP R2, R2 ;  /* 0x0000000200027308 */ /* 0x001e240000001000 */
[----:B0-----:R-:W-:-:S02]  /*0e80*/  VIADD R3, R2, 0xffffffe ;  /* 0x0ffffffe02037836 */ /* 0x001fc40000000000 */
[----:B------:R-:W-:-:S04]  /*0e90*/  IMAD.MOV R2, RZ, RZ, -R7 ;  /* 0x000000ffff027224 */ /* 0x000fc800078e0a07 */
[----:B------:R-:W0:Y:S02]  /*0ea0*/  F2I.FTZ.U32.TRUNC.NTZ R3, R3 ;  /* 0x0000000300037305 */ /* 0x000e24000021f000 */
[----:B0-----:R-:W-:-:S13]  /*0eb0*/  R2UR UR5, R3 ;  /* 0x00000000030572ca */ /* 0x001fda00000e0000 */
[----:B------:R-:W-:-:S04]  /*0ec0*/  UIADD3 UR9, URZ, -UR5, URZ ;  /* 0x800000053f097290 */ /* 0x000fc8000fffe03f */
[----:B------:R-:W-:-:S04]  /*0ed0*/  UIMAD UR9, UR9, UR11, URZ ;  /* 0x0000000b090972a4 */ /* 0x000fc8000f8e023f */
[----:B------:R-:W-:-:S03]  /*0ee0*/  UIMAD.WIDE.U32 UR4, UR5, UR9, UR4 ;  /* 0x00000009050472a5 */ /* 0x000fc6000f8e0004 */
[----:B------:R-:W-:Y:S01]  /*0ef0*/  R2UR UR9, R2 ;  /* 0x00000000020972ca */ /* 0x000fe200000e0000 */
[----:B------:R-:W-:-:S12]  /*0f00*/  UIMAD.WIDE.U32 UR4, UR5, UR10, URZ ;  /* 0x0000000a050472a5 */ /* 0x000fd8000f8e003f */
[----:B------:R-:W-:-:S04]  /*0f10*/  UIMAD UR4, UR5, UR9, UR10 ;  /* 0x00000009050472a4 */ /* 0x000fc8000f8e020a */
[----:B------:R-:W-:-:S11]  /*0f20*/  UISETP.GT.U32.AND UP1, UPT, UR11, UR4, UPT ;  /* 0x000000040b00728c */ /* 0x000fd6000bf24070 */
[----:B------:R-:W-:Y:S02]  /*0f30*/  @!UP1 UIADD3 UR4, UR4, -UR11, URZ ;  /* 0x8000000b04049290 */ /* 0x000fe4000fffe03f */
[----:B------:R-:W-:Y:S02]  /*0f40*/  @!UP1 UIADD3 UR5, UR5, 0x1, URZ ;  /* 0x0000000105059890 */ /* 0x000fe4000fffe03f */
[----:B------:R-:W-:Y:S02]  /*0f50*/  UISETP.GE.U32.AND UP0, UPT, UR4, UR11, UPT ;  /* 0x0000000b0400728c */ /* 0x000fe4000bf06070 */
[----:B------:R-:W-:-:S09]  /*0f60*/  UISETP.GE.AND UP1, UPT, UR7, URZ, UPT ;  /* 0x0000003f0700728c */ /* 0x000fd2000bf26270 */
[----:B------:R-:W-:Y:S02]  /*0f70*/  @UP0 UIADD3 UR5, UR5, 0x1, URZ ;  /* 0x0000000105050890 */ /* 0x000fe4000fffe03f */
[----:B------:R-:W-:-:S05]  /*0f80*/  UISETP.NE.AND UP0, UPT, UR8, URZ, UPT ;  /* 0x0000003f0800728c */ /* 0x000fca000bf05270 */
[----:B------:R-:W-:Y:S02]  /*0f90*/  UMOV UR4, UR5 ;  /* 0x0000000500047c82 */ /* 0x000fe40008000000 */
[----:B------:R-:W-:-:S04]  /*0fa0*/  @!UP1 UIADD3 UR4, -UR4, URZ, URZ ;  /* 0x0000003f04049290 */ /* 0x000fc8000fffe13f */
[----:B------:R-:W-:-:S12]  /*0fb0*/  @!UP0 ULOP3.LUT UR4, URZ, UR8, URZ, 0x33, !UPT ;  /* 0x000000083f048292 */ /* 0x000fd8000f8e333f */
.L_x_9:
[----:B------:R-:W-:Y:S01]  /*0fc0*/  UIMAD UR37, UR37, UR4, URZ ;  /* 0x00000004252572a4 */ /* 0x000fe2000f8e023f */
[----:B------:R-:W-:Y:S02]  /*0fd0*/  IMAD.U32 R2, RZ, RZ, UR6 ;  /* 0x00000006ff027e24 */ /* 0x000fe4000f8e00ff */
[----:B-----5:R-:W-:Y:S01]  /*0fe0*/  FMUL.FTZ R0, R5, R0 ;  /* 0x0000000005007220 */ /* 0x020fe20000410000 */
[----:B------:R-:W-:Y:S01]  /*0ff0*/  IMAD.U32 R3, RZ, RZ, UR4 ;  /* 0x00000004ff037e24 */ /* 0x000fe2000f8e00ff */
[----:B------:R-:W-:Y:S01]  /*1000*/  ULDC UR4, c[0x0][0x988] ;  /* 0x0002620000047ab9 */ /* 0x000fe20000000800 */
[----:B------:R-:W-:Y:S02]  /*1010*/  VIADD R19, R19, 0xffffff80 ;  /* 0xffffff8013137836 */ /* 0x000fe40000000000 */
[----:B------:R-:W-:Y:S01]  /*1020*/  FMUL.FTZ R0, R0, UR4 ;  /* 0x0000000400007c20 */ /* 0x000fe20008410000 */
[----:B------:R-:W-:Y:S01]  /*1030*/  PLOP3.LUT P0, PT, PT, PT, PT, 0x80, 0x0 ;  /* 0x000000000000781c */ /* 0x000fe20003f0f070 */
[----:B------:R-:W-:Y:S01]  /*1040*/  IMAD.MOV.U32 R13, RZ, RZ, RZ ;  /* 0x000000ffff0d7224 */ /* 0x000fe200078e00ff */
[----:B------:R-:W-:-:S02]  /*1050*/  VIADDMNMX R2, R3, UR37, R2, PT ;  /* 0x0000002503027c46 */ /* 0x000fc4000b800102 */
[----:B------:R-:W-:Y:S02]  /*1060*/  CS2R R94, SRZ ;  /* 0x00000000005e7805 */ /* 0x000fe4000001ff00 */
[----:B------:R-:W-:Y:S01]  /*1070*/  R2UR UR47, R0 ;  /* 0x00000000002f72ca */ /* 0x000fe200000e0000 */
[----:B------:R-:W-:Y:S01]  /*1080*/  IMAD.MOV.U32 R0, RZ, RZ, RZ ;  /* 0x000000ffff007224 */ /* 0x000fe200078e00ff */
[----:B------:R-:W-:Y:S02]  /*1090*/  R2UR UR43, R2 ;  /* 0x00000000022b72ca */ /* 0x000fe400000e0000 */
[----:B------:R-:W-:Y:S02]  /*10a0*/  CS2R R2, SRZ ;  /* 0x0000000000027805 */ /* 0x000fe4000001ff00 */
[----:B------:R-:W-:Y:S02]  /*10b0*/  CS2R R90, SRZ ;  /* 0x00000000005a7805 */ /* 0x000fe4000001ff00 */
[----:B------:R-:W-:-:S02]  /*10c0*/  CS2R R4, SRZ ;  /* 0x0000000000047805 */ /* 0x000fc4000001ff00 */
[----:B------:R-:W-:Y:S02]  /*10d0*/  CS2R R8, SRZ ;  /* 0x0000000000087805 */ /* 0x000fe4000001ff00 */
[----:B------:R-:W-:Y:S02]  /*10e0*/  CS2R R14, SRZ ;  /* 0x00000000000e7805 */ /* 0x000fe4000001ff00 */
[----:B------:R-:W-:Y:S02]  /*10f0*/  CS2R R102, SRZ ;  /* 0x0000000000667805 */ /* 0x000fe4000001ff00 */
[----:B------:R-:W-:Y:S02]  /*1100*/  CS2R R98, SRZ ;  /* 0x0000000000627805 */ /* 0x000fe4000001ff00 */
[----:B------:R-:W-:Y:S01]  /*1110*/  CS2R R10, SRZ ;  /* 0x00000000000a7805 */ /* 0x000fe2000001ff00 */
[----:B------:R-:W-:Y:S01]  /*1120*/  IMAD.MOV.U32 R18, RZ, RZ, RZ ;  /* 0x000000ffff127224 */ /* 0x000fe200078e00ff */
[----:B------:R-:W-:-:S02]  /*1130*/  CS2R R110, SRZ ;  /* 0x00000000006e7805 */ /* 0x000fc4000001ff00 */
[----:B------:R-:W-:Y:S02]  /*1140*/  CS2R R106, SRZ ;  /* 0x00000000006a7805 */ /* 0x000fe4000001ff00 */
[----:B------:R-:W-:Y:S01]  /*1150*/  CS2R R16, SRZ ;  /* 0x0000000000107805 */ /* 0x000fe2000001ff00 */
[----:B------:R-:W-:Y:S01]  /*1160*/  UISETP.GT.AND UP0, UPT, UR43, UR37, UPT ;  /* 0x000000252b00728c */ /* 0x000fe2000bf04270 */
[----:B------:R-:W-:Y:S01]  /*1170*/  IMAD.MOV.U32 R58, RZ, RZ, RZ ;  /* 0x000000ffff3a7224 */ /* 0x000fe200078e00ff */
[----:B------:R-:W-:Y:S02]  /*1180*/  CS2R R118, SRZ ;  /* 0x0000000000767805 */ /* 0x000fe4000001ff00 */
[----:B------:R-:W-:Y:S02]  /*1190*/  CS2R R114, SRZ ;  /* 0x0000000000727805 */ /* 0x000fe4000001ff00 */
[----:B------:R-:W-:Y:S01]  /*11a0*/  CS2R R20, SRZ ;  /* 0x0000000000147805 */ /* 0x000fe2000001ff00 */
[----:B------:R-:W-:Y:S01]  /*11b0*/  IMAD.MOV.U32 R124, RZ, RZ, RZ ;  /* 0x000000ffff7c7224 */ /* 0x000fe200078e00ff */
[----:B------:R-:W-:Y:S01]  /*11c0*/  PLOP3.LUT P1, PT, PT, PT, UP0, 0x80, 0x0 ;  /* 0x000000000000781c */ /* 0x000fe20003f2f008 */
[----:B------:R-:W-:Y:S01]  /*11d0*/  IMAD.MOV.U32 R47, RZ, RZ, RZ ;  /* 0x000000ffff2f7224 */ /* 0x000fe200078e00ff */
[----:B------:R-:W-:-:S02]  /*11e0*/  CS2R R126, SRZ ;  /* 0x00000000007e7805 */ /* 0x000fc4000001ff00 */
[----:B------:R-:W-:Y:S02]  /*11f0*/  CS2R R122, SRZ ;  /* 0x00000000007a7805 */ /* 0x000fe4000001ff00 */
[----:B------:R-:W-:Y:S01]  /*1200*/  CS2R R22, SRZ ;  /* 0x0000000000167805 */ /* 0x000fe2000001ff00 */
[----:B------:R-:W-:Y:S01]  /*1210*/  IMAD.MOV.U32 R132, RZ, RZ, RZ ;  /* 0x000000ffff847224 */ /* 0x000fe200078e00ff */
[----:B------:R-:W-:Y:S01]  /*1220*/  CS2R R134, SRZ ;  /* 0x0000000000867805 */ /* 0x000fe2000001ff00 */
[----:B------:R-:W-:Y:S01]  /*1230*/  IMAD.MOV.U32 R51, RZ, RZ, RZ ;  /* 0x000000ffff337224 */ /* 0x000fe200078e00ff */
[----:B------:R-:W-:Y:S02]  /*1240*/  CS2R R130, SRZ ;  /* 0x0000000000827805 */ /* 0x000fe4000001ff00 */
[----:B------:R-:W-:Y:S01]  /*1250*/  CS2R R24, SRZ ;  /* 0x0000000000187805 */ /* 0x000fe2000001ff00 */
[----:B------:R-:W-:Y:S06]  /*1260*/  @!P1 BRA `(.L_x_10) ;  /* 0x0000004800709947 */ /* 0x000fec0003800000 */
[----:B------:R-:W-:Y:S01]  /*1270*/  SHF.R.S32.HI R0, RZ, 0x1f, R19 ;  /* 0x0000001fff007819 */ /* 0x000fe20000011413 */
[----:B------:R-:W0:Y:S01]  /*1280*/  S2UR UR44, SR_CgaCtaId ;  /* 0x00000000002c79c3 */ /* 0x000e220000008800 */
[----:B------:R-:W-:Y:S02]  /*1290*/  UMOV UR40, 0x400 ;  /* 0x0000040000287882 */ /* 0x000fe40000000000 */
[----:B------:R-:W-:-:S04]  /*12a0*/  LEA.HI R16, R0, R19, RZ, 0x7 ;  /* 0x0000001300107211 */ /* 0x000fc800078f38ff */
[----:B------:R-:W-:-:S06]  /*12b0*/  SHF.R.S32.HI R0, RZ, 0x7, R16 ;  /* 0x00000007ff007819 */ /* 0x000fcc0000011410 */
[----:B------:R-:W1:Y:S01]  /*12c0*/  SHFL.IDX PT, R0, R0, RZ, 0x1f ;  /* 0x00001fff00007589 */ /* 0x000e6200000e0000 */
[----:B0-----:R-:W-:Y:S01]  /*12d0*/  ULEA UR40, UR44, UR40, 0x18 ;  /* 0x000000282c287291 */ /* 0x001fe2000f8ec03f */
[----:B-1----:R-:W-:-:S13]  /*12e0*/  R2UR UR6, R0 ;  /* 0x00000000000672ca */ /* 0x002fda00000e0000 */
[----:B------:R-:W-:Y:S02]  /*12f0*/  UIMAD.WIDE UR4, UR6, 0x55555556, URZ ;  /* 0x55555556060478a5 */ /* 0x000fe4000f8e023f */
[----:B------:R-:W-:Y:S02]  /*1300*/  UIADD3 UR4, UR40, 0xc400, URZ ;  /* 0x0000c40028047890 */ /* 0x000fe4000fffe03f */
[----:B------:R-:W-:Y:S02]  /*1310*/  ULEA.HI UR5, UR5, UR5, URZ, 0x1 ;  /* 0x0000000505057291 */ /* 0x000fe4000f8f083f */
[----:B------:R-:W-:Y:S02]  /*1320*/  ULOP3.LUT UP0, URZ, UR4, 0x3ff, URZ, 0xc0, !UPT ;  /* 0x000003ff043f7892 */ /* 0x000fe4000f80c03f */
[----:B------:R-:W-:-:S04]  /*1330*/  UIMAD UR5, UR5, -0x3, UR6 ;  /* 0xfffffffd050578a4 */ /* 0x000fc8000f8e0206 */
[----:B------:R-:W-:Y:S01]  /*1340*/  PLOP3.LUT P0, PT, PT, PT, UP0, 0x80, 0x0 ;  /* 0x000000000000781c */ /* 0x000fe20003f0f008 */
[----:B------:R-:W-:-:S04]  /*1350*/  ULEA UR5, UR5, UR4, 0xb ;  /* 0x0000000405057291 */ /* 0x000fc8000f8e583f */
[----:B------:R-:W-:-:S04]  /*1360*/  USHF.R.U32.HI UR5, URZ, 0x4, UR5 ;  /* 0x000000043f057899 */ /* 0x000fc80008011605 */
[----:B------:R-:W-:-:S04]  /*1370*/  ULOP3.LUT UR48, UR5, 0x3fff, URZ, 0xc0, !UPT ;  /* 0x00003fff05307892 */ /* 0x000fc8000f8ec03f */
[----:B------:R-:W-:Y:S08]  /*1380*/  @!P0 BRA `(.L_x_11) ;  /* 0x0000000000408947 */ /* 0x000ff00003800000 */
[----:B------:R-:W-:Y:S01]  /*1390*/  MOV R0, 0x0 ;  /* 0x0000000000007802 */ /* 0x000fe20000000f00 */
[----:B------:R-:W-:Y:S01]  /*13a0*/  ULDC.64 UR4, c[0x4][0x98] ;  /* 0x0100260000047ab9 */ /* 0x000fe20000000a00 */
[----:B------:R-:W-:Y:S01]  /*13b0*/  ULDC.64 UR6, c[0x4][0x30] ;  /* 0x01000c0000067ab9 */ /* 0x000fe20000000a00 */
[----:B------:R-:W-:Y:S01]  /*13c0*/  IMAD.U32 R4, RZ, RZ, UR4 ;  /* 0x00000004ff047e24 */ /* 0x000fe2000f8e00ff */
[----:B------:R0:W1:Y:S01]  /*13d0*/  LDC.64 R2, c[0x4][R0] ;  /* 0x0100000000027b82 */ /* 0x0000620000000a00 */
[----:B------:R-:W-:Y:S01]  /*13e0*/  IMAD.U32 R5, RZ, RZ, UR5 ;  /* 0x00000005ff057e24 */ /* 0x000fe2000f8e00ff */
[----:B------:R-:W-:Y:S01]  /*13f0*/  ULDC.64 UR4, c[0x4][0xa0] ;  /* 0x0100280000047ab9 */ /* 0x000fe20000000a00 */
[----:B------:R-:W-:Y:S02]  /*1400*/  IMAD.U32 R10, RZ, RZ, UR6 ;  /* 0x00000006ff0a7e24 */ /* 0x000fe4000f8e00ff */
[----:B------:R-:W-:Y:S02]  /*1410*/  IMAD.U32 R6, RZ, RZ, UR4 ;  /* 0x00000004ff067e24 */ /* 0x000fe4000f8e00ff */
[----:B------:R-:W-:-:S02]  /*1420*/  IMAD.U32 R7, RZ, RZ, UR5 ;  /* 0x00000005ff077e24 */ /* 0x000fc4000f8e00ff */
[----:B------:R-:W-:Y:S02]  /*1430*/  IMAD.U32 R11, RZ, RZ, UR7 ;  /* 0x00000007ff0b7e24 */ /* 0x000fe4000f8e00ff */
[----:B------:R-:W-:Y:S02]  /*1440*/  IMAD.MOV.U32 R8, RZ, RZ, 0x70 ;  /* 0x00000070ff087424 */ /* 0x000fe400078e00ff */
[----:B------:R-:W-:Y:S02]  /*1450*/  IMAD.MOV.U32 R12, RZ, RZ, 0x1 ;  /* 0x00000001ff0c7424 */ /* 0x000fe400078e00ff */
[----:B0-----:R-:W-:-:S07]  /*1460*/  IMAD.MOV.U32 R13, RZ, RZ, RZ ;  /* 0x000000ffff0d7224 */ /* 0x001fce00078e00ff */
[----:B------:R-:W-:-:S07]  /*1470*/  LEPC R20, `(.L_x_11) ;  /* 0x000000001014794e */ /* 0x000fce0000000000 */
[----:B-1----:R-:W-:Y:S05]  /*1480*/  CALL.ABS.NOINC R2 ;  /* 0x0000000002007343 */ /* 0x002fea0003c00000 */
.L_x_11:
[----:B------:R-:W-:-:S04]  /*1490*/  SHF.L.U32 R2, RZ, 0x1f, RZ ;  /* 0x0000001fff027819 */ /* 0x000fc800000006ff */
[----:B------:R-:W0:Y:S02]  /*14a0*/  SYNCS.PHASECHK.TRANS64.TRYWAIT P0, [UR40+0x17000], R2 ;  /* 0x01700002ff0075a7 */ /* 0x000e240008000168 */
[----:B0-----:R-:W-:Y:S05]  /*14b0*/  @!P0 BRA `(.L_x_12) ;  /* 0x000000a000c08947 */ /* 0x001fea0003800000 */
.L_x_96:
[----:B------:R-:W-:-:S06]  /*14c0*/  ULOP3.LUT UR4, UR41, 0x1, URZ, 0xfc, !UPT ;  /* 0x0000000129047892 */ /* 0x000fcc000f8efc3f */
[----:B------:R-:W-:-:S05]  /*14d0*/  IMAD.U32 R0, RZ, RZ, UR4 ;  /* 0x00000004ff007e24 */ /* 0x000fca000f8e00ff */
[----:B------:R-:W-:-:S13]  /*14e0*/  ISETP.NE.AND P0, PT, R0, 0x3, PT ;  /* 0x000000030000780c */ /* 0x000fda0003f05270 */
[----:B------:R-:W-:Y:S05]  /*14f0*/  @!P0 BRA `(.L_x_13) ;  /* 0x0000000000048947 */ /* 0x000fea0003800000 */
[----:B------:R-:W-:Y:S01]  /*1500*/  BPT.TRAP 0x1 ;  /* 0x000000040000795c */ /* 0x000fe20000300000 */
.L_x_13:
[----:B------:R1:W2:Y:S01]  /*1510*/  SYNCS.PHASECHK.TRANS64.TRYWAIT P1, [UR40+0x17030], R2 ;  /* 0x01703002ff0075a7 */ /* 0x0002a20008020168 */
[----:B------:R-:W-:Y:S05]  /*1520*/  @!P0 BRA `(.L_x_14) ;  /* 0x0000000000048947 */ /* 0x000fea0003800000 */
[----:B------:R-:W-:Y:S01]  /*1530*/  BPT.TRAP 0x1 ;  /* 0x000000040000795c */ /* 0x000fe20000300000 */
.L_x_14:
[----:B------:R-:W-:Y:S02]  /*1540*/  IMAD.U32 R4, RZ, RZ, UR48 ;  /* 0x00000030ff047e24 */ /* 0x000fe4000f8e00ff */
[----:B------:R-:W-:Y:S01]  /*1550*/  IMAD.MOV.U32 R0, RZ, RZ, RZ ;  /* 0x000000ffff007224 */ /* 0x000fe200078e00ff */
[----:B--2---:R-:W-:Y:S06]  /*1560*/  @P1 BRA `(.L_x_15) ;  /* 0x0000000000081947 */ /* 0x004fec0003800000 */
[----:B------:R-:W2:Y:S02]  /*1570*/  SYNCS.PHASECHK.TRANS64.TRYWAIT P1, [UR40+0x17030], R2 ;  /* 0x01703002ff0075a7 */ /* 0x000ea40008020168 */
[----:B--2---:R-:W-:Y:S05]  /*1580*/  @!P1 BRA `(.L_x_16) ;  /* 0x000000a000a49947 */ /* 0x004fea0003800000 */
.L_x_15:
[----:B------:R-:W-:Y:S05]  /*1590*/  WARPSYNC.ALL ;  /* 0x0000000000007948 */ /* 0x000fea0003800000 */
[----:B------:R-:W-:Y:S01]  /*15a0*/  IMAD.MOV.U32 R89, RZ, RZ, RZ ;  /* 0x000000ffff597224 */ /* 0x000fe200078e00ff */
[----:B01----:R-:W-:Y:S02]  /*15b0*/  LOP3.LUT R2, R4, 0x10000, RZ, 0xfc, !PT ;  /* 0x0001000004027812 */ /* 0x003fe400078efcff */
[----:B------:R-:W-:Y:S01]  /*15c0*/  MOV R3, 0xc0000010 ;  /* 0xc000001000037802 */ /* 0x000fe20000000f00 */
[----:B------:R-:W-:Y:S01]  /*15d0*/  UIADD3 UR4, UR40, 0x10c00, URZ ;  /* 0x00010c0028047890 */ /* 0x000fe2000fffe03f */
[C---:B------:R-:W-:Y:S01]  /*15e0*/  R2UR UR8, R2.reuse ;  /* 0x00000000020872ca */ /* 0x040fe200000e0000 */
[----:B------:R-:W-:Y:S01]  /*15f0*/  WARPGROUP.ARRIVE ;  /* 0x00000000000079c5 */ /* 0x000fe20000000000 */
[----:B------:R-:W-:Y:S01]  /*1600*/  R2UR UR9, R3 ;  /* 0x00000000030972ca */ /* 0x000fe200000e0000 */
[----:B------:R-:W-:Y:S01]  /*1610*/  USHF.R.U32.HI UR4, URZ, 0x4, UR4 ;  /* 0x000000043f047899 */ /* 0x000fe20008011604 */
[----:B------:R-:W-:Y:S01]  /*1620*/  R2UR UR12, R2 ;  /* 0x00000000020c72ca */ /* 0x000fe200000e0000 */
[----:B------:R-:W-:Y:S01]  /*1630*/  UMOV UR11, 0xc0000010 ;  /* 0xc0000010000b7882 */ /* 0x000fe20000000000 */
[----:B------:R-:W-:Y:S01]  /*1640*/  UMOV UR13, 0xc0000010 ;  /* 0xc0000010000d7882 */ /* 0x000fe20000000000 */
[----:B------:R-:W-:Y:S01]  /*1650*/  ULOP3.LUT UR4, UR4, 0x3fff, URZ, 0xc0, !UPT ;  /* 0x00003fff04047892 */ /* 0x000fe2000f8ec03f */
[----:B------:R-:W-:-:S03]  /*1660*/  UMOV UR15, 0xc0000010 ;  /* 0xc0000010000f7882 */ /* 0x000fc60000000000 */
[----:B------:R-:W-:-:S04]  /*1670*/  ULOP3.LUT UR20, UR4, 0x10000, URZ, 0xfc, !UPT ;  /* 0x0001000004147892 */ /* 0x000fc8000f8efc3f */
[----:B------:R-:W-:-:S03]  /*1680*/  UIADD3 UR14, UR20, 0x200, URZ ;  /* 0x00000200140e7890 */ /* 0x000fc6000fffe03f */
[----:B------:R-:W-:Y:S02]  /*1690*/  UMOV UR10, UR20 ;  /* 0x00000014000a7c82 */ /* 0x000fe40008000000 */
[----:B------:R-:W-:Y:S01]  /*16a0*/  QGMMA.64x128x32.F32.E4M3.E4M3 R24, gdesc[UR8], RZ, !UPT, gsb0 ;  /* 0x01e00000081879f3 */ /* 0x000fe2000c0008ff */
[----:B------:R-:W-:Y:S02]  /*16b0*/  UIADD3 UR8, UR12, 0x180, URZ ;  /* 0x000001800c087890 */ /* 0x000fe4000fffe03f */
[----:B------:R-:W-:Y:S01]  /*16c0*/  UIADD3 UR10, UR20, 0x100, URZ ;  /* 0x00000100140a7890 */ /* 0x000fe2000fffe03f */
[----:B------:R-:W-:Y:S01]  /*16d0*/  UMOV UR9, 0xc0000010 ;  /* 0xc000001000097882 */ /* 0x000fe20000000000 */
[----:B------:R-:W-:Y:S01]  /*16e0*/  UMOV UR11, 0xc0000010 ;  /* 0xc0000010000b7882 */ /* 0x000fe20000000000 */
[----:B------:R-:W-:Y:S01]  /*16f0*/  UIADD3 UR12, UR12, 0x300, URZ ;  /* 0x000003000c0c7890 */ /* 0x000fe2000fffe03f */
[----:B------:R-:W-:Y:S02]  /*1700*/  WARPGROUP.DEPBAR.LE gsb0, 0x0 ;  /* 0x00008000000079c5 */ /* 0x000fe40000010000 */
[----:B------:R-:W-:-:S06]  /*1710*/  WARPGROUP.ARRIVE ;  /* 0x00000000000079c5 */ /* 0x000fcc0000000000 */
[----:B------:R-:W-:Y:S03]  /*1720*/  QGMMA.64x128x32.F32.E4M3.E4M3 R24, gdesc[UR8], R24, gsb0 ;  /* 0x01e00000081879f3 */ /* 0x000fe60008000818 */
[----:B------:R-:W-:Y:S02]  /*1730*/  WARPGROUP.DEPBAR.LE gsb0, 0x0 ;  /* 0x00008000000079c5 */ /* 0x000fe40000010000 */
[----:B------:R-:W-:-:S07]  /*1740*/  WARPGROUP.ARRIVE ;  /* 0x00000000000079c5 */ /* 0x000fce0000000000 */
[----:B------:R-:W-:Y:S03]  /*1750*/  QGMMA.64x128x32.F32.E4M3.E4M3 R24, gdesc[UR12], R24, gsb0 ;  /* 0x01e000000c1879f3 */ /* 0x000fe60008000818 */
[----:B------:R-:W-:Y:S02]  /*1760*/  WARPGROUP.DEPBAR.LE gsb0, 0x0 ;  /* 0x00008000000079c5 */ /* 0x000fe40000010000 */
[----:B------:R-:W-:Y:S05]  /*1770*/  @!P0 BRA `(.L_x_17) ;  /* 0x0000000000048947 */ /* 0x000fea0003800000 */
[----:B------:R-:W-:Y:S01]  /*1780*/  BPT.TRAP 0x1 ;  /* 0x000000040000795c */ /* 0x000fe20000300000 */
.L_x_17:
[----:B------:R-:W-:Y:S01]  /*1790*/  LOP3.LUT R16, R16, 0xffffff80, RZ, 0xc0, !PT ;  /* 0xffffff8010107812 */ /* 0x000fe200078ec0ff */
[----:B------:R-:W-:Y:S01]  /*17a0*/  IMAD.MOV.U32 R4, RZ, RZ, -0x2 ;  /* 0xfffffffeff047424 */ /* 0x000fe200078e00ff */
[----:B------:R-:W-:Y:S01]  /*17b0*/  P2R R6, PR, RZ, 0x1 ;  /* 0x00000001ff067803 */ /* 0x000fe20000000000 */
[----:B------:R-:W-:Y:S01]  /*17c0*/  UIADD3 UR4, UR40, 0x17040, URZ ;  /* 0x0001704028047890 */ /* 0x000fe2000fffe03f */
[----:B------:R-:W0:Y:S01]  /*17d0*/  S2UR UR7, SR_CgaCtaId ;  /* 0x00000000000779c3 */ /* 0x000e220000008800 */
[----:B------:R-:W-:Y:S01]  /*17e0*/  IMAD.IADD R16, R19, 0x1, -R16 ;  /* 0x0000000113107824 */ /* 0x000fe200078e0a10 */
[----:B------:R-:W-:Y:S01]  /*17f0*/  MOV R114, R89 ;  /* 0x0000005900727202 */ /* 0x000fe20000000f00 */
[----:B------:R-:W-:Y:S01]  /*1800*/  UPRMT UR4, UR44, 0x654, UR4 ;  /* 0x000006542c047896 */ /* 0x000fe20008000004 */
[--C-:B------:R-:W-:Y:S02]  /*1810*/  IMAD.MOV.U32 R88, RZ, RZ, R89.reuse ;  /* 0x000000ffff587224 */ /* 0x100fe400078e0059 */
[----:B------:R-:W-:Y:S01]  /*1820*/  SHF.R.S32.HI R5, RZ, 0x1f, R16 ;  /* 0x0000001fff057819 */ /* 0x000fe20000011410 */
[----:B------:R-:W-:-:S02]  /*1830*/  IMAD.MOV.U32 R91, RZ, RZ, R89 ;  /* 0x000000ffff5b7224 */ /* 0x000fc400078e0059 */
[--C-:B------:R-:W-:Y:S01]  /*1840*/  IMAD.MOV.U32 R90, RZ, RZ, R89.reuse ;  /* 0x000000ffff5a7224 */ /* 0x100fe200078e0059 */
[----:B------:R-:W-:Y:S01]  /*1850*/  LEA.HI R5, R5, R16, RZ, 0x2 ;  /* 0x0000001005057211 */ /* 0x000fe200078f10ff */
[--C-:B------:R-:W-:Y:S01]  /*1860*/  IMAD.MOV.U32 R93, RZ, RZ, R89.reuse ;  /* 0x000000ffff5d7224 */ /* 0x100fe200078e0059 */
[----:B------:R-:W-:Y:S01]  /*1870*/  SYNCS.ARRIVE.TRANS64.RED.A1T0 RZ, [UR4], RZ ;  /* 0x000000ffffff79a7 */ /* 0x000fe20008100404 */
[----:B------:R-:W-:Y:S01]  /*1880*/  UMOV UR4, URZ ;  /* 0x0000003f00047c82 */ /* 0x000fe20008000000 */
[----:B------:R-:W-:Y:S01]  /*1890*/  LOP3.LUT R5, R5, 0x7ffffffc, RZ, 0xc0, !PT ;  /* 0x7ffffffc05057812 */ /* 0x000fe200078ec0ff */
[--C-:B------:R-:W-:Y:S02]  /*18a0*/  IMAD.MOV.U32 R92, RZ, RZ, R89.reuse ;  /* 0x000000ffff5c7224 */ /* 0x100fe400078e0059 */
[----:B------:R-:W-:Y:S02]  /*18b0*/  IMAD.MOV.U32 R95, RZ, RZ, R89 ;  /* 0x000000ffff5f7224 */ /* 0x000fe400078e0059 */
[----:B------:R-:W-:-:S02]  /*18c0*/  IMAD.IADD R5, R16, 0x1, -R5 ;  /* 0x0000000110057824 */ /* 0x000fc400078e0a05 */
[--C-:B------:R-:W-:Y:S02]  /*18d0*/  IMAD.MOV.U32 R94, RZ, RZ, R89.reuse ;  /* 0x000000ffff5e7224 */ /* 0x100fe400078e0059 */
[----:B------:R-:W-:Y:S02]  /*18e0*/  IMAD R5, R5, R4, 0x80 ;  /* 0x0000008005057424 */ /* 0x000fe400078e0204 */
[----:B------:R-:W-:Y:S01]  /*18f0*/  IMAD.U32 R4, RZ, RZ, UR43 ;  /* 0x0000002bff047e24 */ /* 0x000fe2000f8e00ff */
[----:B------:R-:W-:Y:S01]  /*1900*/  UIADD3 UR43, UR43, -0x2, URZ ;  /* 0xfffffffe2b2b7890 */ /* 0x000fe2000fffe03f */
[----:B------:R-:W-:Y:S02]  /*1910*/  VIADD R5, R5, UR42 ;  /* 0x0000002a05057c36 */ /* 0x000fe40008000000 */
[----:B------:R-:W-:Y:S01]  /*1920*/  IMAD.MOV.U32 R97, RZ, RZ, R89 ;  /* 0x000000ffff617224 */ /* 0x000fe200078e0059 */
[----:B------:R-:W-:Y:S01]  /*1930*/  UISETP.GE.AND UP0, UPT, UR43, UR37, UPT ;  /* 0x000000252b00728c */ /* 0x000fe2000bf06270 */
[----:B------:R-:W-:-:S02]  /*1940*/  IMAD R5, R4, -0x80, R5 ;  /* 0xffffff8004057824 */ /* 0x000fc400078e0205 */
[--C-:B------:R-:W-:Y:S02]  /*1950*/  IMAD.MOV.U32 R96, RZ, RZ, R89.reuse ;  /* 0x000000ffff607224 */ /* 0x100fe400078e0059 */
[--C-:B------:R-:W-:Y:S01]  /*1960*/  IMAD.MOV.U32 R99, RZ, RZ, R89.reuse ;  /* 0x000000ffff637224 */ /* 0x100fe200078e0059 */
[C---:B------:R-:W-:Y:S01]  /*1970*/  ISETP.GT.AND P4, PT, R5.reuse, RZ, PT ;  /* 0x000000ff0500720c */ /* 0x040fe20003f84270 */
[--C-:B------:R-:W-:Y:S01]  /*1980*/  IMAD.MOV.U32 R98, RZ, RZ, R89.reuse ;  /* 0x000000ffff627224 */ /* 0x100fe200078e0059 */
[C---:B------:R-:W-:Y:S01]  /*1990*/  ISETP.GT.AND P3, PT, R5.reuse, 0x1, PT ;  /* 0x000000010500780c */ /* 0x040fe20003f64270 */
[--C-:B------:R-:W-:Y:S01]  /*19a0*/  IMAD.MOV.U32 R101, RZ, RZ, R89.reuse ;  /* 0x000000ffff657224 */ /* 0x100fe200078e0059 */
[----:B------:R-:W-:Y:S01]  /*19b0*/  ISETP.GT.AND P1, PT, R5, 0x8, PT ;  /* 0x000000080500780c */ /* 0x000fe20003f24270 */
[--C-:B------:R-:W-:Y:S01]  /*19c0*/  IMAD.MOV.U32 R100, RZ, RZ, R89.reuse ;  /* 0x000000ffff647224 */ /* 0x100fe200078e0059 */
[----:B------:R-:W-:Y:S01]  /*19d0*/  FSEL R26, R26, -INF , P4 ;  /* 0xff8000001a1a7808 */ /* 0x000fe20002000000 */
[--C-:B------:R-:W-:Y:S01]  /*19e0*/  IMAD.MOV.U32 R103, RZ, RZ, R89.reuse ;  /* 0x000000ffff677224 */ /* 0x100fe200078e0059 */
[----:B------:R-:W-:Y:S01]  /*19f0*/  FSEL R27, R27, -INF , P3 ;  /* 0xff8000001b1b7808 */ /* 0x000fe20001800000 */
[--C-:B------:R-:W-:Y:S01]  /*1a00*/  IMAD.MOV.U32 R102, RZ, RZ, R89.reuse ;  /* 0x000000ffff667224 */ /* 0x100fe200078e0059 */
[C---:B------:R-:W-:Y:S01]  /*1a10*/  ISETP.GT.AND P2, PT, R5.reuse, 0x9, PT ;  /* 0x000000090500780c */ /* 0x040fe20003f44270 */
[--C-:B------:R-:W-:Y:S01]  /*1a20*/  IMAD.MOV.U32 R105, RZ, RZ, R89.reuse ;  /* 0x000000ffff697224 */ /* 0x100fe200078e0059 */
[----:B------:R-:W-:Y:S01]  /*1a30*/  FSEL R30, R30, -INF , P1 ;  /* 0xff8000001e1e7808 */ /* 0x000fe20000800000 */
[--C-:B------:R-:W-:Y:S01]  /*1a40*/  IMAD.MOV.U32 R104, RZ, RZ, R89.reuse ;  /* 0x000000ffff687224 */ /* 0x100fe200078e0059 */
[----:B------:R-:W-:Y:S01]  /*1a50*/  FMNMX.FTZ R7, R26, R27, !PT ;  /* 0x0000001b1a077209 */ /* 0x000fe20007810000 */
[--C-:B------:R-:W-:Y:S01]  /*1a60*/  IMAD.MOV.U32 R107, RZ, RZ, R89.reuse ;  /* 0x000000ffff6b7224 */ /* 0x100fe200078e0059 */
[----:B------:R-:W-:Y:S01]  /*1a70*/  ISETP.GT.AND P6, PT, R5, 0x10, PT ;  /* 0x000000100500780c */ /* 0x000fe20003fc4270 */
        /* <DEDUP_REMOVED lines=11> */
[----:B------:R-:W-:Y:S01]  /*1b30*/  FSEL R24, R24, -INF , P4 ;  /* 0xff80000018187808 */ /* 0x000fe20002000000 */
        /* <DEDUP_REMOVED lines=42> */
[----:B------:R-:W-:Y:S01]  /*1de0*/  IMAD.MOV.U32 R134, RZ, RZ, R89 ;  /* 0x000000ffff867224 */ /* 0x000fe200078e0059 */
[----:B------:R-:W-:-:S02]  /*1df0*/  FSEL R46, R46, -INF , P6 ;  /* 0xff8000002e2e7808 */ /* 0x000fc40003000000 */
[----:B------:R-:W-:Y:S02]  /*1e00*/  FMNMX.FTZ R7, R43, R4, !PT ;  /* 0x000000042b077209 */ /* 0x000fe40007810000 */
[----:B------:R-:W-:Y:S02]  /*1e10*/  FSEL R36, R36, -INF , P4 ;  /* 0xff80000024247808 */ /* 0x000fe40002000000 */
[----:B------:R-:W-:Y:S02]  /*1e20*/  ISETP.GT.AND P4, PT, R5, 0x30, PT ;  /* 0x000000300500780c */ /* 0x000fe40003f84270 */
[----:B------:R-:W-:Y:S02]  /*1e30*/  FSEL R47, R47, -INF , P5 ;  /* 0xff8000002f2f7808 */ /* 0x000fe40002800000 */
[----:B------:R-:W-:Y:S02]  /*1e40*/  FMNMX.FTZ R4, R46, R7, !PT ;  /* 0x000000072e047209 */ /* 0x000fe40007810000 */
[----:B------:R-:W-:-:S02]  /*1e50*/  FSEL R37, R37, -INF , P3 ;  /* 0xff80000025257808 */ /* 0x000fc40001800000 */
[----:B------:R-:W-:Y:S02]  /*1e60*/  ISETP.GT.AND P3, PT, R5, 0x31, PT ;  /* 0x000000310500780c */ /* 0x000fe40003f64270 */
[----:B------:R-:W-:Y:S02]  /*1e70*/  FSEL R50, R50, -INF , P4 ;  /* 0xff80000032327808 */ /* 0x000fe40002000000 */
[----:B------:R-:W-:Y:S02]  /*1e80*/  FMNMX.FTZ R7, R47, R4, !PT ;  /* 0x000000042f077209 */ /* 0x000fe40007810000 */
[----:B------:R-:W-:Y:S02]  /*1e90*/  FSEL R40, R40, -INF , P1 ;  /* 0xff80000028287808 */ /* 0x000fe40000800000 */
[----:B------:R-:W-:Y:S02]  /*1ea0*/  ISETP.GT.AND P1, PT, R5, 0x38, PT ;  /* 0x000000380500780c */ /* 0x000fe40003f24270 */
        /* <DEDUP_REMOVED lines=34> */
[----:B------:R-:W-:Y:S02]  /*20d0*/  ISETP.GT.AND P0, PT, R5, 0x59, PT ;  /* 0x000000590500780c */ /* 0x000fe40003f04270 */
[----:B------:R-:W-:Y:S02]  /*20e0*/  FSEL R70, R70, -INF , P6 ;  /* 0xff80000046467808 */ /* 0x000fe40003000000 */
[----:B------:R-:W-:-:S02]  /*20f0*/  FMNMX.FTZ R7, R67, R4, !PT ;  /* 0x0000000443077209 */ /* 0x000fc40007810000 */
[----:B------:R-:W-:Y:S02]  /*2100*/  FSEL R57, R57, -INF , P5 ;  /* 0xff80000039397808 */ /* 0x000fe40002800000 */
[----:B------:R-:W-:Y:S02]  /*2110*/  ISETP.GT.AND P5, PT, R5, 0x60, PT ;  /* 0x000000600500780c */ /* 0x000fe40003fa4270 */
[----:B------:R-:W-:Y:S02]  /*2120*/  FSEL R71, R71, -INF , P0 ;  /* 0xff80000047477808 */ /* 0x000fe40000000000 */
[----:B------:R-:W-:Y:S02]  /*2130*/  FMNMX.FTZ R4, R70, R7, !PT ;  /* 0x0000000746047209 */ /* 0x000fe40007810000 */
        /* <DEDUP_REMOVED lines=12> */
[----:B------:R-:W-:Y:S02]  /*2200*/  FSEL R79, R79, -INF , P2 ;  /* 0xff8000004f4f7808 */ /* 0x000fe40001000000 */
[----:B------:R-:W-:-:S02]  /*2210*/  FMNMX.FTZ R4, R78, R7, !PT ;  /* 0x000000074e047209 */ /* 0x000fc40007810000 */
[----:B------:R-:W-:Y:S02]  /*2220*/  ISETP.GT.AND P3, PT, R5, 0x70, PT ;  /* 0x000000700500780c */ /* 0x000fe40003f64270 */
[----:B------:R-:W-:Y:S02]  /*2230*/  FSEL R60, R60, -INF , P4 ;  /* 0xff8000003c3c7808 */ /* 0x000fe40002000000 */
[----:B------:R-:W-:Y:S02]  /*2240*/  FSEL R82, R82, -INF , P3 ;  /* 0xff80000052527808 */ /* 0x000fe40001800000 */
[----:B------:R-:W-:Y:S02]  /*2250*/  FMNMX.FTZ R7, R79, R4, !PT ;  /* 0x000000044f077209 */ /* 0x000fe40007810000 */
[----:B------:R-:W-:Y:S02]  /*2260*/  ISETP.GT.AND P4, PT, R5, 0x71, PT ;  /* 0x000000710500780c */ /* 0x000fe40003f84270 */
[----:B------:R-:W-:-:S02]  /*2270*/  FMNMX.FTZ R4, R82, R7, !PT ;  /* 0x0000000752047209 */ /* 0x000fc40007810000 */
[----:B------:R-:W-:Y:S02]  /*2280*/  FSEL R83, R83, -INF , P4 ;  /* 0xff80000053537808 */ /* 0x000fe40002000000 */
[----:B------:R-:W-:Y:S02]  /*2290*/  ISETP.GT.AND P5, PT, R5, 0x78, PT ;  /* 0x000000780500780c */ /* 0x000fe40003fa4270 */
[----:B------:R-:W-:Y:S02]  /*22a0*/  FMNMX.FTZ R7, R83, R4, !PT ;  /* 0x0000000453077209 */ /* 0x000fe40007810000 */
[----:B------:R-:W-:Y:S02]  /*22b0*/  FSEL R86, R86, -INF , P5 ;  /* 0xff80000056567808 */ /* 0x000fe40002800000 */
[----:B------:R-:W-:Y:S02]  /*22c0*/  ISETP.GT.AND P6, PT, R5, 0x79, PT ;  /* 0x000000790500780c */ /* 0x000fe40003fc4270 */
[----:B------:R-:W-:-:S02]  /*22d0*/  FMNMX.FTZ R4, R86, R7, !PT ;  /* 0x0000000756047209 */ /* 0x000fc40007810000 */
[----:B------:R-:W-:Y:S02]  /*22e0*/  FSEL R87, R87, -INF , P6 ;  /* 0xff80000057577808 */ /* 0x000fe40003000000 */
[----:B------:R-:W-:Y:S02]  /*22f0*/  P2R R10, PR, RZ, 0x8 ;  /* 0x00000008ff0a7803 */ /* 0x000fe40000000000 */
[----:B------:R-:W-:Y:S02]  /*2300*/  FMNMX.FTZ R7, R87, R4, !PT ;  /* 0x0000000457077209 */ /* 0x000fe40007810000 */
[----:B------:R-:W-:Y:S02]  /*2310*/  P2R R13, PR, RZ, 0x1 ;  /* 0x00000001ff0d7803 */ /* 0x000fe40000000000 */
[----:B------:R-:W-:Y:S01]  /*2320*/  P2R R12, PR, RZ, 0x2 ;  /* 0x00000002ff0c7803 */ /* 0x000fe20000000000 */
[----:B------:R-:W1:Y:S01]  /*2330*/  SHFL.BFLY PT, R4, R7, 0x2, 0x1f ;  /* 0x0c401f0007047f89 */ /* 0x000e6200000e0000 */
[----:B------:R-:W-:-:S02]  /*2340*/  P2R R11, PR, RZ, 0x4 ;  /* 0x00000004ff0b7803 */ /* 0x000fc40000000000 */
[C---:B------:R-:W-:Y:S02]  /*2350*/  ISETP.GT.AND P2, PT, R5.reuse, 0x58, PT ;  /* 0x000000580500780c */ /* 0x040fe40003f44270 */
[C---:B------:R-:W-:Y:S02]  /*2360*/  ISETP.GT.AND P1, PT, R5.reuse, 0x59, PT ;  /* 0x000000590500780c */ /* 0x040fe40003f24270 */
[----:B------:R-:W-:Y:S02]  /*2370*/  ISETP.GT.AND P0, PT, R5, 0x60, PT ;  /* 0x000000600500780c */ /* 0x000fe40003f04270 */
[----:B------:R-:W-:Y:S02]  /*2380*/  FMNMX.FTZ R5, R24, R25, !PT ;  /* 0x0000001918057209 */ /* 0x000fe40007810000 */
[----:B------:R-:W-:Y:S02]  /*2390*/  FSEL R69, R69, -INF , P1 ;  /* 0xff80000045457808 */ /* 0x000fe40000800000 */
[----:B------:R-:W-:-:S02]  /*23a0*/  ISETP.NE.AND P1, PT, R12, RZ, PT ;  /* 0x000000ff0c00720c */ /* 0x000fc40003f25270 */
[----:B------:R-:W-:Y:S02]  /*23b0*/  FSEL R68, R68, -INF , P2 ;  /* 0xff80000044447808 */ /* 0x000fe40001000000 */
[----:B------:R-:W-:Y:S02]  /*23c0*/  FSEL R72, R72, -INF , P0 ;  /* 0xff80000048487808 */ /* 0x000fe40000000000 */
[----:B------:R-:W-:Y:S02]  /*23d0*/  ISETP.NE.AND P0, PT, R13, RZ, PT ;  /* 0x000000ff0d00720c */ /* 0x000fe40003f05270 */
[----:B------:R-:W-:Y:S02]  /*23e0*/  ISETP.NE.AND P2, PT, R11, RZ, PT ;  /* 0x000000ff0b00720c */ /* 0x000fe40003f45270 */
[----:B------:R-:W-:Y:S02]  /*23f0*/  FSEL R73, R73, -INF , P0 ;  /* 0xff80000049497808 */ /* 0x000fe40000000000 */
[----:B-1----:R-:W-:-:S02]  /*2400*/  FMNMX.FTZ R8, R7, R4, !PT ;  /* 0x0000000407087209 */ /* 0x002fc40007810000 */
[----:B------:R-:W-:Y:S02]  /*2410*/  ISETP.NE.AND P0, PT, R6, RZ, PT ;  /* 0x000000ff0600720c */ /* 0x000fe40003f05270 */
[----:B------:R-:W-:Y:S01]  /*2420*/  FSEL R76, R76, -INF , P1 ;  /* 0xff8000004c4c7808 */ /* 0x000fe20000800000 */
[----:B------:R-:W1:Y:S01]  /*2430*/  SHFL.BFLY PT, R9, R8, 0x1, 0x1f ;  /* 0x0c201f0008097f89 */ /* 0x000e6200000e0000 */
[----:B------:R-:W-:Y:S02]  /*2440*/  FSEL R77, R77, -INF , P2 ;  /* 0xff8000004d4d7808 */ /* 0x000fe40001000000 */
[----:B------:R-:W-:Y:S02]  /*2450*/  FSEL R81, R81, -INF , P4 ;  /* 0xff80000051517808 */ /* 0x000fe40002000000 */
[----:B------:R-:W-:Y:S02]  /*2460*/  FSEL R84, R84, -INF , P5 ;  /* 0xff80000054547808 */ /* 0x000fe40002800000 */
[----:B------:R-:W-:-:S02]  /*2470*/  FSEL R85, R85, -INF , P6 ;  /* 0xff80000055557808 */ /* 0x000fc40003000000 */
[----:B-1----:R-:W-:Y:S01]  /*2480*/  FMNMX.FTZ R4, R8, R9, !PT ;  /* 0x0000000908047209 */ /* 0x002fe20007810000 */
[----:B------:R-:W-:-:S03]  /*2490*/  IMAD.U32 R9, RZ, RZ, UR47 ;  /* 0x0000002fff097e24 */ /* 0x000fc6000f8e00ff */
[C---:B------:R-:W-:Y:S01]  /*24a0*/  FSETP.NEU.FTZ.AND P3, PT, R4.reuse, -INF , PT ;  /* 0xff8000000400780b */ /* 0x040fe20003f7d000 */
[----:B------:R-:W-:-:S05]  /*24b0*/  FFMA.FTZ R22, R4, R9, -8 ;  /* 0xc100000004167423 */ /* 0x000fca0000010009 */
[----:B------:R-:W-:Y:S02]  /*24c0*/  FSEL R22, R22, RZ, P3 ;  /* 0x000000ff16167208 */ /* 0x000fe40001800000 */
[----:B------:R-:W-:Y:S02]  /*24d0*/  ISETP.NE.AND P3, PT, R10, RZ, PT ;  /* 0x000000ff0a00720c */ /* 0x000fe40003f65270 */
[----:B------:R-:W-:Y:S01]  /*24e0*/  FMNMX.FTZ R10, R28, R5, !PT ;  /* 0x000000051c0a7209 */ /* 0x000fe20007810000 */
[--C-:B------:R-:W-:Y:S01]  /*24f0*/  FFMA.FTZ R6, R26, UR47, -R22.reuse ;  /* 0x0000002f1a067c23 */ /* 0x100fe20008010816 */
[----:B------:R-:W-:Y:S01]  /*2500*/  FSEL R80, R80, -INF , P3 ;  /* 0xff80000050507808 */ /* 0x000fe20001800000 */
[--C-:B------:R-:W-:Y:S01]  /*2510*/  FFMA.FTZ R8, R30, UR47, -R22.reuse ;  /* 0x0000002f1e087c23 */ /* 0x100fe20008010816 */
[----:B------:R-:W-:Y:S01]  /*2520*/  FMNMX.FTZ R5, R29, R10, !PT ;  /* 0x0000000a1d057209 */ /* 0x000fe20007810000 */
[--C-:B------:R-:W-:Y:S01]  /*2530*/  FFMA.FTZ R7, R27, UR47, -R22.reuse ;  /* 0x0000002f1b077c23 */ /* 0x100fe20008010816 */
[--C-:B------:R-:W-:Y:S01]  /*2540*/  FFMA.FTZ R23, R55, UR47, -R22.reuse ;  /* 0x0000002f37177c23 */ /* 0x100fe20008010816 */
[----:B------:R-:W-:Y:S01]  /*2550*/  MUFU.EX2 R6, R6 ;  /* 0x0000000600067308 */ /* 0x000fe20000000800 */
[----:B------:R-:W-:Y:S01]  /*2560*/  FMNMX.FTZ R12, R32, R5, !PT ;  /* 0x00000005200c7209 */ /* 0x000fe20007810000 */
[--C-:B------:R-:W-:Y:S01]  /*2570*/  FFMA.FTZ R9, R31, UR47, -R22.reuse ;  /* 0x0000002f1f097c23 */ /* 0x100fe20008010816 */
[--C-:B------:R-:W-:Y:S01]  /*2580*/  FFMA.FTZ R21, R58, UR47, -R22.reuse ;  /* 0x0000002f3a157c23 */ /* 0x100fe20008010816 */
        /* <DEDUP_REMOVED lines=20> */
[----:B------:R-:W1:Y:S01]  /*26d0*/  MUFU.EX2 R9, R9 ;  /* 0x0000000900097308 */ /* 0x000e620000000800 */
[----:B------:R-:W-:Y:S01]  /*26e0*/  FMNMX.FTZ R14, R44, R5, !PT ;  /* 0x000000052c0e7209 */ /* 0x000fe20007810000 */
[--C-:B------:R-:W-:Y:S01]  /*26f0*/  FFMA.FTZ R39, R74, UR47, -R22.reuse ;  /* 0x0000002f4a277c23 */ /* 0x100fe20008010816 */
[--C-:B------:R-:W-:Y:S01]  /*2700*/  FFMA.FTZ R47, R82, UR47, -R22.reuse ;  /* 0x0000002f522f7c23 */ /* 0x100fe20008010816 */
[--C-:B------:R-:W-:Y:S01]  /*2710*/  FFMA.FTZ R51, R86, UR47, -R22.reuse ;  /* 0x0000002f56337c23 */ /* 0x100fe20008010816 */
[----:B------:R-:W-:Y:S01]  /*2720*/  FMNMX.FTZ R5, R45, R14, !PT ;  /* 0x0000000e2d057209 */ /* 0x000fe20007810000 */
[--C-:B------:R-:W-:Y:S01]  /*2730*/  FFMA.FTZ R14, R42, UR47, -R22.reuse ;  /* 0x0000002f2a0e7c23 */ /* 0x100fe20008010816 */
[----:B------:R-:W-:Y:S01]  /*2740*/  FFMA.FTZ R42, R75, UR47, -R22 ;  /* 0x0000002f4b2a7c23 */ /* 0x000fe20008010816 */
[----:B------:R-:W-:Y:S01]  /*2750*/  MUFU.EX2 R10, R10 ;  /* 0x0000000a000a7308 */ /* 0x000fe20000000800 */
[----:B------:R-:W-:-:S04]  /*2760*/  FMNMX.FTZ R16, R48, R5, !PT ;  /* 0x0000000530107209 */ /* 0x000fc80007810000 */
[----:B------:R-:W-:-:S03]  /*2770*/  FMNMX.FTZ R5, R49, R16, !PT ;  /* 0x0000001031057209 */ /* 0x000fc60007810000 */
[----:B------:R-:W-:Y:S01]  /*2780*/  MUFU.EX2 R11, R11 ;  /* 0x0000000b000b7308 */ /* 0x000fe20000000800 */
[----:B------:R-:W-:Y:S02]  /*2790*/  FMNMX.FTZ R16, R52, R5, !PT ;  /* 0x0000000534107209 */ /* 0x000fe40007810000 */
[----:B-1----:R-:W-:Y:S02]  /*27a0*/  F2FP.SATFINITE.E4M3.F32.PACK_AB_MERGE_C R137, R9, R8, RZ ;  /* 0x000000080989723e */ /* 0x002fe400048070ff */
[----:B------:R-:W-:Y:S01]  /*27b0*/  FMNMX.FTZ R5, R53, R16, !PT ;  /* 0x0000001035057209 */ /* 0x000fe20007810000 */
[--C-:B------:R-:W-:Y:S01]  /*27c0*/  FFMA.FTZ R16, R46, UR47, -R22.reuse ;  /* 0x0000002f2e107c23 */ /* 0x100fe20008010816 */
[----:B------:R-:W-:Y:S01]  /*27d0*/  FFMA.FTZ R46, R79, UR47, -R22 ;  /* 0x0000002f4f2e7c23 */ /* 0x000fe20008010816 */
[----:B------:R-:W-:Y:S01]  /*27e0*/  MUFU.EX2 R12, R12 ;  /* 0x0000000c000c7308 */ /* 0x000fe20000000800 */
[----:B------:R-:W-:Y:S02]  /*27f0*/  FMNMX.FTZ R18, R56, R5, !PT ;  /* 0x0000000538127209 */ /* 0x000fe40007810000 */
[----:B------:R-:W-:-:S02]  /*2800*/  F2FP.SATFINITE.E4M3.F32.PACK_AB_MERGE_C R137, R7, R6, R137 ;  /* 0x000000060789723e */ /* 0x000fc40004807089 */
[----:B------:R-:W-:-:S03]  /*2810*/  FMNMX.FTZ R5, R57, R18, !PT ;  /* 0x0000001239057209 */ /* 0x000fc60007810000 */
[----:B------:R-:W-:Y:S01]  /*2820*/  MUFU.EX2 R13, R13 ;  /* 0x0000000d000d7308 */ /* 0x000fe20000000800 */
[----:B------:R-:W-:-:S04]  /*2830*/  FMNMX.FTZ R18, R60, R5, !PT ;  /* 0x000000053c127209 */ /* 0x000fc80007810000 */
[----:B------:R-:W-:Y:S01]  /*2840*/  FMNMX.FTZ R5, R61, R18, !PT ;  /* 0x000000123d057209 */ /* 0x000fe20007810000 */
[----:B------:R-:W-:Y:S02]  /*2850*/  FFMA.FTZ R18, R50, UR47, -R22 ;  /* 0x0000002f32127c23 */ /* 0x000fe40008010816 */
[----:B------:R-:W-:Y:S01]  /*2860*/  MUFU.EX2 R14, R14 ;  /* 0x0000000e000e7308 */ /* 0x000fe20000000800 */
[----:B------:R-:W-:-:S04]  /*2870*/  FMNMX.FTZ R20, R64, R5, !PT ;  /* 0x0000000540147209 */ /* 0x000fc80007810000 */
[----:B------:R-:W-:-:S03]  /*2880*/  FMNMX.FTZ R5, R65, R20, !PT ;  /* 0x0000001441057209 */ /* 0x000fc60007810000 */
[----:B------:R-:W-:Y:S01]  /*2890*/  MUFU.EX2 R15, R15 ;  /* 0x0000000f000f7308 */ /* 0x000fe20000000800 */
[----:B------:R-:W-:-:S04]  /*28a0*/  FMNMX.FTZ R20, R68, R5, !PT ;  /* 0x0000000544147209 */ /* 0x000fc80007810000 */
[----:B------:R-:W-:Y:S01]  /*28b0*/  FMNMX.FTZ R5, R69, R20, !PT ;  /* 0x0000001445057209 */ /* 0x000fe20007810000 */
[----:B------:R-:W-:Y:S01]  /*28c0*/  FFMA.FTZ R20, R54, UR47, -R22 ;  /* 0x0000002f36147c23 */ /* 0x000fe20008010816 */
[----:B------:R-:W-:Y:S01]  /*28d0*/  IMAD.U32 R54, RZ, RZ, UR47 ;  /* 0x0000002fff367e24 */ /* 0x000fe2000f8e00ff */
[----:B------:R-:W-:Y:S01]  /*28e0*/  MUFU.EX2 R16, R16 ;  /* 0x0000001000107308 */ /* 0x000fe20000000800 */
[----:B------:R-:W-:-:S04]  /*28f0*/  FMNMX.FTZ R26, R72, R5, !PT ;  /* 0x00000005481a7209 */ /* 0x000fc80007810000 */
[----:B------:R-:W-:-:S03]  /*2900*/  FMNMX.FTZ R5, R73, R26, !PT ;  /* 0x0000001a49057209 */ /* 0x000fc60007810000 */
[----:B------:R-:W-:Y:S01]  /*2910*/  MUFU.EX2 R17, R17 ;  /* 0x0000001100117308 */ /* 0x000fe20000000800 */
[----:B------:R-:W-:-:S04]  /*2920*/  FMNMX.FTZ R26, R76, R5, !PT ;  /* 0x000000054c1a7209 */ /* 0x000fc80007810000 */
[----:B------:R-:W-:-:S03]  /*2930*/  FMNMX.FTZ R5, R77, R26, !PT ;  /* 0x0000001a4d057209 */ /* 0x000fc60007810000 */
[----:B------:R-:W-:Y:S01]  /*2940*/  MUFU.EX2 R18, R18 ;  /* 0x0000001200127308 */ /* 0x000fe20000000800 */
[----:B------:R-:W-:-:S04]  /*2950*/  FMNMX.FTZ R26, R80, R5, !PT ;  /* 0x00000005501a7209 */ /* 0x000fc80007810000 */
[----:B------:R-:W-:Y:S01]  /*2960*/  FMNMX.FTZ R5, R81, R26, !PT ;  /* 0x0000001a51057209 */ /* 0x000fe20007810000 */
[----:B------:R-:W-:Y:S02]  /*2970*/  FFMA.FTZ R26, R59, UR47, -R22 ;  /* 0x0000002f3b1a7c23 */ /* 0x000fe40008010816 */
[----:B------:R-:W-:Y:S01]  /*2980*/  MUFU.EX2 R19, R19 ;  /* 0x0000001300137308 */ /* 0x000fe20000000800 */
[----:B------:R-:W-:-:S04]  /*2990*/  FMNMX.FTZ R30, R84, R5, !PT ;  /* 0x00000005541e7209 */ /* 0x000fc80007810000 */
[----:B------:R-:W-:Y:S01]  /*29a0*/  FMNMX.FTZ R5, R85, R30, !PT ;  /* 0x0000001e55057209 */ /* 0x000fe20007810000 */
[----:B------:R-:W-:Y:S02]  /*29b0*/  FFMA.FTZ R30, R66, UR47, -R22 ;  /* 0x0000002f421e7c23 */ /* 0x000fe40008010816 */
[----:B------:R-:W-:Y:S02]  /*29c0*/  MUFU.EX2 R20, R20 ;  /* 0x0000001400147308 */ /* 0x000fe40000000800 */
[----:B------:R-:W1:Y:S06]  /*29d0*/  SHFL.BFLY PT, R38, R5, 0x2, 0x1f ;  /* 0x0c401f0005267f89 */ /* 0x000e6c00000e0000 */
[----:B------:R-:W-:Y:S08]  /*29e0*/  MUFU.EX2 R23, R23 ;  /* 0x0000001700177308 */ /* 0x000ff00000000800 */
[----:B------:R-:W-:Y:S08]  /*29f0*/  MUFU.EX2 R21, R21 ;  /* 0x0000001500157308 */ /* 0x000ff00000000800 */
[----:B------:R-:W-:Y:S01]  /*2a00*/  MUFU.EX2 R26, R26 ;  /* 0x0000001a001a7308 */ /* 0x000fe20000000800 */
[----:B-1----:R-:W-:-:S05]  /*2a10*/  FMNMX.FTZ R50, R5, R38, !PT ;  /* 0x0000002605327209 */ /* 0x002fca0007810000 */
[----:B------:R-:W1:Y:S02]  /*2a20*/  SHFL.BFLY PT, R5, R50, 0x1, 0x1f ;  /* 0x0c201f0032057f89 */ /* 0x000e6400000e0000 */
[----:B------:R-:W-:Y:S08]  /*2a30*/  MUFU.EX2 R27, R27 ;  /* 0x0000001b001b7308 */ /* 0x000ff00000000800 */
[----:B------:R-:W-:Y:S08]  /*2a40*/  MUFU.EX2 R34, R34 ;  /* 0x0000002200227308 */ /* 0x000ff00000000800 */
[----:B------:R-:W-:Y:S01]  /*2a50*/  MUFU.EX2 R30, R30 ;  /* 0x0000001e001e7308 */ /* 0x000fe20000000800 */
[----:B-1----:R-:W-:-:S07]  /*2a60*/  FMNMX.FTZ R5, R50, R5, !PT ;  /* 0x0000000532057209 */ /* 0x002fce0007810000 */
[----:B------:R-:W-:Y:S01]  /*2a70*/  MUFU.EX2 R31, R31 ;  /* 0x0000001f001f7308 */ /* 0x000fe20000000800 */
[--C-:B------:R-:W-:Y:S01]  /*2a80*/  FFMA.FTZ R50, R83, UR47, -R22.reuse ;  /* 0x0000002f53327c23 */ /* 0x100fe20008010816 */
[----:B------:R-:W-:Y:S01]  /*2a90*/  FFMA.FTZ R22, R87, UR47, -R22 ;  /* 0x0000002f57167c23 */ /* 0x000fe20008010816 */
[C---:B------:R-:W-:Y:S01]  /*2aa0*/  FSETP.NEU.FTZ.AND P1, PT, R5.reuse, -INF , PT ;  /* 0xff8000000500780b */ /* 0x040fe20003f3d000 */
[----:B------:R-:W-:-:S04]  /*2ab0*/  FFMA.FTZ R54, R5, R54, -8 ;  /* 0xc100000005367423 */ /* 0x000fc80000010036 */
[----:B------:R-:W-:Y:S01]  /*2ac0*/  MUFU.EX2 R35, R35 ;  /* 0x0000002300237308 */ /* 0x000fe20000000800 */
[----:B------:R-:W-:Y:S02]  /*2ad0*/  FSEL R54, R54, RZ, P1 ;  /* 0x000000ff36367208 */ /* 0x000fe40000800000 */
[----:B------:R-:W-:-:S03]  /*2ae0*/  PLOP3.LUT P1, PT, PT, PT, UP0, 0x80, 0x0 ;  /* 0x000000000000781c */ /* 0x000fc60003f2f008 */
[--C-:B------:R-:W-:Y:S01]  /*2af0*/  FFMA.FTZ R24, R24, UR47, -R54.reuse ;  /* 0x0000002f18187c23 */ /* 0x100fe20008010836 */
[--C-:B------:R-:W-:Y:S01]  /*2b00*/  FFMA.FTZ R25, R25, UR47, -R54.reuse ;  /* 0x0000002f19197c23 */ /* 0x100fe20008010836 */
[--C-:B------:R-:W-:Y:S01]  /*2b10*/  FFMA.FTZ R55, R28, UR47, -R54.reuse ;  /* 0x0000002f1c377c23 */ /* 0x100fe20008010836 */
[--C-:B------:R-:W-:Y:S01]  /*2b20*/  FFMA.FTZ R58, R29, UR47, -R54.reuse ;  /* 0x0000002f1d3a7c23 */ /* 0x100fe20008010836 */
[--C-:B------:R-:W-:Y:S01]  /*2b30*/  FFMA.FTZ R28, R32, UR47, -R54.reuse ;  /* 0x0000002f201c7c23 */ /* 0x100fe20008010836 */
[--C-:B------:R-:W-:Y:S01]  /*2b40*/  FFMA.FTZ R29, R33, UR47, -R54.reuse ;  /* 0x0000002f211d7c23 */ /* 0x100fe20008010836 */
[----:B------:R-:W-:Y:S01]  /*2b50*/  MUFU.EX2 R24, R24 ;  /* 0x0000001800187308 */ /* 0x000fe20000000800 */
[--C-:B------:R-:W-:Y:S01]  /*2b60*/  FFMA.FTZ R45, R45, UR47, -R54.reuse ;  /* 0x0000002f2d2d7c23 */ /* 0x100fe20008010836 */
[--C-:B------:R-:W-:Y:S01]  /*2b70*/  FFMA.FTZ R44, R44, UR47, -R54.reuse ;  /* 0x0000002f2c2c7c23 */ /* 0x100fe20008010836 */
[--C-:B------:R-:W-:Y:S01]  /*2b80*/  FFMA.FTZ R36, R36, UR47, -R54.reuse ;  /* 0x0000002f24247c23 */ /* 0x100fe20008010836 */
[--C-:B------:R-:W-:Y:S01]  /*2b90*/  FFMA.FTZ R37, R37, UR47, -R54.reuse ;  /* 0x0000002f25257c23 */ /* 0x100fe20008010836 */
[--C-:B------:R-:W-:Y:S01]  /*2ba0*/  FFMA.FTZ R32, R40, UR47, -R54.reuse ;  /* 0x0000002f28207c23 */ /* 0x100fe20008010836 */
[--C-:B------:R-:W-:Y:S01]  /*2bb0*/  FFMA.FTZ R33, R41, UR47, -R54.reuse ;  /* 0x0000002f29217c23 */ /* 0x100fe20008010836 */
[--C-:B------:R-:W-:Y:S01]  /*2bc0*/  FFMA.FTZ R40, R56, UR47, -R54.reuse ;  /* 0x0000002f38287c23 */ /* 0x100fe20008010836 */
[----:B------:R-:W1:Y:S01]  /*2bd0*/  MUFU.EX2 R25, R25 ;  /* 0x0000001900197308 */ /* 0x000e620000000800 */
[--C-:B------:R-:W-:Y:S01]  /*2be0*/  FFMA.FTZ R41, R57, UR47, -R54.reuse ;  /* 0x0000002f39297c23 */ /* 0x100fe20008010836 */
[--C-:B------:R-:W-:Y:S01]  /*2bf0*/  FFMA.FTZ R52, R52, UR47, -R54.reuse ;  /* 0x0000002f34347c23 */ /* 0x100fe20008010836 */
[--C-:B------:R-:W-:Y:S01]  /*2c00*/  FFMA.FTZ R53, R53, UR47, -R54.reuse ;  /* 0x0000002f35357c23 */ /* 0x100fe20008010836 */
[--C-:B------:R-:W-:Y:S01]  /*2c10*/  FFMA.FTZ R60, R60, UR47, -R54.reuse ;  /* 0x0000002f3c3c7c23 */ /* 0x100fe20008010836 */
[--C-:B------:R-:W-:Y:S01]  /*2c20*/  FFMA.FTZ R61, R61, UR47, -R54.reuse ;  /* 0x0000002f3d3d7c23 */ /* 0x100fe20008010836 */
[--C-:B------:R-:W-:Y:S01]  /*2c30*/  FFMA.FTZ R68, R68, UR47, -R54.reuse ;  /* 0x0000002f44447c23 */ /* 0x100fe20008010836 */
[--C-:B------:R-:W-:Y:S01]  /*2c40*/  FFMA.FTZ R69, R69, UR47, -R54.reuse ;  /* 0x0000002f45457c23 */ /* 0x100fe20008010836 */
[----:B------:R-:W2:Y:S01]  /*2c50*/  MUFU.EX2 R55, R55 ;  /* 0x0000003700377308 */ /* 0x000ea20000000800 */
[--C-:B------:R-:W-:Y:S01]  /*2c60*/  FFMA.FTZ R72, R72, UR47, -R54.reuse ;  /* 0x0000002f48487c23 */ /* 0x100fe20008010836 */
[--C-:B------:R-:W-:Y:S01]  /*2c70*/  FFMA.FTZ R73, R73, UR47, -R54.reuse ;  /* 0x0000002f49497c23 */ /* 0x100fe20008010836 */
[--C-:B------:R-:W-:Y:S01]  /*2c80*/  FFMA.FTZ R76, R76, UR47, -R54.reuse ;  /* 0x0000002f4c4c7c23 */ /* 0x100fe20008010836 */
[--C-:B------:R-:W-:Y:S01]  /*2c90*/  FFMA.FTZ R77, R77, UR47, -R54.reuse ;  /* 0x0000002f4d4d7c23 */ /* 0x100fe20008010836 */
[--C-:B------:R-:W-:Y:S01]  /*2ca0*/  FFMA.FTZ R80, R80, UR47, -R54.reuse ;  /* 0x0000002f50507c23 */ /* 0x100fe20008010836 */
[--C-:B------:R-:W-:Y:S01]  /*2cb0*/  FFMA.FTZ R81, R81, UR47, -R54.reuse ;  /* 0x0000002f51517c23 */ /* 0x100fe20008010836 */
[----:B------:R-:W-:Y:S01]  /*2cc0*/  FFMA.FTZ R84, R84, UR47, -R54 ;  /* 0x0000002f54547c23 */ /* 0x000fe20008010836 */
[----:B------:R-:W3:Y:S08]  /*2cd0*/  MUFU.EX2 R58, R58 ;  /* 0x0000003a003a7308 */ /* 0x000ef00000000800 */
[----:B------:R-:W4:Y:S08]  /*2ce0*/  MUFU.EX2 R28, R28 ;  /* 0x0000001c001c7308 */ /* 0x000f300000000800 */
[----:B------:R5:W-:Y:S08]  /*2cf0*/  MUFU.EX2 R66, R45 ;  /* 0x0000002d00427308 */ /* 0x000bf00000000800 */
[----:B------:R-:W0:Y:S01]  /*2d00*/  MUFU.EX2 R29, R29 ;  /* 0x0000001d001d7308 */ /* 0x000e220000000800 */
[----:B-----5:R-:W-:-:S07]  /*2d10*/  FADD.FTZ R45, R6, R7 ;  /* 0x00000007062d7221 */ /* 0x020fce0000010000 */
[----:B------:R1:W-:Y:S08]  /*2d20*/  MUFU.EX2 R63, R44 ;  /* 0x0000002c003f7308 */ /* 0x0003f00000000800 */
[----:B------:R5:W0:Y:S01]  /*2d30*/  MUFU.EX2 R59, R36 ;  /* 0x00000024003b7308 */ /* 0x000a220000000800 */
[----:B-1----:R-:W-:-:S07]  /*2d40*/  FADD.FTZ R44, R24, R25 ;  /* 0x00000019182c7221 */ /* 0x002fce0000010000 */
[----:B------:R1:W0:Y:S01]  /*2d50*/  MUFU.EX2 R62, R37 ;  /* 0x00000025003e7308 */ /* 0x0002220000000800 */
[----:B-----5:R-:W-:Y:S01]  /*2d60*/  FFMA.FTZ R36, R48, UR47, -R54 ;  /* 0x0000002f30247c23 */ /* 0x020fe20008010836 */
[----:B------:R-:W-:Y:S01]  /*2d70*/  FADD.FTZ R48, R8, R45 ;  /* 0x0000002d08307221 */ /* 0x000fe20000010000 */
[----:B--2---:R-:W-:Y:S01]  /*2d80*/  FADD.FTZ R45, R55, R44 ;  /* 0x0000002c372d7221 */ /* 0x004fe20000010000 */
[--C-:B------:R-:W-:Y:S01]  /*2d90*/  FFMA.FTZ R44, R64, UR47, -R54.reuse ;  /* 0x0000002f402c7c23 */ /* 0x100fe20008010836 */
[C---:B---3--:R-:W-:Y:S02]  /*2da0*/  F2FP.SATFINITE.E4M3.F32.PACK_AB_MERGE_C R55, R58.reuse, R55, RZ ;  /* 0x000000373a37723e */ /* 0x048fe400048070ff */
[----:B------:R-:W-:Y:S01]  /*2db0*/  FADD.FTZ R45, R58, R45 ;  /* 0x0000002d3a2d7221 */ /* 0x000fe20000010000 */
[----:B------:R-:W2:Y:S01]  /*2dc0*/  MUFU.EX2 R32, R32 ;  /* 0x0000002000207308 */ /* 0x000ea20000000800 */
[----:B-1----:R-:W-:Y:S01]  /*2dd0*/  FFMA.FTZ R37, R49, UR47, -R54 ;  /* 0x0000002f31257c23 */ /* 0x002fe20008010836 */
[----:B------:R-:W-:Y:S01]  /*2de0*/  FADD.FTZ R49, R9, R48 ;  /* 0x0000003009317221 */ /* 0x000fe20000010000 */
[----:B----4-:R-:W-:Y:S01]  /*2df0*/  FADD.FTZ R48, R28, R45 ;  /* 0x0000002d1c307221 */ /* 0x010fe20000010000 */
[--C-:B------:R-:W-:Y:S01]  /*2e00*/  FFMA.FTZ R45, R65, UR47, -R54.reuse ;  /* 0x0000002f412d7c23 */ /* 0x100fe20008010836 */
[----:B------:R-:W-:Y:S01]  /*2e10*/  FFMA.FTZ R54, R85, UR47, -R54 ;  /* 0x0000002f55367c23 */ /* 0x000fe20008010836 */
[----:B------:R-:W-:Y:S01]  /*2e20*/  FADD.FTZ R56, R10, R49 ;  /* 0x000000310a387221 */ /* 0x000fe20000010000 */
[----:B0-----:R-:W-:Y:S01]  /*2e30*/  FADD.FTZ R48, R29, R48 ;  /* 0x000000301d307221 */ /* 0x001fe20000010000 */
[----:B------:R-:W0:Y:S01]  /*2e40*/  MUFU.EX2 R33, R33 ;  /* 0x0000002100217308 */ /* 0x000e220000000800 */
[----:B------:R-:W-:Y:S01]  /*2e50*/  F2FP.SATFINITE.E4M3.F32.PACK_AB_MERGE_C R136, R25, R24, R55 ;  /* 0x000000181988723e */ /* 0x000fe20004807037 */
[----:B------:R-:W-:-:S04]  /*2e60*/  FADD.FTZ R49, R11, R56 ;  /* 0x000000380b317221 */ /* 0x000fc80000010000 */
[----:B------:R-:W-:Y:S01]  /*2e70*/  FADD.FTZ R56, R12, R49 ;  /* 0x000000310c387221 */ /* 0x000fe20000010000 */
[----:B------:R-:W-:Y:S01]  /*2e80*/  FADD.FTZ R49, R59, R48 ;  /* 0x000000303b317221 */ /* 0x000fe20000010000 */
[----:B------:R-:W1:Y:S01]  /*2e90*/  MUFU.EX2 R36, R36 ;  /* 0x0000002400247308 */ /* 0x000e620000000800 */
[C---:B------:R-:W-:Y:S01]  /*2ea0*/  F2FP.SATFINITE.E4M3.F32.PACK_AB_MERGE_C R59, R62.reuse, R59, RZ ;  /* 0x0000003b3e3b723e */ /* 0x040fe200048070ff */
[----:B------:R-:W-:Y:S01]  /*2eb0*/  FADD.FTZ R57, R13, R56 ;  /* 0x000000380d397221 */ /* 0x000fe20000010000 */
[----:B------:R-:W-:Y:S02]  /*2ec0*/  FADD.FTZ R49, R62, R49 ;  /* 0x000000313e317221 */ /* 0x000fe40000010000 */
[----:B------:R-:W-:Y:S01]  /*2ed0*/  F2FP.SATFINITE.E4M3.F32.PACK_AB_MERGE_C R138, R29, R28, R59 ;  /* 0x0000001c1d8a723e */ /* 0x000fe2000480703b */
[----:B------:R-:W-:Y:S01]  /*2ee0*/  FADD.FTZ R56, R14, R57 ;  /* 0x000000390e387221 */ /* 0x000fe20000010000 */
[----:B--2---:R-:W-:Y:S01]  /*2ef0*/  FADD.FTZ R48, R32, R49 ;  /* 0x0000003120307221 */ /* 0x004fe20000010000 */
[----:B------:R-:W2:Y:S02]  /*2f00*/  MUFU.EX2 R37, R37 ;  /* 0x0000002500257308 */ /* 0x000ea40000000800 */
[----:B------:R-:W-:Y:S01]  /*2f10*/  FADD.FTZ R49, R15, R56 ;  /* 0x000000380f317221 */ /* 0x000fe20000010000 */
[----:B0-----:R-:W-:-:S03]  /*2f20*/  FADD.FTZ R48, R33, R48 ;  /* 0x0000003021307221 */ /* 0x001fc60000010000 */
[----:B------:R-:W-:Y:S01]  /*2f30*/  FADD.FTZ R56, R16, R49 ;  /* 0x0000003110387221 */ /* 0x000fe20000010000 */
[----:B------:R-:W-:Y:S01]  /*2f40*/  FADD.FTZ R49, R63, R48 ;  /* 0x000000303f317221 */ /* 0x000fe20000010000 */
[----:B------:R-:W0:Y:S01]  /*2f50*/  MUFU.EX2 R52, R52 ;  /* 0x0000003400347308 */ /* 0x000e220000000800 */
[C---:B------:R-:W-:Y:S01]  /*2f60*/  F2FP.SATFINITE.E4M3.F32.PACK_AB_MERGE_C R16, R17.reuse, R16, RZ ;  /* 0x000000101110723e */ /* 0x040fe200048070ff */
[----:B------:R-:W-:Y:S01]  /*2f70*/  FADD.FTZ R57, R17, R56 ;  /* 0x0000003811397221 */ /* 0x000fe20000010000 */
[C---:B------:R-:W-:Y:S01]  /*2f80*/  FADD.FTZ R49, R66.reuse, R49 ;  /* 0x0000003142317221 */ /* 0x040fe20000010000 */
[----:B------:R-:W-:Y:S02]  /*2f90*/  F2FP.SATFINITE.E4M3.F32.PACK_AB_MERGE_C R63, R66, R63, RZ ;  /* 0x0000003f423f723e */ /* 0x000fe400048070ff */
[----:B------:R-:W-:Y:S01]  /*2fa0*/  FADD.FTZ R56, R18, R57 ;  /* 0x0000003912387221 */ /* 0x000fe20000010000 */
[----:B-1----:R-:W-:Y:S01]  /*2fb0*/  FADD.FTZ R48, R36, R49 ;  /* 0x0000003124307221 */ /* 0x002fe20000010000 */
[----:B------:R-:W1:Y:S01]  /*2fc0*/  MUFU.EX2 R53, R53 ;  /* 0x0000003500357308 */ /* 0x000e620000000800 */
[----:B------:R-:W-:Y:S01]  /*2fd0*/  F2FP.SATFINITE.E4M3.F32.PACK_AB_MERGE_C R141, R15, R14, R16 ;  /* 0x0000000e0f8d723e */ /* 0x000fe20004807010 */
[----:B------:R-:W-:Y:S01]  /*2fe0*/  FADD.FTZ R49, R19, R56 ;  /* 0x0000003813317221 */ /* 0x000fe20000010000 */
[----:B--2---:R-:W-:Y:S01]  /*2ff0*/  FADD.FTZ R9, R37, R48 ;  /* 0x0000003025097221 */ /* 0x004fe20000010000 */
[----:B------:R-:W-:-:S02]  /*3000*/  F2FP.SATFINITE.E4M3.F32.PACK_AB_MERGE_C R56, R13, R12, RZ ;  /* 0x0000000c0d38723e */ /* 0x000fc400048070ff */
[----:B------:R-:W-:Y:S01]  /*3010*/  FADD.FTZ R12, R20, R49 ;  /* 0x00000031140c7221 */ /* 0x000fe20000010000 */
[C---:B------:R-:W-:Y:S01]  /*3020*/  F2FP.SATFINITE.E4M3.F32.PACK_AB_MERGE_C R20, R23.reuse, R20, RZ ;  /* 0x000000141714723e */ /* 0x040fe200048070ff */
[----:B------:R-:W2:Y:S01]  /*3030*/  MUFU.EX2 R40, R40 ;  /* 0x0000002800287308 */ /* 0x000ea20000000800 */
[----:B0-----:R-:W-:Y:S01]  /*3040*/  FADD.FTZ R8, R52, R9 ;  /* 0x0000000934087221 */ /* 0x001fe20000010000 */
[----:B------:R-:W-:Y:S01]  /*3050*/  FADD.FTZ R12, R23, R12 ;  /* 0x0000000c170c7221 */ /* 0x000fe20000010000 */
[----:B------:R-:W-:Y:S02]  /*3060*/  F2FP.SATFINITE.E4M3.F32.PACK_AB_MERGE_C R139, R11, R10, R56 ;  /* 0x0000000a0b8b723e */ /* 0x000fe40004807038 */
[----:B------:R-:W-:Y:S01]  /*3070*/  F2FP.SATFINITE.E4M3.F32.PACK_AB_MERGE_C R143, R19, R18, R20 ;  /* 0x00000012138f723e */ /* 0x000fe20004807014 */
[----:B------:R-:W-:Y:S01]  /*3080*/  FADD.FTZ R13, R21, R12 ;  /* 0x0000000c150d7221 */ /* 0x000fe20000010000 */
[----:B------:R-:W-:Y:S01]  /*3090*/  F2FP.SATFINITE.E4M3.F32.PACK_AB_MERGE_C R140, R33, R32, R63 ;  /* 0x00000020218c723e */ /* 0x000fe2000480703f */
[----:B------:R-:W0:Y:S01]  /*30a0*/  MUFU.EX2 R41, R41 ;  /* 0x0000002900297308 */ /* 0x000e220000000800 */
[C---:B-1----:R-:W-:Y:S01]  /*30b0*/  FADD.FTZ R9, R53.reuse, R8 ;  /* 0x0000000835097221 */ /* 0x042fe20000010000 */
[----:B------:R-:W-:Y:S01]  /*30c0*/  FADD.FTZ R12, R26, R13 ;  /* 0x0000000d1a0c7221 */ /* 0x000fe20000010000 */
[----:B------:R-:W-:-:S03]  /*30d0*/  F2FP.SATFINITE.E4M3.F32.PACK_AB_MERGE_C R52, R53, R52, RZ ;  /* 0x000000343534723e */ /* 0x000fc600048070ff */
[----:B------:R-:W-:Y:S01]  /*30e0*/  FADD.FTZ R13, R27, R12 ;  /* 0x0000000c1b0d7221 */ /* 0x000fe20000010000 */
[----:B------:R-:W-:Y:S01]  /*30f0*/  F2FP.SATFINITE.E4M3.F32.PACK_AB_MERGE_C R27, R34, R27, RZ ;  /* 0x0000001b221b723e */ /* 0x000fe200048070ff */
[----:B------:R-:W1:Y:S01]  /*3100*/  MUFU.EX2 R60, R60 ;  /* 0x0000003c003c7308 */ /* 0x000e620000000800 */
[----:B--2---:R-:W-:Y:S01]  /*3110*/  FADD.FTZ R8, R40, R9 ;  /* 0x0000000928087221 */ /* 0x004fe20000010000 */
[----:B------:R-:W-:Y:S01]  /*3120*/  FADD.FTZ R13, R34, R13 ;  /* 0x0000000d220d7221 */ /* 0x000fe20000010000 */
[----:B------:R-:W-:Y:S02]  /*3130*/  F2FP.SATFINITE.E4M3.F32.PACK_AB_MERGE_C R145, R26, R21, R27 ;  /* 0x000000151a91723e */ /* 0x000fe4000480701b */
[----:B------:R-:W-:-:S03]  /*3140*/  F2FP.SATFINITE.E4M3.F32.PACK_AB_MERGE_C R142, R37, R36, R52 ;  /* 0x00000024258e723e */ /* 0x000fc60004807034 */
[----:B------:R-:W2:Y:S01]  /*3150*/  MUFU.EX2 R61, R61 ;  /* 0x0000003d003d7308 */ /* 0x000ea20000000800 */
[----:B0-----:R-:W-:Y:S01]  /*3160*/  FADD.FTZ R9, R41, R8 ;  /* 0x0000000829097221 */ /* 0x001fe20000010000 */
[----:B------:R-:W-:-:S04]  /*3170*/  FADD.FTZ R8, R30, R13 ;  /* 0x0000000d1e087221 */ /* 0x000fc80000010000 */
[----:B------:R-:W-:Y:S02]  /*3180*/  FADD.FTZ R8, R31, R8 ;  /* 0x000000081f087221 */ /* 0x000fe40000010000 */
[----:B------:R-:W0:Y:S01]  /*3190*/  MUFU.EX2 R44, R44 ;  /* 0x0000002c002c7308 */ /* 0x000e220000000800 */
[----:B-1----:R-:W-:Y:S01]  /*31a0*/  FADD.FTZ R6, R60, R9 ;  /* 0x000000093c067221 */ /* 0x002fe20000010000 */
[----:B------:R-:W-:-:S06]  /*31b0*/  FADD.FTZ R9, R35, R8 ;  /* 0x0000000823097221 */ /* 0x000fcc0000010000 */
[----:B------:R-:W1:Y:S01]  /*31c0*/  MUFU.EX2 R45, R45 ;  /* 0x0000002d002d7308 */ /* 0x000e620000000800 */
[C---:B--2---:R-:W-:Y:S01]  /*31d0*/  F2FP.SATFINITE.E4M3.F32.PACK_AB_MERGE_C R60, R61.reuse, R60, RZ ;  /* 0x0000003c3d3c723e */ /* 0x044fe200048070ff */
[----:B------:R-:W-:-:S03]  /*31e0*/  FADD.FTZ R61, R61, R6 ;  /* 0x000000063d3d7221 */ /* 0x000fc60000010000 */
[----:B------:R-:W-:-:S03]  /*31f0*/  F2FP.SATFINITE.E4M3.F32.PACK_AB_MERGE_C R144, R41, R40, R60 ;  /* 0x000000282990723e */ /* 0x000fc6000480703c */
[----:B------:R-:W2:Y:S01]  /*3200*/  MUFU.EX2 R68, R68 ;  /* 0x0000004400447308 */ /* 0x000ea20000000800 */
[----:B0-----:R-:W-:-:S07]  /*3210*/  FADD.FTZ R6, R44, R61 ;  /* 0x0000003d2c067221 */ /* 0x001fce0000010000 */
[----:B------:R-:W0:Y:S01]  /*3220*/  MUFU.EX2 R38, R71 ;  /* 0x0000004700267308 */ /* 0x000e220000000800 */
[----:B-1----:R-:W-:-:S07]  /*3230*/  FADD.FTZ R7, R45, R6 ;  /* 0x000000062d077221 */ /* 0x002fce0000010000 */
[----:B------:R-:W1:Y:S01]  /*3240*/  MUFU.EX2 R69, R69 ;  /* 0x0000004500457308 */ /* 0x000e620000000800 */
[----:B--2---:R-:W-:-:S07]  /*3250*/  FADD.FTZ R6, R68, R7 ;  /* 0x0000000744067221 */ /* 0x004fce0000010000 */
[----:B------:R-:W-:Y:S01]  /*3260*/  MUFU.EX2 R43, R43 ;  /* 0x0000002b002b7308 */ /* 0x000fe20000000800 */
[C---:B0-----:R-:W-:Y:S01]  /*3270*/  F2FP.SATFINITE.E4M3.F32.PACK_AB_MERGE_C R35, R38.reuse, R35, RZ ;  /* 0x000000232623723e */ /* 0x041fe200048070ff */
[----:B------:R-:W-:-:S03]  /*3280*/  FADD.FTZ R38, R38, R9 ;  /* 0x0000000926267221 */ /* 0x000fc60000010000 */
[----:B------:R-:W-:-:S03]  /*3290*/  F2FP.SATFINITE.E4M3.F32.PACK_AB_MERGE_C R147, R31, R30, R35 ;  /* 0x0000001e1f93723e */ /* 0x000fc60004807023 */
[----:B------:R-:W0:Y:S01]  /*32a0*/  MUFU.EX2 R46, R46 ;  /* 0x0000002e002e7308 */ /* 0x000e220000000800 */
[C---:B-1----:R-:W-:Y:S01]  /*32b0*/  F2FP.SATFINITE.E4M3.F32.PACK_AB_MERGE_C R68, R69.reuse, R68, RZ ;  /* 0x000000444544723e */ /* 0x042fe200048070ff */
[----:B------:R-:W-:-:S03]  /*32c0*/  FADD.FTZ R69, R69, R6 ;  /* 0x0000000645457221 */ /* 0x000fc60000010000 */
[----:B------:R-:W-:-:S03]  /*32d0*/  F2FP.SATFINITE.E4M3.F32.PACK_AB_MERGE_C R146, R45, R44, R68 ;  /* 0x0000002c2d92723e */ /* 0x000fc60004807044 */
[----:B------:R-:W1:Y:S08]  /*32e0*/  MUFU.EX2 R39, R39 ;  /* 0x0000002700277308 */ /* 0x000e700000000800 */
[----:B------:R-:W2:Y:S01]  /*32f0*/  MUFU.EX2 R72, R72 ;  /* 0x0000004800487308 */ /* 0x000ea20000000800 */
[----:B0-----:R-:W-:-:S07]  /*3300*/  F2FP.SATFINITE.E4M3.F32.PACK_AB_MERGE_C R8, R46, R43, RZ ;  /* 0x0000002b2e08723e */ /* 0x001fce00048070ff */
[----:B------:R-:W0:Y:S01]  /*3310*/  MUFU.EX2 R42, R42 ;  /* 0x0000002a002a7308 */ /* 0x000e220000000800 */
[----:B-1----:R-:W-:-:S07]  /*3320*/  FADD.FTZ R7, R39, R38 ;  /* 0x0000002627077221 */ /* 0x002fce0000010000 */
[----:B------:R-:W1:Y:S01]  /*3330*/  MUFU.EX2 R73, R73 ;  /* 0x0000004900497308 */ /* 0x000e620000000800 */
[----:B--2---:R-:W-:-:S07]  /*3340*/  FADD.FTZ R6, R72, R69 ;  /* 0x0000004548067221 */ /* 0x004fce0000010000 */
[----:B------:R-:W2:Y:S01]  /*3350*/  MUFU.EX2 R76, R76 ;  /* 0x0000004c004c7308 */ /* 0x000ea20000000800 */
[C---:B0-----:R-:W-:Y:S01]  /*3360*/  F2FP.SATFINITE.E4M3.F32.PACK_AB_MERGE_C R149, R42.reuse, R39, R8 ;  /* 0x000000272a95723e */ /* 0x041fe20004807008 */
[----:B------:R-:W-:-:S04]  /*3370*/  FADD.FTZ R42, R42, R7 ;  /* 0x000000072a2a7221 */ /* 0x000fc80000010000 */
[----:B------:R-:W-:Y:S02]  /*3380*/  FADD.FTZ R43, R43, R42 ;  /* 0x0000002a2b2b7221 */ /* 0x000fe40000010000 */
[----:B------:R-:W0:Y:S01]  /*3390*/  MUFU.EX2 R77, R77 ;  /* 0x0000004d004d7308 */ /* 0x000e220000000800 */
[----:B-1----:R-:W-:Y:S01]  /*33a0*/  FADD.FTZ R7, R73, R6 ;  /* 0x0000000649077221 */ /* 0x002fe20000010000 */
[----:B------:R-:W-:-:S06]  /*33b0*/  FADD.FTZ R46, R46, R43 ;  /* 0x0000002b2e2e7221 */ /* 0x000fcc0000010000 */
[----:B------:R-:W-:Y:S01]  /*33c0*/  MUFU.EX2 R51, R51 ;  /* 0x0000003300337308 */ /* 0x000fe20000000800 */
[----:B--2---:R-:W-:-:S07]  /*33d0*/  FADD.FTZ R6, R76, R7 ;  /* 0x000000074c067221 */ /* 0x004fce0000010000 */
[----:B------:R-:W1:Y:S01]  /*33e0*/  MUFU.EX2 R22, R22 ;  /* 0x0000001600167308 */ /* 0x000e620000000800 */
[C---:B0-----:R-:W-:Y:S01]  /*33f0*/  F2FP.SATFINITE.E4M3.F32.PACK_AB_MERGE_C R76, R77.reuse, R76, RZ ;  /* 0x0000004c4d4c723e */ /* 0x041fe200048070ff */
[----:B------:R-:W-:-:S03]  /*3400*/  FADD.FTZ R77, R77, R6 ;  /* 0x000000064d4d7221 */ /* 0x000fc60000010000 */
[----:B------:R-:W-:-:S03]  /*3410*/  F2FP.SATFINITE.E4M3.F32.PACK_AB_MERGE_C R148, R73, R72, R76 ;  /* 0x000000484994723e */ /* 0x000fc6000480704c */
[----:B------:R-:W0:Y:S08]  /*3420*/  MUFU.EX2 R47, R47 ;  /* 0x0000002f002f7308 */ /* 0x000e300000000800 */
[----:B------:R-:W2:Y:S01]  /*3430*/  MUFU.EX2 R80, R80 ;  /* 0x0000005000507308 */ /* 0x000ea20000000800 */
[----:B-1----:R-:W-:-:S07]  /*3440*/  F2FP.SATFINITE.E4M3.F32.PACK_AB_MERGE_C R8, R22, R51, RZ ;  /* 0x000000331608723e */ /* 0x002fce00048070ff */
[----:B------:R-:W1:Y:S01]  /*3450*/  MUFU.EX2 R50, R50 ;  /* 0x0000003200327308 */ /* 0x000e620000000800 */
[----:B0-----:R-:W-:-:S07]  /*3460*/  FADD.FTZ R7, R47, R46 ;  /* 0x0000002e2f077221 */ /* 0x001fce0000010000 */
[----:B------:R-:W0:Y:S01]  /*3470*/  MUFU.EX2 R81, R81 ;  /* 0x0000005100517308 */ /* 0x000e220000000800 */
[----:B--2---:R-:W-:-:S07]  /*3480*/  FADD.FTZ R6, R80, R77 ;  /* 0x0000004d50067221 */ /* 0x004fce0000010000 */
[----:B------:R-:W2:Y:S01]  /*3490*/  MUFU.EX2 R84, R84 ;  /* 0x0000005400547308 */ /* 0x000ea20000000800 */
[C---:B-1----:R-:W-:Y:S01]  /*34a0*/  F2FP.SATFINITE.E4M3.F32.PACK_AB_MERGE_C R151, R50.reuse, R47, R8 ;  /* 0x0000002f3297723e */ /* 0x042fe20004807008 */
[----:B------:R-:W-:-:S04]  /*34b0*/  FADD.FTZ R50, R50, R7 ;  /* 0x0000000732327221 */ /* 0x000fc80000010000 */
[----:B------:R-:W-:Y:S02]  /*34c0*/  FADD.FTZ R51, R51, R50 ;  /* 0x0000003233337221 */ /* 0x000fe40000010000 */
[----:B------:R-:W1:Y:S01]  /*34d0*/  MUFU.EX2 R9, R54 ;  /* 0x0000003600097308 */ /* 0x000e620000000800 */
[----:B0-----:R-:W-:-:S04]  /*34e0*/  FADD.FTZ R7, R81, R6 ;  /* 0x0000000651077221 */ /* 0x001fc80000010000 */
[----:B--2---:R-:W-:Y:S01]  /*34f0*/  FADD.FTZ R6, R84, R7 ;  /* 0x0000000754067221 */ /* 0x004fe20000010000 */
[----:B------:R-:W-:Y:S01]  /*3500*/  FADD.FTZ R7, R22, R51 ;  /* 0x0000003316077221 */ /* 0x000fe20000010000 */
[C---:B-1----:R-:W-:Y:S02]  /*3510*/  F2FP.SATFINITE.E4M3.F32.PACK_AB_MERGE_C R8, R9.reuse, R84, RZ ;  /* 0x000000540908723e */ /* 0x042fe400048070ff */
[----:B------:R-:W-:Y:S02]  /*3520*/  FADD.FTZ R6, R9, R6 ;  /* 0x0000000609067221 */ /* 0x000fe40000010000 */
[----:B------:R-:W-:Y:S01]  /*3530*/  F2FP.SATFINITE.E4M3.F32.PACK_AB_MERGE_C R150, R81, R80, R8 ;  /* 0x000000505196723e */ /* 0x000fe20004807008 */
[----:B------:R-:W-:Y:S06]  /*3540*/  @!P1 BRA `(.L_x_18) ;  /* 0x0000001c00649947 */ /* 0x000fec0003800000 */
[----:B------:R-:W-:Y:S01]  /*3550*/  IMAD.MOV.U32 R9, RZ, RZ, R4 ;  /* 0x000000ffff097224 */ /* 0x000fe200078e0004 */
[----:B------:R-:W-:Y:S01]  /*3560*/  CS2R R134, SRZ ;  /* 0x0000000000867805 */ /* 0x000fe2000001ff00 */
[----:B------:R-:W-:Y:S01]  /*3570*/  IMAD.MOV.U32 R8, RZ, RZ, R5 ;  /* 0x000000ffff087224 */ /* 0x000fe200078e0005 */
[----:B------:R-:W-:Y:S02]  /*3580*/  CS2R R132, SRZ ;  /* 0x0000000000847805 */ /* 0x000fe4000001ff00 */
[----:B------:R-:W-:Y:S02]  /*3590*/  CS2R R130, SRZ ;  /* 0x0000000000827805 */ /* 0x000fe4000001ff00 */
[----:B------:R-:W-:Y:S02]  /*35a0*/  CS2R R128, SRZ ;  /* 0x0000000000807805 */ /* 0x000fe4000001ff00 */
[----:B------:R-:W-:Y:S02]  /*35b0*/  CS2R R126, SRZ ;  /* 0x00000000007e7805 */ /* 0x000fe4000001ff00 */
[----:B------:R-:W-:-:S02]  /*35c0*/  CS2R R124, SRZ ;  /* 0x00000000007c7805 */ /* 0x000fc4000001ff00 */
[----:B------:R-:W-:Y:S02]  /*35d0*/  CS2R R122, SRZ ;  /* 0x00000000007a7805 */ /* 0x000fe4000001ff00 */
        /* <DEDUP_REMOVED lines=16> */
[----:B------:R-:W-:Y:S01]  /*36e0*/  CS2R R88, SRZ ;  /* 0x0000000000587805 */ /* 0x000fe2000001ff00 */
[----:B------:R-:W-:Y:S01]  /*36f0*/  UMOV UR5, URZ ;  /* 0x0000003f00057c82 */ /* 0x000fe20008000000 */
[----:B------:R-:W-:-:S05]  /*3700*/  UMOV UR6, URZ ;  /* 0x0000003f00067c82 */ /* 0x000fca0008000000 */
.L_x_29:
[----:B------:R-:W-:-:S04]  /*3710*/  UISETP.NE.AND UP0, UPT, UR6, 0x1, UPT ;  /* 0x000000010600788c */ /* 0x000fc8000bf05270 */
[----:B------:R-:W-:-:S04]  /*3720*/  USEL UR4, URZ, 0x1, UP0 ;  /* 0x000000013f047887 */ /* 0x000fc80008000000 */
[----:B------:R-:W-:Y:S01]  /*3730*/  ULOP3.LUT UR4, UR5, UR4, URZ, 0x3c, !UPT ;  /* 0x0000000405047292 */ /* 0x000fe2000f8e3c3f */
[----:B------:R-:W-:Y:S11]  /*3740*/  @!P0 BRA `(.L_x_19) ;  /* 0x0000000000048947 */ /* 0x000ff60003800000 */
[----:B------:R-:W-:Y:S01]  /*3750*/  BPT.TRAP 0x1 ;  /* 0x000000040000795c */ /* 0x000fe20000300000 */
.L_x_19:
[----:B------:R-:W-:Y:S01]  /*3760*/  UIADD3 UR10, UR6, 0x1, URZ ;  /* 0x00000001060a7890 */ /* 0x000fe2000fffe03f */
[----:B------:R-:W-:-:S03]  /*3770*/  IMAD.U32 R4, RZ, RZ, UR4 ;  /* 0x00000004ff047e24 */ /* 0x000fc6000f8e00ff */
[----:B------:R-:W-:Y:S02]  /*3780*/  UISETP.NE.AND UP0, UPT, UR10, 0x2, UPT ;  /* 0x000000020a00788c */ /* 0x000fe4000bf05270 */
[----:B------:R-:W-:Y:S02]  /*3790*/  SHF.L.U32 R4, R4, 0x1f, RZ ;  /* 0x0000001f04047819 */ /* 0x000fe400000006ff */
[----:B------:R-:W-:-:S04]  /*37a0*/  USEL UR10, UR10, URZ, UP0 ;  /* 0x0000003f0a0a7287 */ /* 0x000fc80008000000 */
[----:B------:R-:W-:Y:S02]  /*37b0*/  ULEA UR21, UR10, UR40, 0x3 ;  /* 0x000000280a157291 */ /* 0x000fe4000f8e183f */
[----:B------:R-:W-:-:S07]  /*37c0*/  IMAD.U32 R0, RZ, RZ, UR10 ;  /* 0x0000000aff007e24 */ /* 0x000fce000f8e00ff */
[----:B------:R0:W1:Y:S01]  /*37d0*/  SYNCS.PHASECHK.TRANS64.TRYWAIT P1, [UR21+0x17030], R4 ;  /* 0x01703004ff0075a7 */ /* 0x0000620008020155 */
[----:B------:R-:W-:Y:S05]  /*37e0*/  @!P0 BRA `(.L_x_20) ;  /* 0x0000000000048947 */ /* 0x000fea0003800000 */
[----:B------:R-:W-:Y:S01]  /*37f0*/  BPT.TRAP 0x1 ;  /* 0x000000040000795c */ /* 0x000fe20000300000 */
.L_x_20:
[----:B-1----:R-:W-:Y:S05]  /*3800*/  @P1 BRA `(.L_x_21) ;  /* 0x0000000000081947 */ /* 0x002fea0003800000 */
[----:B------:R-:W1:Y:S02]  /*3810*/  SYNCS.PHASECHK.TRANS64.TRYWAIT P1, [UR21+0x17030], R4 ;  /* 0x01703004ff0075a7 */ /* 0x000e640008020155 */
[----:B-1----:R-:W-:Y:S05]  /*3820*/  @!P1 BRA `(.L_x_22) ;  /* 0x0000008000149947 */ /* 0x002fea0003800000 */
.L_x_21:
[----:B------:R-:W-:Y:S01]  /*3830*/  R2UR UR18, R0 ;  /* 0x00000000001272ca */ /* 0x000fe200000e0000 */
[----:B------:R-:W-:Y:S01]  /*3840*/  WARPGROUP.ARRIVE ;  /* 0x00000000000079c5 */ /* 0x000fe20000000000 */
[----:B------:R-:W-:Y:S01]  /*3850*/  R2UR UR16, R2 ;  /* 0x00000000021072ca */ /* 0x000fe200000e0000 */
[----:B------:R-:W-:Y:S01]  /*3860*/  UMOV UR19, 0xc0000010 ;  /* 0xc000001000137882 */ /* 0x000fe20000000000 */
[----:B------:R-:W-:Y:S01]  /*3870*/  R2UR UR17, R3 ;  /* 0x00000000031172ca */ /* 0x000fe200000e0000 */
[----:B------:R-:W-:Y:S01]  /*3880*/  UMOV UR11, 0xc0000010 ;  /* 0xc0000010000b7882 */ /* 0x000fe20000000000 */
[----:B------:R-:W-:-:S07]  /*3890*/  UMOV UR15, 0xc0000010 ;  /* 0xc0000010000f7882 */ /* 0x000fce0000000000 */
[----:B------:R-:W-:-:S04]  /*38a0*/  UIMAD UR18, UR18, 0x300, UR20 ;  /* 0x00000300121278a4 */ /* 0x000fc8000f8e0214 */
[----:B------:R-:W-:Y:S02]  /*38b0*/  UIADD3 UR10, UR18, 0x100, URZ ;  /* 0x00000100120a7890 */ /* 0x000fe4000fffe03f */
[----:B------:R-:W-:-:S03]  /*38c0*/  UIADD3 UR14, UR18, 0x200, URZ ;  /* 0x00000200120e7890 */ /* 0x000fc6000fffe03f */
[----:B------:R-:W-:Y:S03]  /*38d0*/  QGMMA.64x128x32.F32.E4M3.E4M3 R24, gdesc[UR16], RZ, !UPT, gsb0 ;  /* 0x01e00000101879f3 */ /* 0x000fe6000c0008ff */
[----:B------:R-:W-:Y:S02]  /*38e0*/  WARPGROUP.DEPBAR.LE gsb0, 0x0 ;  /* 0x00008000000079c5 */ /* 0x000fe40000010000 */
[----:B------:R-:W-:-:S07]  /*38f0*/  WARPGROUP.ARRIVE ;  /* 0x00000000000079c5 */ /* 0x000fce0000000000 */
[----:B------:R-:W-:Y:S03]  /*3900*/  QGMMA.64x128x32.F32.E4M3.E4M3 R24, gdesc[UR8], R24, gsb0 ;  /* 0x01e00000081879f3 */ /* 0x000fe60008000818 */
[----:B------:R-:W-:Y:S02]  /*3910*/  WARPGROUP.DEPBAR.LE gsb0, 0x0 ;  /* 0x00008000000079c5 */ /* 0x000fe40000010000 */
[----:B------:R-:W-:-:S07]  /*3920*/  WARPGROUP.ARRIVE ;  /* 0x00000000000079c5 */ /* 0x000fce0000000000 */
[----:B------:R-:W-:Y:S03]  /*3930*/  QGMMA.64x128x32.F32.E4M3.E4M3 R24, gdesc[UR12], R24, gsb0 ;  /* 0x01e000000c1879f3 */ /* 0x000fe60008000818 */
[----:B------:R-:W-:Y:S02]  /*3940*/  WARPGROUP.DEPBAR.LE gsb0, 0x0 ;  /* 0x00008000000079c5 */ /* 0x000fe40000010000 */
[----:B------:R-:W-:Y:S05]  /*3950*/  @!P0 BRA `(.L_x_23) ;  /* 0x0000000000048947 */ /* 0x000fea0003800000 */
[----:B------:R-:W-:Y:S01]  /*3960*/  BPT.TRAP 0x1 ;  /* 0x000000040000795c */ /* 0x000fe20000300000 */
.L_x_23:
[----:B------:R-:W-:Y:S01]  /*3970*/  ULEA UR14, UR6, UR40, 0x3 ;  /* 0x00000028060e7291 */ /* 0x000fe2000f8e183f */
[----:B01----:R-:W-:-:S05]  /*3980*/  IMAD.U32 R4, RZ, RZ, UR5 ;  /* 0x00000005ff047e24 */ /* 0x003fca000f8e00ff */
[----:B------:R-:W-:-:S04]  /*3990*/  SHF.L.U32 R4, R4, 0x1f, RZ ;  /* 0x0000001f04047819 */ /* 0x000fc800000006ff */
[----:B------:R0:W1:Y:S01]  /*39a0*/  SYNCS.PHASECHK.TRANS64.TRYWAIT P1, [UR14+0x17050], R4 ;  /* 0x01705004ff0075a7 */ /* 0x000062000802014e */
[----:B------:R-:W-:Y:S05]  /*39b0*/  @!P0 BRA `(.L_x_24) ;  /* 0x0000000000048947 */ /* 0x000fea0003800000 */
[----:B------:R-:W-:Y:S01]  /*39c0*/  BPT.TRAP 0x1 ;  /* 0x000000040000795c */ /* 0x000fe20000300000 */
.L_x_24:
[----:B-1----:R-:W-:Y:S05]  /*39d0*/  @P1 BRA `(.L_x_25) ;  /* 0x0000000000081947 */ /* 0x002fea0003800000 */
[----:B------:R-:W1:Y:S02]  /*39e0*/  SYNCS.PHASECHK.TRANS64.TRYWAIT P1, [UR14+0x17050], R4 ;  /* 0x01705004ff0075a7 */ /* 0x000e64000802014e */
[----:B-1----:R-:W-:Y:S05]  /*39f0*/  @!P1 BRA `(.L_x_26) ;  /* 0x0000007c00b89947 */ /* 0x002fea0003800000 */
.L_x_25:
[----:B------:R-:W-:Y:S01]  /*3a00*/  UIADD3 UR5, UR40, 0x400, URZ ;  /* 0x0000040028057890 */ /* 0x000fe2000fffe03f */
[----:B------:R-:W-:Y:S01]  /*3a10*/  WARPGROUP.ARRIVE ;  /* 0x00000000000079c5 */ /* 0x000fe20000000000 */
[----:B------:R-:W-:Y:S02]  /*3a20*/  UMOV UR11, 0x40000040 ;  /* 0x40000040000b7882 */ /* 0x000fe40000000000 */
[----:B------:R-:W-:-:S04]  /*3a30*/  USHF.R.U32.HI UR5, URZ, 0x4, UR5 ;  /* 0x000000043f057899 */ /* 0x000fc80008011605 */
[----:B------:R-:W-:-:S04]  /*3a40*/  ULOP3.LUT UR5, UR5, 0x3fff, URZ, 0xc0, !UPT ;  /* 0x00003fff05057892 */ /* 0x000fc8000f8ec03f */
[----:B------:R-:W-:-:S04]  /*3a50*/  ULOP3.LUT UR5, UR5, 0x10000, URZ, 0xfc, !UPT ;  /* 0x0001000005057892 */ /* 0x000fc8000f8efc3f */
[----:B------:R-:W-:-:S07]  /*3a60*/  UIMAD UR6, UR6, 0x300, UR5 ;  /* 0x00000300060678a4 */ /* 0x000fce000f8e0205 */
[----:B------:R-:W-:Y:S02]  /*3a70*/  UMOV UR10, UR6 ;  /* 0x00000006000a7c82 */ /* 0x000fe40008000000 */
[----:B------:R-:W-:Y:S01]  /*3a80*/  QGMMA.64x96x32.F32.E4M3.E4M3 R88, R136, gdesc[UR8], R88, gsb0 ;  /* 0x0160000888587df3 */ /* 0x000fe20008000858 */
[----:B------:R-:W-:Y:S01]  /*3a90*/  UIADD3 UR10, UR6, 0x2, URZ ;  /* 0x00000002060a7890 */ /* 0x000fe2000fffe03f */
[----:B------:R-:W-:Y:S01]  /*3aa0*/  UMOV UR11, 0x40000040 ;  /* 0x40000040000b7882 */ /* 0x000fe20000000000 */
[----:B------:R-:W-:Y:S02]  /*3ab0*/  WARPGROUP.DEPBAR.LE gsb0, 0x0 ;  /* 0x00008000000079c5 */ /* 0x000fe40000010000 */
[----:B------:R-:W-:-:S06]  /*3ac0*/  WARPGROUP.ARRIVE ;  /* 0x00000000000079c5 */ /* 0x000fcc0000000000 */
[----:B------:R-:W-:Y:S01]  /*3ad0*/  QGMMA.64x96x32.F32.E4M3.E4M3 R88, R140, gdesc[UR8], R88, gsb0 ;  /* 0x016000088c587df3 */ /* 0x000fe20008000858 */
[----:B------:R-:W-:Y:S01]  /*3ae0*/  UIADD3 UR10, UR6, 0x4, URZ ;  /* 0x00000004060a7890 */ /* 0x000fe2000fffe03f */
[----:B------:R-:W-:Y:S01]  /*3af0*/  UMOV UR11, 0x40000040 ;  /* 0x40000040000b7882 */ /* 0x000fe20000000000 */
[----:B------:R-:W-:Y:S01]  /*3b00*/  UIADD3 UR6, UR6, 0x6, URZ ;  /* 0x0000000606067890 */ /* 0x000fe2000fffe03f */
[----:B------:R-:W-:Y:S02]  /*3b10*/  WARPGROUP.DEPBAR.LE gsb0, 0x0 ;  /* 0x00008000000079c5 */ /* 0x000fe40000010000 */
[----:B------:R-:W-:-:S06]  /*3b20*/  WARPGROUP.ARRIVE ;  /* 0x00000000000079c5 */ /* 0x000fcc0000000000 */
[----:B------:R-:W-:Y:S01]  /*3b30*/  QGMMA.64x96x32.F32.E4M3.E4M3 R88, R144, gdesc[UR8], R88, gsb0 ;  /* 0x0160000890587df3 */ /* 0x000fe20008000858 */
[----:B------:R-:W-:Y:S01]  /*3b40*/  UMOV UR10, UR6 ;  /* 0x00000006000a7c82 */ /* 0x000fe20008000000 */
[----:B------:R-:W-:Y:S01]  /*3b50*/  UMOV UR11, 0x40000040 ;  /* 0x40000040000b7882 */ /* 0x000fe20000000000 */
[----:B------:R-:W-:Y:S02]  /*3b60*/  WARPGROUP.DEPBAR.LE gsb0, 0x0 ;  /* 0x00008000000079c5 */ /* 0x000fe40000010000 */
[----:B------:R-:W-:-:S06]  /*3b70*/  WARPGROUP.ARRIVE ;  /* 0x00000000000079c5 */ /* 0x000fcc0000000000 */
[----:B------:R-:W-:Y:S03]  /*3b80*/  QGMMA.64x96x32.F32.E4M3.E4M3 R88, R148, gdesc[UR8], R88, gsb0 ;  /* 0x0160000894587df3 */ /* 0x000fe60008000858 */
[----:B------:R-:W-:Y:S02]  /*3b90*/  WARPGROUP.DEPBAR.LE gsb0, 0x0 ;  /* 0x00008000000079c5 */ /* 0x000fe40000010000 */
[----:B------:R-:W-:Y:S05]  /*3ba0*/  @!P0 BRA `(.L_x_27) ;  /* 0x0000000000048947 */ /* 0x000fea0003800000 */
[----:B------:R-:W-:Y:S01]  /*3bb0*/  BPT.TRAP 0x1 ;  /* 0x000000040000795c */ /* 0x000fe20000300000 */
.L_x_27:
[----:B01----:R-:W-:Y:S01]  /*3bc0*/  FMNMX.FTZ R4, R24, R8, !PT ;  /* 0x0000000818047209 */ /* 0x003fe20007810000 */
[----:B------:R-:W-:Y:S01]  /*3bd0*/  IMAD.U32 R136, RZ, RZ, UR47 ;  /* 0x0000002fff887e24 */ /* 0x000fe2000f8e00ff */
[----:B------:R-:W-:Y:S01]  /*3be0*/  FMNMX.FTZ R10, R26, R9, !PT ;  /* 0x000000091a0a7209 */ /* 0x000fe20007810000 */
[----:B------:R-:W-:Y:S01]  /*3bf0*/  UIADD3 UR5, UR21, 0x17040, URZ ;  /* 0x0001704015057890 */ /* 0x000fe2000fffe03f */
[----:B------:R-:W-:Y:S02]  /*3c00*/  FMNMX.FTZ R5, R25, R4, !PT ;  /* 0x0000000419057209 */ /* 0x000fe40007810000 */
[----:B------:R-:W-:Y:S01]  /*3c10*/  FMNMX.FTZ R11, R27, R10, !PT ;  /* 0x0000000a1b0b7209 */ /* 0x000fe20007810000 */
[----:B------:R-:W-:Y:S01]  /*3c20*/  UPRMT UR5, UR7, 0x654, UR5 ;  /* 0x0000065407057896 */ /* 0x000fe20008000005 */
[----:B------:R-:W-:Y:S02]  /*3c30*/  FMNMX.FTZ R4, R28, R5, !PT ;  /* 0x000000051c047209 */ /* 0x000fe40007810000 */
[----:B------:R-:W-:-:S02]  /*3c40*/  FMNMX.FTZ R10, R30, R11, !PT ;  /* 0x0000000b1e0a7209 */ /* 0x000fc40007810000 */
[----:B------:R-:W-:Y:S02]  /*3c50*/  FMNMX.FTZ R5, R29, R4, !PT ;  /* 0x000000041d057209 */ /* 0x000fe40007810000 */
[----:B------:R-:W-:Y:S02]  /*3c60*/  FMNMX.FTZ R11, R31, R10, !PT ;  /* 0x0000000a1f0b7209 */ /* 0x000fe40007810000 */
[----:B------:R-:W-:Y:S01]  /*3c70*/  FMNMX.FTZ R4, R32, R5, !PT ;  /* 0x0000000520047209 */ /* 0x000fe20007810000 */
[----:B------:R-:W-:Y:S01]  /*3c80*/  SYNCS.ARRIVE.TRANS64.RED.A1T0 RZ, [UR5], RZ ;  /* 0x000000ffffff79a7 */ /* 0x000fe20008100405 */
[----:B------:R-:W-:Y:S02]  /*3c90*/  FMNMX.FTZ R10, R34, R11, !PT ;  /* 0x0000000b220a7209 */ /* 0x000fe40007810000 */
[----:B------:R-:W-:Y:S02]  /*3ca0*/  FMNMX.FTZ R5, R33, R4, !PT ;  /* 0x0000000421057209 */ /* 0x000fe40007810000 */
[----:B------:R-:W-:-:S02]  /*3cb0*/  FMNMX.FTZ R11, R35, R10, !PT ;  /* 0x0000000a230b7209 */ /* 0x000fc40007810000 */
[----:B------:R-:W-:Y:S02]  /*3cc0*/  FMNMX.FTZ R4, R36, R5, !PT ;  /* 0x0000000524047209 */ /* 0x000fe40007810000 */
[----:B------:R-:W-:Y:S02]  /*3cd0*/  FMNMX.FTZ R10, R38, R11, !PT ;  /* 0x0000000b260a7209 */ /* 0x000fe40007810000 */
[----:B------:R-:W-:Y:S02]  /*3ce0*/  FMNMX.FTZ R5, R37, R4, !PT ;  /* 0x0000000425057209 */ /* 0x000fe40007810000 */
        /* <DEDUP_REMOVED lines=48> */
[----:B------:R-:W-:-:S03]  /*3ff0*/  FMNMX.FTZ R10, R87, R10, !PT ;  /* 0x0000000a570a7209 */ /* 0x000fc60007810000 */
[----:B------:R-:W0:Y:S04]  /*4000*/  SHFL.BFLY PT, R4, R11, 0x2, 0x1f ;  /* 0x0c401f000b047f89 */ /* 0x000e2800000e0000 */
[----:B------:R-:W1:Y:S01]  /*4010*/  SHFL.BFLY PT, R5, R10, 0x2, 0x1f ;  /* 0x0c401f000a057f89 */ /* 0x000e6200000e0000 */
[----:B0-----:R-:W-:Y:S02]  /*4020*/  FMNMX.FTZ R12, R11, R4, !PT ;  /* 0x000000040b0c7209 */ /* 0x001fe40007810000 */
[----:B-1----:R-:W-:-:S03]  /*4030*/  FMNMX.FTZ R13, R10, R5, !PT ;  /* 0x000000050a0d7209 */ /* 0x002fc60007810000 */
[----:B------:R-:W0:Y:S04]  /*4040*/  SHFL.BFLY PT, R5, R12, 0x1, 0x1f ;  /* 0x0c201f000c057f89 */ /* 0x000e2800000e0000 */
[----:B------:R-:W1:Y:S01]  /*4050*/  SHFL.BFLY PT, R4, R13, 0x1, 0x1f ;  /* 0x0c201f000d047f89 */ /* 0x000e6200000e0000 */
[----:B0-----:R-:W-:Y:S02]  /*4060*/  FMNMX.FTZ R5, R12, R5, !PT ;  /* 0x000000050c057209 */ /* 0x001fe40007810000 */
[----:B-1----:R-:W-:-:S03]  /*4070*/  FMNMX.FTZ R4, R13, R4, !PT ;  /* 0x000000040d047209 */ /* 0x002fc60007810000 */
[C---:B------:R-:W-:Y:S01]  /*4080*/  FFMA.FTZ R136, R5.reuse, R136, -8 ;  /* 0xc100000005887423 */ /* 0x040fe20000010088 */
[----:B------:R-:W-:-:S03]  /*4090*/  FADD.FTZ R8, -R5, R8 ;  /* 0x0000000805087221 */ /* 0x000fc60000010100 */
[--C-:B------:R-:W-:Y:S01]  /*40a0*/  FFMA.FTZ R13, R29, UR47, -R136.reuse ;  /* 0x0000002f1d0d7c23 */ /* 0x100fe20008010888 */
[----:B------:R-:W-:-:S01]  /*40b0*/  FFMA.FTZ R29, R57, UR47, -R136 ;  /* 0x0000002f391d7c23 */ /* 0x000fc20008010888 */
[----:B------:R-:W-:Y:S02]  /*40c0*/  IMAD.U32 R57, RZ, RZ, UR47 ;  /* 0x0000002fff397e24 */ /* 0x000fe4000f8e00ff */
[----:B------:R-:W-:Y:S01]  /*40d0*/  FMUL.FTZ R14, R8, UR47 ;  /* 0x0000002f080e7c20 */ /* 0x000fe20008410000 */
[----:B------:R-:W-:Y:S01]  /*40e0*/  FADD.FTZ R8, -R4, R9 ;  /* 0x0000000904087221 */ /* 0x000fe20000010100 */
[----:B------:R-:W-:-:S01]  /*40f0*/  FFMA.FTZ R17, R37, UR47, -R136 ;  /* 0x0000002f25117c23 */ /* 0x000fc20008010888 */
[----:B------:R-:W-:Y:S01]  /*4100*/  FFMA.FTZ R57, R4, R57, -8 ;  /* 0xc100000004397423 */ /* 0x000fe20000010039 */
[----:B------:R-:W-:-:S01]  /*4110*/  FFMA.FTZ R10, R24, UR47, -R136 ;  /* 0x0000002f180a7c23 */ /* 0x000fc20008010888 */
[--C-:B------:R-:W-:Y:S01]  /*4120*/  FFMA.FTZ R37, R65, UR47, -R136.reuse ;  /* 0x0000002f41257c23 */ /* 0x100fe20008010888 */
[----:B------:R-:W-:Y:S01]  /*4130*/  FMUL.FTZ R8, R8, UR47 ;  /* 0x0000002f08087c20 */ /* 0x000fe20008410000 */
[----:B------:R-:W-:Y:S01]  /*4140*/  FFMA.FTZ R65, R26, UR47, -R57 ;  /* 0x0000002f1a417c23 */ /* 0x000fe20008010839 */
[----:B------:R-:W-:-:S01]  /*4150*/  FFMA.FTZ R11, R25, UR47, -R136 ;  /* 0x0000002f190b7c23 */ /* 0x000fc20008010888 */
[----:B------:R-:W-:Y:S01]  /*4160*/  FFMA.FTZ R26, R27, UR47, -R57 ;  /* 0x0000002f1b1a7c23 */ /* 0x000fe20008010839 */
[----:B------:R0:W-:Y:S01]  /*4170*/  MUFU.EX2 R9, R14 ;  /* 0x0000000e00097308 */ /* 0x0001e20000000800 */
[----:B------:R-:W-:-:S01]  /*4180*/  FFMA.FTZ R12, R28, UR47, -R136 ;  /* 0x0000002f1c0c7c23 */ /* 0x000fc20008010888 */
[--C-:B------:R-:W-:Y:S01]  /*4190*/  FFMA.FTZ R27, R30, UR47, -R57.reuse ;  /* 0x0000002f1e1b7c23 */ /* 0x100fe20008010839 */
[----:B------:R-:W-:-:S01]  /*41a0*/  FFMA.FTZ R30, R31, UR47, -R57 ;  /* 0x0000002f1f1e7c23 */ /* 0x000fc20008010839 */
[--C-:B------:R-:W-:Y:S01]  /*41b0*/  FFMA.FTZ R31, R34, UR47, -R57.reuse ;  /* 0x0000002f221f7c23 */ /* 0x100fe20008010839 */
[----:B------:R-:W-:-:S01]  /*41c0*/  FFMA.FTZ R34, R35, UR47, -R57 ;  /* 0x0000002f23227c23 */ /* 0x000fc20008010839 */
[--C-:B------:R-:W-:Y:S01]  /*41d0*/  FFMA.FTZ R35, R38, UR47, -R57.reuse ;  /* 0x0000002f26237c23 */ /* 0x100fe20008010839 */
[----:B------:R-:W-:-:S01]  /*41e0*/  FFMA.FTZ R38, R39, UR47, -R57 ;  /* 0x0000002f27267c23 */ /* 0x000fc20008010839 */
[----:B------:R-:W1:Y:S01]  /*41f0*/  MUFU.EX2 R10, R10 ;  /* 0x0000000a000a7308 */ /* 0x000e620000000800 */
[----:B0-----:R-:W-:-:S01]  /*4200*/  FFMA.FTZ R14, R32, UR47, -R136 ;  /* 0x0000002f200e7c23 */ /* 0x001fc20008010888 */
[----:B------:R-:W-:Y:S01]  /*4210*/  FFMA.FTZ R15, R33, UR47, -R136 ;  /* 0x0000002f210f7c23 */ /* 0x000fe20008010888 */
[----:B------:R-:W-:-:S01]  /*4220*/  FFMA.FTZ R39, R42, UR47, -R57 ;  /* 0x0000002f2a277c23 */ /* 0x000fc20008010839 */
[--C-:B------:R-:W-:Y:S01]  /*4230*/  FFMA.FTZ R42, R43, UR47, -R57.reuse ;  /* 0x0000002f2b2a7c23 */ /* 0x100fe20008010839 */
[----:B------:R-:W-:-:S01]  /*4240*/  FFMA.FTZ R43, R46, UR47, -R57 ;  /* 0x0000002f2e2b7c23 */ /* 0x000fc20008010839 */
[----:B------:R-:W-:Y:S01]  /*4250*/  FFMA.FTZ R46, R47, UR47, -R57 ;  /* 0x0000002f2f2e7c23 */ /* 0x000fe20008010839 */
[----:B------:R-:W-:-:S01]  /*4260*/  FFMA.FTZ R16, R36, UR47, -R136 ;  /* 0x0000002f24107c23 */ /* 0x000fc20008010888 */
[----:B------:R-:W-:Y:S01]  /*4270*/  MUFU.EX2 R8, R8 ;  /* 0x0000000800087308 */ /* 0x000fe20000000800 */
[----:B------:R-:W-:-:S01]  /*4280*/  FFMA.FTZ R19, R41, UR47, -R136 ;  /* 0x0000002f29137c23 */ /* 0x000fc20008010888 */
[----:B------:R-:W-:Y:S01]  /*4290*/  FFMA.FTZ R47, R50, UR47, -R57 ;  /* 0x0000002f322f7c23 */ /* 0x000fe20008010839 */
[----:B------:R-:W-:-:S01]  /*42a0*/  FFMA.FTZ R41, R69, UR47, -R136 ;  /* 0x0000002f45297c23 */ /* 0x000fc20008010888 */
[--C-:B------:R-:W-:Y:S01]  /*42b0*/  FFMA.FTZ R50, R51, UR47, -R57.reuse ;  /* 0x0000002f33327c23 */ /* 0x100fe20008010839 */
[----:B------:R-:W-:-:S01]  /*42c0*/  FFMA.FTZ R51, R54, UR47, -R57 ;  /* 0x0000002f36337c23 */ /* 0x000fc20008010839 */
[--C-:B------:R-:W-:Y:S01]  /*42d0*/  FFMA.FTZ R54, R55, UR47, -R57.reuse ;  /* 0x0000002f37367c23 */ /* 0x100fe20008010839 */
[----:B------:R-:W-:-:S01]  /*42e0*/  FFMA.FTZ R55, R58, UR47, -R57 ;  /* 0x0000002f3a377c23 */ /* 0x000fc20008010839 */
[----:B------:R-:W0:Y:S01]  /*42f0*/  MUFU.EX2 R65, R65 ;  /* 0x0000004100417308 */ /* 0x000e220000000800 */
[----:B-1----:R-:W-:-:S01]  /*4300*/  FFMA.FTZ R6, R9, R6, R10 ;  /* 0x0000000609067223 */ /* 0x002fc2000001000a */
[--C-:B------:R-:W-:Y:S01]  /*4310*/  FFMA.FTZ R58, R59, UR47, -R57.reuse ;  /* 0x0000002f3b3a7c23 */ /* 0x100fe20008010839 */
[----:B------:R-:W-:-:S01]  /*4320*/  FFMA.FTZ R59, R62, UR47, -R57 ;  /* 0x0000002f3e3b7c23 */ /* 0x000fc20008010839 */
[--C-:B------:R-:W-:Y:S01]  /*4330*/  FFMA.FTZ R18, R40, UR47, -R136.reuse ;  /* 0x0000002f28127c23 */ /* 0x100fe20008010888 */
[----:B------:R-:W-:-:S01]  /*4340*/  FFMA.FTZ R32, R60, UR47, -R136 ;  /* 0x0000002f3c207c23 */ /* 0x000fc20008010888 */
[----:B------:R-:W-:Y:S01]  /*4350*/  FFMA.FTZ R60, R63, UR47, -R57 ;  /* 0x0000002f3f3c7c23 */ /* 0x000fe20008010839 */
[----:B------:R-:W-:-:S01]  /*4360*/  FFMA.FTZ R36, R64, UR47, -R136 ;  /* 0x0000002f40247c23 */ /* 0x000fc20008010888 */
[----:B------:R-:W1:Y:S01]  /*4370*/  MUFU.EX2 R11, R11 ;  /* 0x0000000b000b7308 */ /* 0x000e620000000800 */
[----:B------:R-:W-:-:S01]  /*4380*/  FFMA.FTZ R20, R44, UR47, -R136 ;  /* 0x0000002f2c147c23 */ /* 0x000fc20008010888 */
[--C-:B------:R-:W-:Y:S01]  /*4390*/  FFMA.FTZ R21, R45, UR47, -R136.reuse ;  /* 0x0000002f2d157c23 */ /* 0x100fe20008010888 */
[----:B------:R-:W-:-:S01]  /*43a0*/  FFMA.FTZ R22, R48, UR47, -R136 ;  /* 0x0000002f30167c23 */ /* 0x000fc20008010888 */
[--C-:B------:R-:W-:Y:S01]  /*43b0*/  FFMA.FTZ R23, R49, UR47, -R136.reuse ;  /* 0x0000002f31177c23 */ /* 0x100fe20008010888 */
[----:B------:R-:W-:-:S01]  /*43c0*/  FFMA.FTZ R24, R52, UR47, -R136 ;  /* 0x0000002f34187c23 */ /* 0x000fc20008010888 */
[--C-:B------:R-:W-:Y:S01]  /*43d0*/  FFMA.FTZ R25, R53, UR47, -R136.reuse ;  /* 0x0000002f35197c23 */ /* 0x100fe20008010888 */
[----:B------:R-:W-:-:S01]  /*43e0*/  FFMA.FTZ R28, R56, UR47, -R136 ;  /* 0x0000002f381c7c23 */ /* 0x000fc20008010888 */
[----:B------:R-:W2:Y:S01]  /*43f0*/  MUFU.EX2 R26, R26 ;  /* 0x0000001a001a7308 */ /* 0x000ea20000000800 */
[----:B0-----:R-:W-:-:S01]  /*4400*/  FFMA.FTZ R7, R8, R7, R65 ;  /* 0x0000000708077223 */ /* 0x001fc20000010041 */
[--C-:B------:R-:W-:Y:S01]  /*4410*/  FFMA.FTZ R40, R68, UR47, -R136.reuse ;  /* 0x0000002f44287c23 */ /* 0x100fe20008010888 */
[----:B------:R-:W-:-:S01]  /*4420*/  FFMA.FTZ R33, R61, UR47, -R136 ;  /* 0x0000002f3d217c23 */ /* 0x000fc20008010888 */
[--C-:B------:R-:W-:Y:S01]  /*4430*/  FFMA.FTZ R45, R73, UR47, -R136.reuse ;  /* 0x0000002f492d7c23 */ /* 0x100fe20008010888 */
[----:B------:R-:W-:-:S01]  /*4440*/  FFMA.FTZ R44, R72, UR47, -R136 ;  /* 0x0000002f482c7c23 */ /* 0x000fc20008010888 */
[--C-:B------:R-:W-:Y:S01]  /*4450*/  FFMA.FTZ R48, R76, UR47, -R136.reuse ;  /* 0x0000002f4c307c23 */ /* 0x100fe20008010888 */
[----:B------:R-:W-:-:S01]  /*4460*/  FFMA.FTZ R49, R77, UR47, -R136 ;  /* 0x0000002f4d317c23 */ /* 0x000fc20008010888 */
[----:B------:R-:W0:Y:S01]  /*4470*/  MUFU.EX2 R12, R12 ;  /* 0x0000000c000c7308 */ /* 0x000e220000000800 */
[----:B-1----:R-:W-:-:S01]  /*4480*/  FADD.FTZ R69, R11, R6 ;  /* 0x000000060b457221 */ /* 0x002fc20000010000 */
[--C-:B------:R-:W-:Y:S01]  /*4490*/  FFMA.FTZ R52, R80, UR47, -R136.reuse ;  /* 0x0000002f50347c23 */ /* 0x100fe20008010888 */
[----:B------:R-:W-:-:S01]  /*44a0*/  FFMA.FTZ R53, R81, UR47, -R136 ;  /* 0x0000002f51357c23 */ /* 0x000fc20008010888 */
[----:B------:R-:W-:Y:S01]  /*44b0*/  FFMA.FTZ R56, R84, UR47, -R136 ;  /* 0x0000002f54387c23 */ /* 0x000fe20008010888 */
[----:B------:R-:W-:-:S01]  /*44c0*/  FFMA.FTZ R86, R86, UR47, -R57 ;  /* 0x0000002f56567c23 */ /* 0x000fc20008010839 */
[----:B------:R-:W-:-:S02]  /*44d0*/  FFMA.FTZ R61, R85, UR47, -R136 ;  /* 0x0000002f553d7c23 */ /* 0x000fc40008010888 */
[----:B------:R-:W1:Y:S01]  /*44e0*/  MUFU.EX2 R27, R27 ;  /* 0x0000001b001b7308 */ /* 0x000e620000000800 */
[----:B--2---:R-:W-:-:S07]  /*44f0*/  FADD.FTZ R6, R26, R7 ;  /* 0x000000071a067221 */ /* 0x004fce0000010000 */
[----:B------:R-:W2:Y:S01]  /*4500*/  MUFU.EX2 R13, R13 ;  /* 0x0000000d000d7308 */ /* 0x000ea20000000800 */
[----:B0-----:R-:W-:-:S07]  /*4510*/  FADD.FTZ R62, R12, R69 ;  /* 0x000000450c3e7221 */ /* 0x001fce0000010000 */
[----:B------:R-:W0:Y:S01]  /*4520*/  MUFU.EX2 R30, R30 ;  /* 0x0000001e001e7308 */ /* 0x000e220000000800 */
[----:B-1----:R-:W-:-:S07]  /*4530*/  FADD.FTZ R7, R27, R6 ;  /* 0x000000061b077221 */ /* 0x002fce0000010000 */
[----:B------:R-:W1:Y:S01]  /*4540*/  MUFU.EX2 R14, R14 ;  /* 0x0000000e000e7308 */ /* 0x000e620000000800 */
[----:B--2---:R-:W-:-:S01]  /*4550*/  FADD.FTZ R63, R13, R62 ;  /* 0x0000003e0d3f7221 */ /* 0x004fc20000010000 */
[----:B------:R-:W-:-:S06]  /*4560*/  FFMA.FTZ R62, R66, UR47, -R57 ;  /* 0x0000002f423e7c23 */ /* 0x000fcc0008010839 */
[----:B------:R-:W2:Y:S01]  /*4570*/  MUFU.EX2 R31, R31 ;  /* 0x0000001f001f7308 */ /* 0x000ea20000000800 */
[----:B0-----:R-:W-:-:S07]  /*4580*/  FADD.FTZ R6, R30, R7 ;  /* 0x000000071e067221 */ /* 0x001fce0000010000 */
[----:B------:R-:W0:Y:S01]  /*4590*/  MUFU.EX2 R15, R15 ;  /* 0x0000000f000f7308 */ /* 0x000e220000000800 */
[----:B-1----:R-:W-:-:S01]  /*45a0*/  FADD.FTZ R64, R14, R63 ;  /* 0x0000003f0e407221 */ /* 0x002fc20000010000 */
[----:B------:R-:W-:-:S06]  /*45b0*/  FFMA.FTZ R63, R67, UR47, -R57 ;  /* 0x0000002f433f7c23 */ /* 0x000fcc0008010839 */
[----:B------:R-:W1:Y:S01]  /*45c0*/  MUFU.EX2 R34, R34 ;  /* 0x0000002200227308 */ /* 0x000e620000000800 */
[----:B--2---:R-:W-:-:S07]  /*45d0*/  FADD.FTZ R7, R31, R6 ;  /* 0x000000061f077221 */ /* 0x004fce0000010000 */
[----:B------:R-:W2:Y:S01]  /*45e0*/  MUFU.EX2 R16, R16 ;  /* 0x0000001000107308 */ /* 0x000ea20000000800 */
[----:B0-----:R-:W-:-:S07]  /*45f0*/  FADD.FTZ R69, R15, R64 ;  /* 0x000000400f457221 */ /* 0x001fce0000010000 */
[----:B------:R-:W0:Y:S01]  /*4600*/  MUFU.EX2 R35, R35 ;  /* 0x0000002300237308 */ /* 0x000e220000000800 */
[----:B-1----:R-:W-:-:S07]  /*4610*/  FADD.FTZ R6, R34, R7 ;  /* 0x0000000722067221 */ /* 0x002fce0000010000 */
[----:B------:R-:W1:Y:S01]  /*4620*/  MUFU.EX2 R17, R17 ;  /* 0x0000001100117308 */ /* 0x000e620000000800 */
[----:B--2---:R-:W-:-:S07]  /*4630*/  FADD.FTZ R64, R16, R69 ;  /* 0x0000004510407221 */ /* 0x004fce0000010000 */
        /* <DEDUP_REMOVED lines=8> */
[----:B0-----:R-:W-:-:S01]  /*46c0*/  FADD.FTZ R66, R18, R67 ;  /* 0x0000004312427221 */ /* 0x001fc20000010000 */
[----:B------:R-:W-:-:S06]  /*46d0*/  FFMA.FTZ R67, R71, UR47, -R57 ;  /* 0x0000002f47437c23 */ /* 0x000fcc0008010839 */
[----:B------:R-:W0:Y:S01]  /*46e0*/  MUFU.EX2 R42, R42 ;  /* 0x0000002a002a7308 */ /* 0x000e220000000800 */
[----:B-1----:R-:W-:-:S07]  /*46f0*/  FADD.FTZ R7, R39, R6 ;  /* 0x0000000627077221 */ /* 0x002fce0000010000 */
        /* <DEDUP_REMOVED lines=51> */
[--C-:B------:R-:W-:Y:S01]  /*4a30*/  FFMA.FTZ R73, R83, UR47, -R57.reuse ;  /* 0x0000002f53497c23 */ /* 0x100fe20008010839 */
[----:B------:R-:W-:-:S05]  /*4a40*/  FFMA.FTZ R57, R87, UR47, -R57 ;  /* 0x0000002f57397c23 */ /* 0x000fca0008010839 */
        /* <DEDUP_REMOVED lines=42> */
[----:B-1----:R-:W-:-:S03]  /*4cf0*/  FADD.FTZ R6, R61, R6 ;  /* 0x000000063d067221 */ /* 0x002fc60000010000 */
[----:B--2---:R-:W-:Y:S01]  /*4d00*/  FADD.FTZ R7, R57, R72 ;  /* 0x0000004839077221 */ /* 0x004fe20000010000 */
[----:B------:R-:W-:Y:S06]  /*4d10*/  @!P0 BRA `(.L_x_28) ;  /* 0x0000000000048947 */ /* 0x000fec0003800000 */
[----:B------:R-:W-:Y:S01]  /*4d20*/  BPT.TRAP 0x1 ;  /* 0x000000040000795c */ /* 0x000fe20000300000 */
.L_x_28:
[----:B------:R-:W-:Y:S01]  /*4d30*/  UISETP.GT.AND UP0, UPT, UR43, UR37, UPT ;  /* 0x000000252b00728c */ /* 0x000fe2000bf04270 */
[----:B------:R-:W-:Y:S01]  /*4d40*/  F2FP.SATFINITE.E4M3.F32.PACK_AB_MERGE_C R12, R13, R12, RZ ;  /* 0x0000000c0d0c723e */ /* 0x000fe200048070ff */
[----:B------:R-:W-:Y:S01]  /*4d50*/  UIADD3 UR5, UR14, 0x17060, URZ ;  /* 0x000170600e057890 */ /* 0x000fe2000fffe03f */
[----:B------:R-:W-:Y:S01]  /*4d60*/  F2FP.SATFINITE.E4M3.F32.PACK_AB_MERGE_C R27, R30, R27, RZ ;  /* 0x0000001b1e1b723e */ /* 0x000fe200048070ff */
[----:B------:R-:W-:Y:S01]  /*4d70*/  UIADD3 UR43, UR43, -0x1, URZ ;  /* 0xffffffff2b2b7890 */ /* 0x000fe2000fffe03f */
[----:B------:R-:W-:Y:S01]  /*4d80*/  F2FP.SATFINITE.E4M3.F32.PACK_AB_MERGE_C R16, R17, R16, RZ ;  /* 0x000000101110723e */ /* 0x000fe200048070ff */
[----:B------:R-:W-:Y:S01]  /*4d90*/  UPRMT UR5, UR7, 0x654, UR5 ;  /* 0x0000065407057896 */ /* 0x000fe20008000005 */
[----:B------:R-:W-:Y:S01]  /*4da0*/  PLOP3.LUT P1, PT, PT, PT, UP0, 0x80, 0x0 ;  /* 0x000000000000781c */ /* 0x000fe20003f2f008 */
[----:B------:R-:W-:Y:S01]  /*4db0*/  FMUL.FTZ R88, R88, R9 ;  /* 0x0000000958587220 */ /* 0x000fe20000410000 */
[----:B------:R-:W-:Y:S01]  /*4dc0*/  F2FP.SATFINITE.E4M3.F32.PACK_AB_MERGE_C R35, R38, R35, RZ ;  /* 0x000000232623723e */ /* 0x000fe200048070ff */
[-C--:B------:R-:W-:Y:S01]  /*4dd0*/  FMUL.FTZ R89, R89, R9.reuse ;  /* 0x0000000959597220 */ /* 0x080fe20000410000 */
[----:B------:R-:W-:Y:S01]  /*4de0*/  F2FP.SATFINITE.E4M3.F32.PACK_AB_MERGE_C R20, R21, R20, RZ ;  /* 0x000000141514723e */ /* 0x000fe200048070ff */
[----:B------:R-:W-:Y:S01]  /*4df0*/  FMUL.FTZ R92, R92, R9 ;  /* 0x000000095c5c7220 */ /* 0x000fe20000410000 */
[----:B------:R-:W-:Y:S01]  /*4e00*/  F2FP.SATFINITE.E4M3.F32.PACK_AB_MERGE_C R43, R46, R43, RZ ;  /* 0x0000002b2e2b723e */ /* 0x000fe200048070ff */
[----:B------:R-:W-:Y:S01]  /*4e10*/  FMUL.FTZ R93, R93, R9 ;  /* 0x000000095d5d7220 */ /* 0x000fe20000410000 */
[----:B------:R-:W-:Y:S01]  /*4e20*/  F2FP.SATFINITE.E4M3.F32.PACK_AB_MERGE_C R24, R25, R24, RZ ;  /* 0x000000181918723e */ /* 0x000fe200048070ff */
[----:B------:R-:W-:Y:S01]  /*4e30*/  SYNCS.ARRIVE.TRANS64.RED.A1T0 RZ, [UR5], RZ ;  /* 0x000000ffffff79a7 */ /* 0x000fe20008100405 */
[----:B------:R-:W-:Y:S01]  /*4e40*/  F2FP.SATFINITE.E4M3.F32.PACK_AB_MERGE_C R51, R54, R51, RZ ;  /* 0x000000333633723e */ /* 0x000fe200048070ff */
[----:B------:R-:W-:Y:S01]  /*4e50*/  UMOV UR5, UR4 ;  /* 0x0000000400057c82 */ /* 0x000fe20008000000 */
[----:B------:R-:W-:Y:S01]  /*4e60*/  F2FP.SATFINITE.E4M3.F32.PACK_AB_MERGE_C R32, R33, R32, RZ ;  /* 0x000000202120723e */ /* 0x000fe200048070ff */
[----:B------:R-:W-:Y:S01]  /*4e70*/  FMUL.FTZ R96, R96, R9 ;  /* 0x0000000960607220 */ /* 0x000fe20000410000 */
[----:B------:R-:W-:Y:S01]  /*4e80*/  F2FP.SATFINITE.E4M3.F32.PACK_AB_MERGE_C R59, R60, R59, RZ ;  /* 0x0000003b3c3b723e */ /* 0x000fe200048070ff */
[-C--:B------:R-:W-:Y:S01]  /*4e90*/  FMUL.FTZ R97, R97, R9.reuse ;  /* 0x0000000961617220 */ /* 0x080fe20000410000 */
        /* <DEDUP_REMOVED lines=9> */
[----:B------:R-:W-:Y:S01]  /*4f30*/  FMUL.FTZ R108, R108, R9 ;  /* 0x000000096c6c7220 */ /* 0x000fe20000410000 */
[----:B------:R-:W-:Y:S01]  /*4f40*/  F2FP.SATFINITE.E4M3.F32.PACK_AB_MERGE_C R13, R57, R77, RZ ;  /* 0x0000004d390d723e */ /* 0x000fe200048070ff */
[-C--:B------:R-:W-:Y:S01]  /*4f50*/  FMUL.FTZ R109, R109, R9.reuse ;  /* 0x000000096d6d7220 */ /* 0x080fe20000410000 */
[----:B------:R-:W-:Y:S01]  /*4f60*/  R2UR UR6, R0 ;  /* 0x00000000000672ca */ /* 0x000fe200000e0000 */
[-C--:B------:R-:W-:Y:S01]  /*4f70*/  FMUL.FTZ R112, R112, R9.reuse ;  /* 0x0000000970707220 */ /* 0x080fe20000410000 */
        /* <DEDUP_REMOVED lines=10> */
[----:B------:R-:W-:Y:S01]  /*5020*/  FMUL.FTZ R133, R133, R9 ;  /* 0x0000000985857220 */ /* 0x000fe20000410000 */
        /* <DEDUP_REMOVED lines=24> */
[----:B------:R-:W-:Y:S01]  /*51b0*/  F2FP.SATFINITE.E4M3.F32.PACK_AB_MERGE_C R136, R11, R10, R12 ;  /* 0x0000000a0b88723e */ /* 0x000fe2000480700c */
[----:B------:R-:W-:Y:S01]  /*51c0*/  IMAD.MOV.U32 R9, RZ, RZ, R4 ;  /* 0x000000ffff097224 */ /* 0x000fe200078e0004 */
[----:B------:R-:W-:Y:S01]  /*51d0*/  F2FP.SATFINITE.E4M3.F32.PACK_AB_MERGE_C R137, R26, R65, R27 ;  /* 0x000000411a89723e */ /* 0x000fe2000480701b */
[----:B------:R-:W-:Y:S01]  /*51e0*/  IMAD.MOV.U32 R8, RZ, RZ, R5 ;  /* 0x000000ffff087224 */ /* 0x000fe200078e0005 */
[----:B------:R-:W-:-:S02]  /*51f0*/  F2FP.SATFINITE.E4M3.F32.PACK_AB_MERGE_C R138, R15, R14, R16 ;  /* 0x0000000e0f8a723e */ /* 0x000fc40004807010 */
[----:B------:R-:W-:Y:S02]  /*5200*/  F2FP.SATFINITE.E4M3.F32.PACK_AB_MERGE_C R139, R34, R31, R35 ;  /* 0x0000001f228b723e */ /* 0x000fe40004807023 */
[----:B------:R-:W-:Y:S02]  /*5210*/  F2FP.SATFINITE.E4M3.F32.PACK_AB_MERGE_C R140, R19, R18, R20 ;  /* 0x00000012138c723e */ /* 0x000fe40004807014 */
[----:B------:R-:W-:Y:S02]  /*5220*/  F2FP.SATFINITE.E4M3.F32.PACK_AB_MERGE_C R141, R42, R39, R43 ;  /* 0x000000272a8d723e */ /* 0x000fe4000480702b */
[----:B------:R-:W-:Y:S02]  /*5230*/  F2FP.SATFINITE.E4M3.F32.PACK_AB_MERGE_C R142, R23, R22, R24 ;  /* 0x00000016178e723e */ /* 0x000fe40004807018 */
[----:B------:R-:W-:Y:S02]  /*5240*/  F2FP.SATFINITE.E4M3.F32.PACK_AB_MERGE_C R143, R50, R47, R51 ;  /* 0x0000002f328f723e */ /* 0x000fe40004807033 */
[----:B------:R-:W-:-:S02]  /*5250*/  F2FP.SATFINITE.E4M3.F32.PACK_AB_MERGE_C R144, R29, R28, R32 ;  /* 0x0000001c1d90723e */ /* 0x000fc40004807020 */
[----:B------:R-:W-:Y:S02]  /*5260*/  F2FP.SATFINITE.E4M3.F32.PACK_AB_MERGE_C R145, R58, R55, R59 ;  /* 0x000000373a91723e */ /* 0x000fe4000480703b */
[----:B------:R-:W-:Y:S02]  /*5270*/  F2FP.SATFINITE.E4M3.F32.PACK_AB_MERGE_C R146, R37, R36, R40 ;  /* 0x000000242592723e */ /* 0x000fe40004807028 */
[----:B------:R-:W-:Y:S02]  /*5280*/  F2FP.SATFINITE.E4M3.F32.PACK_AB_MERGE_C R147, R63, R62, R64 ;  /* 0x0000003e3f93723e */ /* 0x000fe40004807040 */
[----:B------:R-:W-:Y:S02]  /*5290*/  F2FP.SATFINITE.E4M3.F32.PACK_AB_MERGE_C R148, R45, R44, R48 ;  /* 0x0000002c2d94723e */ /* 0x000fe40004807030 */
[----:B------:R-:W-:Y:S02]  /*52a0*/  F2FP.SATFINITE.E4M3.F32.PACK_AB_MERGE_C R149, R69, R66, R68 ;  /* 0x000000424595723e */ /* 0x000fe40004807044 */
[----:B------:R-:W-:-:S02]  /*52b0*/  F2FP.SATFINITE.E4M3.F32.PACK_AB_MERGE_C R150, R53, R52, R56 ;  /* 0x000000343596723e */ /* 0x000fc40004807038 */
[----:B------:R-:W-:Y:S01]  /*52c0*/  F2FP.SATFINITE.E4M3.F32.PACK_AB_MERGE_C R151, R73, R70, R13 ;  /* 0x000000464997723e */ /* 0x000fe2000480700d */
[----:B------:R-:W-:Y:S06]  /*52d0*/  @P1 BRA `(.L_x_29) ;  /* 0xffffffe4000c1947 */ /* 0x000fec000383ffff */
.L_x_18:
[----:B------:R-:W-:Y:S06]  /*52e0*/  BAR.ARV 0x8, 0x200 ;  /* 0x0208000000007b1d */ /* 0x000fec0000002000 */
[----:B------:R-:W-:Y:S05]  /*52f0*/  @!P0 BRA `(.L_x_30) ;  /* 0x0000000000048947 */ /* 0x000fea0003800000 */
[----:B------:R-:W-:Y:S01]  /*5300*/  BPT.TRAP 0x1 ;  /* 0x000000040000795c */ /* 0x000fe20000300000 */
.L_x_30:
[----:B------:R-:W-:Y:S01]  /*5310*/  R2UR UR16, R0 ;  /* 0x00000000001072ca */ /* 0x000fe200000e0000 */
[----:B------:R-:W-:-:S05]  /*5320*/  IMAD.U32 R2, RZ, RZ, UR4 ;  /* 0x00000004ff027e24 */ /* 0x000fca000f8e00ff */
[----:B------:R-:W-:-:S07]  /*5330*/  SHF.L.U32 R2, R2, 0x1f, RZ ;  /* 0x0000001f02027819 */ /* 0x000fce00000006ff */
[----:B------:R-:W-:-:S09]  /*5340*/  ULEA UR16, UR16, UR40, 0x3 ;  /* 0x0000002810107291 */ /* 0x000fd2000f8e183f */
[----:B------:R0:W1:Y:S01]  /*5350*/  SYNCS.PHASECHK.TRANS64.TRYWAIT P1, [UR16+0x17050], R2 ;  /* 0x01705002ff0075a7 */ /* 0x0000620008020150 */
[----:B------:R-:W-:Y:S05]  /*5360*/  @!P0 BRA `(.L_x_31) ;  /* 0x0000000000048947 */ /* 0x000fea0003800000 */
[----:B------:R-:W-:Y:S01]  /*5370*/  BPT.TRAP 0x1 ;  /* 0x000000040000795c */ /* 0x000fe20000300000 */
.L_x_31:
[----:B-1----:R-:W-:Y:S05]  /*5380*/  @P1 BRA `(.L_x_32) ;  /* 0x0000000000081947 */ /* 0x002fea0003800000 */
[----:B------:R-:W1:Y:S02]  /*5390*/  SYNCS.PHASECHK.TRANS64.TRYWAIT P1, [UR16+0x17050], R2 ;  /* 0x01705002ff0075a7 */ /* 0x000e640008020150 */
[----:B-1----:R-:W-:Y:S05]  /*53a0*/  @!P1 BRA `(.L_x_33) ;  /* 0x0000006400649947 */ /* 0x002fea0003800000 */
.L_x_32:
[----:B------:R-:W-:Y:S01]  /*53b0*/  ULDC.64 UR10, c[0x0][0x9a0] ;  /* 0x00026800000a7ab9 */ /* 0x000fe20000000a00 */
[----:B------:R-:W-:Y:S01]  /*53c0*/  UIADD3 UR40, UR40, 0x400, URZ ;  /* 0x0000040028287890 */ /* 0x000fe2000fffe03f */
[----:B------:R-:W-:Y:S01]  /*53d0*/  R2UR UR15, R0 ;  /* 0x00000000000f72ca */ /* 0x000fe200000e0000 */
[----:B------:R-:W-:Y:S01]  /*53e0*/  UISETP.NE.U32.AND UP0, UPT, UR10, URZ, UPT ;  /* 0x0000003f0a00728c */ /* 0x000fe2000bf05070 */
[----:B------:R-:W-:Y:S01]  /*53f0*/  WARPGROUP.ARRIVE ;  /* 0x00000000000079c5 */ /* 0x000fe20000000000 */
[----:B------:R-:W-:Y:S01]  /*5400*/  USHF.R.U32.HI UR40, URZ, 0x4, UR40 ;  /* 0x000000043f287899 */ /* 0x000fe20008011628 */
[----:B------:R-:W-:Y:S01]  /*5410*/  IMAD.MOV.U32 R8, RZ, RZ, 0x3f800000 ;  /* 0x3f800000ff087424 */ /* 0x000fe200078e00ff */
[----:B------:R-:W-:Y:S02]  /*5420*/  UISETP.NE.AND.EX UP0, UPT, UR11, URZ, UPT, UP0 ;  /* 0x0000003f0b00728c */ /* 0x000fe4000bf05300 */
[----:B------:R-:W-:-:S04]  /*5430*/  ULOP3.LUT UR40, UR40, 0x3fff, URZ, 0xc0, !UPT ;  /* 0x00003fff28287892 */ /* 0x000fc8000f8ec03f */
[----:B------:R-:W-:Y:S01]  /*5440*/  ULOP3.LUT UR40, UR40, 0x10000, URZ, 0xfc, !UPT ;  /* 0x0001000028287892 */ /* 0x000fe2000f8efc3f */
[----:B------:R-:W-:-:S04]  /*5450*/  PLOP3.LUT P1, PT, PT, PT, UP0, 0x80, 0x0 ;  /* 0x000000000000781c */ /* 0x000fc80003f2f008 */
[----:B------:R-:W-:Y:S01]  /*5460*/  @UP0 ULDC.64 UR8, c[0x0][0x9c8] ;  /* 0x0002720000080ab9 */ /* 0x000fe20000000a00 */
[----:B------:R-:W-:Y:S02]  /*5470*/  @UP0 USHF.R.S32.HI UR14, URZ, 0x1f, UR36 ;  /* 0x0000001f3f0e0899 */ /* 0x000fe40008011424 */
[----:B------:R-:W-:Y:S02]  /*5480*/  @UP0 UIMAD UR6, UR46, UR8, URZ ;  /* 0x000000082e0602a4 */ /* 0x000fe4000f8e023f */
[----:B------:R-:W-:Y:S02]  /*5490*/  @UP0 UIMAD.WIDE.U32 UR4, UR45, UR8, URZ ;  /* 0x000000082d0402a5 */ /* 0x000fe4000f8e003f */
[----:B------:R-:W-:Y:S02]  /*54a0*/  @UP0 UIMAD UR8, UR45, UR9, UR6 ;  /* 0x000000092d0802a4 */ /* 0x000fe4000f8e0206 */
[----:B------:R-:W-:Y:S01]  /*54b0*/  UIMAD UR6, UR15, 0x300, UR40 ;  /* 0x000003000f0678a4 */ /* 0x000fe2000f8e0228 */
[----:B------:R-:W-:-:S02]  /*54c0*/  @UP0 ULDC.64 UR12, c[0x0][0x9d0] ;  /* 0x00027400000c0ab9 */ /* 0x000fc40000000a00 */
[----:B------:R-:W-:Y:S01]  /*54d0*/  UMOV UR15, 0x40000040 ;  /* 0x40000040000f7882 */ /* 0x000fe20000000000 */
[----:B------:R-:W-:Y:S02]  /*54e0*/  @UP0 UIMAD UR9, UR14, UR12, URZ ;  /* 0x0000000c0e0902a4 */ /* 0x000fe4000f8e023f */
[----:B------:R-:W-:Y:S01]  /*54f0*/  @UP0 UIADD3 UR5, UR5, UR8, URZ ;  /* 0x0000000805050290 */ /* 0x000fe2000fffe03f */
[----:B------:R-:W-:Y:S01]  /*5500*/  UMOV UR14, UR6 ;  /* 0x00000006000e7c82 */ /* 0x000fe20008000000 */
[----:B------:R-:W-:Y:S02]  /*5510*/  @UP0 UIMAD UR9, UR36, UR13, UR9 ;  /* 0x0000000d240902a4 */ /* 0x000fe4000f8e0209 */
[----:B------:R-:W-:Y:S01]  /*5520*/  QGMMA.64x96x32.F32.E4M3.E4M3 R88, R136, gdesc[UR12], R88, gsb0 ;  /* 0x0160000c88587df3 */ /* 0x000fe20008000858 */
[----:B------:R-:W-:-:S04]  /*5530*/  @UP0 UIMAD.WIDE.U32 UR4, UR36, UR12, UR4 ;  /* 0x0000000c240402a5 */ /* 0x000fc8000f8e0004 */
[----:B------:R-:W-:Y:S02]  /*5540*/  @UP0 UIADD3 UR5, UR5, UR9, URZ ;  /* 0x0000000905050290 */ /* 0x000fe4000fffe03f */
[----:B------:R-:W-:-:S04]  /*5550*/  @UP0 ULEA UR8, UP1, UR4, UR10, 0x2 ;  /* 0x0000000a04080291 */ /* 0x000fc8000f82103f */
[----:B------:R-:W-:Y:S02]  /*5560*/  @UP0 ULEA.HI.X UR9, UR4, UR11, UR5, 0x2, UP1 ;  /* 0x0000000b04090291 */ /* 0x000fe400088f1405 */
[----:B01----:R-:W-:-:S04]  /*5570*/  IMAD.U32 R2, RZ, RZ, UR8 ;  /* 0x00000008ff027e24 */ /* 0x003fc8000f8e00ff */
[----:B------:R-:W-:-:S05]  /*5580*/  IMAD.U32 R3, RZ, RZ, UR9 ;  /* 0x00000009ff037e24 */ /* 0x000fca000f8e00ff */
[----:B------:R0:W2:Y:S01]  /*5590*/  @P1 LDG.E R8, desc[UR38][R2.64] ;  /* 0x0000002602081981 */ /* 0x0000a2000c1e1900 */
[----:B------:R-:W-:Y:S01]  /*55a0*/  UIADD3 UR4, UR6, 0x2, URZ ;  /* 0x0000000206047890 */ /* 0x000fe2000fffe03f */
[----:B------:R-:W-:-:S06]  /*55b0*/  UMOV UR11, 0x40000040 ;  /* 0x40000040000b7882 */ /* 0x000fcc0000000000 */
[----:B------:R-:W-:Y:S01]  /*55c0*/  UMOV UR10, UR4 ;  /* 0x00000004000a7c82 */ /* 0x000fe20008000000 */
[----:B------:R-:W-:Y:S02]  /*55d0*/  WARPGROUP.DEPBAR.LE gsb0, 0x0 ;  /* 0x00008000000079c5 */ /* 0x000fe40000010000 */
[----:B------:R-:W-:-:S06]  /*55e0*/  WARPGROUP.ARRIVE ;  /* 0x00000000000079c5 */ /* 0x000fcc0000000000 */
[----:B------:R-:W-:Y:S01]  /*55f0*/  QGMMA.64x96x32.F32.E4M3.E4M3 R88, R140, gdesc[UR8], R88, gsb0 ;  /* 0x016000088c587df3 */ /* 0x000fe20008000858 */
[----:B------:R-:W-:Y:S01]  /*5600*/  UIADD3 UR4, UR6, 0x4, URZ ;  /* 0x0000000406047890 */ /* 0x000fe2000fffe03f */
[----:B------:R-:W-:-:S06]  /*5610*/  UMOV UR11, 0x40000040 ;  /* 0x40000040000b7882 */ /* 0x000fcc0000000000 */
[----:B------:R-:W-:Y:S01]  /*5620*/  UMOV UR10, UR4 ;  /* 0x00000004000a7c82 */ /* 0x000fe20008000000 */
[----:B------:R-:W1:Y:S01]  /*5630*/  SHFL.BFLY PT, R9, R6, 0x2, 0x1f ;  /* 0x0c401f0006097f89 */ /* 0x000e6200000e0000 */
[----:B------:R-:W-:-:S03]  /*5640*/  UIADD3 UR6, UR6, 0x6, URZ ;  /* 0x0000000606067890 */ /* 0x000fc6000fffe03f */
[----:B------:R-:W3:Y:S01]  /*5650*/  SHFL.BFLY PT, R10, R7, 0x2, 0x1f ;  /* 0x0c401f00070a7f89 */ /* 0x000ee200000e0000 */
[----:B------:R-:W-:Y:S02]  /*5660*/  WARPGROUP.DEPBAR.LE gsb0, 0x0 ;  /* 0x00008000000079c5 */ /* 0x000fe40000010000 */
[----:B------:R-:W-:-:S06]  /*5670*/  WARPGROUP.ARRIVE ;  /* 0x00000000000079c5 */ /* 0x000fcc0000000000 */
[----:B------:R-:W-:Y:S01]  /*5680*/  QGMMA.64x96x32.F32.E4M3.E4M3 R88, R144, gdesc[UR8], R88, gsb0 ;  /* 0x0160000890587df3 */ /* 0x000fe20008000858 */
[----:B------:R-:W-:Y:S01]  /*5690*/  UMOV UR10, UR6 ;  /* 0x00000006000a7c82 */ /* 0x000fe20008000000 */
[----:B------:R-:W-:Y:S01]  /*56a0*/  UMOV UR11, 0x40000040 ;  /* 0x40000040000b7882 */ /* 0x000fe20000000000 */
[----:B-1----:R-:W-:Y:S01]  /*56b0*/  FADD.FTZ R9, R9, R6 ;  /* 0x0000000609097221 */ /* 0x002fe20000010000 */
[----:B---3--:R-:W-:-:S04]  /*56c0*/  FADD.FTZ R10, R10, R7 ;  /* 0x000000070a0a7221 */ /* 0x008fc80000010000 */
[----:B------:R-:W1:Y:S04]  /*56d0*/  SHFL.BFLY PT, R0, R9, 0x1, 0x1f ;  /* 0x0c201f0009007f89 */ /* 0x000e6800000e0000 */
[----:B0-----:R-:W0:Y:S01]  /*56e0*/  SHFL.BFLY PT, R3, R10, 0x1, 0x1f ;  /* 0x0c201f000a037f89 */ /* 0x001e2200000e0000 */
[----:B-1----:R-:W-:Y:S01]  /*56f0*/  FADD.FTZ R11, R9, R0 ;  /* 0x00000000090b7221 */ /* 0x002fe20000010000 */
[----:B0-----:R-:W-:-:S04]  /*5700*/  FADD.FTZ R12, R10, R3 ;  /* 0x000000030a0c7221 */ /* 0x001fc80000010000 */
[C---:B------:R-:W-:Y:S01]  /*5710*/  FSETP.NE.FTZ.AND P1, PT, R11.reuse, RZ, PT ;  /* 0x000000ff0b00720b */ /* 0x040fe20003f35000 */
[----:B------:R-:W-:Y:S01]  /*5720*/  FMUL.FTZ R13, R11, 0.00390625 ;  /* 0x3b8000000b0d7820 */ /* 0x000fe20000410000 */
[----:B------:R-:W-:Y:S01]  /*5730*/  FMUL.FTZ R14, R12, 0.00390625 ;  /* 0x3b8000000c0e7820 */ /* 0x000fe20000410000 */
[----:B------:R-:W-:-:S03]  /*5740*/  MOV R3, RZ ;  /* 0x000000ff00037202 */ /* 0x000fc60000000f00 */
[----:B------:R-:W-:Y:S02]  /*5750*/  FSETP.NE.FTZ.AND P2, PT, R13, RZ, PT ;  /* 0x000000ff0d00720b */ /* 0x000fe40003f55000 */
[----:B------:R-:W-:Y:S01]  /*5760*/  FSETP.NE.FTZ.AND P3, PT, R14, RZ, PT ;  /* 0x000000ff0e00720b */ /* 0x000fe20003f75000 */
[----:B------:R-:W-:Y:S02]  /*5770*/  WARPGROUP.DEPBAR.LE gsb0, 0x0 ;  /* 0x00008000000079c5 */ /* 0x000fe40000010000 */
[----:B------:R-:W-:-:S06]  /*5780*/  WARPGROUP.ARRIVE ;  /* 0x00000000000079c5 */ /* 0x000fcc0000000000 */
[----:B------:R-:W-:Y:S01]  /*5790*/  QGMMA.64x96x32.F32.E4M3.E4M3 R88, R148, gdesc[UR8], R88, gsb0 ;  /* 0x0160000894587df3 */ /* 0x000fe20008000858 */
[----:B------:R-:W-:Y:S01]  /*57a0*/  @P1 MUFU.RCP R3, R11 ;  /* 0x0000000b00031308 */ /* 0x000fe20000001000 */
[----:B------:R-:W-:Y:S01]  /*57b0*/  FSETP.NE.FTZ.AND P1, PT, R12, RZ, PT ;  /* 0x000000ff0c00720b */ /* 0x000fe20003f35000 */
[----:B------:R-:W-:-:S06]  /*57c0*/  IMAD.MOV.U32 R9, RZ, RZ, RZ ;  /* 0x000000ffff097224 */ /* 0x000fcc00078e00ff */
[----:B------:R-:W0:Y:S08]  /*57d0*/  @P2 MUFU.LG2 R7, R13 ;  /* 0x0000000d00072308 */ /* 0x000e300000000c00 */
[----:B------:R-:W1:Y:S08]  /*57e0*/  @P3 MUFU.LG2 R10, R14 ;  /* 0x0000000e000a3308 */ /* 0x000e700000000c00 */
[----:B------:R-:W3:Y:S01]  /*57f0*/  @P1 MUFU.RCP R9, R12 ;  /* 0x0000000c00091308 */ /* 0x000ee20000001000 */
[----:B------:R-:W-:-:S02]  /*5800*/  IMAD.U32 R6, RZ, RZ, UR47 ;  /* 0x0000002fff067e24 */ /* 0x000fc4000f8e00ff */
[----:B------:R-:W-:Y:S02]  /*5810*/  IMAD.U32 R16, RZ, RZ, UR47 ;  /* 0x0000002fff107e24 */ /* 0x000fe4000f8e00ff */
[----:B0-----:R-:W-:Y:S01]  /*5820*/  @P2 FMUL.FTZ R7, R7, 0.69314718246459960938 ;  /* 0x3f31721807072820 */ /* 0x001fe20000410000 */
[----:B------:R-:W-:Y:S01]  /*5830*/  @P2 FMUL.FTZ R6, R6, 0.69314718246459960938 ;  /* 0x3f31721806062820 */ /* 0x000fe20000410000 */
[----:B------:R-:W-:Y:S01]  /*5840*/  @P3 FMUL.FTZ R16, R16, 0.69314718246459960938 ;  /* 0x3f31721810103820 */ /* 0x000fe20000410000 */
[----:B-1----:R-:W-:Y:S01]  /*5850*/  @P3 FMUL.FTZ R11, R10, 0.69314718246459960938 ;  /* 0x3f3172180a0b3820 */ /* 0x002fe20000410000 */
[----:B------:R-:W-:Y:S02]  /*5860*/  IMAD.MOV.U32 R2, RZ, RZ, -0x800000 ;  /* 0xff800000ff027424 */ /* 0x000fe400078e00ff */
[----:B------:R-:W-:Y:S01]  /*5870*/  @P2 FFMA.FTZ R2, R6, R5, R7 ;  /* 0x0000000506022223 */ /* 0x000fe20000010007 */
[----:B------:R-:W-:Y:S02]  /*5880*/  IMAD.MOV.U32 R0, RZ, RZ, -0x800000 ;  /* 0xff800000ff007424 */ /* 0x000fe400078e00ff */
[----:B------:R-:W-:Y:S01]  /*5890*/  @P3 FFMA.FTZ R0, R16, R4, R11 ;  /* 0x0000000410003223 */ /* 0x000fe2000001000b */
[-C--:B--2---:R-:W-:Y:S01]  /*58a0*/  FMUL.FTZ R24, R3, R8.reuse ;  /* 0x0000000803187220 */ /* 0x084fe20000410000 */
[----:B---3--:R-:W-:Y:S01]  /*58b0*/  FMUL.FTZ R6, R9, R8 ;  /* 0x0000000809067220 */ /* 0x008fe20000410000 */
[----:B------:R-:W-:-:S02]  /*58c0*/  WARPGROUP.DEPBAR.LE gsb0, 0x0 ;  /* 0x00008000000079c5 */ /* 0x000fc40000010000 */
[----:B------:R-:W-:Y:S05]  /*58d0*/  @!P0 BRA `(.L_x_34) ;  /* 0x0000000000048947 */ /* 0x000fea0003800000 */
[----:B------:R-:W-:Y:S01]  /*58e0*/  BPT.TRAP 0x1 ;  /* 0x000000040000795c */ /* 0x000fe20000300000 */
.L_x_34:
[----:B------:R-:W-:Y:S01]  /*58f0*/  UIADD3 UR4, UR16, 0x17060, URZ ;  /* 0x0001706010047890 */ /* 0x000fe2000fffe03f */
[-C--:B------:R-:W-:Y:S01]  /*5900*/  FMUL.FTZ R3, R88, R24.reuse ;  /* 0x0000001858037220 */ /* 0x080fe20000410000 */
[-C--:B------:R-:W-:Y:S01]  /*5910*/  FMUL.FTZ R4, R93, R24.reuse ;  /* 0x000000185d047220 */ /* 0x080fe20000410000 */
[-C--:B------:R-:W-:Y:S01]  /*5920*/  FMUL.FTZ R5, R96, R24.reuse ;  /* 0x0000001860057220 */ /* 0x080fe20000410000 */
[----:B------:R-:W-:Y:S01]  /*5930*/  UPRMT UR4, UR7, 0x654, UR4 ;  /* 0x0000065407047896 */ /* 0x000fe20008000004 */
        /* <DEDUP_REMOVED lines=8> */
[----:B------:R-:W-:Y:S01]  /*59c0*/  SYNCS.ARRIVE.TRANS64.RED.A1T0 RZ, [UR4], RZ ;  /* 0x000000ffffff79a7 */ /* 0x000fe20008100404 */
        /* <DEDUP_REMOVED lines=31> */
[----:B------:R-:W-:Y:S01]  /*5bc0*/  PLOP3.LUT P0, PT, PT, PT, PT, 0x8, 0x0 ;  /* 0x000000000000781c */ /* 0x000fe20003f0e170 */
[-C--:B------:R-:W-:Y:S01]  /*5bd0*/  FMUL.FTZ R118, R118, R6.reuse ;  /* 0x0000000676767220 */ /* 0x080fe20000410000 */
[-C--:B------:R-:W-:Y:S01]  /*5be0*/  FMUL.FTZ R115, R115, R6.reuse ;  /* 0x0000000673737220 */ /* 0x080fe20000410000 */
[-C--:B------:R-:W-:Y:S01]  /*5bf0*/  FMUL.FTZ R126, R126, R6.reuse ;  /* 0x000000067e7e7220 */ /* 0x080fe20000410000 */
[-C--:B------:R-:W-:Y:S01]  /*5c00*/  FMUL.FTZ R123, R123, R6.reuse ;  /* 0x000000067b7b7220 */ /* 0x080fe20000410000 */
[-C--:B------:R-:W-:Y:S01]  /*5c10*/  FMUL.FTZ R134, R134, R6.reuse ;  /* 0x0000000686867220 */ /* 0x080fe20000410000 */
[----:B------:R-:W-:-:S07]  /*5c20*/  FMUL.FTZ R131, R131, R6 ;  /* 0x0000000683837220 */ /* 0x000fce0000410000 */
.L_x_10:
[----:B------:R-:W-:Y:S05]  /*5c30*/  @P0 BRA `(.L_x_35) ;  /* 0x0000001800ec0947 */ /* 0x000fea0003800000 */
[----:B------:R-:W0:Y:S01]  /*5c40*/  S2R R26, SR_TID.X ;  /* 0x00000000001a7919 */ /* 0x000e220000002100 */
[----:B------:R-:W-:Y:S01]  /*5c50*/  ULDC.64 UR4, c[0x4][0x38] ;  /* 0x01000e0000047ab9 */ /* 0x000fe20000000a00 */
[----:B------:R-:W1:Y:S01]  /*5c60*/  LDC R46, c[0x0][0xbe8] ;  /* 0x0002fa00ff2e7b82 */ /* 0x000e620000000800 */
[----:B------:R-:W-:Y:S01]  /*5c70*/  ULDC.64 UR8, c[0x0][0xbd0] ;  /* 0x0002f40000087ab9 */ /* 0x000fe20000000a00 */
[----:B------:R-:W2:Y:S01]  /*5c80*/  S2R R45, SR_CTAID.X ;  /* 0x00000000002d7919 */ /* 0x000ea20000002500 */
[----:B------:R-:W-:Y:S01]  /*5c90*/  USHF.R.S32.HI UR7, URZ, 0x1f, UR36 ;  /* 0x0000001f3f077899 */ /* 0x000fe20008011424 */
[----:B------:R-:W-:-:S04]  /*5ca0*/  ULDC.64 UR10, c[0x0][0xb38] ;  /* 0x0002ce00000a7ab9 */ /* 0x000fc80000000a00 */
[----:B------:R-:W3:Y:S01]  /*5cb0*/  LDC R74, c[0x0][0xc50] ;  /* 0x00031400ff4a7b82 */ /* 0x000ee20000000800 */
[----:B0-----:R-:W-:-:S05]  /*5cc0*/  IMAD.SHL.U32 R6, R26, 0x4, RZ ;  /* 0x000000041a067824 */ /* 0x001fca00078e00ff */
[----:B------:R-:W-:Y:S02]  /*5cd0*/  LOP3.LUT R6, R6, 0xc, RZ, 0xc0, !PT ;  /* 0x0000000c06067812 */ /* 0x000fe400078ec0ff */
[----:B------:R-:W-:Y:S02]  /*5ce0*/  BAR.SYNC.DEFER_BLOCKING 0x1, 0x180 ;  /* 0x0046000000007b1d */ /* 0x000fe40000010000 */
[----:B------:R-:W-:-:S05]  /*5cf0*/  IADD3 R6, P0, R6, UR4, RZ ;  /* 0x0000000406067c10 */ /* 0x000fca000ff1e0ff */
[----:B------:R-:W-:-:S05]  /*5d00*/  IMAD.X R7, RZ, RZ, UR5, P0 ;  /* 0x00000005ff077e24 */ /* 0x000fca00080e06ff */
[----:B------:R0:W4:Y:S01]  /*5d10*/  LDG.E.CONSTANT R12, desc[UR38][R6.64] ;  /* 0x00000026060c7981 */ /* 0x000122000c1e9900 */
[----:B------:R-:W-:Y:S01]  /*5d20*/  LOP3.LUT P0, R19, R26, 0x3, RZ, 0xc0, !PT ;  /* 0x000000031a137812 */ /* 0x000fe2000780c0ff */
[----:B------:R-:W-:Y:S01]  /*5d30*/  UIMAD.WIDE.U32 UR4, UR36, UR8, URZ ;  /* 0x00000008240472a5 */ /* 0x000fe2000f8e003f */
[----:B-1----:R-:W-:Y:S01]  /*5d40*/  ISETP.NE.AND P2, PT, R46, 0x1, PT ;  /* 0x000000012e00780c */ /* 0x002fe20003f45270 */
[----:B------:R-:W-:Y:S01]  /*5d50*/  UIMAD UR6, UR7, UR8, URZ ;  /* 0x00000008070672a4 */ /* 0x000fe2000f8e023f */
[----:B------:R-:W-:Y:S01]  /*5d60*/  ISETP.EQ.OR P0, PT, R19, 0x3, !P0 ;  /* 0x000000031300780c */ /* 0x000fe20004702670 */
[----:B------:R-:W-:Y:S01]  /*5d70*/  UIMAD UR8, UR7, UR10, URZ ;  /* 0x0000000a070872a4 */ /* 0x000fe2000f8e023f */
[----:B------:R-:W-:Y:S01]  /*5d80*/  BSSY B0, `(.L_x_36) ;  /* 0x0000144000007945 */ /* 0x000fe20003800000 */
[----:B------:R-:W-:Y:S01]  /*5d90*/  UIMAD UR9, UR36, UR9, UR6 ;  /* 0x00000009240972a4 */ /* 0x000fe2000f8e0206 */
[----:B------:R-:W-:Y:S01]  /*5da0*/  SEL R57, R5, R14, P0 ;  /* 0x0000000e05397207 */ /* 0x000fe20000000000 */
[----:B------:R-:W-:Y:S01]  /*5db0*/  IMAD.U32 R27, RZ, RZ, UR5 ;  /* 0x00000005ff1b7e24 */ /* 0x000fe2000f8e00ff */
[----:B------:R-:W-:Y:S01]  /*5dc0*/  SEL R5, R14, R5, P0 ;  /* 0x000000050e057207 */ /* 0x000fe20000000000 */
[----:B------:R-:W-:Y:S01]  /*5dd0*/  UIADD3 UR9, UR5, UR9, URZ ;  /* 0x0000000905097290 */ /* 0x000fe2000fffe03f */
[----:B------:R-:W-:Y:S01]  /*5de0*/  SEL R65, R9, R16, P0 ;  /* 0x0000001009417207 */ /* 0x000fe20000000000 */
[----:B------:R-:W-:Y:S01]  /*5df0*/  UIMAD.WIDE.U32 UR6, UR36, UR10, URZ ;  /* 0x0000000a240672a5 */ /* 0x000fe2000f8e003f */
[----:B------:R-:W-:Y:S01]  /*5e00*/  SEL R14, R16, R9, P0 ;  /* 0x00000009100e7207 */ /* 0x000fe20000000000 */
[----:B------:R-:W-:Y:S01]  /*5e10*/  VIADD R9, R26, 0xffffff80 ;  /* 0xffffff801a097836 */ /* 0x000fe20000000000 */
[----:B------:R-:W-:Y:S01]  /*5e20*/  SEL R19, R13, R4, P0 ;  /* 0x000000040d137207 */ /* 0x000fe20000000000 */
[----:B------:R-:W-:Y:S01]  /*5e30*/  IMAD.U32 R26, RZ, RZ, UR4 ;  /* 0x00000004ff1a7e24 */ /* 0x000fe2000f8e00ff */
[----:B------:R-:W-:Y:S01]  /*5e40*/  SEL R13, R4, R13, P0 ;  /* 0x0000000d040d7207 */ /* 0x000fe20000000000 */
[----:B------:R-:W1:Y:S01]  /*5e50*/  @P2 LDC R72, c[0x0][0xbec] ;  /* 0x0002fb00ff482b82 */ /* 0x000e620000000800 */
[----:B------:R-:W-:Y:S01]  /*5e60*/  SHF.R.S32.HI R4, RZ, 0x1f, R9 ;  /* 0x0000001fff047819 */ /* 0x000fe20000011409 */
[----:B------:R-:W-:Y:S01]  /*5e70*/  IMAD.U32 R27, RZ, RZ, UR9 ;  /* 0x00000009ff1b7e24 */ /* 0x000fe2000f8e00ff */
[----:B------:R-:W-:Y:S01]  /*5e80*/  SEL R81, R3, R8, P0 ;  /* 0x0000000803517207 */ /* 0x000fe20000000000 */
[----:B------:R-:W-:Y:S01]  /*5e90*/  UIMAD UR8, UR36, UR11, UR8 ;  /* 0x0000000b240872a4 */ /* 0x000fe2000f8e0208 */
[----:B0-----:R-:W-:Y:S01]  /*5ea0*/  LEA.HI R6, R4, R9, RZ, 0x7 ;  /* 0x0000000904067211 */ /* 0x001fe200078f38ff */
[----:B------:R-:W-:Y:S01]  /*5eb0*/  IMAD.U32 R35, RZ, RZ, UR7 ;  /* 0x00000007ff237e24 */ /* 0x000fe2000f8e00ff */
[----:B------:R-:W-:Y:S01]  /*5ec0*/  SEL R3, R8, R3, P0 ;  /* 0x0000000308037207 */ /* 0x000fe20000000000 */
[----:B------:R-:W3:Y:S01]  /*5ed0*/  S2UR UR4, SR_CTAID.Y ;  /* 0x00000000000479c3 */ /* 0x000ee20000002600 */
[----:B------:R-:W-:Y:S01]  /*5ee0*/  LOP3.LUT R8, R6, 0xffffff80, RZ, 0xc0, !PT ;  /* 0xffffff8006087812 */ /* 0x000fe200078ec0ff */
[----:B------:R-:W-:Y:S01]  /*5ef0*/  UIADD3 UR8, UR7, UR8, URZ ;  /* 0x0000000807087290 */ /* 0x000fe2000fffe03f */
[----:B------:R-:W-:Y:S01]  /*5f00*/  SEL R53, R132, R25, P0 ;  /* 0x0000001984357207 */ /* 0x000fe20000000000 */
[----:B------:R-:W-:Y:S01]  /*5f10*/  IMAD.U32 R34, RZ, RZ, UR6 ;  /* 0x00000006ff227e24 */ /* 0x000fe2000f8e00ff */
[----:B------:R-:W-:Y:S01]  /*5f20*/  SEL R71, R25, R132, P0 ;  /* 0x0000008419477207 */ /* 0x000fe20000000000 */
[----:B------:R-:W-:Y:S01]  /*5f30*/  IMAD.IADD R40, R9, 0x1, -R8 ;  /* 0x0000000109287824 */ /* 0x000fe200078e0a08 */
[----:B------:R-:W-:Y:S01]  /*5f40*/  SEL R55, R15, R10, P0 ;  /* 0x0000000a0f377207 */ /* 0x000fe20000000000 */
[----:B------:R-:W0:Y:S01]  /*5f50*/  @P2 LDC R76, c[0x0][0xbec] ;  /* 0x0002fb00ff4c2b82 */ /* 0x000e220000000800 */
[----:B------:R-:W-:Y:S01]  /*5f60*/  SEL R15, R10, R15, P0 ;  /* 0x0000000f0a0f7207 */ /* 0x000fe20000000000 */
[----:B------:R-:W-:Y:S01]  /*5f70*/  IMAD.U32 R35, RZ, RZ, UR8 ;  /* 0x00000008ff237e24 */ /* 0x000fe2000f8e00ff */
[----:B------:R-:W-:Y:S01]  /*5f80*/  SHF.R.S32.HI R25, RZ, 0x1f, R40 ;  /* 0x0000001fff197819 */ /* 0x000fe20000011428 */
[----:B------:R-:W-:Y:S01]  /*5f90*/  ULDC.64 UR6, c[0x0][0xb48] ;  /* 0x0002d20000067ab9 */ /* 0x000fe20000000a00 */
[----:B------:R-:W-:Y:S01]  /*5fa0*/  SEL R49, R124, R23, P0 ;  /* 0x000000177c317207 */ /* 0x000fe20000000000 */
[----:B------:R-:W-:Y:S01]  /*5fb0*/  ULDC.64 UR8, c[0x0][0xb28] ;  /* 0x0002ca0000087ab9 */ /* 0x000fe20000000a00 */
[----:B------:R-:W-:-:S02]  /*5fc0*/  LEA.HI R10, R25, R40, RZ, 0x2 ;  /* 0x00000028190a7211 */ /* 0x000fc400078f10ff */
[----:B------:R-:W-:Y:S02]  /*5fd0*/  SEL R75, R23, R124, P0 ;  /* 0x0000007c174b7207 */ /* 0x000fe40000000000 */
[----:B------:R-:W-:Y:S02]  /*5fe0*/  LEA.HI R4, R4, R9, RZ, 0x2 ;  /* 0x0000000904047211 */ /* 0x000fe400078f10ff */
[----:B------:R-:W-:Y:S02]  /*5ff0*/  SHF.R.S32.HI R23, RZ, 0x7, R6 ;  /* 0x00000007ff177819 */ /* 0x000fe40000011406 */
[--C-:B------:R-:W-:Y:S02]  /*6000*/  SHF.R.S32.HI R6, RZ, 0x2, R10.reuse ;  /* 0x00000002ff067819 */ /* 0x100fe4000001140a */
[----:B------:R-:W-:Y:S02]  /*6010*/  SHF.R.S32.HI R7, RZ, 0x1f, R10 ;  /* 0x0000001fff077819 */ /* 0x000fe4000001140a */
[----:B------:R-:W-:Y:S01]  /*6020*/  LOP3.LUT R8, R4, 0xfffffffc, RZ, 0xc0, !PT ;  /* 0xfffffffc04087812 */ /* 0x000fe200078ec0ff */
[----:B------:R-:W-:Y:S01]  /*6030*/  IMAD.HI R4, R23, 0x55555556, RZ ;  /* 0x5555555617047827 */ /* 0x000fe200078e02ff */
[----:B------:R-:W-:-:S02]  /*6040*/  LEA.HI R7, R7, R6, RZ, 0x3 ;  /* 0x0000000607077211 */ /* 0x000fc400078f18ff */
[----:B------:R-:W-:Y:S01]  /*6050*/  SEL R61, R135, R134, P0 ;  /* 0x00000086873d7207 */ /* 0x000fe20000000000 */
[----:B------:R-:W-:Y:S01]  /*6060*/  IMAD.IADD R8, R9, 0x1, -R8 ;  /* 0x0000000109087824 */ /* 0x000fe200078e0a08 */
[----:B------:R-:W-:Y:S02]  /*6070*/  LOP3.LUT R9, R7, 0xfffffff8, RZ, 0xc0, !PT ;  /* 0xfffffff807097812 */ /* 0x000fe400078ec0ff */
[----:B------:R-:W-:Y:S02]  /*6080*/  LEA.HI R7, R25, R40, RZ, 0x5 ;  /* 0x0000002819077211 */ /* 0x000fe400078f28ff */
[----:B------:R-:W-:Y:S01]  /*6090*/  LEA.HI R4, R4, R4, RZ, 0x1 ;  /* 0x0000000404047211 */ /* 0x000fe200078f08ff */
[----:B------:R-:W-:Y:S01]  /*60a0*/  IMAD.IADD R6, R6, 0x1, -R9 ;  /* 0x0000000106067824 */ /* 0x000fe200078e0a09 */
[----:B------:R-:W-:Y:S02]  /*60b0*/  SHF.R.S32.HI R7, RZ, 0x5, R7 ;  /* 0x00000005ff077819 */ /* 0x000fe40000011407 */
[----:B------:R-:W-:Y:S01]  /*60c0*/  LEA.HI R9, R8, R8, RZ, 0x1 ;  /* 0x0000000808097211 */ /* 0x000fe200078f08ff */
[----:B------:R-:W-:Y:S01]  /*60d0*/  IMAD R4, R4, -0x3, R23 ;  /* 0xfffffffd04047824 */ /* 0x000fe200078e0217 */
[----:B------:R-:W-:Y:S01]  /*60e0*/  SEL R33, R134, R135, P0 ;  /* 0x0000008786217207 */ /* 0x000fe20000000000 */
[----:B------:R-:W-:Y:S01]  /*60f0*/  IMAD R7, R7, 0x10, R6 ;  /* 0x0000001007077824 */ /* 0x000fe200078e0206 */
[----:B------:R-:W-:-:S02]  /*6100*/  LOP3.LUT R9, R9, 0x1ffffffe, RZ, 0xc0, !PT ;  /* 0x1ffffffe09097812 */ /* 0x000fc400078ec0ff */
[----:B------:R-:W-:Y:S01]  /*6110*/  SEL R43, R58, R21, P0 ;  /* 0x000000153a2b7207 */ /* 0x000fe20000000000 */
[----:B------:R-:W-:Y:S01]  /*6120*/  IMAD R4, R4, 0x40, R7 ;  /* 0x0000004004047824 */ /* 0x000fe200078e0207 */
[----:B------:R-:W-:Y:S01]  /*6130*/  SEL R58, R21, R58, P0 ;  /* 0x0000003a153a7207 */ /* 0x000fe20000000000 */
[----:B------:R-:W-:Y:S01]  /*6140*/  IMAD.IADD R9, R8, 0x1, -R9 ;  /* 0x0000000108097824 */ /* 0x000fe200078e0a09 */
[----:B------:R-:W-:Y:S01]  /*6150*/  SEL R31, R98, R99, P0 ;  /* 0x00000063621f7207 */ /* 0x000fe20000000000 */
[--C-:B--2---:R-:W-:Y:S01]  /*6160*/  IMAD R54, R45, 0xc0, R4.reuse ;  /* 0x000000c02d367824 */ /* 0x104fe200078e0204 */
[----:B------:R-:W-:Y:S01]  /*6170*/  SEL R21, R114, R115, P0 ;  /* 0x0000007372157207 */ /* 0x000fe20000000000 */
[----:B------:R-:W-:Y:S01]  /*6180*/  IMAD R9, R9, 0x8, R4 ;  /* 0x0000000809097824 */ /* 0x000fe200078e0204 */
[----:B------:R-:W-:Y:S02]  /*6190*/  SEL R73, R51, R24, P0 ;  /* 0x0000001833497207 */ /* 0x000fe40000000000 */
[----:B------:R-:W-:Y:S01]  /*61a0*/  SEL R51, R24, R51, P0 ;  /* 0x0000003318337207 */ /* 0x000fe20000000000 */
[----:B------:R-:W-:Y:S01]  /*61b0*/  IMAD R45, R45, 0xc0, R9 ;  /* 0x000000c02d2d7824 */ /* 0x000fe200078e0209 */
[----:B------:R-:W-:-:S02]  /*61c0*/  SEL R79, R17, R20, P0 ;  /* 0x00000014114f7207 */ /* 0x000fc40000000000 */
[----:B------:R-:W-:Y:S01]  /*61d0*/  SEL R17, R20, R17, P0 ;  /* 0x0000001114117207 */ /* 0x000fe20000000000 */
[----:B0-----:R-:W-:Y:S01]  /*61e0*/  @P2 IMAD.HI.U32 R76, R45, R76, RZ ;  /* 0x0000004c2d4c2227 */ /* 0x001fe200078e00ff */
[----:B------:R-:W-:Y:S02]  /*61f0*/  SEL R59, R18, R11, P0 ;  /* 0x0000000b123b7207 */ /* 0x000fe40000000000 */
[----:B------:R-:W-:Y:S02]  /*6200*/  SEL R18, R11, R18, P0 ;  /* 0x000000120b127207 */ /* 0x000fe40000000000 */
[----:B------:R-:W-:Y:S02]  /*6210*/  SEL R69, R94, R95, P0 ;  /* 0x0000005f5e457207 */ /* 0x000fe40000000000 */
[----:B------:R-:W-:Y:S02]  /*6220*/  SEL R77, R47, R22, P0 ;  /* 0x000000162f4d7207 */ /* 0x000fe40000000000 */
[----:B------:R-:W-:-:S02]  /*6230*/  SEL R67, R102, R103, P0 ;  /* 0x0000006766437207 */ /* 0x000fc40000000000 */
[----:B------:R-:W-:Y:S02]  /*6240*/  LOP3.LUT R7, R10, 0x7ffffffc, RZ, 0xc0, !PT ;  /* 0x7ffffffc0a077812 */ /* 0x000fe400078ec0ff */
[----:B------:R-:W-:Y:S02]  /*6250*/  SEL R47, R22, R47, P0 ;  /* 0x0000002f162f7207 */ /* 0x000fe40000000000 */
[----:B------:R-:W-:Y:S02]  /*6260*/  SEL R29, R90, R91, P0 ;  /* 0x0000005b5a1d7207 */ /* 0x000fe40000000000 */
[----:B------:R-:W-:Y:S02]  /*6270*/  SEL R11, R106, R107, P0 ;  /* 0x0000006b6a0b7207 */ /* 0x000fe40000000000 */
[----:B------:R-:W-:Y:S02]  /*6280*/  SEL R63, R110, R111, P0 ;  /* 0x0000006f6e3f7207 */ /* 0x000fe40000000000 */
[----:B------:R-:W-:-:S02]  /*6290*/  SEL R41, R118, R119, P0 ;  /* 0x0000007776297207 */ /* 0x000fc40000000000 */
[----:B------:R-:W-:Y:S02]  /*62a0*/  SEL R37, R122, R123, P0 ;  /* 0x0000007b7a257207 */ /* 0x000fe40000000000 */
        /* <DEDUP_REMOVED lines=13> */
[C---:B------:R-:W-:Y:S01]  /*6380*/  LOP3.LUT P1, RZ, R40.reuse, 0x3, RZ, 0xc0, !PT ;  /* 0x0000000328ff7812 */ /* 0x040fe2000782c0ff */
[----:B------:R-:W-:Y:S01]  /*6390*/  IMAD.IADD R40, R40, 0x1, -R7 ;  /* 0x0000000128287824 */ /* 0x000fe200078e0a07 */
[----:B----4-:R-:W-:Y:S01]  /*63a0*/  LOP3.LUT R44, R12, 0x2, RZ, 0x3c, !PT ;  /* 0x000000020c2c7812 */ /* 0x010fe200078e3cff */
[----:B------:R-:W-:Y:S04]  /*63b0*/  SHFL.IDX PT, R60, R33, R12, 0x1c1f ;  /* 0x001c1f0c213c7589 */ /* 0x000fe800000e0000 */
[----:B------:R-:W0:Y:S04]  /*63c0*/  SHFL.IDX PT, R61, R61, R44, 0x1c1f ;  /* 0x001c1f2c3d3d7589 */ /* 0x000e2800000e0000 */
[----:B------:R2:W-:Y:S04]  /*63d0*/  SHFL.IDX PT, R24, R31, R12, 0x1c1f ;  /* 0x001c1f0c1f187589 */ /* 0x0005e800000e0000 */
[----:B------:R-:W-:Y:S04]  /*63e0*/  SHFL.IDX PT, R9, R21, R12, 0x1c1f ;  /* 0x001c1f0c15097589 */ /* 0x000fe800000e0000 */
[----:B------:R-:W-:Y:S01]  /*63f0*/  SHFL.IDX PT, R20, R81, R12, 0x1c1f ;  /* 0x001c1f0c51147589 */ /* 0x000fe200000e0000 */
[----:B--2---:R-:W2:Y:S03]  /*6400*/  LDC.64 R30, c[0x0][0xbd8] ;  /* 0x0002f600ff1e7b82 */ /* 0x004ea60000000a00 */
[----:B------:R0:W-:Y:S04]  /*6410*/  SHFL.IDX PT, R21, R3, R44, 0x1c1f ;  /* 0x001c1f2c03157589 */ /* 0x0001e800000e0000 */
[----:B------:R-:W-:Y:S04]  /*6420*/  SHFL.IDX PT, R19, R19, R12, 0x1c1f ;  /* 0x001c1f0c13137589 */ /* 0x000fe800000e0000 */
[----:B------:R-:W4:Y:S01]  /*6430*/  SHFL.IDX PT, R62, R13, R44, 0x1c1f ;  /* 0x001c1f2c0d3e7589 */ /* 0x000f2200000e0000 */
[----:B0-----:R-:W-:-:S03]  /*6440*/  SEL R3, R61, R60, P0 ;  /* 0x0000003c3d037207 */ /* 0x001fc60000000000 */
[----:B------:R-:W-:Y:S04]  /*6450*/  SHFL.IDX PT, R57, R57, R12, 0x1c1f ;  /* 0x001c1f0c39397589 */ /* 0x000fe800000e0000 */
[----:B------:R0:W5:Y:S04]  /*6460*/  SHFL.IDX PT, R66, R5, R44, 0x1c1f ;  /* 0x001c1f2c05427589 */ /* 0x00016800000e0000 */
[----:B------:R-:W-:Y:S04]  /*6470*/  SHFL.IDX PT, R59, R59, R12, 0x1c1f ;  /* 0x001c1f0c3b3b7589 */ /* 0x000fe800000e0000 */
[----:B------:R5:W-:Y:S01]  /*6480*/  SHFL.IDX PT, R68, R18, R44, 0x1c1f ;  /* 0x001c1f2c12447589 */ /* 0x000be200000e0000 */
[----:B0-----:R-:W-:-:S03]  /*6490*/  SEL R5, R60, R61, P0 ;  /* 0x0000003d3c057207 */ /* 0x001fc60000000000 */
[----:B------:R-:W-:Y:S01]  /*64a0*/  SHFL.IDX PT, R55, R55, R12, 0x1c1f ;  /* 0x001c1f0c37377589 */ /* 0x000fe200000e0000 */
[----:B------:R-:W0:Y:S03]  /*64b0*/  LDC.64 R60, c[0x0][0xb40] ;  /* 0x0002d000ff3c7b82 */ /* 0x000e260000000a00 */
[----:B------:R-:W3:Y:S01]  /*64c0*/  SHFL.IDX PT, R64, R15, R44, 0x1c1f ;  /* 0x001c1f2c0f407589 */ /* 0x000ee200000e0000 */
[----:B----4-:R-:W-:-:S03]  /*64d0*/  SEL R13, R19, R62, P0 ;  /* 0x0000003e130d7207 */ /* 0x010fc60000000000 */
[----:B------:R4:W-:Y:S04]  /*64e0*/  SHFL.IDX PT, R28, R69, R12, 0x1c1f ;  /* 0x001c1f0c451c7589 */ /* 0x0009e800000e0000 */
[----:B------:R-:W-:Y:S01]  /*64f0*/  SHFL.IDX PT, R16, R67, R12, 0x1c1f ;  /* 0x001c1f0c43107589 */ /* 0x000fe200000e0000 */
[----:B-----5:R-:W-:-:S03]  /*6500*/  SEL R18, R57, R66, P0 ;  /* 0x0000004239127207 */ /* 0x020fc60000000000 */
[----:B------:R-:W-:Y:S01]  /*6510*/  SHFL.IDX PT, R8, R41, R12, 0x1c1f ;  /* 0x001c1f0c29087589 */ /* 0x000fe200000e0000 */
[----:B----4-:R-:W4:Y:S03]  /*6520*/  @P2 LDC R69, c[0x0][0xbf0] ;  /* 0x0002fc00ff452b82 */ /* 0x010f260000000800 */
[----:B------:R-:W-:Y:S04]  /*6530*/  SHFL.IDX PT, R7, R37, R12, 0x1c1f ;  /* 0x001c1f0c25077589 */ /* 0x000fe800000e0000 */
[----:B------:R-:W-:Y:S01]  /*6540*/  SHFL.IDX PT, R4, R39, R12, 0x1c1f ;  /* 0x001c1f0c27047589 */ /* 0x000fe200000e0000 */
[----:B0-----:R-:W-:-:S03]  /*6550*/  IMAD.WIDE.U32 R34, R60, UR45, R34 ;  /* 0x0000002d3c227c25 */ /* 0x001fc6000f8e0022 */
[----:B------:R-:W-:Y:S01]  /*6560*/  SHFL.IDX PT, R6, R25, R12, 0x1c1f ;  /* 0x001c1f0c19067589 */ /* 0x000fe200000e0000 */
[----:B---3--:R-:W-:-:S03]  /*6570*/  SEL R15, R64, R55, P0 ;  /* 0x00000037400f7207 */ /* 0x008fc60000000000 */
[----:B------:R-:W-:Y:S04]  /*6580*/  SHFL.IDX PT, R67, R17, R44, 0x1c1f ;  /* 0x001c1f2c11437589 */ /* 0x000fe800000e0000 */
[----:B------:R0:W-:Y:S04]  /*6590*/  SHFL.IDX PT, R70, R14, R44, 0x1c1f ;  /* 0x001c1f2c0e467589 */ /* 0x0001e800000e0000 */
[----:B------:R-:W-:Y:S04]  /*65a0*/  SHFL.IDX PT, R58, R58, R44, 0x1c1f ;  /* 0x001c1f2c3a3a7589 */ /* 0x000fe800000e0000 */
[----:B------:R-:W-:Y:S01]  /*65b0*/  SHFL.IDX PT, R50, R75, R44, 0x1c1f ;  /* 0x001c1f2c4b327589 */ /* 0x000fe200000e0000 */
[----:B0-----:R-:W-:Y:S01]  /*65c0*/  SEL R14, R66, R57, P0 ;  /* 0x00000039420e7207 */ /* 0x001fe20000000000 */
[----:B------:R-:W-:-:S02]  /*65d0*/  IMAD R57, RZ, RZ, -UR36 ;  /* 0x80000024ff397e24 */ /* 0x000fc4000f8e02ff */
[----:B------:R-:W-:Y:S04]  /*65e0*/  SHFL.IDX PT, R47, R47, R44, 0x1c1f ;  /* 0x001c1f2c2f2f7589 */ /* 0x000fe800000e0000 */
[----:B------:R0:W-:Y:S04]  /*65f0*/  SHFL.IDX PT, R56, R71, R44, 0x1c1f ;  /* 0x001c1f2c47387589 */ /* 0x0001e800000e0000 */
[----:B------:R-:W-:Y:S04]  /*6600*/  SHFL.IDX PT, R51, R51, R44, 0x1c1f ;  /* 0x001c1f2c33337589 */ /* 0x000fe800000e0000 */
[----:B------:R-:W-:Y:S01]  /*6610*/  SHFL.IDX PT, R41, R95, R44, 0x1c1f ;  /* 0x001c1f2c5f297589 */ /* 0x000fe200000e0000 */
[----:B0-----:R-:W0:Y:S03]  /*6620*/  @P2 LDC R71, c[0x0][0xbf0] ;  /* 0x0002fc00ff472b82 */ /* 0x001e260000000800 */
[----:B------:R-:W-:Y:S04]  /*6630*/  SHFL.IDX PT, R38, R91, R44, 0x1c1f ;  /* 0x001c1f2c5b267589 */ /* 0x000fe800000e0000 */
        /* <DEDUP_REMOVED lines=8> */
[----:B------:R2:W-:Y:S04]  /*66c0*/  SHFL.IDX PT, R23, R23, R44, 0x1c1f ;  /* 0x001c1f2c17177589 */ /* 0x0005e800000e0000 */
[----:B------:R-:W3:Y:S04]  /*66d0*/  SHFL.IDX PT, R65, R65, R12, 0x1c1f ;  /* 0x001c1f0c41417589 */ /* 0x000ee800000e0000 */
[----:B------:R-:W5:Y:S01]  /*66e0*/  SHFL.IDX PT, R42, R79, R12, 0x1c1f ;  /* 0x001c1f0c4f2a7589 */ /* 0x000f6200000e0000 */
[----:B--2---:R-:W-:-:S03]  /*66f0*/  IMAD R44, R30, UR46, RZ ;  /* 0x0000002e1e2c7c24 */ /* 0x004fc6000f8e02ff */
[----:B------:R-:W-:Y:S01]  /*6700*/  SHFL.IDX PT, R43, R43, R12, 0x1c1f ;  /* 0x001c1f0c2b2b7589 */ /* 0x000fe200000e0000 */
[----:B------:R-:W-:-:S03]  /*6710*/  IMAD R31, R31, UR45, R44 ;  /* 0x0000002d1f1f7c24 */ /* 0x000fc6000f8e022c */
[----:B------:R-:W2:Y:S01]  /*6720*/  SHFL.IDX PT, R48, R77, R12, 0x1c1f ;  /* 0x001c1f0c4d307589 */ /* 0x000ea200000e0000 */
[----:B-1----:R-:W-:-:S03]  /*6730*/  @P2 IMAD.HI.U32 R44, R45, R72, RZ ;  /* 0x000000482d2c2227 */ /* 0x002fc600078e00ff */
[----:B------:R-:W1:Y:S04]  /*6740*/  SHFL.IDX PT, R49, R49, R12, 0x1c1f ;  /* 0x001c1f0c31317589 */ /* 0x000e6800000e0000 */
[----:B------:R-:W1:Y:S04]  /*6750*/  SHFL.IDX PT, R52, R73, R12, 0x1c1f ;  /* 0x001c1f0c49347589 */ /* 0x000e6800000e0000 */
[----:B------:R-:W1:Y:S04]  /*6760*/  SHFL.IDX PT, R53, R53, R12, 0x1c1f ;  /* 0x001c1f0c35357589 */ /* 0x000e6800000e0000 */
[----:B------:R-:W-:Y:S04]  /*6770*/  SHFL.IDX PT, R29, R29, R12, 0x1c1f ;  /* 0x001c1f0c1d1d7589 */ /* 0x000fe800000e0000 */
[----:B------:R-:W-:Y:S04]  /*6780*/  SHFL.IDX PT, R11, R11, R12, 0x1c1f ;  /* 0x001c1f0c0b0b7589 */ /* 0x000fe800000e0000 */
[----:B------:R4:W-:Y:S02]  /*6790*/  SHFL.IDX PT, R10, R63, R12, 0x1c1f ;  /* 0x001c1f0c3f0a7589 */ /* 0x0009e400000e0000 */
[----:B----4-:R-:W-:-:S02]  /*67a0*/  SEL R12, R20, R21, P0 ;  /* 0x00000015140c7207 */ /* 0x010fc40000000000 */
[----:B------:R-:W-:Y:S02]  /*67b0*/  SEL R20, R21, R20, P0 ;  /* 0x0000001415147207 */ /* 0x000fe40000000000 */
[----:B------:R-:W-:Y:S01]  /*67c0*/  SEL R21, R62, R19, P0 ;  /* 0x000000133e157207 */ /* 0x000fe20000000000 */
[----:B------:R-:W-:Y:S01]  /*67d0*/  IMAD.WIDE.U32 R62, R30, UR45, R26 ;  /* 0x0000002d1e3e7c25 */ /* 0x000fe2000f8e001a */
[----:B------:R-:W-:Y:S02]  /*67e0*/  SEL R27, R59, R68, P0 ;  /* 0x000000443b1b7207 */ /* 0x000fe40000000000 */
[----:B------:R-:W-:Y:S01]  /*67f0*/  SEL R19, R55, R64, P0 ;  /* 0x0000004037137207 */ /* 0x000fe20000000000 */
[----:B------:R-:W-:Y:S01]  /*6800*/  IMAD.IADD R63, R63, 0x1, R31 ;  /* 0x000000013f3f7824 */ /* 0x000fe200078e021f */
[----:B------:R-:W-:Y:S01]  /*6810*/  SEL R31, R68, R59, P0 ;  /* 0x0000003b441f7207 */ /* 0x000fe20000000000 */
[----:B------:R-:W-:Y:S01]  /*6820*/  IMAD R59, R74, R57, UR4 ;  /* 0x000000044a3b7e24 */ /* 0x000fe2000f8e0239 */
[----:B------:R-:W-:Y:S01]  /*6830*/  ULDC.64 UR4, c[0x0][0xbe0] ;  /* 0x0002f80000047ab9 */ /* 0x000fe20000000a00 */
[----:B------:R-:W-:Y:S01]  /*6840*/  IMAD R64, R60, UR46, RZ ;  /* 0x0000002e3c407c24 */ /* 0x000fe2000f8e02ff */
[----:B---3--:R-:W-:Y:S01]  /*6850*/  SEL R26, R65, R70, P0 ;  /* 0x00000046411a7207 */ /* 0x008fe20000000000 */
[----:B------:R-:W-:Y:S01]  /*6860*/  IMAD.MOV.U32 R55, RZ, RZ, R45 ;  /* 0x000000ffff377224 */ /* 0x000fe200078e002d */
[----:B------:R-:W-:Y:S01]  /*6870*/  @P2 SHF.R.U32.HI R55, RZ, R69, R44 ;  /* 0x00000045ff372219 */ /* 0x000fe2000001162c */
[----:B------:R-:W-:Y:S01]  /*6880*/  IMAD R61, R61, UR45, R64 ;  /* 0x0000002d3d3d7c24 */ /* 0x000fe2000f8e0240 */
[----:B------:R-:W-:Y:S01]  /*6890*/  SHF.R.S32.HI R44, RZ, 0x1f, R59 ;  /* 0x0000001fff2c7819 */ /* 0x000fe2000001143b */
[----:B------:R-:W-:Y:S01]  /*68a0*/  IMAD.MOV.U32 R60, RZ, RZ, R34 ;  /* 0x000000ffff3c7224 */ /* 0x000fe200078e0022 */
[----:B------:R-:W-:Y:S01]  /*68b0*/  SEL R30, R70, R65, P0 ;  /* 0x00000041461e7207 */ /* 0x000fe20000000000 */
[----:B------:R-:W-:-:S02]  /*68c0*/  IMAD.IADD R61, R35, 0x1, R61 ;  /* 0x00000001233d7824 */ /* 0x000fc400078e023d */
[C---:B------:R-:W-:Y:S02]  /*68d0*/  IMAD R35, R44.reuse, UR4, RZ ;  /* 0x000000042c237c24 */ /* 0x040fe4000f8e02ff */
[----:B------:R-:W-:Y:S01]  /*68e0*/  IMAD.MOV.U32 R57, RZ, RZ, R45 ;  /* 0x000000ffff397224 */ /* 0x000fe200078e002d */
[----:B0-----:R-:W-:Y:S01]  /*68f0*/  @P2 SHF.R.U32.HI R57, RZ, R71, R76 ;  /* 0x00000047ff392219 */ /* 0x001fe2000001164c */
[C---:B------:R-:W-:Y:S02]  /*6900*/  IMAD R64, R59.reuse, UR5, R35 ;  /* 0x000000053b407c24 */ /* 0x040fe4000f8e0223 */
[----:B------:R-:W-:Y:S02]  /*6910*/  IMAD R44, R44, UR6, RZ ;  /* 0x000000062c2c7c24 */ /* 0x000fe4000f8e02ff */
[----:B------:R-:W-:Y:S01]  /*6920*/  IMAD.WIDE.U32 R34, R59, UR4, R62 ;  /* 0x000000043b227c25 */ /* 0x000fe2000f8e003e */
[----:B------:R-:W-:-:S03]  /*6930*/  ULDC.64 UR4, c[0x0][0xb30] ;  /* 0x0002cc0000047ab9 */ /* 0x000fc60000000a00 */
[----:B------:R-:W-:Y:S01]  /*6940*/  IMAD R63, R59, UR7, R44 ;  /* 0x000000073b3f7c24 */ /* 0x000fe2000f8e022c */
[----:B------:R-:W-:Y:S01]  /*6950*/  IADD3 R34, P2, R55, R34, RZ ;  /* 0x0000002237227210 */ /* 0x000fe20007f5e0ff */
[----:B------:R-:W-:Y:S01]  /*6960*/  IMAD.WIDE.U32 R60, R59, UR6, R60 ;  /* 0x000000063b3c7c25 */ /* 0x000fe2000f8e003c */
[----:B------:R-:W-:Y:S01]  /*6970*/  SHF.R.S32.HI R59, RZ, 0x1f, R55 ;  /* 0x0000001fff3b7819 */ /* 0x000fe20000011437 */
[----:B------:R-:W-:Y:S01]  /*6980*/  ULDC.64 UR6, c[0x0][0xbc8] ;  /* 0x0002f20000067ab9 */ /* 0x000fe20000000a00 */
[----:B------:R-:W-:Y:S01]  /*6990*/  SHF.R.S32.HI R44, RZ, 0x1f, R57 ;  /* 0x0000001fff2c7819 */ /* 0x000fe20000011439 */
[----:B------:R-:W-:Y:S01]  /*69a0*/  IMAD.MOV R55, RZ, RZ, -R55 ;  /* 0x000000ffff377224 */ /* 0x000fe200078e0a37 */
[----:B------:R-:W-:Y:S01]  /*69b0*/  IADD3.X R35, R59, R35, R64, P2, !PT ;  /* 0x000000233b237210 */ /* 0x000fe200017fe440 */
[----:B------:R-:W-:Y:S02]  /*69c0*/  IMAD.MOV R62, RZ, RZ, -R57 ;  /* 0x000000ffff3e7224 */ /* 0x000fe400078e0a39 */
[----:B------:R-:W-:-:S02]  /*69d0*/  IMAD R44, R44, UR4, RZ ;  /* 0x000000042c2c7c24 */ /* 0x000fc4000f8e02ff */
[C---:B------:R-:W-:Y:S02]  /*69e0*/  IMAD R55, R46.reuse, R55, R45 ;  /* 0x000000372e377224 */ /* 0x040fe400078e022d */
[----:B------:R-:W-:Y:S02]  /*69f0*/  IMAD.IADD R61, R61, 0x1, R63 ;  /* 0x000000013d3d7824 */ /* 0x000fe400078e023f */
[----:B------:R-:W-:Y:S02]  /*6a00*/  IMAD R59, R46, R62, R45 ;  /* 0x0000003e2e3b7224 */ /* 0x000fe400078e022d */
[C---:B------:R-:W-:Y:S01]  /*6a10*/  IMAD R63, R57.reuse, UR5, R44 ;  /* 0x00000005393f7c24 */ /* 0x040fe2000f8e022c */
[----:B------:R-:W-:Y:S01]  /*6a20*/  SHF.R.S32.HI R44, RZ, 0x1f, R55 ;  /* 0x0000001fff2c7819 */ /* 0x000fe20000011437 */
[----:B------:R-:W-:Y:S01]  /*6a30*/  IMAD.WIDE.U32 R60, R57, UR4, R60 ;  /* 0x00000004393c7c25 */ /* 0x000fe2000f8e003c */
[----:B------:R-:W-:Y:S01]  /*6a40*/  SHF.R.S32.HI R45, RZ, 0x1f, R59 ;  /* 0x0000001fff2d7819 */ /* 0x000fe2000001143b */
[----:B------:R-:W0:Y:S01]  /*6a50*/  S2UR UR5, SR_CgaCtaId ;  /* 0x00000000000579c3 */ /* 0x000e220000008800 */
[----:B------:R-:W-:Y:S01]  /*6a60*/  UMOV UR4, 0x400 ;  /* 0x0000040000047882 */ /* 0x000fe20000000000 */
[----:B------:R-:W-:-:S02]  /*6a70*/  IMAD R44, R44, UR6, RZ ;  /* 0x000000062c2c7c24 */ /* 0x000fc4000f8e02ff */
[----:B------:R-:W-:Y:S02]  /*6a80*/  IMAD R62, R45, UR8, RZ ;  /* 0x000000082d3e7c24 */ /* 0x000fe4000f8e02ff */
[----:B------:R-:W-:Y:S02]  /*6a90*/  IMAD R57, R55, UR7, R44 ;  /* 0x0000000737397c24 */ /* 0x000fe4000f8e022c */
[----:B------:R-:W-:Y:S02]  /*6aa0*/  IMAD.IADD R61, R61, 0x1, R63 ;  /* 0x000000013d3d7824 */ /* 0x000fe400078e023f */
[----:B------:R-:W-:Y:S01]  /*6ab0*/  IMAD.WIDE.U32 R44, R55, UR6, R34 ;  /* 0x00000006372c7c25 */ /* 0x000fe2000f8e0022 */
[----:B------:R-:W-:Y:S01]  /*6ac0*/  ULDC.64 UR6, c[0x0][0xba8] ;  /* 0x0002ea0000067ab9 */ /* 0x000fe20000000a00 */
[----:B-----5:R-:W-:Y:S02]  /*6ad0*/  SEL R34, R42, R67, P0 ;  /* 0x000000432a227207 */ /* 0x020fe40000000000 */
[C---:B------:R-:W-:Y:S01]  /*6ae0*/  IMAD R35, R59.reuse, UR9, R62 ;  /* 0x000000093b237c24 */ /* 0x040fe2000f8e023e */
[----:B------:R-:W-:Y:S01]  /*6af0*/  LEA R55, P2, R44, UR6, 0x2 ;  /* 0x000000062c377c11 */ /* 0x000fe2000f8410ff */
[----:B------:R-:W-:Y:S01]  /*6b00*/  IMAD.WIDE.U32 R60, R59, UR8, R60 ;  /* 0x000000083b3c7c25 */ /* 0x000fe2000f8e003c */
[----:B------:R-:W-:Y:S01]  /*6b10*/  ULDC.64 UR8, c[0x0][0xb00] ;  /* 0x0002c00000087ab9 */ /* 0x000fe20000000a00 */
[----:B------:R-:W-:Y:S01]  /*6b20*/  ULDC UR6, c[0x0][0xa88] ;  /* 0x0002a20000067ab9 */ /* 0x000fe20000000800 */
[----:B------:R-:W-:Y:S01]  /*6b30*/  SEL R42, R67, R42, P0 ;  /* 0x0000002a432a7207 */ /* 0x000fe20000000000 */
[----:B------:R-:W-:Y:S01]  /*6b40*/  IMAD.IADD R45, R45, 0x1, R57 ;  /* 0x000000012d2d7824 */ /* 0x000fe200078e0239 */
[----:B------:R-:W-:Y:S01]  /*6b50*/  IADD3 R35, R61, R35, RZ ;  /* 0x000000233d237210 */ /* 0x000fe20007ffe0ff */
[----:B------:R-:W-:Y:S01]  /*6b60*/  SHFL.IDX PT, R62, R55, 0x1, 0x1c1f ;  /* 0x003c1f00373e7f89 */ /* 0x000fe200000e0000 */
[----:B------:R-:W-:Y:S01]  /*6b70*/  LEA R66, P3, R60, UR8, 0x2 ;  /* 0x000000083c427c11 */ /* 0x000fe2000f8610ff */
[----:B0-----:R-:W-:Y:S01]  /*6b80*/  ULEA UR4, UR5, UR4, 0x18 ;  /* 0x0000000405047291 */ /* 0x001fe2000f8ec03f */
[----:B------:R-:W-:Y:S01]  /*6b90*/  LEA.HI.X R57, R44, UR7, R45, 0x2, P2 ;  /* 0x000000072c397c11 */ /* 0x000fe200090f142d */
[----:B------:R-:W-:Y:S01]  /*6ba0*/  IMAD R65, R46, UR6, RZ ;  /* 0x000000062e417c24 */ /* 0x000fe2000f8e02ff */
[----:B------:R-:W-:Y:S01]  /*6bb0*/  LEA.HI.X R68, R60, UR9, R35, 0x2, P3 ;  /* 0x000000093c447c11 */ /* 0x000fe200098f1423 */
[C---:B------:R-:W-:Y:S01]  /*6bc0*/  VIADD R64, R54.reuse, 0x8 ;  /* 0x0000000836407836 */ /* 0x040fe20000000000 */
[----:B------:R0:W-:Y:S01]  /*6bd0*/  SHFL.IDX PT, R60, R55, RZ, 0x1c1f ;  /* 0x001c1fff373c7589 */ /* 0x0001e200000e0000 */
[----:B------:R-:W-:Y:S01]  /*6be0*/  UIADD3 UR4, UR4, 0x17020, URZ ;  /* 0x0001702004047890 */ /* 0x000fe2000fffe03f */
[----:B------:R-:W-:-:S02]  /*6bf0*/  ISETP.GE.OR P2, PT, R54, R65, P1 ;  /* 0x000000413600720c */ /* 0x000fc40000f46670 */
[----:B------:R-:W3:Y:S01]  /*6c00*/  SHFL.IDX PT, R61, R57, RZ, 0x1c1f ;  /* 0x001c1fff393d7589 */ /* 0x000ee200000e0000 */
[-C--:B------:R-:W-:Y:S01]  /*6c10*/  ISETP.GE.OR P1, PT, R64, R65.reuse, P1 ;  /* 0x000000414000720c */ /* 0x080fe20000f26670 */
[----:B------:R-:W-:Y:S01]  /*6c20*/  UPRMT UR4, URZ, 0x654, UR4 ;  /* 0x000006543f047896 */ /* 0x000fe20008000004 */
[----:B------:R-:W-:Y:S01]  /*6c30*/  ISETP.GE.AND P3, PT, R54, R65, PT ;  /* 0x000000413600720c */ /* 0x000fe20003f66270 */
[----:B------:R-:W4:Y:S01]  /*6c40*/  SHFL.IDX PT, R63, R57, 0x1, 0x1c1f ;  /* 0x003c1f00393f7f89 */ /* 0x000f2200000e0000 */
[----:B--2---:R-:W-:Y:S01]  /*6c50*/  SEL R46, R48, R47, P0 ;  /* 0x0000002f302e7207 */ /* 0x004fe20000000000 */
[----:B0-----:R-:W-:Y:S01]  /*6c60*/  IMAD.SHL.U32 R55, R40, 0x2, RZ ;  /* 0x0000000228377824 */ /* 0x001fe200078e00ff */
[----:B------:R-:W-:Y:S01]  /*6c70*/  SEL R48, R47, R48, P0 ;  /* 0x000000302f307207 */ /* 0x000fe20000000000 */
[----:B------:R0:W2:Y:S01]  /*6c80*/  SHFL.IDX PT, R44, R66, RZ, 0x1c1f ;  /* 0x001c1fff422c7589 */ /* 0x0000a200000e0000 */
[----:B-1----:R-:W-:Y:S02]  /*6c90*/  SEL R47, R49, R50, P0 ;  /* 0x00000032312f7207 */ /* 0x002fe40000000000 */
[----:B------:R-:W-:Y:S01]  /*6ca0*/  SYNCS.ARRIVE.TRANS64.RED.A1T0 RZ, [UR4], RZ ;  /* 0x000000ffffff79a7 */ /* 0x000fe20008100404 */
[----:B------:R-:W-:Y:S01]  /*6cb0*/  SEL R49, R50, R49, P0 ;  /* 0x0000003132317207 */ /* 0x000fe20000000000 */
[----:B------:R0:W1:Y:S01]  /*6cc0*/  SHFL.IDX PT, R45, R68, RZ, 0x1c1f ;  /* 0x001c1fff442d7589 */ /* 0x00006200000e0000 */
[----:B------:R-:W-:-:S02]  /*6cd0*/  SEL R50, R52, R51, P0 ;  /* 0x0000003334327207 */ /* 0x000fc40000000000 */
[----:B------:R-:W-:Y:S02]  /*6ce0*/  SEL R52, R51, R52, P0 ;  /* 0x0000003433347207 */ /* 0x000fe40000000000 */
[----:B------:R-:W-:Y:S02]  /*6cf0*/  SEL R35, R43, R58, P0 ;  /* 0x0000003a2b237207 */ /* 0x000fe40000000000 */
[----:B------:R-:W-:Y:S02]  /*6d00*/  SEL R51, R53, R56, P0 ;  /* 0x0000003835337207 */ /* 0x000fe40000000000 */
[----:B------:R-:W-:Y:S01]  /*6d10*/  SEL R43, R58, R43, P0 ;  /* 0x0000002b3a2b7207 */ /* 0x000fe20000000000 */
[----:B---3--:R0:W-:Y:S01]  /*6d20*/  @!P2 ST.E desc[UR38][R60.64], R2 ;  /* 0x000000023c00a985 */ /* 0x0081e2000c101926 */
[----:B------:R-:W-:-:S03]  /*6d30*/  SEL R53, R56, R53, P0 ;  /* 0x0000003538357207 */ /* 0x000fc60000000000 */
[----:B----4-:R0:W-:Y:S01]  /*6d40*/  @!P1 ST.E desc[UR38][R62.64], R0 ;  /* 0x000000003e009985 */ /* 0x0101e2000c101926 */
[----:B------:R-:W-:Y:S05]  /*6d50*/  @P3 BRA `(.L_x_37) ;  /* 0x0000000400183947 */ /* 0x000fea0003800000 */
[C---:B0-----:R-:W-:Y:S01]  /*6d60*/  VIADD R0, R55.reuse, 0x8 ;  /* 0x0000000837007836 */ /* 0x041fe20000000000 */
[----:B------:R-:W-:Y:S01]  /*6d70*/  ULDC UR4, c[0x0][0xac8] ;  /* 0x0002b20000047ab9 */ /* 0x000fe20000000800 */
[C---:B------:R-:W-:Y:S01]  /*6d80*/  VIADD R40, R55.reuse, 0x10 ;  /* 0x0000001037287836 */ /* 0x040fe20000000000 */
[C---:B------:R-:W-:Y:S01]  /*6d90*/  ISETP.GE.AND P1, PT, R55.reuse, UR4, PT ;  /* 0x0000000437007c0c */ /* 0x040fe2000bf26270 */
[C---:B------:R-:W-:Y:S01]  /*6da0*/  VIADD R54, R55.reuse, 0x18 ;  /* 0x0000001837367836 */ /* 0x040fe20000000000 */
[----:B------:R-:W-:Y:S01]  /*6db0*/  ISETP.GE.AND P2, PT, R0, UR4, PT ;  /* 0x0000000400007c0c */ /* 0x000fe2000bf46270 */
[C---:B------:R-:W-:Y:S01]  /*6dc0*/  VIADD R60, R55.reuse, 0x20 ;  /* 0x00000020373c7836 */ /* 0x040fe20000000000 */
[----:B------:R-:W-:Y:S01]  /*6dd0*/  ISETP.GE.AND P3, PT, R40, UR4, PT ;  /* 0x0000000428007c0c */ /* 0x000fe2000bf66270 */
[----:B------:R-:W-:Y:S01]  /*6de0*/  VIADD R62, R55, 0x28 ;  /* 0x00000028373e7836 */ /* 0x000fe20000000000 */
[----:B------:R-:W-:Y:S02]  /*6df0*/  ISETP.GE.AND P4, PT, R54, UR4, PT ;  /* 0x0000000436007c0c */ /* 0x000fe4000bf86270 */
[----:B------:R-:W-:-:S02]  /*6e00*/  ISETP.GE.AND P5, PT, R60, UR4, PT ;  /* 0x000000043c007c0c */ /* 0x000fc4000bfa6270 */
[----:B------:R-:W-:-:S03]  /*6e10*/  ISETP.GE.AND P6, PT, R62, UR4, PT ;  /* 0x000000043e007c0c */ /* 0x000fc6000bfc6270 */
[--C-:B-12---:R-:W-:Y:S02]  /*6e20*/  @!P1 IMAD.WIDE R56, R55, 0x4, R44.reuse ;  /* 0x0000000437389825 */ /* 0x106fe400078e022c */
[----:B------:R-:W-:Y:S02]  /*6e30*/  @!P2 LEA.HI R0, R0, R0, RZ, 0x1 ;  /* 0x000000000000a211 */ /* 0x000fe400078f08ff */
[----:B------:R-:W-:Y:S01]  /*6e40*/  @!P3 LEA.HI R40, R40, R40, RZ, 0x1 ;  /* 0x000000282828b211 */ /* 0x000fe200078f08ff */
[----:B------:R0:W-:Y:S01]  /*6e50*/  @!P1 ST.E.64 desc[UR38][R56.64], R12 ;  /* 0x0000000c38009985 */ /* 0x0001e2000c101b26 */
[----:B------:R-:W-:Y:S02]  /*6e60*/  @!P2 LOP3.LUT R59, R0, 0xfffffffe, RZ, 0xc0, !PT ;  /* 0xfffffffe003ba812 */ /* 0x000fe400078ec0ff */
[----:B------:R-:W-:Y:S02]  /*6e70*/  @!P4 LEA.HI R54, R54, R54, RZ, 0x1 ;  /* 0x000000363636c211 */ /* 0x000fe400078f08ff */
[----:B------:R-:W-:Y:S01]  /*6e80*/  @!P3 LOP3.LUT R61, R40, 0xfffffffe, RZ, 0xc0, !PT ;  /* 0xfffffffe283db812 */ /* 0x000fe200078ec0ff */
[----:B------:R-:W-:Y:S01]  /*6e90*/  @!P2 IMAD.WIDE R58, R59, 0x4, R44 ;  /* 0x000000043b3aa825 */ /* 0x000fe200078e022c */
[----:B------:R-:W-:-:S02]  /*6ea0*/  @!P5 LEA.HI R0, R60, R60, RZ, 0x1 ;  /* 0x0000003c3c00d211 */ /* 0x000fc400078f08ff */
[----:B------:R-:W-:Y:S01]  /*6eb0*/  @!P6 LEA.HI R40, R62, R62, RZ, 0x1 ;  /* 0x0000003e3e28e211 */ /* 0x000fe200078f08ff */
[--C-:B------:R-:W-:Y:S01]  /*6ec0*/  @!P3 IMAD.WIDE R60, R61, 0x4, R44.reuse ;  /* 0x000000043d3cb825 */ /* 0x100fe200078e022c */
[----:B------:R-:W-:Y:S01]  /*6ed0*/  @!P4 LOP3.LUT R63, R54, 0xfffffffe, RZ, 0xc0, !PT ;  /* 0xfffffffe363fc812 */ /* 0x000fe200078ec0ff */
[----:B------:R1:W-:Y:S01]  /*6ee0*/  @!P2 ST.E.64 desc[UR38][R58.64], R20 ;  /* 0x000000143a00a985 */ /* 0x0003e2000c101b26 */
[----:B------:R-:W-:Y:S01]  /*6ef0*/  @!P5 LOP3.LUT R67, R0, 0xfffffffe, RZ, 0xc0, !PT ;  /* 0xfffffffe0043d812 */ /* 0x000fe200078ec0ff */
[----:B------:R-:W-:Y:S01]  /*6f00*/  VIADD R0, R55, 0x30 ;  /* 0x0000003037007836 */ /* 0x000fe20000000000 */
[----:B0-----:R-:W-:Y:S01]  /*6f10*/  @!P6 LOP3.LUT R57, R40, 0xfffffffe, RZ, 0xc0, !PT ;  /* 0xfffffffe2839e812 */ /* 0x001fe200078ec0ff */
[--C-:B------:R-:W-:Y:S01]  /*6f20*/  @!P4 IMAD.WIDE R62, R63, 0x4, R44.reuse ;  /* 0x000000043f3ec825 */ /* 0x100fe200078e022c */
[----:B------:R0:W-:Y:S02]  /*6f30*/  @!P3 ST.E.64 desc[UR38][R60.64], R18 ;  /* 0x000000123c00b985 */ /* 0x0001e4000c101b26 */
[----:B------:R-:W-:Y:S01]  /*6f40*/  ISETP.GE.AND P1, PT, R0, UR4, PT ;  /* 0x0000000400007c0c */ /* 0x000fe2000bf26270 */
[----:B------:R-:W-:Y:S01]  /*6f50*/  VIADD R40, R55, 0x38 ;  /* 0x0000003837287836 */ /* 0x000fe20000000000 */
[----:B------:R-:W-:Y:S01]  /*6f60*/  @!P4 ST.E.64 desc[UR38][R62.64], R14 ;  /* 0x0000000e3e00c985 */ /* 0x000fe2000c101b26 */
[----:B------:R-:W-:-:S03]  /*6f70*/  @!P5 IMAD.WIDE R12, R67, 0x4, R44 ;  /* 0x00000004430cd825 */ /* 0x000fc600078e022c */
[----:B------:R-:W-:Y:S01]  /*6f80*/  ISETP.GE.AND P2, PT, R40, UR4, PT ;  /* 0x0000000428007c0c */ /* 0x000fe2000bf46270 */
[----:B------:R-:W-:Y:S01]  /*6f90*/  VIADD R54, R55, 0x40 ;  /* 0x0000004037367836 */ /* 0x000fe20000000000 */
[----:B------:R2:W-:Y:S01]  /*6fa0*/  @!P5 ST.E.64 desc[UR38][R12.64], R26 ;  /* 0x0000001a0c00d985 */ /* 0x0005e2000c101b26 */
[----:B-1----:R-:W-:-:S03]  /*6fb0*/  @!P6 IMAD.WIDE R20, R57, 0x4, R44 ;  /* 0x000000043914e825 */ /* 0x002fc600078e022c */
[----:B------:R-:W-:Y:S01]  /*6fc0*/  ISETP.GE.AND P3, PT, R54, UR4, PT ;  /* 0x0000000436007c0c */ /* 0x000fe2000bf66270 */
[C---:B------:R-:W-:Y:S01]  /*6fd0*/  VIADD R56, R55.reuse, 0x48 ;  /* 0x0000004837387836 */ /* 0x040fe20000000000 */
[----:B------:R1:W-:Y:S01]  /*6fe0*/  @!P6 ST.E.64 desc[UR38][R20.64], R30 ;  /* 0x0000001e1400e985 */ /* 0x0003e2000c101b26 */
[C---:B0-----:R-:W-:Y:S01]  /*6ff0*/  VIADD R18, R55.reuse, 0x50 ;  /* 0x0000005037127836 */ /* 0x041fe20000000000 */
[----:B------:R-:W-:Y:S01]  /*7000*/  @!P1 LEA.HI R0, R0, R0, RZ, 0x1 ;  /* 0x0000000000009211 */ /* 0x000fe200078f08ff */
[----:B------:R-:W-:Y:S01]  /*7010*/  VIADD R19, R55, 0x58 ;  /* 0x0000005837137836 */ /* 0x000fe20000000000 */
[----:B------:R-:W-:Y:S02]  /*7020*/  ISETP.GE.AND P4, PT, R56, UR4, PT ;  /* 0x0000000438007c0c */ /* 0x000fe4000bf86270 */
[----:B------:R-:W-:Y:S02]  /*7030*/  ISETP.GE.AND P5, PT, R18, UR4, PT ;  /* 0x0000000412007c0c */ /* 0x000fe4000bfa6270 */
[----:B------:R-:W-:-:S02]  /*7040*/  ISETP.GE.AND P6, PT, R19, UR4, PT ;  /* 0x0000000413007c0c */ /* 0x000fc4000bfc6270 */
[----:B------:R-:W-:Y:S02]  /*7050*/  @!P2 LEA.HI R40, R40, R40, RZ, 0x1 ;  /* 0x000000282828a211 */ /* 0x000fe400078f08ff */
[----:B------:R-:W-:Y:S02]  /*7060*/  @!P3 LEA.HI R54, R54, R54, RZ, 0x1 ;  /* 0x000000363636b211 */ /* 0x000fe400078f08ff */
[----:B--2---:R-:W-:Y:S02]  /*7070*/  @!P1 LOP3.LUT R13, R0, 0xfffffffe, RZ, 0xc0, !PT ;  /* 0xfffffffe000d9812 */ /* 0x004fe400078ec0ff */
[----:B------:R-:W-:Y:S02]  /*7080*/  @!P2 LOP3.LUT R15, R40, 0xfffffffe, RZ, 0xc0, !PT ;  /* 0xfffffffe280fa812 */ /* 0x000fe400078ec0ff */
[----:B------:R-:W-:Y:S02]  /*7090*/  @!P4 LEA.HI R56, R56, R56, RZ, 0x1 ;  /* 0x000000383838c211 */ /* 0x000fe400078f08ff */
[----:B------:R-:W-:Y:S01]  /*70a0*/  @!P5 LEA.HI R18, R18, R18, RZ, 0x1 ;  /* 0x000000121212d211 */ /* 0x000fe200078f08ff */
[----:B------:R-:W-:Y:S01]  /*70b0*/  @!P2 IMAD.WIDE R14, R15, 0x4, R44 ;  /* 0x000000040f0ea825 */ /* 0x000fe200078e022c */
[----:B------:R-:W-:-:S02]  /*70c0*/  @!P6 LEA.HI R12, R19, R19, RZ, 0x1 ;  /* 0x00000013130ce211 */ /* 0x000fc400078f08ff */
[----:B------:R-:W-:Y:S02]  /*70d0*/  @!P3 LOP3.LUT R19, R54, 0xfffffffe, RZ, 0xc0, !PT ;  /* 0xfffffffe3613b812 */ /* 0x000fe400078ec0ff */
[----:B-1----:R-:W-:Y:S02]  /*70e0*/  @!P4 LOP3.LUT R21, R56, 0xfffffffe, RZ, 0xc0, !PT ;  /* 0xfffffffe3815c812 */ /* 0x002fe400078ec0ff */
[----:B------:R-:W-:Y:S01]  /*70f0*/  @!P5 LOP3.LUT R27, R18, 0xfffffffe, RZ, 0xc0, !PT ;  /* 0xfffffffe121bd812 */ /* 0x000fe200078ec0ff */
[----:B------:R-:W-:Y:S01]  /*7100*/  @!P3 IMAD.WIDE R18, R19, 0x4, R44 ;  /* 0x000000041312b825 */ /* 0x000fe200078e022c */
[----:B------:R-:W-:-:S03]  /*7110*/  @!P6 LOP3.LUT R31, R12, 0xfffffffe, RZ, 0xc0, !PT ;  /* 0xfffffffe0c1fe812 */ /* 0x000fc600078ec0ff */
[----:B------:R-:W-:-:S04]  /*7120*/  @!P1 IMAD.WIDE R12, R13, 0x4, R44 ;  /* 0x000000040d0c9825 */ /* 0x000fc800078e022c */
[--C-:B------:R-:W-:Y:S01]  /*7130*/  @!P4 IMAD.WIDE R20, R21, 0x4, R44.reuse ;  /* 0x000000041514c825 */ /* 0x100fe200078e022c */
[----:B------:R3:W-:Y:S03]  /*7140*/  @!P1 ST.E.64 desc[UR38][R12.64], R34 ;  /* 0x000000220c009985 */ /* 0x0007e6000c101b26 */
[--C-:B------:R-:W-:Y:S01]  /*7150*/  @!P5 IMAD.WIDE R26, R27, 0x4, R44.reuse ;  /* 0x000000041b1ad825 */ /* 0x100fe200078e022c */
[----:B------:R3:W-:Y:S03]  /*7160*/  @!P2 ST.E.64 desc[UR38][R14.64], R42 ;  /* 0x0000002a0e00a985 */ /* 0x0007e6000c101b26 */
[----:B------:R-:W-:Y:S01]  /*7170*/  @!P6 IMAD.WIDE R44, R31, 0x4, R44 ;  /* 0x000000041f2ce825 */ /* 0x000fe200078e022c */
[----:B------:R3:W-:Y:S04]  /*7180*/  @!P3 ST.E.64 desc[UR38][R18.64], R46 ;  /* 0x0000002e1200b985 */ /* 0x0007e8000c101b26 */
[----:B------:R3:W-:Y:S04]  /*7190*/  @!P4 ST.E.64 desc[UR38][R20.64], R48 ;  /* 0x000000301400c985 */ /* 0x0007e8000c101b26 */
[----:B------:R3:W-:Y:S04]  /*71a0*/  @!P5 ST.E.64 desc[UR38][R26.64], R50 ;  /* 0x000000321a00d985 */ /* 0x0007e8000c101b26 */
[----:B------:R3:W-:Y:S02]  /*71b0*/  @!P6 ST.E.64 desc[UR38][R44.64], R52 ;  /* 0x000000342c00e985 */ /* 0x0007e4000c101b26 */
.L_x_37:
[----:B------:R-:W-:Y:S05]  /*71c0*/  BSYNC B0 ;  /* 0x0000000000007941 */ /* 0x000fea0003800000 */
.L_x_36:
[----:B------:R-:W-:Y:S01]  /*71d0*/  ISETP.GE.AND P1, PT, R64, R65, PT ;  /* 0x000000414000720c */ /* 0x000fe20003f26270 */
[----:B---3--:R3:W4:Y:S01]  /*71e0*/  SHFL.IDX PT, R13, R68, 0x1, 0x1c1f ;  /* 0x003c1f00440d7f89 */ /* 0x00872200000e0000 */
[----:B------:R-:W-:Y:S02]  /*71f0*/  SEL R14, R29, R38, P0 ;  /* 0x000000261d0e7207 */ /* 0x000fe40000000000 */
[----:B------:R-:W-:Y:S01]  /*7200*/  SEL R18, R38, R29, P0 ;  /* 0x0000001d26127207 */ /* 0x000fe20000000000 */
[----:B------:R3:W0:Y:S01]  /*7210*/  SHFL.IDX PT, R12, R66, 0x1, 0x1c1f ;  /* 0x003c1f00420c7f89 */ /* 0x00062200000e0000 */
        /* <DEDUP_REMOVED lines=19> */
[----:B0-----:R-:W-:Y:S01]  /*7350*/  SEL R2, R23, R6, P0 ;  /* 0x0000000617027207 */ /* 0x001fe20000000000 */
[----:B---34-:R-:W-:Y:S06]  /*7360*/  @P1 BRA `(.L_x_8) ;  /* 0x00000044000c1947 */ /* 0x018fec0003800000 */
[C---:B------:R-:W-:Y:S01]  /*7370*/  VIADD R0, R55.reuse, 0x8 ;  /* 0x0000000837007836 */ /* 0x040fe20000000000 */
        /* <DEDUP_REMOVED lines=8> */
[----:B------:R-:W-:-:S04]  /*7400*/  ISETP.GE.AND P3, PT, R10, UR4, PT ;  /* 0x000000040a007c0c */ /* 0x000fc8000bf66270 */
[----:B------:R-:W-:-:S03]  /*7410*/  ISETP.GE.AND P6, PT, R22, UR4, PT ;  /* 0x0000000416007c0c */ /* 0x000fc6000bfc6270 */
[----:B------:R-:W-:Y:S02]  /*7420*/  @!P0 IMAD.WIDE R6, R55, 0x4, R12 ;  /* 0x0000000437068825 */ /* 0x000fe400078e020c */
[----:B------:R-:W-:-:S03]  /*7430*/  @!P1 LEA.HI R0, R0, R0, RZ, 0x1 ;  /* 0x0000000000009211 */ /* 0x000fc600078f08ff */
[----:B------:R0:W-:Y:S01]  /*7440*/  @!P0 ST.E.64 desc[UR38][R6.64], R14 ;  /* 0x0000000e06008985 */ /* 0x0001e2000c101b26 */
[----:B------:R-:W-:Y:S02]  /*7450*/  @!P1 LOP3.LUT R9, R0, 0xfffffffe, RZ, 0xc0, !PT ;  /* 0xfffffffe00099812 */ /* 0x000fe400078ec0ff */
[----:B------:R-:W-:Y:S02]  /*7460*/  @!P2 LEA.HI R0, R8, R8, RZ, 0x1 ;  /* 0x000000080800a211 */ /* 0x000fe400078f08ff */
[----:B------:R-:W-:Y:S01]  /*7470*/  @!P3 LEA.HI R10, R10, R10, RZ, 0x1 ;  /* 0x0000000a0a0ab211 */ /* 0x000fe200078f08ff */
[--C-:B------:R-:W-:Y:S01]  /*7480*/  @!P1 IMAD.WIDE R8, R9, 0x4, R12.reuse ;  /* 0x0000000409089825 */ /* 0x100fe200078e020c */
[----:B------:R-:W-:Y:S02]  /*7490*/  @!P2 LOP3.LUT R11, R0, 0xfffffffe, RZ, 0xc0, !PT ;  /* 0xfffffffe000ba812 */ /* 0x000fe400078ec0ff */
[----:B------:R-:W-:Y:S01]  /*74a0*/  @!P3 LOP3.LUT R17, R10, 0xfffffffe, RZ, 0xc0, !PT ;  /* 0xfffffffe0a11b812 */ /* 0x000fe200078ec0ff */
[----:B------:R-:W-:Y:S01]  /*74b0*/  VIADD R0, R55, 0x28 ;  /* 0x0000002837007836 */ /* 0x000fe20000000000 */
[----:B------:R3:W-:Y:S01]  /*74c0*/  @!P1 ST.E.64 desc[UR38][R8.64], R18 ;  /* 0x0000001208009985 */ /* 0x0007e2000c101b26 */
[----:B------:R-:W-:Y:S01]  /*74d0*/  @!P2 IMAD.WIDE R10, R11, 0x4, R12 ;  /* 0x000000040b0aa825 */ /* 0x000fe200078e020c */
[----:B------:R-:W-:-:S02]  /*74e0*/  ISETP.GE.AND P0, PT, R16, UR4, PT ;  /* 0x0000000410007c0c */ /* 0x000fc4000bf06270 */
[----:B------:R-:W-:Y:S01]  /*74f0*/  ISETP.GE.AND P1, PT, R0, UR4, PT ;  /* 0x0000000400007c0c */ /* 0x000fe2000bf26270 */
[----:B0-----:R-:W-:Y:S01]  /*7500*/  VIADD R14, R55, 0x30 ;  /* 0x00000030370e7836 */ /* 0x001fe20000000000 */
[----:B------:R0:W-:Y:S01]  /*7510*/  @!P2 ST.E.64 desc[UR38][R10.64], R20 ;  /* 0x000000140a00a985 */ /* 0x0001e2000c101b26 */
[----:B------:R-:W-:Y:S01]  /*7520*/  @!P3 IMAD.WIDE R6, R17, 0x4, R12 ;  /* 0x000000041106b825 */ /* 0x000fe200078e020c */
[----:B------:R-:W-:Y:S02]  /*7530*/  @!P6 LEA.HI R22, R22, R22, RZ, 0x1 ;  /* 0x000000161616e211 */ /* 0x000fe400078f08ff */
[----:B------:R-:W-:Y:S01]  /*7540*/  ISETP.GE.AND P2, PT, R14, UR4, PT ;  /* 0x000000040e007c0c */ /* 0x000fe2000bf46270 */
[C---:B------:R-:W-:Y:S01]  /*7550*/  VIADD R17, R55.reuse, 0x38 ;  /* 0x0000003837117836 */ /* 0x040fe20000000000 */
[----:B------:R4:W-:Y:S01]  /*7560*/  @!P3 ST.E.64 desc[UR38][R6.64], R26 ;  /* 0x0000001a0600b985 */ /* 0x0009e2000c101b26 */
[C---:B---3--:R-:W-:Y:S02]  /*7570*/  VIADD R18, R55.reuse, 0x40 ;  /* 0x0000004037127836 */ /* 0x048fe40000000000 */
[----:B------:R-:W-:Y:S01]  /*7580*/  @!P0 LEA.HI R16, R16, R16, RZ, 0x1 ;  /* 0x0000001010108211 */ /* 0x000fe200078f08ff */
[----:B------:R-:W-:Y:S01]  /*7590*/  VIADD R19, R55, 0x48 ;  /* 0x0000004837137836 */ /* 0x000fe20000000000 */
[----:B------:R-:W-:Y:S01]  /*75a0*/  ISETP.GE.AND P3, PT, R17, UR4, PT ;  /* 0x0000000411007c0c */ /* 0x000fe2000bf66270 */
[----:B------:R-:W-:Y:S01]  /*75b0*/  VIADD R55, R55, 0x58 ;  /* 0x0000005837377836 */ /* 0x000fe20000000000 */
[----:B------:R-:W-:-:S02]  /*75c0*/  ISETP.GE.AND P4, PT, R18, UR4, PT ;  /* 0x0000000412007c0c */ /* 0x000fc4000bf86270 */
[----:B------:R-:W-:Y:S02]  /*75d0*/  ISETP.GE.AND P5, PT, R19, UR4, PT ;  /* 0x0000000413007c0c */ /* 0x000fe4000bfa6270 */
[----:B------:R-:W-:Y:S02]  /*75e0*/  @!P1 LEA.HI R0, R0, R0, RZ, 0x1 ;  /* 0x0000000000009211 */ /* 0x000fe400078f08ff */
[----:B------:R-:W-:Y:S02]  /*75f0*/  @!P2 LEA.HI R14, R14, R14, RZ, 0x1 ;  /* 0x0000000e0e0ea211 */ /* 0x000fe400078f08ff */
[----:B------:R-:W-:Y:S02]  /*7600*/  @!P0 LOP3.LUT R9, R16, 0xfffffffe, RZ, 0xc0, !PT ;  /* 0xfffffffe10098812 */ /* 0x000fe400078ec0ff */
[----:B0-----:R-:W-:Y:S02]  /*7610*/  @!P1 LOP3.LUT R11, R0, 0xfffffffe, RZ, 0xc0, !PT ;  /* 0xfffffffe000b9812 */ /* 0x001fe400078ec0ff */
[----:B------:R-:W-:Y:S01]  /*7620*/  @!P2 LOP3.LUT R15, R14, 0xfffffffe, RZ, 0xc0, !PT ;  /* 0xfffffffe0e0fa812 */ /* 0x000fe200078ec0ff */
[----:B----4-:R-:W-:Y:S01]  /*7630*/  @!P0 IMAD.WIDE R6, R9, 0x4, R12 ;  /* 0x0000000409068825 */ /* 0x010fe200078e020c */
[----:B------:R-:W-:-:S02]  /*7640*/  @!P3 LEA.HI R17, R17, R17, RZ, 0x1 ;  /* 0x000000111111b211 */ /* 0x000fc400078f08ff */
[----:B------:R-:W-:Y:S01]  /*7650*/  @!P4 LEA.HI R18, R18, R18, RZ, 0x1 ;  /* 0x000000121212c211 */ /* 0x000fe200078f08ff */
[--C-:B------:R-:W-:Y:S01]  /*7660*/  @!P1 IMAD.WIDE R8, R11, 0x4, R12.reuse ;  /* 0x000000040b089825 */ /* 0x100fe200078e020c */
[----:B------:R-:W-:Y:S01]  /*7670*/  @!P5 LEA.HI R19, R19, R19, RZ, 0x1 ;  /* 0x000000131313d211 */ /* 0x000fe200078f08ff */
[----:B------:R0:W-:Y:S01]  /*7680*/  @!P0 ST.E.64 desc[UR38][R6.64], R28 ;  /* 0x0000001c06008985 */ /* 0x0001e2000c101b26 */
[----:B------:R-:W-:Y:S01]  /*7690*/  @!P6 LOP3.LUT R21, R22, 0xfffffffe, RZ, 0xc0, !PT ;  /* 0xfffffffe1615e812 */ /* 0x000fe200078ec0ff */
[--C-:B------:R-:W-:Y:S01]  /*76a0*/  @!P2 IMAD.WIDE R10, R15, 0x4, R12.reuse ;  /* 0x000000040f0aa825 */ /* 0x100fe200078e020c */
[----:B------:R-:W-:Y:S01]  /*76b0*/  @!P3 LOP3.LUT R15, R17, 0xfffffffe, RZ, 0xc0, !PT ;  /* 0xfffffffe110fb812 */ /* 0x000fe200078ec0ff */
[----:B------:R3:W-:Y:S01]  /*76c0*/  @!P1 ST.E.64 desc[UR38][R8.64], R36 ;  /* 0x0000002408009985 */ /* 0x0007e2000c101b26 */
[----:B------:R-:W-:Y:S02]  /*76d0*/  @!P4 LOP3.LUT R17, R18, 0xfffffffe, RZ, 0xc0, !PT ;  /* 0xfffffffe1211c812 */ /* 0x000fe400078ec0ff */
[----:B------:R-:W-:Y:S01]  /*76e0*/  @!P5 LOP3.LUT R19, R19, 0xfffffffe, RZ, 0xc0, !PT ;  /* 0xfffffffe1313d812 */ /* 0x000fe200078ec0ff */
[----:B------:R-:W-:Y:S01]  /*76f0*/  @!P3 IMAD.WIDE R14, R15, 0x4, R12 ;  /* 0x000000040f0eb825 */ /* 0x000fe200078e020c */
[----:B------:R4:W-:Y:S01]  /*7700*/  @!P2 ST.E.64 desc[UR38][R10.64], R30 ;  /* 0x0000001e0a00a985 */ /* 0x0009e2000c101b26 */
[----:B------:R-:W-:-:S03]  /*7710*/  ISETP.GE.AND P0, PT, R55, UR4, PT ;  /* 0x0000000437007c0c */ /* 0x000fc6000bf06270 */
[----:B------:R4:W-:Y:S01]  /*7720*/  @!P3 ST.E.64 desc[UR38][R14.64], R32 ;  /* 0x000000200e00b985 */ /* 0x0009e2000c101b26 */
[----:B0-----:R-:W-:-:S04]  /*7730*/  @!P4 IMAD.WIDE R6, R17, 0x4, R12 ;  /* 0x000000041106c825 */ /* 0x001fc800078e020c */
[--C-:B---3--:R-:W-:Y:S01]  /*7740*/  @!P5 IMAD.WIDE R8, R19, 0x4, R12.reuse ;  /* 0x000000041308d825 */ /* 0x108fe200078e020c */
[----:B------:R4:W-:Y:S03]  /*7750*/  @!P4 ST.E.64 desc[UR38][R6.64], R24 ;  /* 0x000000180600c985 */ /* 0x0009e6000c101b26 */
[----:B------:R-:W-:Y:S01]  /*7760*/  @!P6 IMAD.WIDE R16, R21, 0x4, R12 ;  /* 0x000000041510e825 */ /* 0x000fe200078e020c */
[----:B------:R4:W-:Y:S04]  /*7770*/  @!P5 ST.E.64 desc[UR38][R8.64], R34 ;  /* 0x000000220800d985 */ /* 0x0009e8000c101b26 */
[----:B------:R4:W-:Y:S01]  /*7780*/  @!P6 ST.E.64 desc[UR38][R16.64], R4 ;  /* 0x000000041000e985 */ /* 0x0009e2000c101b26 */
[----:B------:R-:W-:Y:S05]  /*7790*/  @P0 BRA `(.L_x_8) ;  /* 0x0000004000000947 */ /* 0x000fea0003800000 */
[----:B------:R-:W-:-:S04]  /*77a0*/  LEA.HI R55, R55, R55, RZ, 0x1 ;  /* 0x0000003737377211 */ /* 0x000fc800078f08ff */
[----:B------:R-:W-:-:S05]  /*77b0*/  LOP3.LUT R55, R55, 0xfffffffe, RZ, 0xc0, !PT ;  /* 0xfffffffe37377812 */ /* 0x000fca00078ec0ff */
[----:B------:R-:W-:-:S05]  /*77c0*/  IMAD.WIDE R12, R55, 0x4, R12 ;  /* 0x00000004370c7825 */ /* 0x000fca00078e020c */
[----:B------:R0:W-:Y:S01]  /*77d0*/  ST.E.64 desc[UR38][R12.64], R2 ;  /* 0x000000020c007985 */ /* 0x0001e2000c101b26 */
[----:B------:R-:W-:Y:S05]  /*77e0*/  BRA `(.L_x_8) ;  /* 0x0000003c00ec7947 */ /* 0x000fea0003800000 */
.L_x_35:
[----:B------:R-:W0:Y:S02]  /*77f0*/  S2R R0, SR_TID.X ;  /* 0x0000000000007919 */ /* 0x000e240000002100 */
[----:B0-----:R-:W-:-:S05]  /*7800*/  VIADD R2, R0, 0xffffff80 ;  /* 0xffffff8000027836 */ /* 0x001fca0000000000 */
[----:B------:R-:W-:-:S13]  /*7810*/  ISETP.GT.AND P0, PT, R2, 0xbf, PT ;  /* 0x000000bf0200780c */ /* 0x000fda0003f04270 */
[----:B------:R-:W-:Y:S05]  /*7820*/  @P0 BRA `(.L_x_8) ;  /* 0x0000003c00dc0947 */ /* 0x000fea0003800000 */
[----:B------:R-:W0:Y:S01]  /*7830*/  S2R R3, SR_CTAID.X ;  /* 0x0000000000037919 */ /* 0x000e220000002500 */
[----:B------:R-:W1:Y:S01]  /*7840*/  LDC R6, c[0x0][0xbe8] ;  /* 0x0002fa00ff067b82 */ /* 0x000e620000000800 */
[----:B------:R-:W-:Y:S01]  /*7850*/  ULDC UR4, c[0x0][0xa88] ;  /* 0x0002a20000047ab9 */ /* 0x000fe20000000800 */
[----:B0-----:R-:W-:Y:S02]  /*7860*/  IMAD R0, R3, 0xc0, R0 ;  /* 0x000000c003007824 */ /* 0x001fe400078e0200 */
[----:B-1----:R-:W-:Y:S02]  /*7870*/  IMAD R3, R6, UR4, RZ ;  /* 0x0000000406037c24 */ /* 0x002fe4000f8e02ff */
[----:B------:R-:W-:-:S05]  /*7880*/  VIADD R0, R0, 0xffffff80 ;  /* 0xffffff8000007836 */ /* 0x000fca0000000000 */
[----:B------:R-:W-:-:S13]  /*7890*/  ISETP.GE.AND P0, PT, R0, R3, PT ;  /* 0x000000030000720c */ /* 0x000fda0003f06270 */
[----:B------:R-:W-:Y:S05]  /*78a0*/  @P0 BRA `(.L_x_8) ;  /* 0x0000003c00bc0947 */ /* 0x000fea0003800000 */
[----:B------:R-:W-:Y:S01]  /*78b0*/  ISETP.NE.AND P0, PT, R6, 0x1, PT ;  /* 0x000000010600780c */ /* 0x000fe20003f05270 */
[----:B------:R-:W0:Y:S01]  /*78c0*/  LDC.64 R10, c[0x0][0xbd8] ;  /* 0x0002f600ff0a7b82 */ /* 0x000e220000000a00 */
[----:B------:R-:W-:Y:S01]  /*78d0*/  USHF.R.S32.HI UR6, URZ, 0x1f, UR36 ;  /* 0x0000001f3f067899 */ /* 0x000fe20008011424 */
[----:B------:R-:W-:Y:S01]  /*78e0*/  IMAD.MOV.U32 R5, RZ, RZ, R0 ;  /* 0x000000ffff057224 */ /* 0x000fe200078e0000 */
[----:B------:R-:W-:Y:S02]  /*78f0*/  ULDC.64 UR8, c[0x0][0xbd0] ;  /* 0x0002f40000087ab9 */ /* 0x000fe40000000a00 */
[----:B------:R-:W-:Y:S02]  /*7900*/  UIMAD UR6, UR6, UR8, URZ ;  /* 0x00000008060672a4 */ /* 0x000fe4000f8e023f */
[----:B------:R-:W-:Y:S01]  /*7910*/  UIMAD.WIDE.U32 UR4, UR36, UR8, URZ ;  /* 0x00000008240472a5 */ /* 0x000fe2000f8e003f */
[----:B------:R-:W1:Y:S01]  /*7920*/  S2UR UR7, SR_CTAID.Y ;  /* 0x00000000000779c3 */ /* 0x000e620000002600 */
[----:B------:R-:W-:-:S04]  /*7930*/  UIMAD UR6, UR36, UR9, UR6 ;  /* 0x00000009240672a4 */ /* 0x000fc8000f8e0206 */
[----:B------:R-:W-:Y:S02]  /*7940*/  UIADD3 UR6, UR5, UR6, URZ ;  /* 0x0000000605067290 */ /* 0x000fe4000fffe03f */
[----:B------:R-:W-:Y:S01]  /*7950*/  IMAD.U32 R3, RZ, RZ, UR5 ;  /* 0x00000005ff037e24 */ /* 0x000fe2000f8e00ff */
[----:B------:R-:W2:Y:S01]  /*7960*/  @P0 LDC R7, c[0x0][0xbec] ;  /* 0x0002fb00ff070b82 */ /* 0x000ea20000000800 */
[----:B------:R-:W-:Y:S01]  /*7970*/  IMAD.U32 R2, RZ, RZ, UR4 ;  /* 0x00000004ff027e24 */ /* 0x000fe2000f8e00ff */
[----:B------:R-:W-:Y:S01]  /*7980*/  ULDC.64 UR4, c[0x0][0xbe0] ;  /* 0x0002f80000047ab9 */ /* 0x000fe20000000a00 */
[----:B------:R-:W-:-:S05]  /*7990*/  IMAD.U32 R3, RZ, RZ, UR6 ;  /* 0x00000006ff037e24 */ /* 0x000fca000f8e00ff */
[----:B------:R-:W3:Y:S01]  /*79a0*/  @P0 LDC R9, c[0x0][0xbf0] ;  /* 0x0002fc00ff090b82 */ /* 0x000ee20000000800 */
[C---:B0-----:R-:W-:Y:S02]  /*79b0*/  IMAD R12, R10.reuse, UR46, RZ ;  /* 0x0000002e0a0c7c24 */ /* 0x041fe4000f8e02ff */
[----:B------:R-:W-:-:S04]  /*79c0*/  IMAD.WIDE.U32 R2, R10, UR45, R2 ;  /* 0x0000002d0a027c25 */ /* 0x000fc8000f8e0002 */
[----:B------:R-:W-:Y:S01]  /*79d0*/  IMAD R11, R11, UR45, R12 ;  /* 0x0000002d0b0b7c24 */ /* 0x000fe2000f8e020c */
[----:B------:R-:W1:Y:S03]  /*79e0*/  LDC R8, c[0x0][0xc50] ;  /* 0x00031400ff087b82 */ /* 0x000e660000000800 */
[----:B------:R-:W-:Y:S02]  /*79f0*/  IMAD.IADD R3, R11, 0x1, R3 ;  /* 0x000000010b037824 */ /* 0x000fe400078e0203 */
[----:B--2---:R-:W-:-:S04]  /*7a00*/  @P0 IMAD.HI.U32 R4, R0, R7, RZ ;  /* 0x0000000700040227 */ /* 0x004fc800078e00ff */
[----:B------:R-:W-:Y:S01]  /*7a10*/  IMAD R7, RZ, RZ, -UR36 ;  /* 0x80000024ff077e24 */ /* 0x000fe2000f8e02ff */
[----:B---3--:R-:W-:-:S03]  /*7a20*/  @P0 SHF.R.U32.HI R5, RZ, R9, R4 ;  /* 0x00000009ff050219 */ /* 0x008fc60000011604 */
[----:B-1----:R-:W-:Y:S02]  /*7a30*/  IMAD R9, R8, R7, UR7 ;  /* 0x0000000708097e24 */ /* 0x002fe4000f8e0207 */
[----:B------:R-:W-:Y:S02]  /*7a40*/  IMAD.MOV R7, RZ, RZ, -R5 ;  /* 0x000000ffff077224 */ /* 0x000fe400078e0a05 */
[----:B------:R-:W-:Y:S01]  /*7a50*/  IMAD.WIDE.U32 R2, R9, UR4, R2 ;  /* 0x0000000409027c25 */ /* 0x000fe2000f8e0002 */
[----:B------:R-:W-:-:S03]  /*7a60*/  SHF.R.S32.HI R4, RZ, 0x1f, R9 ;  /* 0x0000001fff047819 */ /* 0x000fc60000011409 */
[----:B------:R-:W-:Y:S01]  /*7a70*/  IMAD R7, R6, R7, R0 ;  /* 0x0000000706077224 */ /* 0x000fe200078e0200 */
[----:B------:R-:W-:Y:S01]  /*7a80*/  IADD3 R2, P0, R5, R2, RZ ;  /* 0x0000000205027210 */ /* 0x000fe20007f1e0ff */
[----:B------:R-:W-:-:S03]  /*7a90*/  IMAD R4, R4, UR4, RZ ;  /* 0x0000000404047c24 */ /* 0x000fc6000f8e02ff */
[----:B------:R-:W-:Y:S01]  /*7aa0*/  SHF.R.S32.HI R0, RZ, 0x1f, R7 ;  /* 0x0000001fff007819 */ /* 0x000fe20000011407 */
[----:B------:R-:W-:Y:S01]  /*7ab0*/  IMAD R4, R9, UR5, R4 ;  /* 0x0000000509047c24 */ /* 0x000fe2000f8e0204 */
[----:B------:R-:W-:Y:S01]  /*7ac0*/  SHF.R.S32.HI R9, RZ, 0x1f, R5 ;  /* 0x0000001fff097819 */ /* 0x000fe20000011405 */
[----:B------:R-:W-:Y:S02]  /*7ad0*/  ULDC.64 UR4, c[0x0][0xbc8] ;  /* 0x0002f20000047ab9 */ /* 0x000fe40000000a00 */
[----:B------:R-:W-:Y:S01]  /*7ae0*/  IMAD R0, R0, UR4, RZ ;  /* 0x0000000400007c24 */ /* 0x000fe2000f8e02ff */
[----:B------:R-:W-:-:S03]  /*7af0*/  IADD3.X R3, R9, R3, R4, P0, !PT ;  /* 0x0000000309037210 */ /* 0x000fc600007fe404 */
[C---:B------:R-:W-:Y:S02]  /*7b00*/  IMAD R5, R7.reuse, UR5, R0 ;  /* 0x0000000507057c24 */ /* 0x040fe4000f8e0200 */
[----:B------:R-:W-:Y:S01]  /*7b10*/  IMAD.WIDE.U32 R2, R7, UR4, R2 ;  /* 0x0000000407027c25 */ /* 0x000fe2000f8e0002 */
[----:B------:R-:W-:-:S04]  /*7b20*/  ULDC.64 UR4, c[0x0][0xba8] ;  /* 0x0002ea0000047ab9 */ /* 0x000fc80000000a00 */
[----:B------:R-:W-:Y:S02]  /*7b30*/  IADD3 R3, R3, R5, RZ ;  /* 0x0000000503037210 */ /* 0x000fe40007ffe0ff */
[----:B------:R-:W-:-:S04]  /*7b40*/  LEA R4, P0, R2, UR4, 0x2 ;  /* 0x0000000402047c11 */ /* 0x000fc8000f8010ff */
[----:B------:R-:W-:Y:S01]  /*7b50*/  LEA.HI.X R5, R2, UR5, R3, 0x2, P0 ;  /* 0x0000000502057c11 */ /* 0x000fe200080f1403 */
[----:B------:R-:W-:-:S05]  /*7b60*/  IMAD.MOV.U32 R3, RZ, RZ, -0x800000 ;  /* 0xff800000ff037424 */ /* 0x000fca00078e00ff */
[----:B------:R0:W-:Y:S01]  /*7b70*/  STG.E desc[UR38][R4.64], R3 ;  /* 0x0000000304007986 */ /* 0x0001e2000c101926 */
[----:B------:R-:W-:Y:S05]  /*7b80*/  BRA `(.L_x_8) ;  /* 0x0000003c00047947 */ /* 0x000fea0003800000 */
.L_x_6:
[----:B------:R-:W-:-:S08]  /*7b90*/  NOP ;  /* 0x0000000000007918 */ /* 0x000fd00000000000 */
[----:B------:R-:W0:-:S00]  /*7ba0*/  USETMAXREG.DEALLOC.CTAPOOL 0x20 ;  /* 0x00000020000079c8 */ /* 0x000e0000080e0500 */
[----:B0-----:R-:W-:Y:S01]  /*7bb0*/  LOP3.LUT R22, R18, 0x3, RZ, 0xc0, !PT ;  /* 0x0000000312167812 */ /* 0x001fe200078ec0ff */
[----:B------:R-:W0:Y:S05]  /*7bc0*/  S2R R24, SR_CTAID.Z ;  /* 0x0000000000187919 */ /* 0x000e2a0000002700 */
[----:B------:R-:W1:Y:S01]  /*7bd0*/  S2UR UR6, SR_CTAID.Y ;  /* 0x00000000000679c3 */ /* 0x000e620000002600 */
[----:B------:R-:W2:Y:S02]  /*7be0*/  SHFL.IDX PT, R0, R22, RZ, 0x1f ;  /* 0x00001fff16007589 */ /* 0x000ea400000e0000 */
[----:B--2---:R-:W-:-:S13]  /*7bf0*/  ISETP.NE.AND P0, PT, R0, RZ, PT ;  /* 0x000000ff0000720c */ /* 0x004fda0003f05270 */
[----:B01----:R-:W-:Y:S05]  /*7c00*/  @!P0 BRA `(.L_x_38) ;  /* 0x0000000000288947 */ /* 0x003fea0003800000 */
[----:B------:R-:W-:Y:S01]  /*7c10*/  ULDC UR7, c[0x0][0xc50] ;  /* 0x0003140000077ab9 */ /* 0x000fe20000000800 */
[----:B------:R-:W-:Y:S01]  /*7c20*/  UMOV UR42, UR6 ;  /* 0x00000006002a7c82 */ /* 0x000fe20008000000 */
[----:B------:R-:W-:-:S06]  /*7c30*/  UISETP.NE.AND UP0, UPT, UR7, 0x1, UPT ;  /* 0x000000010700788c */ /* 0x000fcc000bf05270 */
[----:B------:R-:W-:-:S13]  /*7c40*/  PLOP3.LUT P0, PT, PT, PT, UP0, 0x80, 0x0 ;  /* 0x000000000000781c */ /* 0x000fda0003f0f008 */
[----:B------:R-:W-:Y:S05]  /*7c50*/  @!P0 BRA `(.L_x_39) ;  /* 0x0000000000308947 */ /* 0x000fea0003800000 */
[----:B------:R-:W-:Y:S01]  /*7c60*/  ULDC UR4, c[0x0][0xc54] ;  /* 0x0003150000047ab9 */ /* 0x000fe20000000800 */
[----:B------:R-:W-:Y:S01]  /*7c70*/  ULDC UR42, c[0x0][0xc58] ;  /* 0x00031600002a7ab9 */ /* 0x000fe20000000800 */
[----:B------:R-:W-:-:S04]  /*7c80*/  UIMAD.WIDE.U32 UR4, UR6, UR4, URZ ;  /* 0x00000004060472a5 */ /* 0x000fc8000f8e003f */
[----:B------:R-:W-:Y:S01]  /*7c90*/  USHF.R.U32.HI UR42, URZ, UR42, UR5 ;  /* 0x0000002a3f2a7299 */ /* 0x000fe20008011605 */
[----:B------:R-:W-:Y:S11]  /*7ca0*/  BRA `(.L_x_39) ;  /* 0x00000000001c7947 */ /* 0x000ff60003800000 */
.L_x_38:
[----:B------:R-:W-:Y:S01]  /*7cb0*/  ULDC UR7, c[0x0][0xc50] ;  /* 0x0003140000077ab9 */ /* 0x000fe20000000800 */
[----:B------:R-:W-:Y:S01]  /*7cc0*/  UMOV UR42, UR6 ;  /* 0x00000006002a7c82 */ /* 0x000fe20008000000 */
[----:B------:R-:W-:-:S11]  /*7cd0*/  UISETP.NE.AND UP0, UPT, UR7, 0x1, UPT ;  /* 0x000000010700788c */ /* 0x000fd6000bf05270 */
[----:B------:R-:W-:Y:S01]  /*7ce0*/  @UP0 ULDC UR4, c[0x0][0xc54] ;  /* 0x0003150000040ab9 */ /* 0x000fe20000000800 */
[----:B------:R-:W-:Y:S01]  /*7cf0*/  @UP0 ULDC UR8, c[0x0][0xc58] ;  /* 0x0003160000080ab9 */ /* 0x000fe20000000800 */
[----:B------:R-:W-:-:S04]  /*7d00*/  UIMAD.WIDE.U32 UR4, UR6, UR4, URZ ;  /* 0x00000004060472a5 */ /* 0x000fc8000f8e003f */
[----:B------:R-:W-:-:S12]  /*7d10*/  @UP0 USHF.R.U32.HI UR42, URZ, UR8, UR5 ;  /* 0x000000083f2a0299 */ /* 0x000fd80008011605 */
.L_x_39:
[----:B------:R-:W-:Y:S01]  /*7d20*/  ISETP.GE.AND P0, PT, R24, RZ, PT ;  /* 0x000000ff1800720c */ /* 0x000fe20003f06270 */
[----:B------:R-:W-:Y:S01]  /*7d30*/  UIADD3 UR4, -UR42, URZ, URZ ;  /* 0x0000003f2a047290 */ /* 0x000fe2000fffe13f */
[----:B------:R-:W-:Y:S02]  /*7d40*/  IMAD.MOV.U32 R20, RZ, RZ, 0x1 ;  /* 0x00000001ff147424 */ /* 0x000fe400078e00ff */
[----:B------:R-:W-:Y:S01]  /*7d50*/  IMAD.MOV.U32 R0, RZ, RZ, RZ ;  /* 0x000000ffff007224 */ /* 0x000fe200078e00ff */
[----:B------:R-:W-:Y:S01]  /*7d60*/  UIMAD UR4, UR7, UR4, UR6 ;  /* 0x00000004070472a4 */ /* 0x000fe2000f8e0206 */
[----:B------:R-:W-:-:S07]  /*7d70*/  IMAD.MOV.U32 R2, RZ, RZ, 0x1 ;  /* 0x00000001ff027424 */ /* 0x000fce00078e00ff */
[----:B------:R-:W-:Y:S05]  /*7d80*/  @!P0 BRA `(.L_x_40) ;  /* 0x0000003400b48947 */ /* 0x000fea0003800000 */
[----:B------:R-:W0:Y:S01]  /*7d90*/  LDC.64 R2, c[0x0][0xa28] ;  /* 0x00028a00ff027b82 */ /* 0x000e220000000a00 */
[----:B------:R-:W-:Y:S01]  /*7da0*/  ULDC.64 UR6, c[0x0][0x418] ;  /* 0x0001060000067ab9 */ /* 0x000fe20000000a00 */
[----:B------:R-:W-:Y:S01]  /*7db0*/  ULDC UR5, c[0x0][0x424] ;  /* 0x0001090000057ab9 */ /* 0x000fe20000000800 */
[----:B------:R-:W-:Y:S01]  /*7dc0*/  ULDC UR36, c[0x0][0x2f0] ;  /* 0x0000bc0000247ab9 */ /* 0x000fe20000000800 */
[----:B------:R-:W-:Y:S01]  /*7dd0*/  IMAD.MOV.U32 R17, RZ, RZ, RZ ;  /* 0x000000ffff117224 */ /* 0x000fe200078e00ff */
[----:B0-----:R-:W-:-:S04]  /*7de0*/  ISETP.NE.U32.AND P0, PT, R2, RZ, PT ;  /* 0x000000ff0200720c */ /* 0x001fc80003f05070 */
[----:B------:R-:W-:Y:S01]  /*7df0*/  ISETP.NE.AND.EX P0, PT, R3, RZ, PT, P0 ;  /* 0x000000ff0300720c */ /* 0x000fe20003f05300 */
[----:B------:R-:W-:-:S12]  /*7e00*/  UISETP.NE.U32.AND UP0, UPT, UR6, URZ, UPT ;  /* 0x0000003f0600728c */ /* 0x000fd8000bf05070 */
[----:B------:R-:W0:Y:S01]  /*7e10*/  @P0 LDC.64 R2, c[0x0][0xa28] ;  /* 0x00028a00ff020b82 */ /* 0x000e220000000a00 */
[----:B------:R-:W-:-:S04]  /*7e20*/  UISETP.NE.AND.EX UP0, UPT, UR7, URZ, UPT, UP0 ;  /* 0x0000003f0700728c */ /* 0x000fc8000bf05300 */
[----:B------:R-:W-:-:S04]  /*7e30*/  USEL UR5, UR5, 0x1, UP0 ;  /* 0x0000000105057887 */ /* 0x000fc80008000000 */
[----:B------:R-:W-:-:S04]  /*7e40*/  UIMAD UR36, UR5, UR36, URZ ;  /* 0x00000024052472a4 */ /* 0x000fc8000f8e023f */
[----:B------:R-:W-:Y:S02]  /*7e50*/  UISETP.GE.AND UP0, UPT, UR36, 0x1, UPT ;  /* 0x000000012400788c */ /* 0x000fe4000bf06270 */
[----:B------:R-:W-:Y:S01]  /*7e60*/  UIADD3 UR5, UR36, 0x7f, URZ ;  /* 0x0000007f24057890 */ /* 0x000fe2000fffe03f */
[----:B0-----:R-:W-:-:S05]  /*7e70*/  @P0 IMAD.WIDE R2, R24, 0x4, R2 ;  /* 0x0000000418020825 */ /* 0x001fca00078e0202 */
[----:B------:R0:W5:Y:S01]  /*7e80*/  @P0 LDG.E R17, desc[UR38][R2.64] ;  /* 0x0000002602110981 */ /* 0x000162000c1e1900 */
[----:B------:R-:W-:Y:S01]  /*7e90*/  PLOP3.LUT P0, PT, PT, PT, UP0, 0x80, 0x0 ;  /* 0x000000000000781c */ /* 0x000fe20003f0f008 */
[----:B------:R-:W-:Y:S02]  /*7ea0*/  USHF.R.S32.HI UR6, URZ, 0x1f, UR5 ;  /* 0x0000001f3f067899 */ /* 0x000fe40008011405 */
[----:B------:R-:W-:Y:S02]  /*7eb0*/  ULOP3.LUT UR46, UR4, 0xffff, URZ, 0xc0, !UPT ;  /* 0x0000ffff042e7892 */ /* 0x000fe4000f8ec03f */
[----:B------:R-:W-:Y:S01]  /*7ec0*/  ULEA.HI UR6, UR6, UR5, URZ, 0x7 ;  /* 0x0000000506067291 */ /* 0x000fe2000f8f383f */
[----:B------:R-:W-:-:S03]  /*7ed0*/  UMOV UR40, URZ ;  /* 0x0000003f00287c82 */ /* 0x000fc60008000000 */
[----:B------:R-:W-:-:S04]  /*7ee0*/  USHF.R.S32.HI UR43, URZ, 0x7, UR6 ;  /* 0x000000073f2b7899 */ /* 0x000fc80008011406 */
[----:B0-----:R-:W-:Y:S08]  /*7ef0*/  @!P0 BRA `(.L_x_41) ;  /* 0x0000000000848947 */ /* 0x001ff00003800000 */
[----:B------:R-:W-:-:S03]  /*7f00*/  USHF.R.U32.HI UR6, URZ, 0x10, UR4 ;  /* 0x000000103f067899 */ /* 0x000fc60008011604 */
[----:B------:R-:W-:Y:S01]  /*7f10*/  UMOV UR4, URZ ;  /* 0x0000003f00047c82 */ /* 0x000fe20008000000 */
[----:B------:R-:W-:-:S11]  /*7f20*/  UISETP.NE.AND UP0, UPT, UR6, URZ, UPT ;  /* 0x0000003f0600728c */ /* 0x000fd6000bf05270 */
[----:B------:R-:W-:Y:S02]  /*7f30*/  @!UP0 ULDC UR6, c[0x0][0x9f0] ;  /* 0x00027c0000068ab9 */ /* 0x000fe40000000800 */
[----:B------:R-:W-:Y:S01]  /*7f40*/  IABS R0, UR6 ;  /* 0x0000000600007c13 */ /* 0x000fe20008000000 */
[----:B------:R-:W-:Y:S02]  /*7f50*/  UIADD3 UR7, UR43, -0x1, UR6 ;  /* 0xffffffff2b077890 */ /* 0x000fe4000fffe006 */
[----:B------:R-:W-:Y:S02]  /*7f60*/  IABS R4, UR6 ;  /* 0x0000000600047c13 */ /* 0x000fe40008000000 */
[----:B------:R-:W-:Y:S02]  /*7f70*/  R2UR UR10, R0 ;  /* 0x00000000000a72ca */ /* 0x000fe400000e0000 */
[----:B------:R-:W-:Y:S01]  /*7f80*/  IABS R3, UR7 ;  /* 0x0000000700037c13 */ /* 0x000fe20008000000 */
[----:B------:R-:W-:-:S03]  /*7f90*/  ULOP3.LUT UR7, UR7, UR6, URZ, 0x3c, !UPT ;  /* 0x0000000607077292 */ /* 0x000fc6000f8e3c3f */
[----:B------:R-:W-:-:S07]  /*7fa0*/  R2UR UR9, R3 ;  /* 0x00000000030972ca */ /* 0x000fce00000e0000 */
        /* <DEDUP_REMOVED lines=18> */
[----:B------:R-:W-:Y:S02]  /*80d0*/  UISETP.NE.AND UP0, UPT, UR6, URZ, UPT ;  /* 0x0000003f0600728c */ /* 0x000fe4000bf05270 */
[----:B------:R-:W-:-:S09]  /*80e0*/  @!UP1 UIADD3 UR5, -UR5, URZ, URZ ;  /* 0x0000003f05059290 */ /* 0x000fd2000fffe13f */
[----:B------:R-:W-:-:S07]  /*80f0*/  @!UP0 ULOP3.LUT UR5, URZ, UR6, URZ, 0x33, !UPT ;  /* 0x000000063f058292 */ /* 0x000fce000f8e333f */
[----:B------:R-:W-:-:S05]  /*8100*/  UMOV UR40, UR5 ;  /* 0x0000000500287c82 */ /* 0x000fca0008000000 */
.L_x_41:
[----:B------:R-:W-:Y:S02]  /*8110*/  UIMAD UR47, UR46, UR40, URZ ;  /* 0x000000282e2f72a4 */ /* 0x000fe4000f8e023f */
[----:B------:R-:W-:Y:S02]  /*8120*/  IMAD.U32 R3, RZ, RZ, UR40 ;  /* 0x00000028ff037e24 */ /* 0x000fe4000f8e00ff */
[----:B------:R-:W-:Y:S02]  /*8130*/  IMAD.MOV.U32 R2, RZ, RZ, 0x1 ;  /* 0x00000001ff027424 */ /* 0x000fe400078e00ff */
[----:B------:R-:W-:-:S05]  /*8140*/  IMAD.U32 R0, RZ, RZ, UR47 ;  /* 0x0000002fff007e24 */ /* 0x000fca000f8e00ff */
[----:B------:R-:W-:-:S04]  /*8150*/  VIADDMNMX R0, R0, R3, UR43, PT ;  /* 0x0000002b00007e46 */ /* 0x000fc8000b800103 */
[----:B------:R-:W-:Y:S01]  /*8160*/  R2UR UR48, R0 ;  /* 0x00000000003072ca */ /* 0x000fe200000e0000 */
[----:B------:R-:W-:-:S12]  /*8170*/  IMAD.MOV.U32 R0, RZ, RZ, RZ ;  /* 0x000000ffff007224 */ /* 0x000fd800078e00ff */
[----:B------:R-:W-:-:S06]  /*8180*/  UISETP.GT.AND UP0, UPT, UR48, UR47, UPT ;  /* 0x0000002f3000728c */ /* 0x000fcc000bf04270 */
[----:B------:R-:W-:-:S13]  /*8190*/  PLOP3.LUT P0, PT, PT, PT, UP0, 0x80, 0x0 ;  /* 0x000000000000781c */ /* 0x000fda0003f0f008 */
[----:B------:R-:W-:Y:S05]  /*81a0*/  @!P0 BRA `(.L_x_40) ;  /* 0x0000003000ac8947 */ /* 0x000fea0003800000 */
[----:B------:R-:W0:Y:S01]  /*81b0*/  S2UR UR4, SR_CgaCtaId ;  /* 0x00000000000479c3 */ /* 0x000e220000008800 */
[----:B------:R-:W-:-:S04]  /*81c0*/  MOV R0, 0x400 ;  /* 0x0000040000007802 */ /* 0x000fc80000000f00 */
[----:B------:R-:W-:-:S13]  /*81d0*/  R2UR UR44, R0 ;  /* 0x00000000002c72ca */ /* 0x000fda00000e0000 */
[----:B0-----:R-:W-:-:S04]  /*81e0*/  ULEA UR44, UR4, UR44, 0x18 ;  /* 0x0000002c042c7291 */ /* 0x001fc8000f8ec03f */
[----:B------:R-:W-:-:S04]  /*81f0*/  UIADD3 UR4, UR44, 0x10c00, URZ ;  /* 0x00010c002c047890 */ /* 0x000fc8000fffe03f */
[----:B------:R-:W-:-:S06]  /*8200*/  ULOP3.LUT UP0, URZ, UR4, 0x9f, URZ, 0xc0, !UPT ;  /* 0x0000009f043f7892 */ /* 0x000fcc000f80c03f */
[----:B------:R-:W-:-:S13]  /*8210*/  PLOP3.LUT P0, PT, PT, PT, UP0, 0x80, 0x0 ;  /* 0x000000000000781c */ /* 0x000fda0003f0f008 */
[----:B------:R-:W-:Y:S05]  /*8220*/  @!P0 BRA `(.L_x_42) ;  /* 0x0000000000408947 */ /* 0x000fea0003800000 */
[----:B------:R-:W-:Y:S01]  /*8230*/  MOV R2, 0x0 ;  /* 0x0000000000027802 */ /* 0x000fe20000000f00 */
[----:B------:R-:W-:Y:S01]  /*8240*/  ULDC.64 UR4, c[0x4][0x98] ;  /* 0x0100260000047ab9 */ /* 0x000fe20000000a00 */
[----:B------:R-:W-:Y:S01]  /*8250*/  ULDC.64 UR6, c[0x4][0xa0] ;  /* 0x0100280000067ab9 */ /* 0x000fe20000000a00 */
[----:B------:R-:W-:Y:S02]  /*8260*/  IMAD.U32 R4, RZ, RZ, UR4 ;  /* 0x00000004ff047e24 */ /* 0x000fe4000f8e00ff */
[----:B------:R-:W-:Y:S01]  /*8270*/  IMAD.U32 R5, RZ, RZ, UR5 ;  /* 0x00000005ff057e24 */ /* 0x000fe2000f8e00ff */
[----:B------:R-:W0:Y:S01]  /*8280*/  LDC.64 R2, c[0x4][R2] ;  /* 0x0100000002027b82 */ /* 0x000e220000000a00 */
[----:B------:R-:W-:Y:S01]  /*8290*/  ULDC.64 UR4, c[0x4][0x8] ;  /* 0x0100020000047ab9 */ /* 0x000fe20000000a00 */
[----:B------:R-:W-:Y:S02]  /*82a0*/  IMAD.U32 R6, RZ, RZ, UR6 ;  /* 0x00000006ff067e24 */ /* 0x000fe4000f8e00ff */
[----:B------:R-:W-:-:S02]  /*82b0*/  IMAD.U32 R7, RZ, RZ, UR7 ;  /* 0x00000007ff077e24 */ /* 0x000fc4000f8e00ff */
[----:B------:R-:W-:Y:S02]  /*82c0*/  IMAD.U32 R10, RZ, RZ, UR4 ;  /* 0x00000004ff0a7e24 */ /* 0x000fe4000f8e00ff */
[----:B------:R-:W-:Y:S02]  /*82d0*/  IMAD.U32 R11, RZ, RZ, UR5 ;  /* 0x00000005ff0b7e24 */ /* 0x000fe4000f8e00ff */
[----:B------:R-:W-:Y:S02]  /*82e0*/  IMAD.MOV.U32 R8, RZ, RZ, 0x70 ;  /* 0x00000070ff087424 */ /* 0x000fe400078e00ff */
[----:B------:R-:W-:Y:S02]  /*82f0*/  IMAD.MOV.U32 R12, RZ, RZ, 0x1 ;  /* 0x00000001ff0c7424 */ /* 0x000fe400078e00ff */
[----:B------:R-:W-:-:S07]  /*8300*/  IMAD.MOV.U32 R13, RZ, RZ, RZ ;  /* 0x000000ffff0d7224 */ /* 0x000fce00078e00ff */
[----:B------:R-:W-:-:S07]  /*8310*/  LEPC R20, `(.L_x_42) ;  /* 0x000000001014794e */ /* 0x000fce0000000000 */
[----:B0----5:R-:W-:Y:S05]  /*8320*/  CALL.ABS.NOINC R2 ;  /* 0x0000000002007343 */ /* 0x021fea0003c00000 */
.L_x_42:
[----:B------:R-:W-:-:S06]  /*8330*/  UIADD3 UR4, UR44, 0x6400, URZ ;  /* 0x000064002c047890 */ /* 0x000fcc000fffe03f */
[----:B------:R-:W-:-:S05]  /*8340*/  IMAD.U32 R16, RZ, RZ, UR4 ;  /* 0x00000004ff107e24 */ /* 0x000fca000f8e00ff */
[----:B------:R-:W-:-:S13]  /*8350*/  LOP3.LUT P0, RZ, R16, 0x9f, RZ, 0xc0, !PT ;  /* 0x0000009f10ff7812 */ /* 0x000fda000780c0ff */
        /* <DEDUP_REMOVED lines=17> */
.L_x_43:
[----:B------:R-:W-:-:S04]  /*8470*/  UIADD3 UR4, UR44, 0x400, URZ ;  /* 0x000004002c047890 */ /* 0x000fc8000fffe03f */
[----:B------:R-:W-:-:S06]  /*8480*/  ULOP3.LUT UP0, URZ, UR4, 0x3ff, URZ, 0xc0, !UPT ;  /* 0x000003ff043f7892 */ /* 0x000fcc000f80c03f */
[----:B------:R-:W-:-:S13]  /*8490*/  PLOP3.LUT P0, PT, PT, PT, UP0, 0x80, 0x0 ;  /* 0x000000000000781c */ /* 0x000fda0003f0f008 */
[----:B------:R-:W-:Y:S05]  /*84a0*/  @!P0 BRA `(.L_x_44) ;  /* 0x0000000000408947 */ /* 0x000fea0003800000 */
[----:B------:R-:W-:Y:S01]  /*84b0*/  MOV R2, 0x0 ;  /* 0x0000000000027802 */ /* 0x000fe20000000f00 */
[----:B------:R-:W-:Y:S01]  /*84c0*/  ULDC.64 UR4, c[0x4][0x98] ;  /* 0x0100260000047ab9 */ /* 0x000fe20000000a00 */
[----:B------:R-:W-:Y:S01]  /*84d0*/  ULDC.64 UR6, c[0x4][0xa0] ;  /* 0x0100280000067ab9 */ /* 0x000fe20000000a00 */
[----:B------:R-:W-:Y:S01]  /*84e0*/  IMAD.U32 R4, RZ, RZ, UR4 ;  /* 0x00000004ff047e24 */ /* 0x000fe2000f8e00ff */
[----:B------:R-:W-:Y:S01]  /*84f0*/  MOV R7, UR7 ;  /* 0x0000000700077c02 */ /* 0x000fe20008000f00 */
[----:B------:R-:W-:Y:S01]  /*8500*/  IMAD.U32 R5, RZ, RZ, UR5 ;  /* 0x00000005ff057e24 */ /* 0x000fe2000f8e00ff */
[----:B------:R-:W0:Y:S01]  /*8510*/  LDC.64 R2, c[0x4][R2] ;  /* 0x0100000002027b82 */ /* 0x000e220000000a00 */
[----:B------:R-:W-:Y:S01]  /*8520*/  ULDC.64 UR4, c[0x4][0x18] ;  /* 0x0100060000047ab9 */ /* 0x000fe20000000a00 */
[----:B------:R-:W-:Y:S02]  /*8530*/  IMAD.U32 R6, RZ, RZ, UR6 ;  /* 0x00000006ff067e24 */ /* 0x000fe4000f8e00ff */
[----:B------:R-:W-:-:S02]  /*8540*/  IMAD.U32 R10, RZ, RZ, UR4 ;  /* 0x00000004ff0a7e24 */ /* 0x000fc4000f8e00ff */
[----:B------:R-:W-:Y:S02]  /*8550*/  IMAD.U32 R11, RZ, RZ, UR5 ;  /* 0x00000005ff0b7e24 */ /* 0x000fe4000f8e00ff */
[----:B------:R-:W-:Y:S02]  /*8560*/  IMAD.MOV.U32 R8, RZ, RZ, 0x70 ;  /* 0x00000070ff087424 */ /* 0x000fe400078e00ff */
[----:B------:R-:W-:Y:S02]  /*8570*/  IMAD.MOV.U32 R12, RZ, RZ, 0x1 ;  /* 0x00000001ff0c7424 */ /* 0x000fe400078e00ff */
[----:B------:R-:W-:-:S07]  /*8580*/  IMAD.MOV.U32 R13, RZ, RZ, RZ ;  /* 0x000000ffff0d7224 */ /* 0x000fce00078e00ff */
[----:B------:R-:W-:-:S07]  /*8590*/  LEPC R20, `(.L_x_44) ;  /* 0x000000001014794e */ /* 0x000fce0000000000 */
[----:B0----5:R-:W-:Y:S05]  /*85a0*/  CALL.ABS.NOINC R2 ;  /* 0x0000000002007343 */ /* 0x021fea0003c00000 */
.L_x_44:
        /* <DEDUP_REMOVED lines=18> */
.L_x_45:
[----:B------:R-:W0:Y:S01]  /*86d0*/  LDC.64 R2, c[0x0][0x9f8] ;  /* 0x00027e00ff027b82 */ /* 0x000e220000000a00 */
[----:B------:R-:W-:-:S07]  /*86e0*/  IMAD.MOV.U32 R23, RZ, RZ, R24 ;  /* 0x000000ffff177224 */ /* 0x000fce00078e0018 */
[----:B------:R-:W1:Y:S01]  /*86f0*/  LDC R12, c[0x0][0x430] ;  /* 0x00010c00ff0c7b82 */ /* 0x000e620000000800 */
[----:B0-----:R-:W-:-:S04]  /*8700*/  ISETP.NE.U32.AND P0, PT, R2, RZ, PT ;  /* 0x000000ff0200720c */ /* 0x001fc80003f05070 */
[----:B------:R-:W-:-:S13]  /*8710*/  ISETP.NE.AND.EX P0, PT, R3, RZ, PT, P0 ;  /* 0x000000ff0300720c */ /* 0x000fda0003f05300 */
[----:B------:R-:W0:Y:S02]  /*8720*/  @P0 LDC.64 R2, c[0x0][0x9f8] ;  /* 0x00027e00ff020b82 */ /* 0x000e240000000a00 */
[----:B0-----:R-:W-:-:S05]  /*8730*/  @P0 IMAD.WIDE R2, R24, 0x4, R2 ;  /* 0x0000000418020825 */ /* 0x001fca00078e0202 */
[----:B------:R0:W2:Y:S01]  /*8740*/  @P0 LDG.E R23, desc[UR38][R2.64] ;  /* 0x0000002602170981 */ /* 0x0000a2000c1e1900 */
[----:B-1----:R-:W-:Y:S01]  /*8750*/  ISETP.NE.AND P1, PT, R12, 0x1, PT ;  /* 0x000000010c00780c */ /* 0x002fe20003f25270 */
[C---:B------:R-:W-:Y:S01]  /*8760*/  IMAD.SHL.U32 R27, R19.reuse, 0x40, RZ ;  /* 0x00000040131b7824 */ /* 0x040fe200078e00ff */
[----:B------:R-:W-:Y:S01]  /*8770*/  LOP3.LUT R7, R19, 0x7f, RZ, 0xc0, !PT ;  /* 0x0000007f13077812 */ /* 0x000fe200078ec0ff */
[----:B------:R-:W-:Y:S01]  /*8780*/  IMAD.U32 R6, RZ, RZ, UR48 ;  /* 0x00000030ff067e24 */ /* 0x000fe2000f8e00ff */
[----:B------:R-:W-:Y:S02]  /*8790*/  LOP3.LUT R16, R16, 0xffffffef, RZ, 0xc0, !PT ;  /* 0xffffffef10107812 */ /* 0x000fe400078ec0ff */
[----:B------:R-:W-:Y:S02]  /*87a0*/  LOP3.LUT R27, R27, 0x40, RZ, 0xc0, !PT ;  /* 0x000000401b1b7812 */ /* 0x000fe400078ec0ff */
[----:B------:R-:W-:Y:S02]  /*87b0*/  LEA R6, R6, 0xffffff80, 0x7 ;  /* 0xffffff8006067811 */ /* 0x000fe400078e38ff */
[----:B------:R-:W-:-:S03]  /*87c0*/  SHF.R.U32.HI R25, RZ, 0x1, R7 ;  /* 0x00000001ff197819 */ /* 0x000fc60000011607 */
[----:B------:R-:W1:Y:S01]  /*87d0*/  @P1 LDC R5, c[0x0][0x434] ;  /* 0x00010d00ff051b82 */ /* 0x000e620000000800 */
[----:B------:R-:W-:Y:S02]  /*87e0*/  IADD3 R10, R27, R25, R6 ;  /* 0x000000191b0a7210 */ /* 0x000fe40007ffe006 */
[----:B------:R-:W-:Y:S02]  /*87f0*/  @P1 LOP3.LUT R16, R16, 0x10, RZ, 0xfc, !PT ;  /* 0x0000001010101812 */ /* 0x000fe400078efcff */
[C---:B------:R-:W-:Y:S01]  /*8800*/  ISETP.GE.AND P0, PT, R10.reuse, UR36, PT ;  /* 0x000000240a007c0c */ /* 0x040fe2000bf06270 */
[----:B-----5:R-:W-:Y:S02]  /*8810*/  IMAD.IADD R10, R10, 0x1, R17 ;  /* 0x000000010a0a7824 */ /* 0x020fe400078e0211 */
[----:B0-----:R-:W0:Y:S02]  /*8820*/  @P1 LDC R3, c[0x0][0x438] ;  /* 0x00010e00ff031b82 */ /* 0x001e240000000800 */
[----:B------:R-:W-:-:S08]  /*8830*/  IMAD.MOV.U32 R11, RZ, RZ, R10 ;  /* 0x000000ffff0b7224 */ /* 0x000fd000078e000a */
[----:B------:R-:W3:Y:S01]  /*8840*/  @!P0 LDC.64 R8, c[0x0][0x428] ;  /* 0x00010a00ff088b82 */ /* 0x000ee20000000a00 */
[----:B-1----:R-:W-:-:S07]  /*8850*/  @P1 IMAD.HI.U32 R0, R10, R5, RZ ;  /* 0x000000050a001227 */ /* 0x002fce00078e00ff */
[----:B------:R-:W1:Y:S01]  /*8860*/  @!P0 LDC.64 R4, c[0x0][0x418] ;  /* 0x00010600ff048b82 */ /* 0x000e620000000a00 */
[----:B0-----:R-:W-:-:S04]  /*8870*/  @P1 SHF.R.U32.HI R11, RZ, R3, R0 ;  /* 0x00000003ff0b1219 */ /* 0x001fc80000011600 */
[--C-:B------:R-:W-:Y:S01]  /*8880*/  @!P0 SHF.R.S32.HI R3, RZ, 0x1f, R11.reuse ;  /* 0x0000001fff038819 */ /* 0x100fe2000001140b */
[----:B------:R-:W-:Y:S01]  /*8890*/  @!P0 IMAD.MOV.U32 R2, RZ, RZ, R11 ;  /* 0x000000ffff028224 */ /* 0x000fe200078e000b */
[----:B------:R-:W-:Y:S01]  /*88a0*/  UMOV UR4, 0xffffffff ;  /* 0xffffffff00047882 */ /* 0x000fe20000000000 */
[----:B------:R-:W-:Y:S01]  /*88b0*/  IMAD.SHL.U32 R18, R18, 0x800, RZ ;  /* 0x0000080012127824 */ /* 0x000fe200078e00ff */
[----:B--2---:R-:W-:Y:S01]  /*88c0*/  SHF.R.S32.HI R28, RZ, 0x1f, R23 ;  /* 0x0000001fff1c7819 */ /* 0x004fe20000011417 */
[----:B---3--:R-:W-:-:S04]  /*88d0*/  @!P0 IMAD.WIDE.U32 R2, R23, R8, R2 ;  /* 0x0000000817028225 */ /* 0x008fc800078e0002 */
[----:B------:R-:W-:Y:S01]  /*88e0*/  @!P0 IMAD R0, R28, R8, RZ ;  /* 0x000000081c008224 */ /* 0x000fe200078e02ff */
[----:B-1----:R-:W-:-:S03]  /*88f0*/  @!P0 LEA R4, P1, R2, R4, 0x2 ;  /* 0x0000000402048211 */ /* 0x002fc600078210ff */
[----:B------:R-:W-:-:S04]  /*8900*/  @!P0 IMAD R9, R23, R9, R0 ;  /* 0x0000000917098224 */ /* 0x000fc800078e0200 */
[----:B------:R-:W-:Y:S02]  /*8910*/  @!P0 IMAD.IADD R0, R3, 0x1, R9 ;  /* 0x0000000103008824 */ /* 0x000fe400078e0209 */
[----:B------:R-:W-:Y:S01]  /*8920*/  IMAD.MOV R3, RZ, RZ, -R11 ;  /* 0x000000ffff037224 */ /* 0x000fe200078e0a0b */
[----:B------:R-:W0:Y:S02]  /*8930*/  LDC R9, c[0x0][0x2f4] ;  /* 0x0000bd00ff097b82 */ /* 0x000e240000000800 */
[----:B------:R-:W-:Y:S01]  /*8940*/  @!P0 LEA.HI.X R5, R2, R5, R0, 0x2, P1 ;  /* 0x0000000502058211 */ /* 0x000fe200008f1400 */
[----:B------:R-:W-:Y:S01]  /*8950*/  IMAD.MOV.U32 R0, RZ, RZ, RZ ;  /* 0x000000ffff007224 */ /* 0x000fe200078e00ff */
[----:B------:R-:W-:Y:S01]  /*8960*/  SHF.R.U32.HI R2, RZ, 0x1, R19 ;  /* 0x00000001ff027819 */ /* 0x000fe20000011613 */
[----:B------:R-:W-:-:S04]  /*8970*/  IMAD.SHL.U32 R8, R19, 0x80, RZ ;  /* 0x0000008013087824 */ /* 0x000fc800078e00ff */
[----:B------:R1:W5:Y:S01]  /*8980*/  @!P0 LDG.E R0, desc[UR38][R4.64] ;  /* 0x0000002604008981 */ /* 0x000362000c1e1900 */
[----:B------:R-:W-:-:S04]  /*8990*/  LOP3.LUT R29, R8, 0x400, RZ, 0xc0, !PT ;  /* 0x00000400081d7812 */ /* 0x000fc800078ec0ff */
[----:B------:R-:W-:Y:S01]  /*89a0*/  LOP3.LUT R29, R29, 0x800, R18, 0xf8, !PT ;  /* 0x000008001d1d7812 */ /* 0x000fe200078ef812 */
[----:B-1----:R-:W-:Y:S01]  /*89b0*/  IMAD R4, R12, R3, R10 ;  /* 0x000000030c047224 */ /* 0x002fe200078e020a */
[----:B------:R-:W-:Y:S01]  /*89c0*/  LOP3.LUT R10, R2, 0x20, RZ, 0xc0, !PT ;  /* 0x00000020020a7812 */ /* 0x000fe200078ec0ff */
[----:B------:R-:W-:-:S03]  /*89d0*/  IMAD.SHL.U32 R12, R19, 0x4, RZ ;  /* 0x00000004130c7824 */ /* 0x000fc600078e00ff */
[----:B------:R-:W-:-:S04]  /*89e0*/  LOP3.LUT R3, R10, 0x10, R19, 0xf8, !PT ;  /* 0x000000100a037812 */ /* 0x000fc800078ef813 */
[----:B------:R-:W-:Y:S01]  /*89f0*/  LOP3.LUT R8, R3, 0x380, R8, 0xf8, !PT ;  /* 0x0000038003087812 */ /* 0x000fe200078ef808 */
[----:B------:R-:W-:-:S05]  /*8a00*/  IMAD.SHL.U32 R3, R19, 0x20, RZ ;  /* 0x0000002013037824 */ /* 0x000fca00078e00ff */
[C---:B------:R-:W-:Y:S02]  /*8a10*/  LOP3.LUT R5, R3.reuse, 0x80, RZ, 0xc0, !PT ;  /* 0x0000008003057812 */ /* 0x040fe400078ec0ff */
[----:B------:R-:W-:Y:S01]  /*8a20*/  LOP3.LUT R10, R3, 0x360, RZ, 0xc0, !PT ;  /* 0x00000360030a7812 */ /* 0x000fe200078ec0ff */
[----:B------:R-:W-:Y:S01]  /*8a30*/  IMAD.SHL.U32 R3, R7, 0x10, RZ ;  /* 0x0000001007037824 */ /* 0x000fe200078e00ff */
[----:B------:R-:W-:-:S04]  /*8a40*/  LOP3.LUT R5, R5, 0x10, R2, 0xf8, !PT ;  /* 0x0000001005057812 */ /* 0x000fc800078ef802 */
[----:B------:R-:W-:Y:S01]  /*8a50*/  LOP3.LUT R7, R5, 0x10, R12, 0x78, !PT ;  /* 0x0000001005077812 */ /* 0x000fe200078e780c */
[----:B------:R-:W-:Y:S01]  /*8a60*/  IMAD.SHL.U32 R5, R19, 0x10, RZ ;  /* 0x0000001013057824 */ /* 0x000fe200078e00ff */
[----:B------:R-:W-:Y:S01]  /*8a70*/  LOP3.LUT R10, R10, 0x400, R3, 0xf8, !PT ;  /* 0x000004000a0a7812 */ /* 0x000fe200078ef803 */
[----:B------:R-:W-:Y:S06]  /*8a80*/  BRA.DIV UR4, `(.L_x_46) ;  /* 0x0000002e04c47947 */ /* 0x000fec000b800000 */
.L_x_98:
[----:B------:R-:W-:Y:S01]  /*8a90*/  ULOP3.LUT UR4, UR41, 0x2, URZ, 0xfc, !UPT ;  /* 0x0000000229047892 */ /* 0x000fe2000f8efc3f */
[----:B------:R-:W-:Y:S01]  /*8aa0*/  LOP3.LUT R8, R8, 0x70, R5, 0x78, !PT ;  /* 0x0000007008087812 */ /* 0x000fe200078e7805 */
[----:B------:R-:W-:Y:S01]  /*8ab0*/  IMAD.U32 R22, RZ, RZ, UR42 ;  /* 0x0000002aff167e24 */ /* 0x000fe2000f8e00ff */
[----:B------:R-:W-:Y:S02]  /*8ac0*/  LOP3.LUT R7, R10, R7, RZ, 0xfc, !PT ;  /* 0x000000070a077212 */ /* 0x000fe400078efcff */
[----:B------:R-:W-:Y:S01]  /*8ad0*/  LOP3.LUT R29, R29, R8, RZ, 0xfc, !PT ;  /* 0x000000081d1d7212 */ /* 0x000fe200078efcff */
[----:B------:R-:W-:Y:S01]  /*8ae0*/  IMAD.U32 R11, RZ, RZ, UR4 ;  /* 0x00000004ff0b7e24 */ /* 0x000fe2000f8e00ff */
[----:B------:R-:W-:Y:S01]  /*8af0*/  LOP3.LUT R8, R5, 0x10, RZ, 0xc0, !PT ;  /* 0x0000001005087812 */ /* 0x000fe200078ec0ff */
[----:B------:R1:W-:Y:S01]  /*8b00*/  STL [R1+0x4], R7 ;  /* 0x0000040701007387 */ /* 0x0003e20000100800 */
[----:B------:R-:W-:Y:S02]  /*8b10*/  LOP3.LUT P0, RZ, R19, 0x4, RZ, 0xc0, !PT ;  /* 0x0000000413ff7812 */ /* 0x000fe4000780c0ff */
[----:B------:R-:W-:-:S02]  /*8b20*/  ISETP.NE.AND P1, PT, R11, 0x3, PT ;  /* 0x000000030b00780c */ /* 0x000fc40003f25270 */
[-C--:B0-----:R-:W-:Y:S02]  /*8b30*/  ISETP.GE.AND P4, PT, R8, R9.reuse, PT ;  /* 0x000000090800720c */ /* 0x081fe40003f86270 */
[----:B------:R-:W-:Y:S02]  /*8b40*/  LOP3.LUT R16, R16, 0xfffffffe, RZ, 0xc0, !PT ;  /* 0xfffffffe10107812 */ /* 0x000fe400078ec0ff */
[C---:B------:R-:W-:Y:S01]  /*8b50*/  LOP3.LUT R24, R8.reuse, 0x20, RZ, 0xfc, !PT ;  /* 0x0000002008187812 */ /* 0x040fe200078efcff */
[----:B-1----:R-:W-:Y:S01]  /*8b60*/  IMAD.MOV.U32 R7, RZ, RZ, 0x40 ;  /* 0x00000040ff077424 */ /* 0x002fe200078e00ff */
[----:B------:R-:W-:Y:S02]  /*8b70*/  LOP3.LUT R18, R8, 0x40, RZ, 0xfc, !PT ;  /* 0x0000004008127812 */ /* 0x000fe400078efcff */
[----:B------:R-:W-:Y:S02]  /*8b80*/  ISETP.GE.AND P3, PT, R24, R9, PT ;  /* 0x000000091800720c */ /* 0x000fe40003f66270 */
[----:B------:R-:W-:-:S02]  /*8b90*/  SEL R7, R7, 0xffffffc0, !P0 ;  /* 0xffffffc007077807 */ /* 0x000fc40004000000 */
[----:B------:R-:W-:Y:S02]  /*8ba0*/  @P1 LOP3.LUT R16, R16, 0x1, RZ, 0xfc, !PT ;  /* 0x0000000110101812 */ /* 0x000fe400078efcff */
[----:B------:R-:W-:Y:S01]  /*8bb0*/  ISETP.GE.AND P2, PT, R18, R9, PT ;  /* 0x000000091200720c */ /* 0x000fe20003f46270 */
[----:B------:R0:W-:Y:S01]  /*8bc0*/  STL [R1], R7 ;  /* 0x0000000701007387 */ /* 0x0001e20000100800 */
[----:B------:R-:W-:Y:S02]  /*8bd0*/  LOP3.LUT R16, R16, 0xfffffff7, RZ, 0xc0, !PT ;  /* 0xfffffff710107812 */ /* 0x000fe400078ec0ff */
[----:B------:R-:W-:Y:S02]  /*8be0*/  SHF.R.U32.HI R5, RZ, 0x3, R19 ;  /* 0x00000003ff057819 */ /* 0x000fe40000011613 */
[----:B------:R-:W-:Y:S02]  /*8bf0*/  @P4 LOP3.LUT R16, R16, 0x8, RZ, 0xfc, !PT ;  /* 0x0000000810104812 */ /* 0x000fe400078efcff */
[----:B------:R-:W-:-:S02]  /*8c00*/  SHF.R.S32.HI R22, RZ, 0x1f, R22 ;  /* 0x0000001fff167819 */ /* 0x000fc40000011416 */
[----:B------:R-:W-:Y:S02]  /*8c10*/  LOP3.LUT R16, R16, 0xfffffffb, RZ, 0xc0, !PT ;  /* 0xfffffffb10107812 */ /* 0x000fe400078ec0ff */
[----:B------:R-:W-:Y:S02]  /*8c20*/  LOP3.LUT R5, R5, 0x1, RZ, 0xc0, !PT ;  /* 0x0000000105057812 */ /* 0x000fe400078ec0ff */
[----:B------:R-:W-:-:S04]  /*8c30*/  @P3 LOP3.LUT R16, R16, 0x4, RZ, 0xfc, !PT ;  /* 0x0000000410103812 */ /* 0x000fc800078efcff */
[----:B------:R-:W-:-:S04]  /*8c40*/  LOP3.LUT R16, R16, 0xfffffffd, RZ, 0xc0, !PT ;  /* 0xfffffffd10107812 */ /* 0x000fc800078ec0ff */
[----:B------:R-:W-:Y:S01]  /*8c50*/  @P2 LOP3.LUT R16, R16, 0x2, RZ, 0xfc, !PT ;  /* 0x0000000210102812 */ /* 0x000fe200078efcff */
[----:B0-----:R-:W-:Y:S06]  /*8c60*/  @!P1 BRA `(.L_x_47) ;  /* 0x0000000000049947 */ /* 0x001fec0003800000 */
[----:B------:R-:W-:Y:S01]  /*8c70*/  BPT.TRAP 0x1 ;  /* 0x000000040000795c */ /* 0x000fe20000300000 */
.L_x_47:
[----:B------:R-:W-:Y:S01]  /*8c80*/  IMAD.MOV.U32 R10, RZ, RZ, 0x1 ;  /* 0x00000001ff0a7424 */ /* 0x000fe200078e00ff */
[----:B------:R-:W-:Y:S01]  /*8c90*/  SHF.L.U32 R2, R2, 0x5, RZ ;  /* 0x0000000502027819 */ /* 0x000fe200000006ff */
[----:B------:R-:W-:Y:S01]  /*8ca0*/  IMAD R26, R5, 0x80, R8 ;  /* 0x00000080051a7824 */ /* 0x000fe200078e0208 */
[----:B------:R-:W-:Y:S01]  /*8cb0*/  LOP3.LUT R3, R3, 0x700, RZ, 0xc0, !PT ;  /* 0x0000070003037812 */ /* 0x000fe200078ec0ff */
[----:B------:R-:W-:Y:S01]  /*8cc0*/  IMAD.SHL.U32 R5, R5, 0x10, RZ ;  /* 0x0000001005057824 */ /* 0x000fe200078e00ff */
[----:B------:R-:W-:Y:S02]  /*8cd0*/  SHF.L.U32 R10, R10, 0x1f, RZ ;  /* 0x0000001f0a0a7819 */ /* 0x000fe400000006ff */
[----:B------:R-:W-:Y:S02]  /*8ce0*/  LOP3.LUT R2, R3, 0x60, R2, 0xf8, !PT ;  /* 0x0000006003027812 */ /* 0x000fe400078ef802 */
[----:B------:R-:W0:Y:S02]  /*8cf0*/  SYNCS.PHASECHK.TRANS64.TRYWAIT P0, [UR44+0x17080], R10 ;  /* 0x0170800aff0075a7 */ /* 0x000e24000800016c */
[----:B------:R-:W-:-:S02]  /*8d00*/  LOP3.LUT R26, R2, R26, R5, 0xf6, !PT ;  /* 0x0000001a021a7212 */ /* 0x000fc400078ef605 */
[----:B------:R-:W-:Y:S01]  /*8d10*/  SHF.R.S32.HI R5, RZ, 0x1f, R4 ;  /* 0x0000001fff057819 */ /* 0x000fe20000011404 */
[----:B0-----:R-:W-:Y:S06]  /*8d20*/  @!P0 BRA `(.L_x_48) ;  /* 0x0000002c003c8947 */ /* 0x001fec0003800000 */
.L_x_99:
[----:B------:R-:W-:Y:S01]  /*8d30*/  ULDC.64 UR4, c[0x0][0x328] ;  /* 0x0000ca0000047ab9 */ /* 0x000fe20000000a00 */
[----:B------:R-:W1:Y:S01]  /*8d40*/  S2R R20, SR_TID.X ;  /* 0x0000000000147919 */ /* 0x000e620000002100 */
[----:B0-----:R-:W-:Y:S01]  /*8d50*/  IMAD R3, R5, UR4, RZ ;  /* 0x0000000405037c24 */ /* 0x001fe2000f8e02ff */
[----:B------:R-:W-:Y:S02]  /*8d60*/  R2UR UR6, R22 ;  /* 0x00000000160672ca */ /* 0x000fe400000e0000 */
[----:B------:R-:W-:Y:S01]  /*8d70*/  IADD3 R6, -R25, UR36, -R6 ;  /* 0x0000002419067c10 */ /* 0x000fe2000fffe906 */
[C---:B------:R-:W-:Y:S02]  /*8d80*/  IMAD R7, R4.reuse, UR5, R3 ;  /* 0x0000000504077c24 */ /* 0x040fe4000f8e0203 */
[----:B------:R-:W-:Y:S01]  /*8d90*/  IMAD.WIDE.U32 R2, R4, UR4, RZ ;  /* 0x0000000404027c25 */ /* 0x000fe2000f8e00ff */
[----:B------:R-:W-:Y:S01]  /*8da0*/  ULDC.64 UR4, c[0x0][0x338] ;  /* 0x0000ce0000047ab9 */ /* 0x000fe20000000a00 */
[----:B------:R-:W-:-:S02]  /*8db0*/  ISETP.GE.AND P0, PT, R6, 0x1, PT ;  /* 0x000000010600780c */ /* 0x000fc40003f06270 */
[----:B------:R-:W-:Y:S01]  /*8dc0*/  IMAD.IADD R3, R3, 0x1, R7 ;  /* 0x0000000103037824 */ /* 0x000fe200078e0207 */
[----:B-----5:R-:W-:Y:S01]  /*8dd0*/  SHF.R.S32.HI R7, RZ, 0x1f, R0 ;  /* 0x0000001fff077819 */ /* 0x020fe20000011400 */
[----:B------:R-:W-:-:S04]  /*8de0*/  IMAD.WIDE.U32 R2, R0, UR4, R2 ;  /* 0x0000000400027c25 */ /* 0x000fc8000f8e0002 */
[----:B------:R-:W-:-:S04]  /*8df0*/  IMAD R8, R7, UR4, RZ ;  /* 0x0000000407087c24 */ /* 0x000fc8000f8e02ff */
[----:B------:R-:W-:Y:S01]  /*8e00*/  IMAD R8, R0, UR5, R8 ;  /* 0x0000000500087c24 */ /* 0x000fe2000f8e0208 */
[----:B------:R-:W-:-:S03]  /*8e10*/  ULDC.64 UR4, c[0x0][0x330] ;  /* 0x0000cc0000047ab9 */ /* 0x000fc60000000a00 */
[----:B------:R-:W-:Y:S02]  /*8e20*/  IMAD.IADD R3, R3, 0x1, R8 ;  /* 0x0000000103037824 */ /* 0x000fe400078e0208 */
[----:B------:R-:W-:Y:S01]  /*8e30*/  IMAD.U32 R8, RZ, RZ, UR4 ;  /* 0x00000004ff087e24 */ /* 0x000fe2000f8e00ff */
[----:B------:R-:W-:Y:S01]  /*8e40*/  UIMAD UR4, UR6, UR4, URZ ;  /* 0x00000004060472a4 */ /* 0x000fe2000f8e023f */
[----:B-1----:R-:W-:Y:S02]  /*8e50*/  IMAD.SHL.U32 R20, R20, 0x10, RZ ;  /* 0x0000001014147824 */ /* 0x002fe400078e00ff */
[----:B------:R-:W-:Y:S01]  /*8e60*/  ULDC.64 UR6, c[0x0][0x318] ;  /* 0x0000c60000067ab9 */ /* 0x000fe20000000a00 */
[----:B------:R-:W-:Y:S01]  /*8e70*/  IMAD.WIDE.U32 R2, R8, UR42, R2 ;  /* 0x0000002a08027c25 */ /* 0x000fe2000f8e0002 */
[----:B------:R-:W-:Y:S01]  /*8e80*/  UIMAD UR4, UR42, UR5, UR4 ;  /* 0x000000052a0472a4 */ /* 0x000fe2000f8e0204 */
[----:B------:R-:W-:Y:S02]  /*8e90*/  LOP3.LUT R20, R20, 0x10, RZ, 0xc0, !PT ;  /* 0x0000001014147812 */ /* 0x000fe400078ec0ff */
[----:B------:R-:W-:Y:S01]  /*8ea0*/  IMAD.U32 R9, RZ, RZ, UR7 ;  /* 0x00000007ff097e24 */ /* 0x000fe2000f8e00ff */
[----:B------:R-:W-:-:S04]  /*8eb0*/  IADD3 R8, P1, R2, UR6, RZ ;  /* 0x0000000602087c10 */ /* 0x000fc8000ff3e0ff */
[----:B------:R-:W-:Y:S01]  /*8ec0*/  IADD3.X R9, R9, UR4, R3, P1, !PT ;  /* 0x0000000409097c10 */ /* 0x000fe20008ffe403 */
[----:B------:R-:W-:-:S03]  /*8ed0*/  UMOV UR4, 0xffffffff ;  /* 0xffffffff00047882 */ /* 0x000fc60000000000 */
[----:B------:R-:W-:Y:S05]  /*8ee0*/  BRA.DIV UR4, `(.L_x_49) ;  /* 0x0000002a04e47947 */ /* 0x000fea000b800000 */
[----:B------:R-:W0:Y:S01]  /*8ef0*/  SHFL.IDX PT, R2, R8, RZ, 0x1e1f ;  /* 0x001e1fff08027589 */ /* 0x000e2200000e0000 */
[----:B------:R-:W1:Y:S01]  /*8f00*/  LDC R11, c[0x0][0x2f4] ;  /* 0x0000bd00ff0b7b82 */ /* 0x000e620000000800 */
[----:B------:R-:W-:Y:S02]  /*8f10*/  VIADD R19, R26, UR44 ;  /* 0x0000002c1a137c36 */ /* 0x000fe40008000000 */
[----:B------:R-:W2:Y:S04]  /*8f20*/  SHFL.IDX PT, R3, R9, RZ, 0x1e1f ;  /* 0x001e1fff09037589 */ /* 0x000ea800000e0000 */
[----:B------:R-:W3:Y:S01]  /*8f30*/  SHFL.IDX PT, R9, R9, 0x1, 0x1e1f ;  /* 0x003e1f0009097f89 */ /* 0x000ee200000e0000 */
[C---:B0-----:R-:W-:Y:S02]  /*8f40*/  IADD3 R2, P1, R20.reuse, R2, RZ ;  /* 0x0000000214027210 */ /* 0x041fe40007f3e0ff */
[----:B-1----:R-:W-:-:S02]  /*8f50*/  ISETP.GE.AND P4, PT, R20, R11, PT ;  /* 0x0000000b1400720c */ /* 0x002fc40003f86270 */
[----:B------:R-:W-:Y:S01]  /*8f60*/  ISETP.GE.AND P3, PT, R24, R11, PT ;  /* 0x0000000b1800720c */ /* 0x000fe20003f66270 */
[----:B--2---:R-:W-:Y:S01]  /*8f70*/  IMAD.X R3, RZ, RZ, R3, P1 ;  /* 0x000000ffff037224 */ /* 0x004fe200008e0603 */
[----:B------:R-:W-:-:S13]  /*8f80*/  ISETP.LT.OR P1, PT, R6, 0x1, P4 ;  /* 0x000000010600780c */ /* 0x000fda0002721670 */
[----:B------:R-:W-:Y:S01]  /*8f90*/  LDGSTS.E.BYPASS.LTC128B.128 [R19+0x6400], desc[UR38][R2.64], !P1 ;  /* 0x0640000002137fae */ /* 0x000fe2000c901d66 */
[----:B------:R-:W-:-:S13]  /*8fa0*/  ISETP.LT.OR P1, PT, R6, 0x1, P3 ;  /* 0x000000010600780c */ /* 0x000fda0001f21670 */
[----:B------:R-:W-:Y:S01]  /*8fb0*/  LDGSTS.E.BYPASS.LTC128B.128 [R19+0x7400], desc[UR38][R2.64+0x20], !P1 ;  /* 0x0740002002137fae */ /* 0x000fe2000c901d66 */
[----:B------:R-:W-:-:S04]  /*8fc0*/  ISETP.GE.AND P1, PT, R18, R11, PT ;  /* 0x0000000b1200720c */ /* 0x000fc80003f26270 */
[----:B------:R-:W-:-:S13]  /*8fd0*/  ISETP.LT.OR P2, PT, R6, 0x1, P1 ;  /* 0x000000010600780c */ /* 0x000fda0000f41670 */
[----:B------:R0:W-:Y:S01]  /*8fe0*/  LDGSTS.E.BYPASS.LTC128B.128 [R19+0x8400], desc[UR38][R2.64+0x40], !P2 ;  /* 0x0840004002137fae */ /* 0x0001e2000d101d66 */
[----:B------:R-:W-:-:S03]  /*8ff0*/  ISETP.GE.AND P2, PT, R6, 0x41, PT ;  /* 0x000000410600780c */ /* 0x000fc60003f46270 */
[----:B0--3--:R0:W1:Y:S10]  /*9000*/  SHFL.IDX PT, R2, R8, 0x1, 0x1e1f ;  /* 0x003e1f0008027f89 */ /* 0x00907400000e0000 */
.L_x_105:
[C---:B------:R-:W-:Y:S02]  /*9010*/  ISETP.LT.OR P4, PT, R6.reuse, 0x41, P4 ;  /* 0x000000410600780c */ /* 0x040fe40002781670 */
[C---:B------:R-:W-:Y:S02]  /*9020*/  ISETP.LT.OR P3, PT, R6.reuse, 0x41, P3 ;  /* 0x000000410600780c */ /* 0x040fe40001f61670 */
[----:B------:R-:W-:Y:S02]  /*9030*/  ISETP.LT.OR P1, PT, R6, 0x41, P1 ;  /* 0x000000410600780c */ /* 0x000fe40000f21670 */
[----:B-1----:R-:W-:-:S05]  /*9040*/  IADD3 R2, P5, R20, R2, RZ ;  /* 0x0000000214027210 */ /* 0x002fca0007fbe0ff */
[----:B------:R-:W-:-:S05]  /*9050*/  IMAD.X R3, RZ, RZ, R9, P5 ;  /* 0x000000ffff037224 */ /* 0x000fca00028e0609 */
[----:B------:R-:W-:Y:S01]  /*9060*/  @!PT LDS RZ, [RZ] ;  /* 0x00000000fffff984 */ /* 0x000fe20000000800 */
[----:B------:R-:W-:Y:S01]  /*9070*/  @!PT LDS RZ, [RZ] ;  /* 0x00000000fffff984 */ /* 0x000fe20000000800 */
[----:B------:R-:W-:Y:S01]  /*9080*/  @!PT LDS RZ, [RZ] ;  /* 0x00000000fffff984 */ /* 0x000fe20000000800 */
[----:B------:R1:W-:Y:S04]  /*9090*/  LDGSTS.E.BYPASS.LTC128B.128 [R19+0x6c00], desc[UR38][R2.64], !P4 ;  /* 0x06c0000002137fae */ /* 0x0003e8000e101d66 */
[----:B------:R1:W-:Y:S04]  /*90a0*/  LDGSTS.E.BYPASS.LTC128B.128 [R19+0x7c00], desc[UR38][R2.64+0x20], !P3 ;  /* 0x07c0002002137fae */ /* 0x0003e8000d901d66 */
[----:B------:R1:W-:Y:S01]  /*90b0*/  LDGSTS.E.BYPASS.LTC128B.128 [R19+0x8c00], desc[UR38][R2.64+0x40], !P1 ;  /* 0x08c0004002137fae */ /* 0x0003e2000c901d66 */
[----:B------:R-:W-:Y:S01]  /*90c0*/  NOP ;  /* 0x0000000000007918 */ /* 0x000fe20000000000 */
[----:B------:R-:W-:Y:S02]  /*90d0*/  SYNCS.ARRIVE.TRANS64.RED.A0T1 RZ, [UR44+0x17070], RZ ;  /* 0x017070ffffff79a7 */ /* 0x000fe4000820042c */
[----:B------:R-:W-:Y:S01]  /*90e0*/  ARRIVES.LDGSTSBAR.64.TRANSCNT [UR44+0x17070] ;  /* 0x01707000ff0079b0 */ /* 0x000fe20008000aac */
[----:B------:R-:W-:Y:S01]  /*90f0*/  NOP ;  /* 0x0000000000007918 */ /* 0x000fe20000000000 */
[----:B------:R-:W-:-:S06]  /*9100*/  ULOP3.LUT UR4, UR41, 0x2, URZ, 0xfc, !UPT ;  /* 0x0000000229047892 */ /* 0x000fcc000f8efc3f */
[----:B0-----:R-:W-:-:S05]  /*9110*/  IMAD.U32 R8, RZ, RZ, UR4 ;  /* 0x00000004ff087e24 */ /* 0x001fca000f8e00ff */
[----:B------:R-:W-:-:S13]  /*9120*/  ISETP.NE.AND P6, PT, R8, 0x3, PT ;  /* 0x000000030800780c */ /* 0x000fda0003fc5270 */
[----:B-1----:R-:W-:Y:S05]  /*9130*/  @!P6 BRA `(.L_x_50) ;  /* 0x000000000004e947 */ /* 0x002fea0003800000 */
[----:B------:R-:W-:Y:S01]  /*9140*/  BPT.TRAP 0x1 ;  /* 0x000000040000795c */ /* 0x000fe20000300000 */
.L_x_50:
[----:B------:R-:W-:Y:S01]  /*9150*/  SYNCS.ARRIVE.TRANS64.A1T0 RZ, [UR44+0x17070], RZ ;  /* 0x017070ffffff79a7 */ /* 0x000fe2000810002c */
[----:B------:R-:W-:Y:S05]  /*9160*/  @!P6 BRA `(.L_x_51) ;  /* 0x000000000004e947 */ /* 0x000fea0003800000 */
[----:B------:R-:W-:Y:S01]  /*9170*/  BPT.TRAP 0x1 ;  /* 0x000000040000795c */ /* 0x000fe20000300000 */
.L_x_51:
[----:B------:R-:W0:Y:S02]  /*9180*/  SYNCS.PHASECHK.TRANS64.TRYWAIT P1, [UR44+0x17040], R10 ;  /* 0x0170400aff0075a7 */ /* 0x000e24000802016c */
[----:B0-----:R-:W-:Y:S05]  /*9190*/  @!P1 BRA `(.L_x_52) ;  /* 0x0000002c00009947 */ /* 0x001fea0003800000 */
.L_x_106:
[----:B------:R-:W1:Y:S01]  /*91a0*/  S2R R6, SR_TID.X ;  /* 0x0000000000067919 */ /* 0x000e620000002100 */
[----:B------:R-:W-:Y:S01]  /*91b0*/  ULDC.64 UR4, c[0x0][0x300] ;  /* 0x0000c00000047ab9 */ /* 0x000fe20000000a00 */
[----:B------:R-:W-:Y:S01]  /*91c0*/  R2UR UR6, R22 ;  /* 0x00000000160672ca */ /* 0x000fe200000e0000 */
[----:B------:R-:W-:Y:S01]  /*91d0*/  IMAD R5, R5, UR4, RZ ;  /* 0x0000000405057c24 */ /* 0x000fe2000f8e02ff */
[----:B------:R-:W2:Y:S01]  /*91e0*/  LDC R8, c[0x0][0x2f4] ;  /* 0x0000bd00ff087b82 */ /* 0x000ea20000000800 */
[----:B0-----:R-:W-:-:S04]  /*91f0*/  IMAD.WIDE.U32 R2, R4, UR4, RZ ;  /* 0x0000000404027c25 */ /* 0x001fc8000f8e00ff */
[----:B------:R-:W-:Y:S01]  /*9200*/  IMAD R5, R4, UR5, R5 ;  /* 0x0000000504057c24 */ /* 0x000fe2000f8e0205 */
[----:B------:R-:W-:Y:S02]  /*9210*/  ULDC.64 UR4, c[0x0][0x310] ;  /* 0x0000c40000047ab9 */ /* 0x000fe40000000a00 */
[----:B------:R-:W-:Y:S02]  /*9220*/  IMAD R7, R7, UR4, RZ ;  /* 0x0000000407077c24 */ /* 0x000fe4000f8e02ff */
[----:B------:R-:W-:Y:S02]  /*9230*/  IMAD.IADD R3, R3, 0x1, R5 ;  /* 0x0000000103037824 */ /* 0x000fe400078e0205 */
[C---:B------:R-:W-:Y:S02]  /*9240*/  IMAD R7, R0.reuse, UR5, R7 ;  /* 0x0000000500077c24 */ /* 0x040fe4000f8e0207 */
[----:B------:R-:W-:Y:S01]  /*9250*/  IMAD.WIDE.U32 R2, R0, UR4, R2 ;  /* 0x0000000400027c25 */ /* 0x000fe2000f8e0002 */
[----:B------:R-:W-:-:S03]  /*9260*/  ULDC.64 UR4, c[0x0][0x308] ;  /* 0x0000c20000047ab9 */ /* 0x000fc60000000a00 */
[----:B------:R-:W-:Y:S02]  /*9270*/  IMAD.IADD R3, R3, 0x1, R7 ;  /* 0x0000000103037824 */ /* 0x000fe400078e0207 */
[----:B------:R-:W-:Y:S01]  /*9280*/  IMAD.U32 R5, RZ, RZ, UR4 ;  /* 0x00000004ff057e24 */ /* 0x000fe2000f8e00ff */
[----:B------:R-:W-:-:S03]  /*9290*/  UIMAD UR4, UR6, UR4, URZ ;  /* 0x00000004060472a4 */ /* 0x000fc6000f8e023f */
[----:B------:R-:W-:Y:S01]  /*92a0*/  IMAD.WIDE.U32 R2, R5, UR42, R2 ;  /* 0x0000002a05027c25 */ /* 0x000fe2000f8e0002 */
[----:B------:R-:W-:Y:S01]  /*92b0*/  ULDC.64 UR6, c[0x0][0x2e8] ;  /* 0x0000ba0000067ab9 */ /* 0x000fe20000000a00 */
[----:B------:R-:W-:Y:S01]  /*92c0*/  UIMAD UR4, UR42, UR5, UR4 ;  /* 0x000000052a0472a4 */ /* 0x000fe2000f8e0204 */
[-C--:B--2---:R-:W-:Y:S01]  /*92d0*/  ISETP.GE.AND P3, PT, R18, R8.reuse, PT ;  /* 0x000000081200720c */ /* 0x084fe20003f66270 */
[----:B------:R-:W-:Y:S01]  /*92e0*/  IMAD.U32 R5, RZ, RZ, UR7 ;  /* 0x00000007ff057e24 */ /* 0x000fe2000f8e00ff */
[----:B------:R-:W-:Y:S01]  /*92f0*/  IADD3 R0, P1, R2, UR6, RZ ;  /* 0x0000000602007c10 */ /* 0x000fe2000ff3e0ff */
[----:B-1----:R-:W-:Y:S01]  /*9300*/  IMAD.SHL.U32 R6, R6, 0x10, RZ ;  /* 0x0000001006067824 */ /* 0x002fe200078e00ff */
[----:B------:R-:W-:Y:S02]  /*9310*/  ISETP.GE.AND P4, PT, R24, R8, PT ;  /* 0x000000081800720c */ /* 0x000fe40003f86270 */
[----:B------:R-:W-:Y:S01]  /*9320*/  IADD3.X R4, R5, UR4, R3, P1, !PT ;  /* 0x0000000405047c10 */ /* 0x000fe20008ffe403 */
[----:B------:R-:W-:Y:S01]  /*9330*/  UMOV UR4, 0xffffffff ;  /* 0xffffffff00047882 */ /* 0x000fe20000000000 */
[----:B------:R-:W-:-:S04]  /*9340*/  LOP3.LUT R6, R6, 0x10, RZ, 0xc0, !PT ;  /* 0x0000001006067812 */ /* 0x000fc800078ec0ff */
[----:B------:R-:W-:Y:S01]  /*9350*/  ISETP.GE.AND P5, PT, R6, R8, PT ;  /* 0x000000080600720c */ /* 0x000fe20003fa6270 */
[----:B------:R-:W-:-:S12]  /*9360*/  BRA.DIV UR4, `(.L_x_53) ;  /* 0x0000002a04a47947 */ /* 0x000fd8000b800000 */
[----:B------:R-:W0:Y:S04]  /*9370*/  SHFL.IDX PT, R14, R0, RZ, 0x1e1f ;  /* 0x001e1fff000e7589 */ /* 0x000e2800000e0000 */
[----:B------:R-:W1:Y:S04]  /*9380*/  SHFL.IDX PT, R2, R4, RZ, 0x1e1f ;  /* 0x001e1fff04027589 */ /* 0x000e6800000e0000 */
[----:B------:R2:W3:Y:S01]  /*9390*/  SHFL.IDX PT, R5, R4, 0x1, 0x1e1f ;  /* 0x003e1f0004057f89 */ /* 0x0004e200000e0000 */
[----:B0-----:R-:W-:-:S05]  /*93a0*/  @P0 IADD3 R14, P1, R6, R14, RZ ;  /* 0x0000000e060e0210 */ /* 0x001fca0007f3e0ff */
[----:B-1----:R-:W-:Y:S02]  /*93b0*/  @P0 IMAD.X R3, RZ, RZ, R2, P1 ;  /* 0x000000ffff030224 */ /* 0x002fe400008e0602 */
[----:B------:R-:W-:Y:S02]  /*93c0*/  @P0 IMAD.MOV.U32 R2, RZ, RZ, R14 ;  /* 0x000000ffff020224 */ /* 0x000fe400078e000e */
[----:B------:R2:W0:Y:S04]  /*93d0*/  SHFL.IDX PT, R14, R0, 0x1, 0x1e1f ;  /* 0x003e1f00000e7f89 */ /* 0x00042800000e0000 */
[----:B------:R2:W-:Y:S04]  /*93e0*/  @P0 LDGSTS.E.BYPASS.LTC128B.128 [R19+0x10c00], desc[UR38][R2.64], !P5 ;  /* 0x10c0000002130fae */ /* 0x0005e8000e901d66 */
[----:B------:R2:W-:Y:S04]  /*93f0*/  @P0 LDGSTS.E.BYPASS.LTC128B.128 [R19+0x11c00], desc[UR38][R2.64+0x20], !P4 ;  /* 0x11c0002002130fae */ /* 0x0005e8000e101d66 */
[----:B---3--:R2:W-:Y:S02]  /*9400*/  @P0 LDGSTS.E.BYPASS.LTC128B.128 [R19+0x12c00], desc[UR38][R2.64+0x40], !P3 ;  /* 0x12c0004002130fae */ /* 0x0085e4000d901d66 */
.L_x_112:
[----:B0-2---:R-:W-:-:S05]  /*9410*/  @P2 IADD3 R2, P0, R6, R14, RZ ;  /* 0x0000000e06022210 */ /* 0x005fca0007f1e0ff */
[----:B------:R-:W-:-:S05]  /*9420*/  @P2 IMAD.X R3, RZ, RZ, R5, P0 ;  /* 0x000000ffff032224 */ /* 0x000fca00000e0605 */
[----:B------:R-:W-:Y:S01]  /*9430*/  @!PT LDS RZ, [RZ] ;  /* 0x00000000fffff984 */ /* 0x000fe20000000800 */
[----:B------:R-:W-:Y:S01]  /*9440*/  @!PT LDS RZ, [RZ] ;  /* 0x00000000fffff984 */ /* 0x000fe20000000800 */
[----:B------:R-:W-:Y:S01]  /*9450*/  @!PT LDS RZ, [RZ] ;  /* 0x00000000fffff984 */ /* 0x000fe20000000800 */
[----:B------:R0:W-:Y:S04]  /*9460*/  @P2 LDGSTS.E.BYPASS.LTC128B.128 [R19+0x11400], desc[UR38][R2.64], !P5 ;  /* 0x1140000002132fae */ /* 0x0001e8000e901d66 */
[----:B------:R0:W-:Y:S04]  /*9470*/  @P2 LDGSTS.E.BYPASS.LTC128B.128 [R19+0x12400], desc[UR38][R2.64+0x20], !P4 ;  /* 0x1240002002132fae */ /* 0x0001e8000e101d66 */
[----:B------:R0:W-:Y:S01]  /*9480*/  @P2 LDGSTS.E.BYPASS.LTC128B.128 [R19+0x13400], desc[UR38][R2.64+0x40], !P3 ;  /* 0x1340004002132fae */ /* 0x0001e2000d901d66 */
[----:B------:R-:W-:Y:S01]  /*9490*/  NOP ;  /* 0x0000000000007918 */ /* 0x000fe20000000000 */
[----:B------:R-:W-:Y:S02]  /*94a0*/  SYNCS.ARRIVE.TRANS64.RED.A0T1 RZ, [UR44+0x17030], RZ ;  /* 0x017030ffffff79a7 */ /* 0x000fe4000820042c */
[----:B------:R-:W-:Y:S01]  /*94b0*/  ARRIVES.LDGSTSBAR.64.TRANSCNT [UR44+0x17030] ;  /* 0x01703000ff0079b0 */ /* 0x000fe20008000aac */
[----:B------:R-:W-:Y:S01]  /*94c0*/  NOP ;  /* 0x0000000000007918 */ /* 0x000fe20000000000 */
[----:B------:R-:W-:-:S06]  /*94d0*/  ULOP3.LUT UR4, UR41, 0x2, URZ, 0xfc, !UPT ;  /* 0x0000000229047892 */ /* 0x000fcc000f8efc3f */
[----:B------:R-:W-:-:S05]  /*94e0*/  IMAD.U32 R4, RZ, RZ, UR4 ;  /* 0x00000004ff047e24 */ /* 0x000fca000f8e00ff */
[----:B------:R-:W-:-:S13]  /*94f0*/  ISETP.NE.AND P1, PT, R4, 0x3, PT ;  /* 0x000000030400780c */ /* 0x000fda0003f25270 */
[----:B0-----:R-:W-:Y:S05]  /*9500*/  @!P1 BRA `(.L_x_54) ;  /* 0x0000000000049947 */ /* 0x001fea0003800000 */
[----:B------:R-:W-:Y:S01]  /*9510*/  BPT.TRAP 0x1 ;  /* 0x000000040000795c */ /* 0x000fe20000300000 */
.L_x_54:
[----:B------:R-:W-:Y:S01]  /*9520*/  SYNCS.ARRIVE.TRANS64.A1T0 RZ, [UR44+0x17030], RZ ;  /* 0x017030ffffff79a7 */ /* 0x000fe2000810002c */
[----:B------:R-:W-:Y:S05]  /*9530*/  WARPSYNC.ALL ;  /* 0x0000000000007948 */ /* 0x000fea0003800000 */
[----:B------:R-:W-:Y:S01]  /*9540*/  UIADD3 UR5, UR44, 0xc400, URZ ;  /* 0x0000c4002c057890 */ /* 0x000fe2000fffe03f */
[----:B------:R-:W-:Y:S01]  /*9550*/  R2UR UR4, R22 ;  /* 0x00000000160472ca */ /* 0x000fe200000e0000 */
[----:B------:R-:W-:Y:S02]  /*9560*/  ULDC.64 UR6, c[0x0][0x2d8] ;  /* 0x0000b60000067ab9 */ /* 0x000fe40000000a00 */
[----:B------:R-:W-:Y:S02]  /*9570*/  ULOP3.LUT UP0, URZ, UR5, 0x9f, URZ, 0xc0, !UPT ;  /* 0x0000009f053f7892 */ /* 0x000fe4000f80c03f */
[----:B------:R-:W-:Y:S01]  /*9580*/  UIMAD.WIDE.U32 UR36, UR42, UR6, URZ ;  /* 0x000000062a2472a5 */ /* 0x000fe2000f8e003f */
[----:B------:R-:W-:Y:S03]  /*9590*/  BAR.SYNC.DEFER_BLOCKING 0x8, 0x200 ;  /* 0x0208000000007b1d */ /* 0x000fe60000010000 */
[----:B------:R-:W-:-:S04]  /*95a0*/  PLOP3.LUT P0, PT, PT, PT, UP0, 0x80, 0x0 ;  /* 0x000000000000781c */ /* 0x000fc80003f0f008 */
[----:B------:R-:W-:-:S04]  /*95b0*/  UIMAD UR4, UR4, UR6, URZ ;  /* 0x00000006040472a4 */ /* 0x000fc8000f8e023f */
[----:B------:R-:W-:-:S04]  /*95c0*/  UIMAD UR4, UR42, UR7, UR4 ;  /* 0x000000072a0472a4 */ /* 0x000fc8000f8e0204 */
[----:B------:R-:W-:Y:S01]  /*95d0*/  UIADD3 UR45, UR37, UR4, URZ ;  /* 0x00000004252d7290 */ /* 0x000fe2000fffe03f */
[----:B------:R-:W-:Y:S11]  /*95e0*/  @!P0 BRA `(.L_x_55) ;  /* 0x0000000000408947 */ /* 0x000ff60003800000 */
[----:B------:R-:W-:Y:S01]  /*95f0*/  MOV R2, 0x0 ;  /* 0x0000000000027802 */ /* 0x000fe20000000f00 */
[----:B------:R-:W-:Y:S01]  /*9600*/  ULDC.64 UR6, c[0x4][0x98] ;  /* 0x0100260000067ab9 */ /* 0x000fe20000000a00 */
[----:B------:R-:W-:Y:S01]  /*9610*/  ULDC.64 UR8, c[0x4][0xa0] ;  /* 0x0100280000087ab9 */ /* 0x000fe20000000a00 */
[----:B------:R-:W-:Y:S01]  /*9620*/  ULDC.64 UR4, c[0x4][0x28] ;  /* 0x01000a0000047ab9 */ /* 0x000fe20000000a00 */
[----:B------:R-:W-:Y:S02]  /*9630*/  IMAD.U32 R4, RZ, RZ, UR6 ;  /* 0x00000006ff047e24 */ /* 0x000fe4000f8e00ff */
[----:B------:R-:W0:Y:S01]  /*9640*/  LDC.64 R2, c[0x4][R2] ;  /* 0x0100000002027b82 */ /* 0x000e220000000a00 */
[----:B------:R-:W-:Y:S02]  /*9650*/  IMAD.U32 R5, RZ, RZ, UR7 ;  /* 0x00000007ff057e24 */ /* 0x000fe4000f8e00ff */
        /* <DEDUP_REMOVED lines=8> */
[----:B0-----:R-:W-:Y:S05]  /*96e0*/  CALL.ABS.NOINC R2 ;  /* 0x0000000002007343 */ /* 0x001fea0003c00000 */
.L_x_55:
[----:B------:R-:W0:Y:S01]  /*96f0*/  LDC R8, c[0x0][0x448] ;  /* 0x00011200ff087b82 */ /* 0x000e220000000800 */
[----:B------:R-:W1:Y:S01]  /*9700*/  S2R R20, SR_CTAID.Z ;  /* 0x0000000000147919 */ /* 0x000e620000002700 */
[----:B------:R-:W-:Y:S01]  /*9710*/  ULDC.64 UR4, c[0x0][0x2e0] ;  /* 0x0000b80000047ab9 */ /* 0x000fe20000000a00 */
[----:B------:R-:W-:Y:S01]  /*9720*/  IMAD.IADD R6, R27, 0x1, R25 ;  /* 0x000000011b067824 */ /* 0x000fe200078e0219 */
[----:B------:R-:W-:Y:S01]  /*9730*/  MOV R4, UR36 ;  /* 0x0000002400047c02 */ /* 0x000fe20008000f00 */
[----:B------:R-:W2:Y:S01]  /*9740*/  S2R R21, SR_CTAID.X ;  /* 0x0000000000157919 */ /* 0x000ea20000002500 */
[----:B------:R-:W-:Y:S01]  /*9750*/  IMAD.U32 R5, RZ, RZ, UR37 ;  /* 0x00000025ff057e24 */ /* 0x000fe2000f8e00ff */
[----:B------:R-:W-:Y:S01]  /*9760*/  ULDC.64 UR6, c[0x0][0x2c8] ;  /* 0x0000b20000067ab9 */ /* 0x000fe20000000a00 */
[----:B------:R-:W-:Y:S01]  /*9770*/  ULDC.64 UR8, c[0x0][0x280] ;  /* 0x0000a00000087ab9 */ /* 0x000fe20000000a00 */
[----:B0-----:R-:W-:Y:S02]  /*9780*/  ISETP.NE.AND P0, PT, R8, 0x1, PT ;  /* 0x000000010800780c */ /* 0x001fe40003f05270 */
[----:B-1----:R-:W-:-:S11]  /*9790*/  SHF.R.S32.HI R20, RZ, 0x1f, R20 ;  /* 0x0000001fff147819 */ /* 0x002fd60000011414 */
[----:B------:R-:W0:Y:S01]  /*97a0*/  @P0 LDC R3, c[0x0][0x44c] ;  /* 0x00011300ff030b82 */ /* 0x000e220000000800 */
[----:B------:R-:W-:Y:S02]  /*97b0*/  IMAD R7, R20, UR4, RZ ;  /* 0x0000000414077c24 */ /* 0x000fe4000f8e02ff */
[----:B------:R-:W1:Y:S01]  /*97c0*/  S2R R20, SR_CTAID.Z ;  /* 0x0000000000147919 */ /* 0x000e620000002700 */
[----:B--2---:R-:W-:-:S04]  /*97d0*/  IMAD R6, R21, 0xc0, R6 ;  /* 0x000000c015067824 */ /* 0x004fc800078e0206 */
[----:B------:R-:W2:Y:S01]  /*97e0*/  @P0 LDC R2, c[0x0][0x450] ;  /* 0x00011400ff020b82 */ /* 0x000ea20000000800 */
[----:B------:R-:W-:Y:S02]  /*97f0*/  IMAD.MOV.U32 R0, RZ, RZ, R6 ;  /* 0x000000ffff007224 */ /* 0x000fe400078e0006 */
[----:B0-----:R-:W-:-:S05]  /*9800*/  @P0 IMAD.HI.U32 R3, R6, R3, RZ ;  /* 0x0000000306030227 */ /* 0x001fca00078e00ff */
[----:B--2---:R-:W-:Y:S01]  /*9810*/  @P0 SHF.R.U32.HI R0, RZ, R2, R3 ;  /* 0x00000002ff000219 */ /* 0x004fe20000011603 */
[----:B------:R-:W-:Y:S02]  /*9820*/  IMAD.U32 R3, RZ, RZ, UR45 ;  /* 0x0000002dff037e24 */ /* 0x000fe4000f8e00ff */
[----:B------:R-:W-:Y:S01]  /*9830*/  IMAD.MOV.U32 R2, RZ, RZ, R4 ;  /* 0x000000ffff027224 */ /* 0x000fe200078e0004 */
[----:B------:R-:W-:Y:S01]  /*9840*/  SHF.R.S32.HI R4, RZ, 0x1f, R0 ;  /* 0x0000001fff047819 */ /* 0x000fe20000011400 */
[C---:B-1----:R-:W-:Y:S02]  /*9850*/  IMAD R7, R20.reuse, UR5, R7 ;  /* 0x0000000514077c24 */ /* 0x042fe4000f8e0207 */
[----:B------:R-:W-:Y:S01]  /*9860*/  IMAD.WIDE.U32 R2, R20, UR4, R2 ;  /* 0x0000000414027c25 */ /* 0x000fe2000f8e0002 */
[----:B------:R-:W-:Y:S01]  /*9870*/  ULDC.64 UR4, c[0x0][0x2d0] ;  /* 0x0000b40000047ab9 */ /* 0x000fe20000000a00 */
[----:B------:R-:W0:Y:S02]  /*9880*/  S2R R20, SR_TID.X ;  /* 0x0000000000147919 */ /* 0x000e240000002100 */
[----:B------:R-:W-:-:S02]  /*9890*/  IMAD.IADD R3, R3, 0x1, R7 ;  /* 0x0000000103037824 */ /* 0x000fc400078e0207 */
[----:B------:R-:W-:Y:S02]  /*98a0*/  IMAD R9, R4, UR4, RZ ;  /* 0x0000000404097c24 */ /* 0x000fe4000f8e02ff */
[----:B------:R-:W-:Y:S02]  /*98b0*/  IMAD.MOV R7, RZ, RZ, -R0 ;  /* 0x000000ffff077224 */ /* 0x000fe400078e0a00 */
[C---:B------:R-:W-:Y:S02]  /*98c0*/  IMAD R9, R0.reuse, UR5, R9 ;  /* 0x0000000500097c24 */ /* 0x040fe4000f8e0209 */
[----:B------:R-:W-:-:S04]  /*98d0*/  IMAD.WIDE.U32 R4, R0, UR4, R2 ;  /* 0x0000000400047c25 */ /* 0x000fc8000f8e0002 */
[----:B------:R-:W-:Y:S02]  /*98e0*/  IMAD R0, R8, R7, R6 ;  /* 0x0000000708007224 */ /* 0x000fe400078e0206 */
[----:B------:R-:W-:Y:S02]  /*98f0*/  IMAD.IADD R5, R5, 0x1, R9 ;  /* 0x0000000105057824 */ /* 0x000fe400078e0209 */
[----:B------:R-:W-:Y:S01]  /*9900*/  VIADD R6, R6, 0x80 ;  /* 0x0000008006067836 */ /* 0x000fe20000000000 */
[----:B------:R-:W-:Y:S01]  /*9910*/  SHF.R.S32.HI R7, RZ, 0x1f, R0 ;  /* 0x0000001fff077819 */ /* 0x000fe20000011400 */
[----:B------:R-:W-:-:S04]  /*9920*/  IMAD.WIDE.U32 R4, R0, UR6, R4 ;  /* 0x0000000600047c25 */ /* 0x000fc8000f8e0004 */
[----:B------:R-:W-:-:S04]  /*9930*/  IMAD R7, R7, UR6, RZ ;  /* 0x0000000607077c24 */ /* 0x000fc8000f8e02ff */
[----:B------:R-:W-:Y:S01]  /*9940*/  IMAD R7, R0, UR7, R7 ;  /* 0x0000000700077c24 */ /* 0x000fe2000f8e0207 */
[----:B------:R-:W-:Y:S01]  /*9950*/  IADD3 R0, P1, R4, UR8, RZ ;  /* 0x0000000804007c10 */ /* 0x000fe2000ff3e0ff */
[----:B0-----:R-:W-:-:S03]  /*9960*/  IMAD.SHL.U32 R20, R20, 0x10, RZ ;  /* 0x0000001014147824 */ /* 0x001fc600078e00ff */
[----:B------:R-:W-:Y:S02]  /*9970*/  IADD3.X R4, R5, UR9, R7, P1, !PT ;  /* 0x0000000905047c10 */ /* 0x000fe40008ffe407 */
[----:B------:R-:W0:Y:S01]  /*9980*/  @P0 LDC R5, c[0x0][0x44c] ;  /* 0x00011300ff050b82 */ /* 0x000e220000000800 */
[----:B------:R-:W-:-:S07]  /*9990*/  LOP3.LUT R20, R20, 0x10, RZ, 0xc0, !PT ;  /* 0x0000001014147812 */ /* 0x000fce00078ec0ff */
[----:B------:R-:W1:Y:S01]  /*99a0*/  @P0 LDC R7, c[0x0][0x450] ;  /* 0x00011400ff070b82 */ /* 0x000e620000000800 */
[----:B0-----:R-:W-:-:S04]  /*99b0*/  @P0 IMAD.HI.U32 R9, R6, R5, RZ ;  /* 0x0000000506090227 */ /* 0x001fc800078e00ff */
[----:B------:R-:W-:Y:S01]  /*99c0*/  IMAD.MOV.U32 R5, RZ, RZ, R6 ;  /* 0x000000ffff057224 */ /* 0x000fe200078e0006 */
[----:B-1----:R-:W-:-:S04]  /*99d0*/  @P0 SHF.R.U32.HI R5, RZ, R7, R9 ;  /* 0x00000007ff050219 */ /* 0x002fc80000011609 */
[----:B------:R-:W-:Y:S01]  /*99e0*/  SHF.R.S32.HI R7, RZ, 0x1f, R5 ;  /* 0x0000001fff077819 */ /* 0x000fe20000011405 */
[----:B------:R-:W-:-:S04]  /*99f0*/  IMAD.WIDE.U32 R2, R5, UR4, R2 ;  /* 0x0000000405027c25 */ /* 0x000fc8000f8e0002 */
[----:B------:R-:W-:Y:S01]  /*9a00*/  IMAD R7, R7, UR4, RZ ;  /* 0x0000000407077c24 */ /* 0x000fe2000f8e02ff */
[----:B------:R-:W-:Y:S02]  /*9a10*/  ULDC UR4, c[0x0][0x2b8] ;  /* 0x0000ae0000047ab9 */ /* 0x000fe40000000800 */
[----:B------:R-:W-:Y:S01]  /*9a20*/  ISETP.GE.AND P2, PT, R24, UR4, PT ;  /* 0x0000000418007c0c */ /* 0x000fe2000bf46270 */
[----:B------:R-:W-:Y:S01]  /*9a30*/  IMAD R7, R5, UR5, R7 ;  /* 0x0000000505077c24 */ /* 0x000fe2000f8e0207 */
[----:B------:R-:W-:Y:S01]  /*9a40*/  UMOV UR5, 0xffffffff ;  /* 0xffffffff00057882 */ /* 0x000fe20000000000 */
[----:B------:R-:W-:Y:S01]  /*9a50*/  IMAD.MOV R5, RZ, RZ, -R5 ;  /* 0x000000ffff057224 */ /* 0x000fe200078e0a05 */
[----:B------:R-:W-:Y:S01]  /*9a60*/  ISETP.GE.AND P3, PT, R20, UR4, PT ;  /* 0x0000000414007c0c */ /* 0x000fe2000bf66270 */
[----:B------:R-:W-:Y:S02]  /*9a70*/  IMAD.IADD R3, R3, 0x1, R7 ;  /* 0x0000000103037824 */ /* 0x000fe400078e0207 */
[----:B------:R-:W-:-:S04]  /*9a80*/  IMAD R6, R8, R5, R6 ;  /* 0x0000000508067224 */ /* 0x000fc800078e0206 */
[----:B------:R-:W-:Y:S01]  /*9a90*/  IMAD.WIDE.U32 R2, R6, UR6, R2 ;  /* 0x0000000606027c25 */ /* 0x000fe2000f8e0002 */
[----:B------:R-:W-:-:S05]  /*9aa0*/  SHF.R.S32.HI R5, RZ, 0x1f, R6 ;  /* 0x0000001fff057819 */ /* 0x000fca0000011406 */
[----:B------:R-:W-:-:S04]  /*9ab0*/  IMAD R5, R5, UR6, RZ ;  /* 0x0000000605057c24 */ /* 0x000fc8000f8e02ff */
[----:B------:R-:W-:Y:S01]  /*9ac0*/  IMAD R7, R6, UR7, R5 ;  /* 0x0000000706077c24 */ /* 0x000fe2000f8e0205 */
[----:B------:R-:W-:-:S04]  /*9ad0*/  IADD3 R5, P0, R2, UR8, RZ ;  /* 0x0000000802057c10 */ /* 0x000fc8000ff1e0ff */
[----:B------:R-:W-:Y:S02]  /*9ae0*/  IADD3.X R6, R3, UR9, R7, P0, !PT ;  /* 0x0000000903067c10 */ /* 0x000fe400087fe407 */
[----:B------:R-:W-:Y:S01]  /*9af0*/  ISETP.GE.AND P0, PT, R18, UR4, PT ;  /* 0x0000000412007c0c */ /* 0x000fe2000bf06270 */
[----:B------:R-:W-:-:S12]  /*9b00*/  BRA.DIV UR5, `(.L_x_56) ;  /* 0x0000002605507947 */ /* 0x000fd8000b800000 */
[----:B------:R-:W0:Y:S01]  /*9b10*/  SHFL.IDX PT, R14, R0, RZ, 0x1e1f ;  /* 0x001e1fff000e7589 */ /* 0x000e2200000e0000 */
[----:B------:R-:W-:Y:S01]  /*9b20*/  ULDC UR4, c[0x0][0x288] ;  /* 0x0000a20000047ab9 */ /* 0x000fe20000000800 */
[----:B------:R-:W-:Y:S02]  /*9b30*/  IMAD R7, R21, 0xc0, R25 ;  /* 0x000000c015077824 */ /* 0x000fe400078e0219 */
[----:B------:R-:W1:Y:S01]  /*9b40*/  SHFL.IDX PT, R2, R4, RZ, 0x1e1f ;  /* 0x001e1fff04027589 */ /* 0x000e6200000e0000 */
[----:B------:R-:W-:Y:S02]  /*9b50*/  IMAD R8, R8, UR4, RZ ;  /* 0x0000000408087c24 */ /* 0x000fe4000f8e02ff */
[C---:B------:R-:W-:Y:S01]  /*9b60*/  VIADD R11, R7.reuse, 0x40 ;  /* 0x00000040070b7836 */ /* 0x040fe20000000000 */
[----:B------:R-:W-:Y:S02]  /*9b70*/  SHFL.IDX PT, R9, R4, 0x1, 0x1e1f ;  /* 0x003e1f0004097f89 */ /* 0x000fe400000e0000 */
[----:B------:R-:W-:-:S02]  /*9b80*/  ISETP.GE.AND P1, PT, R7, R8, PT ;  /* 0x000000080700720c */ /* 0x000fc40003f26270 */
[----:B------:R-:W-:Y:S11]  /*9b90*/  SHFL.IDX PT, R6, R6, RZ, 0x1e1f ;  /* 0x001e1fff06067589 */ /* 0x000ff600000e0000 */
[----:B0-----:R-:W-:-:S05]  /*9ba0*/  @!P1 IADD3 R14, P4, R20, R14, RZ ;  /* 0x0000000e140e9210 */ /* 0x001fca0007f9e0ff */
[----:B-1----:R-:W-:Y:S02]  /*9bb0*/  @!P1 IMAD.X R3, RZ, RZ, R2, P4 ;  /* 0x000000ffff039224 */ /* 0x002fe400020e0602 */
[----:B------:R-:W-:Y:S02]  /*9bc0*/  @!P1 IMAD.MOV.U32 R2, RZ, RZ, R14 ;  /* 0x000000ffff029224 */ /* 0x000fe400078e000e */
[----:B------:R-:W0:Y:S04]  /*9bd0*/  SHFL.IDX PT, R14, R0, 0x1, 0x1e1f ;  /* 0x003e1f00000e7f89 */ /* 0x000e2800000e0000 */
[----:B------:R-:W-:Y:S04]  /*9be0*/  @!P1 LDGSTS.E.BYPASS.LTC128B.128 [R19+0xc400], desc[UR38][R2.64], !P3 ;  /* 0x0c40000002139fae */ /* 0x000fe8000d901d66 */
[----:B------:R-:W-:Y:S04]  /*9bf0*/  @!P1 LDGSTS.E.BYPASS.LTC128B.128 [R19+0xdc00], desc[UR38][R2.64+0x20], !P2 ;  /* 0x0dc0002002139fae */ /* 0x000fe8000d101d66 */
[----:B------:R1:W-:Y:S01]  /*9c00*/  @!P1 LDGSTS.E.BYPASS.LTC128B.128 [R19+0xf400], desc[UR38][R2.64+0x40], !P0 ;  /* 0x0f40004002139fae */ /* 0x0003e2000c101d66 */
[----:B------:R-:W-:-:S13]  /*9c10*/  ISETP.GE.AND P1, PT, R11, R8, PT ;  /* 0x000000080b00720c */ /* 0x000fda0003f26270 */
[----:B0-----:R-:W-:-:S05]  /*9c20*/  @!P1 IADD3 R14, P4, R20, R14, RZ ;  /* 0x0000000e140e9210 */ /* 0x001fca0007f9e0ff */
[----:B------:R-:W-:Y:S02]  /*9c30*/  @!P1 IMAD.X R9, RZ, RZ, R9, P4 ;  /* 0x000000ffff099224 */ /* 0x000fe400020e0609 */
[----:B-1----:R-:W-:Y:S02]  /*9c40*/  @!P1 IMAD.MOV.U32 R2, RZ, RZ, R14 ;  /* 0x000000ffff029224 */ /* 0x002fe400078e000e */
[----:B------:R-:W-:Y:S01]  /*9c50*/  @!P1 IMAD.MOV.U32 R3, RZ, RZ, R9 ;  /* 0x000000ffff039224 */ /* 0x000fe200078e0009 */
[----:B------:R0:W1:Y:S04]  /*9c60*/  SHFL.IDX PT, R14, R5, RZ, 0x1e1f ;  /* 0x001e1fff050e7589 */ /* 0x00006800000e0000 */
[----:B------:R0:W-:Y:S04]  /*9c70*/  @!P1 LDGSTS.E.BYPASS.LTC128B.128 [R19+0xcc00], desc[UR38][R2.64], !P3 ;  /* 0x0cc0000002139fae */ /* 0x0001e8000d901d66 */
[----:B------:R0:W-:Y:S04]  /*9c80*/  @!P1 LDGSTS.E.BYPASS.LTC128B.128 [R19+0xe400], desc[UR38][R2.64+0x20], !P2 ;  /* 0x0e40002002139fae */ /* 0x0001e8000d101d66 */
[----:B------:R0:W-:Y:S02]  /*9c90*/  @!P1 LDGSTS.E.BYPASS.LTC128B.128 [R19+0xfc00], desc[UR38][R2.64+0x40], !P0 ;  /* 0x0fc0004002139fae */ /* 0x0001e4000c101d66 */
.L_x_119:
[----:B------:R-:W-:Y:S01]  /*9ca0*/  VIADD R7, R7, 0x80 ;  /* 0x0000008007077836 */ /* 0x000fe20000000000 */
[----:B------:R-:W-:Y:S04]  /*9cb0*/  BSSY B0, `(.L_x_57) ;  /* 0x000000b000007945 */ /* 0x000fe80003800000 */
[----:B------:R-:W-:-:S13]  /*9cc0*/  ISETP.GE.AND P1, PT, R7, R8, PT ;  /* 0x000000080700720c */ /* 0x000fda0003f26270 */
[----:B------:R-:W-:Y:S05]  /*9cd0*/  @P1 BRA `(.L_x_58) ;  /* 0x0000000000201947 */ /* 0x000fea0003800000 */
[----:B01----:R-:W-:-:S05]  /*9ce0*/  IADD3 R2, P1, R20, R14, RZ ;  /* 0x0000000e14027210 */ /* 0x003fca0007f3e0ff */
[----:B------:R-:W-:-:S05]  /*9cf0*/  IMAD.X R3, RZ, RZ, R6, P1 ;  /* 0x000000ffff037224 */ /* 0x000fca00008e0606 */
[----:B------:R-:W-:Y:S01]  /*9d00*/  @!PT LDS RZ, [RZ] ;  /* 0x00000000fffff984 */ /* 0x000fe20000000800 */
[----:B------:R-:W-:Y:S01]  /*9d10*/  @!PT LDS RZ, [RZ] ;  /* 0x00000000fffff984 */ /* 0x000fe20000000800 */
[----:B------:R-:W-:Y:S01]  /*9d20*/  @!PT LDS RZ, [RZ] ;  /* 0x00000000fffff984 */ /* 0x000fe20000000800 */
[----:B------:R2:W-:Y:S04]  /*9d30*/  LDGSTS.E.BYPASS.LTC128B.128 [R19+0xd400], desc[UR38][R2.64], !P3 ;  /* 0x0d40000002137fae */ /* 0x0005e8000d901d66 */
[----:B------:R2:W-:Y:S04]  /*9d40*/  LDGSTS.E.BYPASS.LTC128B.128 [R19+0xec00], desc[UR38][R2.64+0x20], !P2 ;  /* 0x0ec0002002137fae */ /* 0x0005e8000d101d66 */
[----:B------:R2:W-:Y:S02]  /*9d50*/  LDGSTS.E.BYPASS.LTC128B.128 [R19+0x10400], desc[UR38][R2.64+0x40], !P0 ;  /* 0x1040004002137fae */ /* 0x0005e4000c101d66 */
.L_x_58:
[----:B------:R-:W-:Y:S05]  /*9d60*/  BSYNC B0 ;  /* 0x0000000000007941 */ /* 0x000fea0003800000 */
.L_x_57:
[----:B------:R-:W-:Y:S01]  /*9d70*/  NOP ;  /* 0x0000000000007918 */ /* 0x000fe20000000000 */
[----:B------:R-:W-:Y:S01]  /*9d80*/  SYNCS.ARRIVE.TRANS64.RED.A0T1 RZ, [UR44+0x17000], RZ ;  /* 0x017000ffffff79a7 */ /* 0x000fe2000820042c */
[----:B------:R-:W-:Y:S01]  /*9d90*/  IMAD.MOV.U32 R0, RZ, RZ, 0x1 ;  /* 0x00000001ff007424 */ /* 0x000fe200078e00ff */
[----:B------:R-:W-:Y:S04]  /*9da0*/  ARRIVES.LDGSTSBAR.64.TRANSCNT [UR44+0x17000] ;  /* 0x01700000ff0079b0 */ /* 0x000fe80008000aac */
[----:B------:R-:W-:Y:S01]  /*9db0*/  SHF.L.U32 R0, R0, 0x1f, RZ ;  /* 0x0000001f00007819 */ /* 0x000fe200000006ff */
[----:B------:R-:W-:Y:S01]  /*9dc0*/  NOP ;  /* 0x0000000000007918 */ /* 0x000fe20000000000 */
[----:B------:R-:W-:Y:S02]  /*9dd0*/  SYNCS.ARRIVE.TRANS64.A1T0 RZ, [UR44+0x17000], RZ ;  /* 0x017000ffffff79a7 */ /* 0x000fe4000810002c */
[----:B------:R-:W3:Y:S02]  /*9de0*/  SYNCS.PHASECHK.TRANS64.TRYWAIT P0, [UR44+0x17020], R0 ;  /* 0x01702000ff0075a7 */ /* 0x000ee4000800016c */
[----:B---3--:R-:W-:Y:S05]  /*9df0*/  @!P0 BRA `(.L_x_59) ;  /* 0x00000024007c8947 */ /* 0x008fea0003800000 */
.L_x_120:
[----:B------:R-:W-:Y:S01]  /*9e00*/  UIADD3 UR4, UR48, -0x2, URZ ;  /* 0xfffffffe30047890 */ /* 0x000fe2000fffe03f */
[----:B------:R-:W-:-:S03]  /*9e10*/  IMAD.MOV.U32 R20, RZ, RZ, 0x1 ;  /* 0x00000001ff147424 */ /* 0x000fc600078e00ff */
[----:B------:R-:W-:-:S06]  /*9e20*/  UISETP.GE.AND UP0, UPT, UR4, UR47, UPT ;  /* 0x0000002f0400728c */ /* 0x000fcc000bf06270 */
[----:B------:R-:W-:-:S13]  /*9e30*/  PLOP3.LUT P0, PT, PT, PT, UP0, 0x80, 0x0 ;  /* 0x000000000000781c */ /* 0x000fda0003f0f008 */
[----:B------:R-:W-:Y:S05]  /*9e40*/  @!P0 BRA `(.L_x_60) ;  /* 0x00000010001c8947 */ /* 0x000fea0003800000 */
[----:B------:R-:W-:Y:S01]  /*9e50*/  UIADD3 UR4, UR46, 0x1, URZ ;  /* 0x000000012e047890 */ /* 0x000fe2000fffe03f */
[----:B------:R-:W-:Y:S01]  /*9e60*/  IADD3 R17, R27, R17, R25 ;  /* 0x000000111b117210 */ /* 0x000fe20007ffe019 */
[----:B------:R-:W-:Y:S01]  /*9e70*/  IMAD.MOV.U32 R4, RZ, RZ, 0x1 ;  /* 0x00000001ff047424 */ /* 0x000fe200078e00ff */
[----:B0-2---:R-:W-:Y:S01]  /*9e80*/  LOP3.LUT R3, RZ, UR43, RZ, 0x33, !PT ;  /* 0x0000002bff037c12 */ /* 0x005fe2000f8e33ff */
[----:B------:R-:W-:Y:S02]  /*9e90*/  UIMAD UR4, UR4, UR40, URZ ;  /* 0x00000028040472a4 */ /* 0x000fe4000f8e023f */
[----:B------:R-:W-:-:S04]  /*9ea0*/  VIADD R2, R17, 0xfffffe80 ;  /* 0xfffffe8011027836 */ /* 0x000fc80000000000 */
[----:B------:R-:W-:-:S04]  /*9eb0*/  LOP3.LUT R0, RZ, UR4, RZ, 0x33, !PT ;  /* 0x00000004ff007c12 */ /* 0x000fc8000f8e33ff */
[----:B------:R-:W-:Y:S01]  /*9ec0*/  VIMNMX R3, R0, R3, !PT ;  /* 0x0000000300037248 */ /* 0x000fe20007fe0100 */
[----:B------:R-:W-:-:S03]  /*9ed0*/  IMAD.MOV.U32 R0, RZ, RZ, RZ ;  /* 0x000000ffff007224 */ /* 0x000fc600078e00ff */
[C---:B------:R-:W-:Y:S01]  /*9ee0*/  IADD3 R21, -R3.reuse, -0x2, RZ ;  /* 0xfffffffe03157810 */ /* 0x040fe20007ffe1ff */
[----:B------:R-:W-:-:S07]  /*9ef0*/  IMAD R7, R3, -0x80, R2 ;  /* 0xffffff8003077824 */ /* 0x000fce00078e0202 */
.L_x_75:
[----:B0-2---:R-:W0:Y:S01]  /*9f00*/  LDC R2, c[0x0][0x430] ;  /* 0x00010c00ff027b82 */ /* 0x005e220000000800 */
[----:B------:R-:W-:Y:S01]  /*9f10*/  IMAD.MOV.U32 R10, RZ, RZ, R7 ;  /* 0x000000ffff0a7224 */ /* 0x000fe200078e0007 */
[----:B------:R-:W-:Y:S01]  /*9f20*/  ULDC.64 UR4, c[0x0][0x428] ;  /* 0x00010a0000047ab9 */ /* 0x000fe20000000a00 */
[----:B0-----:R-:W-:-:S13]  /*9f30*/  ISETP.NE.AND P0, PT, R2, 0x1, PT ;  /* 0x000000010200780c */ /* 0x001fda0003f05270 */
[----:B------:R-:W0:Y:S08]  /*9f40*/  @P0 LDC R2, c[0x0][0x434] ;  /* 0x00010d00ff020b82 */ /* 0x000e300000000800 */
[----:B------:R-:W2:Y:S01]  /*9f50*/  @P0 LDC R3, c[0x0][0x438] ;  /* 0x00010e00ff030b82 */ /* 0x000ea20000000800 */
[----:B0-----:R-:W-:-:S05]  /*9f60*/  @P0 IMAD.HI.U32 R2, R7, R2, RZ ;  /* 0x0000000207020227 */ /* 0x001fca00078e00ff */
[----:B--2---:R-:W-:Y:S01]  /*9f70*/  @P0 SHF.R.U32.HI R10, RZ, R3, R2 ;  /* 0x00000003ff0a0219 */ /* 0x004fe20000011602 */
[----:B------:R-:W-:-:S03]  /*9f80*/  IMAD R2, R28, UR4, RZ ;  /* 0x000000041c027c24 */ /* 0x000fc6000f8e02ff */
[----:B------:R-:W-:Y:S01]  /*9f90*/  SHF.R.S32.HI R3, RZ, 0x1f, R10 ;  /* 0x0000001fff037819 */ /* 0x000fe2000001140a */
[----:B------:R-:W-:Y:S02]  /*9fa0*/  IMAD R5, R23, UR5, R2 ;  /* 0x0000000517057c24 */ /* 0x000fe4000f8e0202 */
[----:B------:R-:W-:-:S04]  /*9fb0*/  IMAD.MOV.U32 R2, RZ, RZ, R10 ;  /* 0x000000ffff027224 */ /* 0x000fc800078e000a */
[----:B------:R-:W-:Y:S01]  /*9fc0*/  IMAD.WIDE.U32 R2, R23, UR4, R2 ;  /* 0x0000000417027c25 */ /* 0x000fe2000f8e0002 */
[----:B------:R-:W-:-:S03]  /*9fd0*/  ULDC.64 UR4, c[0x0][0x418] ;  /* 0x0001060000047ab9 */ /* 0x000fc60000000a00 */
[----:B------:R-:W-:Y:S01]  /*9fe0*/  IMAD.IADD R3, R5, 0x1, R3 ;  /* 0x0000000105037824 */ /* 0x000fe200078e0203 */
[----:B------:R-:W-:-:S04]  /*9ff0*/  LEA R8, P0, R2, UR4, 0x2 ;  /* 0x0000000402087c11 */ /* 0x000fc8000f8010ff */
[----:B------:R-:W-:-:S05]  /*a000*/  LEA.HI.X R9, R2, UR5, R3, 0x2, P0 ;  /* 0x0000000502097c11 */ /* 0x000fca00080f1403 */
[----:B------:R-:W2:Y:S01]  /*a010*/  LDG.E R8, desc[UR38][R8.64] ;  /* 0x0000002608087981 */ /* 0x000ea2000c1e1900 */
[----:B------:R-:W-:Y:S01]  /*a020*/  ULOP3.LUT UR6, UR41, 0x2, URZ, 0xfc, !UPT ;  /* 0x0000000229067892 */ /* 0x000fe2000f8efc3f */
[----:B------:R-:W-:Y:S02]  /*a030*/  VIADD R5, R0, 0x1 ;  /* 0x0000000100057836 */ /* 0x000fe40000000000 */
[----:B------:R-:W-:-:S03]  /*a040*/  VIADD R21, R21, 0xffffffff ;  /* 0xffffffff15157836 */ /* 0x000fc60000000000 */
[----:B------:R-:W-:Y:S01]  /*a050*/  IMAD.U32 R6, RZ, RZ, UR6 ;  /* 0x00000006ff067e24 */ /* 0x000fe2000f8e00ff */
[----:B------:R-:W-:Y:S02]  /*a060*/  ISETP.NE.AND P1, PT, R5, 0x2, PT ;  /* 0x000000020500780c */ /* 0x000fe40003f25270 */
[----:B------:R-:W-:Y:S02]  /*a070*/  ISETP.GT.AND P0, PT, R21, UR47, PT ;  /* 0x0000002f15007c0c */ /* 0x000fe4000bf04270 */
[----:B------:R-:W-:Y:S02]  /*a080*/  ISETP.NE.AND P2, PT, R6, 0x3, PT ;  /* 0x000000030600780c */ /* 0x000fe40003f45270 */
[----:B------:R-:W-:Y:S02]  /*a090*/  SEL R3, RZ, 0x1, P1 ;  /* 0x00000001ff037807 */ /* 0x000fe40000800000 */
[----:B------:R-:W-:Y:S02]  /*a0a0*/  SEL R5, R5, RZ, P1 ;  /* 0x000000ff05057207 */ /* 0x000fe40000800000 */
[----:B------:R-:W-:-:S02]  /*a0b0*/  LOP3.LUT R20, R4, R3, RZ, 0x3c, !PT ;  /* 0x0000000304147212 */ /* 0x000fc400078e3cff */
[----:B--2---:R-:W-:-:S05]  /*a0c0*/  SHF.R.S32.HI R18, RZ, 0x1f, R8 ;  /* 0x0000001fff127819 */ /* 0x004fca0000011408 */
[----:B------:R-:W-:Y:S05]  /*a0d0*/  @!P2 BRA `(.L_x_61) ;  /* 0x000000000004a947 */ /* 0x000fea0003800000 */
[----:B------:R-:W-:Y:S01]  /*a0e0*/  BPT.TRAP 0x1 ;  /* 0x000000040000795c */ /* 0x000fe20000300000 */
.L_x_61:
[----:B------:R-:W-:Y:S02]  /*a0f0*/  LEA R6, R5, UR44, 0x3 ;  /* 0x0000002c05067c11 */ /* 0x000fe4000f8e18ff */
[----:B------:R-:W-:-:S04]  /*a100*/  SHF.L.U32 R17, R20, 0x1f, RZ ;  /* 0x0000001f14117819 */ /* 0x000fc800000006ff */
[----:B------:R-:W0:Y:S02]  /*a110*/  SYNCS.PHASECHK.TRANS64.TRYWAIT P1, [R6+URZ+0x17080], R17 ;  /* 0x01708011060075a7 */ /* 0x000e24000802017f */
[----:B0-----:R-:W-:Y:S05]  /*a120*/  @!P1 BRA `(.L_x_62) ;  /* 0x0000002000c89947 */ /* 0x001fea0003800000 */
.L_x_121:
[----:B------:R-:W-:Y:S01]  /*a130*/  ULDC UR4, c[0x0][0x430] ;  /* 0x00010c0000047ab9 */ /* 0x000fe20000000800 */
[----:B------:R-:W2:Y:S01]  /*a140*/  S2R R25, SR_TID.X ;  /* 0x0000000000197919 */ /* 0x000ea20000002100 */
[----:B------:R-:W-:Y:S01]  /*a150*/  UIADD3 UR4, -UR4, URZ, URZ ;  /* 0x0000003f04047290 */ /* 0x000fe2000fffe13f */
[----:B------:R-:W-:Y:S01]  /*a160*/  R2UR UR6, R22 ;  /* 0x00000000160672ca */ /* 0x000fe200000e0000 */
[----:B------:R-:W3:Y:S01]  /*a170*/  LDC R12, c[0x0][0x2f4] ;  /* 0x0000bd00ff0c7b82 */ /* 0x000ee20000000800 */
[C---:B------:R-:W-:Y:S02]  /*a180*/  LOP3.LUT P3, RZ, R16.reuse, 0x4, RZ, 0xc0, !PT ;  /* 0x0000000410ff7812 */ /* 0x040fe4000786c0ff */
[----:B------:R-:W-:Y:S01]  /*a190*/  LOP3.LUT P2, RZ, R16, 0x2, RZ, 0xc0, !PT ;  /* 0x0000000210ff7812 */ /* 0x000fe2000784c0ff */
[----:B------:R-:W-:Y:S01]  /*a1a0*/  IMAD R9, R10, UR4, R7 ;  /* 0x000000040a097c24 */ /* 0x000fe2000f8e0207 */
[----:B------:R-:W-:-:S04]  /*a1b0*/  ULDC.64 UR4, c[0x0][0x328] ;  /* 0x0000ca0000047ab9 */ /* 0x000fc80000000a00 */
[----:B------:R-:W-:-:S05]  /*a1c0*/  SHF.R.S32.HI R10, RZ, 0x1f, R9 ;  /* 0x0000001fff0a7819 */ /* 0x000fca0000011409 */
[----:B------:R-:W-:-:S04]  /*a1d0*/  IMAD R2, R10, UR4, RZ ;  /* 0x000000040a027c24 */ /* 0x000fc8000f8e02ff */
[C---:B------:R-:W-:Y:S02]  /*a1e0*/  IMAD R11, R9.reuse, UR5, R2 ;  /* 0x00000005090b7c24 */ /* 0x040fe4000f8e0202 */
[----:B------:R-:W-:Y:S01]  /*a1f0*/  IMAD.WIDE.U32 R2, R9, UR4, RZ ;  /* 0x0000000409027c25 */ /* 0x000fe2000f8e00ff */
[----:B------:R-:W-:-:S03]  /*a200*/  ULDC.64 UR4, c[0x0][0x338] ;  /* 0x0000ce0000047ab9 */ /* 0x000fc60000000a00 */
[----:B------:R-:W-:Y:S02]  /*a210*/  IMAD.IADD R3, R3, 0x1, R11 ;  /* 0x0000000103037824 */ /* 0x000fe400078e020b */
[----:B------:R-:W-:Y:S02]  /*a220*/  IMAD R11, R18, UR4, RZ ;  /* 0x00000004120b7c24 */ /* 0x000fe4000f8e02ff */
[----:B------:R-:W-:-:S04]  /*a230*/  IMAD.WIDE.U32 R2, R8, UR4, R2 ;  /* 0x0000000408027c25 */ /* 0x000fc8000f8e0002 */
[----:B------:R-:W-:Y:S01]  /*a240*/  IMAD R11, R8, UR5, R11 ;  /* 0x00000005080b7c24 */ /* 0x000fe2000f8e020b */
[----:B------:R-:W-:Y:S01]  /*a250*/  ULDC.64 UR4, c[0x0][0x330] ;  /* 0x0000cc0000047ab9 */ /* 0x000fe20000000a00 */
[----:B--2---:R-:W-:Y:S02]  /*a260*/  IMAD.SHL.U32 R25, R25, 0x10, RZ ;  /* 0x0000001019197824 */ /* 0x004fe400078e00ff */
[----:B------:R-:W-:Y:S02]  /*a270*/  IMAD.IADD R3, R3, 0x1, R11 ;  /* 0x0000000103037824 */ /* 0x000fe400078e020b */
[----:B------:R-:W-:Y:S01]  /*a280*/  IMAD.U32 R11, RZ, RZ, UR4 ;  /* 0x00000004ff0b7e24 */ /* 0x000fe2000f8e00ff */
[----:B------:R-:W-:Y:S01]  /*a290*/  UIMAD UR4, UR6, UR4, URZ ;  /* 0x00000004060472a4 */ /* 0x000fe2000f8e023f */
[----:B------:R-:W-:Y:S02]  /*a2a0*/  LOP3.LUT R25, R25, 0x10, RZ, 0xc0, !PT ;  /* 0x0000001019197812 */ /* 0x000fe400078ec0ff */
[----:B------:R-:W-:Y:S01]  /*a2b0*/  IMAD.WIDE.U32 R2, R11, UR42, R2 ;  /* 0x0000002a0b027c25 */ /* 0x000fe2000f8e0002 */
[----:B------:R-:W-:Y:S01]  /*a2c0*/  ULDC.64 UR6, c[0x0][0x318] ;  /* 0x0000c60000067ab9 */ /* 0x000fe20000000a00 */
[----:B------:R-:W-:Y:S01]  /*a2d0*/  UIMAD UR4, UR42, UR5, UR4 ;  /* 0x000000052a0472a4 */ /* 0x000fe2000f8e0204 */
[----:B------:R-:W-:-:S02]  /*a2e0*/  MOV R27, UR7 ;  /* 0x00000007001b7c02 */ /* 0x000fc40008000f00 */
[----:B------:R-:W-:Y:S02]  /*a2f0*/  IADD3 R24, P1, R2, UR6, RZ ;  /* 0x0000000602187c10 */ /* 0x000fe4000ff3e0ff */
[----:B---3--:R-:W-:Y:S02]  /*a300*/  ISETP.GE.AND P4, PT, R25, R12, PT ;  /* 0x0000000c1900720c */ /* 0x008fe40003f86270 */
[----:B------:R-:W-:Y:S01]  /*a310*/  IADD3.X R27, R27, UR4, R3, P1, !PT ;  /* 0x000000041b1b7c10 */ /* 0x000fe20008ffe403 */
[----:B------:R-:W-:-:S03]  /*a320*/  UMOV UR4, 0xffffffff ;  /* 0xffffffff00047882 */ /* 0x000fc60000000000 */
[----:B------:R-:W-:Y:S07]  /*a330*/  BRA.DIV UR4, `(.L_x_63) ;  /* 0x0000002204587947 */ /* 0x000fee000b800000 */
[----:B------:R-:W2:Y:S01]  /*a340*/  S2R R11, SR_TID.X ;  /* 0x00000000000b7919 */ /* 0x000ea20000002100 */
[----:B------:R-:W-:Y:S01]  /*a350*/  IMAD R25, R5, 0x3000, R19 ;  /* 0x0000300005197824 */ /* 0x000fe200078e0213 */
[----:B------:R-:W3:Y:S04]  /*a360*/  SHFL.IDX PT, R2, R24, RZ, 0x1e1f ;  /* 0x001e1fff18027589 */ /* 0x000ee800000e0000 */
[----:B------:R-:W4:Y:S04]  /*a370*/  SHFL.IDX PT, R3, R27, RZ, 0x1e1f ;  /* 0x001e1fff1b037589 */ /* 0x000f2800000e0000 */
[----:B------:R-:W0:Y:S01]  /*a380*/  SHFL.IDX PT, R27, R27, 0x1, 0x1e1f ;  /* 0x003e1f001b1b7f89 */ /* 0x000e2200000e0000 */
[----:B--2---:R-:W-:-:S05]  /*a390*/  IMAD.SHL.U32 R11, R11, 0x10, RZ ;  /* 0x000000100b0b7824 */ /* 0x004fca00078e00ff */
[----:B------:R-:W-:-:S04]  /*a3a0*/  LOP3.LUT R11, R11, 0x10, RZ, 0xc0, !PT ;  /* 0x000000100b0b7812 */ /* 0x000fc800078ec0ff */
[----:B---3--:R-:W-:-:S05]  /*a3b0*/  IADD3 R2, P1, R11, R2, RZ ;  /* 0x000000020b027210 */ /* 0x008fca0007f3e0ff */
[----:B----4-:R-:W-:-:S05]  /*a3c0*/  IMAD.X R3, RZ, RZ, R3, P1 ;  /* 0x000000ffff037224 */ /* 0x010fca00008e0603 */
[----:B------:R-:W-:Y:S04]  /*a3d0*/  LDGSTS.E.BYPASS.LTC128B.128 [R25+0x6400], desc[UR38][R2.64], !P4 ;  /* 0x0640000002197fae */ /* 0x000fe8000e101d66 */
[----:B------:R-:W-:Y:S04]  /*a3e0*/  LDGSTS.E.BYPASS.LTC128B.128 [R25+0x7400], desc[UR38][R2.64+0x20], !P3 ;  /* 0x0740002002197fae */ /* 0x000fe8000d901d66 */
[----:B------:R2:W-:Y:S04]  /*a3f0*/  LDGSTS.E.BYPASS.LTC128B.128 [R25+0x8400], desc[UR38][R2.64+0x40], !P2 ;  /* 0x0840004002197fae */ /* 0x0005e8000d101d66 */
[----:B0-2---:R2:W3:Y:S02]  /*a400*/  SHFL.IDX PT, R2, R24, 0x1, 0x1e1f ;  /* 0x003e1f0018027f89 */ /* 0x0054e400000e0000 */
.L_x_127:
[----:B------:R-:W0:Y:S01]  /*a410*/  S2R R3, SR_TID.X ;  /* 0x0000000000037919 */ /* 0x000e220000002100 */
[----:B------:R-:W-:Y:S01]  /*a420*/  R2UR UR4, R6 ;  /* 0x00000000060472ca */ /* 0x000fe200000e0000 */
[----:B0-----:R-:W-:-:S05]  /*a430*/  IMAD.SHL.U32 R3, R3, 0x10, RZ ;  /* 0x0000001003037824 */ /* 0x001fca00078e00ff */
[----:B------:R-:W-:-:S04]  /*a440*/  LOP3.LUT R3, R3, 0x10, RZ, 0xc0, !PT ;  /* 0x0000001003037812 */ /* 0x000fc800078ec0ff */
[----:B---3--:R-:W-:-:S05]  /*a450*/  IADD3 R2, P1, R3, R2, RZ ;  /* 0x0000000203027210 */ /* 0x008fca0007f3e0ff */
        /* <DEDUP_REMOVED lines=16> */
.L_x_64:
[----:B------:R0:W-:Y:S01]  /*a560*/  SYNCS.ARRIVE.TRANS64.A1T0 RZ, [R6+URZ+0x17070], RZ ;  /* 0x017070ff06ff79a7 */ /* 0x0001e2000810003f */
[----:B------:R-:W-:Y:S05]  /*a570*/  @!P2 BRA `(.L_x_65) ;  /* 0x000000000004a947 */ /* 0x000fea0003800000 */
[----:B------:R-:W-:Y:S01]  /*a580*/  BPT.TRAP 0x1 ;  /* 0x000000040000795c */ /* 0x000fe20000300000 */
.L_x_65:
[----:B------:R-:W3:Y:S02]  /*a590*/  SYNCS.PHASECHK.TRANS64.TRYWAIT P1, [R6+URZ+0x17040], R17 ;  /* 0x01704011060075a7 */ /* 0x000ee4000802017f */
[----:B---3--:R-:W-:Y:S05]  /*a5a0*/  @!P1 BRA `(.L_x_66) ;  /* 0x0000002000589947 */ /* 0x008fea0003800000 */
.L_x_128:
[----:B--2---:R-:W2:Y:S01]  /*a5b0*/  S2R R24, SR_TID.X ;  /* 0x0000000000187919 */ /* 0x004ea20000002100 */
[----:B------:R-:W-:Y:S01]  /*a5c0*/  ULDC.64 UR4, c[0x0][0x300] ;  /* 0x0000c00000047ab9 */ /* 0x000fe20000000a00 */
[----:B------:R-:W-:Y:S01]  /*a5d0*/  R2UR UR6, R22 ;  /* 0x00000000160672ca */ /* 0x000fe200000e0000 */
[----:B------:R-:W-:Y:S01]  /*a5e0*/  IMAD R10, R10, UR4, RZ ;  /* 0x000000040a0a7c24 */ /* 0x000fe2000f8e02ff */
[----:B------:R-:W4:Y:S01]  /*a5f0*/  LDC R12, c[0x0][0x2f4] ;  /* 0x0000bd00ff0c7b82 */ /* 0x000f220000000800 */
[C---:B------:R-:W-:Y:S01]  /*a600*/  IMAD.WIDE.U32 R2, R9.reuse, UR4, RZ ;  /* 0x0000000409027c25 */ /* 0x040fe2000f8e00ff */
[C---:B------:R-:W-:Y:S02]  /*a610*/  LOP3.LUT P3, RZ, R16.reuse, 0x4, RZ, 0xc0, !PT ;  /* 0x0000000410ff7812 */ /* 0x040fe4000786c0ff */
[----:B------:R-:W-:Y:S01]  /*a620*/  LOP3.LUT P2, RZ, R16, 0x2, RZ, 0xc0, !PT ;  /* 0x0000000210ff7812 */ /* 0x000fe2000784c0ff */
[----:B------:R-:W-:Y:S01]  /*a630*/  IMAD R11, R9, UR5, R10 ;  /* 0x00000005090b7c24 */ /* 0x000fe2000f8e020a */
[----:B------:R-:W-:-:S02]  /*a640*/  ULDC.64 UR4, c[0x0][0x310] ;  /* 0x0000c40000047ab9 */ /* 0x000fc40000000a00 */
        /* <DEDUP_REMOVED lines=10> */
[----:B------:R-:W-:Y:S02]  /*a6f0*/  UIMAD UR4, UR42, UR5, UR4 ;  /* 0x000000052a0472a4 */ /* 0x000fe4000f8e0204 */
[----:B------:R-:W-:Y:S01]  /*a700*/  IMAD.U32 R9, RZ, RZ, UR7 ;  /* 0x00000007ff097e24 */ /* 0x000fe2000f8e00ff */
[----:B------:R-:W-:Y:S01]  /*a710*/  IADD3 R8, P1, R2, UR6, RZ ;  /* 0x0000000602087c10 */ /* 0x000fe2000ff3e0ff */
[----:B--2---:R-:W-:-:S03]  /*a720*/  IMAD.SHL.U32 R24, R24, 0x10, RZ ;  /* 0x0000001018187824 */ /* 0x004fc600078e00ff */
[----:B------:R-:W-:Y:S01]  /*a730*/  IADD3.X R10, R9, UR4, R3, P1, !PT ;  /* 0x00000004090a7c10 */ /* 0x000fe20008ffe403 */
[----:B------:R-:W-:Y:S01]  /*a740*/  UMOV UR4, 0xffffffff ;  /* 0xffffffff00047882 */ /* 0x000fe20000000000 */
[----:B------:R-:W-:-:S04]  /*a750*/  LOP3.LUT R24, R24, 0x10, RZ, 0xc0, !PT ;  /* 0x0000001018187812 */ /* 0x000fc800078ec0ff */
[----:B----4-:R-:W-:Y:S01]  /*a760*/  ISETP.GE.AND P4, PT, R24, R12, PT ;  /* 0x0000000c1800720c */ /* 0x010fe20003f86270 */
[----:B------:R-:W-:-:S12]  /*a770*/  BRA.DIV UR4, `(.L_x_67) ;  /* 0x0000001e04f87947 */ /* 0x000fd8000b800000 */
[----:B-1----:R-:W1:Y:S01]  /*a780*/  SHFL.IDX PT, R14, R8, RZ, 0x1e1f ;  /* 0x001e1fff080e7589 */ /* 0x002e6200000e0000 */
[----:B------:R-:W-:-:S03]  /*a790*/  IMAD R9, R5, 0x3000, R26 ;  /* 0x0000300005097824 */ /* 0x000fc600078e021a */
[----:B------:R-:W2:Y:S01]  /*a7a0*/  SHFL.IDX PT, R3, R10, RZ, 0x1e1f ;  /* 0x001e1fff0a037589 */ /* 0x000ea200000e0000 */
[----:B------:R-:W-:-:S03]  /*a7b0*/  VIADD R9, R9, UR44 ;  /* 0x0000002c09097c36 */ /* 0x000fc60008000000 */
[----:B------:R-:W4:Y:S01]  /*a7c0*/  SHFL.IDX PT, R10, R10, 0x1, 0x1e1f ;  /* 0x003e1f000a0a7f89 */ /* 0x000f2200000e0000 */
[----:B-1----:R-:W-:-:S03]  /*a7d0*/  IADD3 R2, P1, R24, R14, RZ ;  /* 0x0000000e18027210 */ /* 0x002fc60007f3e0ff */
[----:B------:R1:W0:Y:S02]  /*a7e0*/  SHFL.IDX PT, R14, R8, 0x1, 0x1e1f ;  /* 0x003e1f00080e7f89 */ /* 0x00022400000e0000 */
[----:B--2---:R-:W-:-:S05]  /*a7f0*/  IMAD.X R3, RZ, RZ, R3, P1 ;  /* 0x000000ffff037224 */ /* 0x004fca00008e0603 */
[----:B------:R1:W-:Y:S04]  /*a800*/  LDGSTS.E.BYPASS.LTC128B.128 [R9+0x10c00], desc[UR38][R2.64], !P4 ;  /* 0x10c0000002097fae */ /* 0x0003e8000e101d66 */
[----:B------:R1:W-:Y:S04]  /*a810*/  LDGSTS.E.BYPASS.LTC128B.128 [R9+0x11c00], desc[UR38][R2.64+0x20], !P3 ;  /* 0x11c0002002097fae */ /* 0x0003e8000d901d66 */
[----:B----4-:R1:W-:Y:S02]  /*a820*/  LDGSTS.E.BYPASS.LTC128B.128 [R9+0x12c00], desc[UR38][R2.64+0x40], !P2 ;  /* 0x12c0004002097fae */ /* 0x0103e4000d101d66 */
.L_x_134:
[----:B01----:R-:W-:Y:S02]  /*a830*/  IADD3 R2, P1, R24, R14, RZ ;  /* 0x0000000e18027210 */ /* 0x003fe40007f3e0ff */
[----:B------:R-:W-:-:S03]  /*a840*/  R2UR UR4, R6 ;  /* 0x00000000060472ca */ /* 0x000fc600000e0000 */
        /* <DEDUP_REMOVED lines=16> */
.L_x_68:
[----:B------:R-:W-:Y:S01]  /*a950*/  IMAD.U32 R2, RZ, RZ, UR41 ;  /* 0x00000029ff027e24 */ /* 0x000fe2000f8e00ff */
[----:B------:R0:W-:Y:S04]  /*a960*/  SYNCS.ARRIVE.TRANS64.A1T0 RZ, [R6+URZ+0x17030], RZ ;  /* 0x017030ff06ff79a7 */ /* 0x0001e8000810003f */
[----:B------:R-:W-:-:S04]  /*a970*/  LOP3.LUT R2, R2, 0x1, RZ, 0xfc, !PT ;  /* 0x0000000102027812 */ /* 0x000fc800078efcff */
[----:B------:R-:W-:-:S13]  /*a980*/  ISETP.NE.AND P1, PT, R2, 0x3, PT ;  /* 0x000000030200780c */ /* 0x000fda0003f25270 */
[----:B0-----:R-:W-:Y:S05]  /*a990*/  @!P1 BRA `(.L_x_69) ;  /* 0x0000000000049947 */ /* 0x001fea0003800000 */
[----:B------:R-:W-:Y:S01]  /*a9a0*/  BPT.TRAP 0x1 ;  /* 0x000000040000795c */ /* 0x000fe20000300000 */
.L_x_69:
[----:B------:R-:W-:Y:S02]  /*a9b0*/  LOP3.LUT R3, R4, 0x1, RZ, 0x3c, !PT ;  /* 0x0000000104037812 */ /* 0x000fe400078e3cff */
[----:B------:R-:W-:Y:S02]  /*a9c0*/  LEA R2, R0, UR44, 0x3 ;  /* 0x0000002c00027c11 */ /* 0x000fe4000f8e18ff */
[----:B------:R-:W-:-:S04]  /*a9d0*/  SHF.L.U32 R3, R3, 0x1f, RZ ;  /* 0x0000001f03037819 */ /* 0x000fc800000006ff */
[----:B------:R-:W0:Y:S02]  /*a9e0*/  SYNCS.PHASECHK.TRANS64.TRYWAIT P2, [R2+URZ+0x17070], R3 ;  /* 0x01707003020075a7 */ /* 0x000e24000804017f */
[----:B0-----:R-:W-:Y:S05]  /*a9f0*/  @!P2 BRA `(.L_x_70) ;  /* 0x0000001c00f0a947 */ /* 0x001fea0003800000 */
.L_x_135:
[----:B------:R-:W-:-:S06]  /*aa00*/  ULOP3.LUT UR4, UR41, 0x2, URZ, 0xfc, !UPT ;  /* 0x0000000229047892 */ /* 0x000fcc000f8efc3f */
[----:B---3--:R-:W-:-:S05]  /*aa10*/  IMAD.U32 R6, RZ, RZ, UR4 ;  /* 0x00000004ff067e24 */ /* 0x008fca000f8e00ff */
[----:B------:R-:W-:-:S13]  /*aa20*/  ISETP.NE.AND P2, PT, R6, 0x3, PT ;  /* 0x000000030600780c */ /* 0x000fda0003f45270 */
[----:B------:R-:W-:Y:S05]  /*aa30*/  @!P2 BRA `(.L_x_71) ;  /* 0x000000000004a947 */ /* 0x000fea0003800000 */
[----:B------:R-:W-:Y:S01]  /*aa40*/  BPT.TRAP 0x1 ;  /* 0x000000040000795c */ /* 0x000fe20000300000 */
.L_x_71:
[----:B0-----:R-:W-:Y:S01]  /*aa50*/  SHF.L.U32 R3, R4, 0x1f, RZ ;  /* 0x0000001f04037819 */ /* 0x001fe200000006ff */
[----:B------:R-:W-:-:S03]  /*aa60*/  IMAD R4, R0, 0x3000, RZ ;  /* 0x0000300000047824 */ /* 0x000fc600078e02ff */
[----:B------:R-:W0:Y:S02]  /*aa70*/  SYNCS.PHASECHK.TRANS64.TRYWAIT P2, [R2+URZ+0x17060], R3 ;  /* 0x01706003020075a7 */ /* 0x000e24000804017f */
[----:B0-----:R-:W-:Y:S05]  /*aa80*/  @!P2 BRA `(.L_x_72) ;  /* 0x0000001c00e0a947 */ /* 0x001fea0003800000 */
.L_x_136:
[----:B------:R-:W2:Y:S04]  /*aa90*/  LDL R0, [R1+0x4] ;  /* 0x0000040001007983 */ /* 0x000ea80000100800 */
[----:B------:R-:W3:Y:S01]  /*aaa0*/  LDL R6, [R1] ;  /* 0x0000000001067983 */ /* 0x000ee20000100800 */
[----:B------:R-:W-:Y:S05]  /*aab0*/  WARPSYNC.ALL ;  /* 0x0000000000007948 */ /* 0x000fea0003800000 */
[----:B0-----:R-:W-:Y:S01]  /*aac0*/  LOP3.LUT R3, R4, R29, RZ, 0xfc, !PT ;  /* 0x0000001d04037212 */ /* 0x001fe200078efcff */
[----:B------:R-:W-:-:S04]  /*aad0*/  ULOP3.LUT UR4, UR41, 0x2, URZ, 0xfc, !UPT ;  /* 0x0000000229047892 */ /* 0x000fc8000f8efc3f */
[----:B------:R-:W-:Y:S01]  /*aae0*/  VIADD R3, R3, UR44 ;  /* 0x0000002c03037c36 */ /* 0x000fe20008000000 */
[----:B--2---:R-:W-:-:S05]  /*aaf0*/  LOP3.LUT R0, R4, R0, RZ, 0xfc, !PT ;  /* 0x0000000004007212 */ /* 0x004fca00078efcff */
[----:B------:R-:W0:Y:S02]  /*ab00*/  LDSM.16.MT88.4 R8, [R0+UR44+0x6400] ;  /* 0x0064002c0008783b */ /* 0x000e240008004200 */
[C-C-:B0-----:R-:W-:Y:S02]  /*ab10*/  PRMT R12, R8.reuse, 0x6420, R9.reuse ;  /* 0x00006420080c7816 */ /* 0x141fe40000000009 */
[----:B------:R-:W-:Y:S02]  /*ab20*/  PRMT R13, R8, 0x7531, R9 ;  /* 0x00007531080d7816 */ /* 0x000fe40000000009 */
[C-C-:B------:R-:W-:Y:S02]  /*ab30*/  PRMT R14, R10.reuse, 0x6420, R11.reuse ;  /* 0x000064200a0e7816 */ /* 0x140fe4000000000b */
[----:B------:R-:W-:-:S05]  /*ab40*/  PRMT R15, R10, 0x7531, R11 ;  /* 0x000075310a0f7816 */ /* 0x000fca000000000b */
[----:B------:R-:W-:Y:S04]  /*ab50*/  STSM.16.M88.4 [R3+0x400], R12 ;  /* 0x0004000c03007844 */ /* 0x000fe80000000200 */
[----:B------:R-:W0:Y:S02]  /*ab60*/  LDSM.16.MT88.4 R8, [R0+UR44+0x7400] ;  /* 0x0074002c0008783b */ /* 0x000e240008004200 */
[C-C-:B0-----:R-:W-:Y:S02]  /*ab70*/  PRMT R12, R8.reuse, 0x6420, R9.reuse ;  /* 0x00006420080c7816 */ /* 0x141fe40000000009 */
[----:B------:R-:W-:Y:S02]  /*ab80*/  PRMT R13, R8, 0x7531, R9 ;  /* 0x00007531080d7816 */ /* 0x000fe40000000009 */
[----:B------:R-:W-:-:S02]  /*ab90*/  PRMT R14, R10, 0x6420, R11 ;  /* 0x000064200a0e7816 */ /* 0x000fc4000000000b */
[----:B------:R-:W-:-:S05]  /*aba0*/  PRMT R15, R10, 0x7531, R11 ;  /* 0x000075310a0f7816 */ /* 0x000fca000000000b */
[----:B------:R-:W-:Y:S04]  /*abb0*/  STSM.16.M88.4 [R3+0x1400], R12 ;  /* 0x0014000c03007844 */ /* 0x000fe80000000200 */
[----:B------:R-:W0:Y:S02]  /*abc0*/  LDSM.16.MT88.4 R8, [R0+UR44+0x8400] ;  /* 0x0084002c0008783b */ /* 0x000e240008004200 */
[C-C-:B0-----:R-:W-:Y:S02]  /*abd0*/  PRMT R12, R8.reuse, 0x6420, R9.reuse ;  /* 0x00006420080c7816 */ /* 0x141fe40000000009 */
[----:B------:R-:W-:Y:S02]  /*abe0*/  PRMT R13, R8, 0x7531, R9 ;  /* 0x00007531080d7816 */ /* 0x000fe40000000009 */
[----:B------:R-:W-:-:S02]  /*abf0*/  PRMT R14, R10, 0x6420, R11 ;  /* 0x000064200a0e7816 */ /* 0x000fc4000000000b */
[----:B------:R-:W-:-:S05]  /*ac00*/  PRMT R15, R10, 0x7531, R11 ;  /* 0x000075310a0f7816 */ /* 0x000fca000000000b */
[----:B------:R3:W-:Y:S04]  /*ac10*/  STSM.16.M88.4 [R3+0x2400], R12 ;  /* 0x0024000c03007844 */ /* 0x0007e80000000200 */
[----:B------:R-:W0:Y:S01]  /*ac20*/  LDSM.16.MT88.4 R8, [R0+UR44+0x6c00] ;  /* 0x006c002c0008783b */ /* 0x000e220008004200 */
[----:B---3--:R-:W-:Y:S01]  /*ac30*/  IADD3 R3, R6, 0x400, R3 ;  /* 0x0000040006037810 */ /* 0x008fe20007ffe003 */
[----:B------:R-:W-:-:S05]  /*ac40*/  IMAD.U32 R6, RZ, RZ, UR4 ;  /* 0x00000004ff067e24 */ /* 0x000fca000f8e00ff */
[----:B------:R-:W-:Y:S02]  /*ac50*/  ISETP.NE.AND P2, PT, R6, 0x3, PT ;  /* 0x000000030600780c */ /* 0x000fe40003f45270 */
[C-C-:B0-----:R-:W-:Y:S02]  /*ac60*/  PRMT R12, R8.reuse, 0x6420, R9.reuse ;  /* 0x00006420080c7816 */ /* 0x141fe40000000009 */
[----:B------:R-:W-:Y:S02]  /*ac70*/  PRMT R13, R8, 0x7531, R9 ;  /* 0x00007531080d7816 */ /* 0x000fe40000000009 */
[C-C-:B------:R-:W-:Y:S02]  /*ac80*/  PRMT R14, R10.reuse, 0x6420, R11.reuse ;  /* 0x000064200a0e7816 */ /* 0x140fe4000000000b */
[----:B------:R-:W-:-:S05]  /*ac90*/  PRMT R15, R10, 0x7531, R11 ;  /* 0x000075310a0f7816 */ /* 0x000fca000000000b */
[----:B------:R-:W-:Y:S04]  /*aca0*/  STSM.16.M88.4 [R3], R12 ;  /* 0x0000000c03007844 */ /* 0x000fe80000000200 */
        /* <DEDUP_REMOVED lines=11> */
[----:B------:R0:W-:Y:S01]  /*ad60*/  STSM.16.M88.4 [R3+0x2000], R12 ;  /* 0x0020000c03007844 */ /* 0x0001e20000000200 */
[----:B------:R-:W-:Y:S01]  /*ad70*/  @!PT LDS RZ, [RZ] ;  /* 0x00000000fffff984 */ /* 0x000fe20000000800 */
[----:B------:R-:W-:Y:S01]  /*ad80*/  @!PT LDS RZ, [RZ] ;  /* 0x00000000fffff984 */ /* 0x000fe20000000800 */
[----:B------:R-:W-:Y:S01]  /*ad90*/  @!PT LDS RZ, [RZ] ;  /* 0x00000000fffff984 */ /* 0x000fe20000000800 */
[----:B------:R-:W-:Y:S01]  /*ada0*/  @!PT LDS RZ, [RZ] ;  /* 0x00000000fffff984 */ /* 0x000fe20000000800 */
[----:B------:R1:W-:Y:S06]  /*adb0*/  MEMBAR.ALL.CTA ;  /* 0x0000000000007992 */ /* 0x0003ec0000008000 */
[----:B-1----:R-:W1:Y:S01]  /*adc0*/  FENCE.VIEW.ASYNC.S ;  /* 0x00000000000073c6 */ /* 0x002e620000000000 */
[----:B------:R-:W-:Y:S05]  /*add0*/  @!P2 BRA `(.L_x_73) ;  /* 0x000000000004a947 */ /* 0x000fea0003800000 */
[----:B------:R-:W-:Y:S01]  /*ade0*/  BPT.TRAP 0x1 ;  /* 0x000000040000795c */ /* 0x000fe20000300000 */
.L_x_73:
[----:B-1----:R1:W-:Y:S01]  /*adf0*/  SYNCS.ARRIVE.TRANS64.A1T0 RZ, [R2+URZ+0x17050], RZ ;  /* 0x017050ff02ff79a7 */ /* 0x0023e2000810003f */
[----:B------:R-:W-:Y:S06]  /*ae00*/  BAR.SYNC.DEFER_BLOCKING 0x2, 0x80 ;  /* 0x0082000000007b1d */ /* 0x000fec0000010000 */
[----:B------:R-:W-:Y:S05]  /*ae10*/  @!P1 BRA `(.L_x_74) ;  /* 0x0000000000049947 */ /* 0x000fea0003800000 */
[----:B------:R-:W-:Y:S01]  /*ae20*/  BPT.TRAP 0x1 ;  /* 0x000000040000795c */ /* 0x000fe20000300000 */
.L_x_74:
[----:B------:R-:W2:Y:S01]  /*ae30*/  S2R R0, SR_CgaCtaId ;  /* 0x0000000000007919 */ /* 0x000ea20000008800 */
[----:B-1----:R-:W-:Y:S02]  /*ae40*/  VIADD R2, R2, 0x17080 ;  /* 0x0001708002027836 */ /* 0x002fe40000000000 */
[----:B------:R-:W-:Y:S02]  /*ae50*/  VIADD R7, R7, 0xffffff80 ;  /* 0xffffff8007077836 */ /* 0x000fe40000000000 */
[----:B------:R-:W-:Y:S01]  /*ae60*/  IMAD.MOV.U32 R4, RZ, RZ, R20 ;  /* 0x000000ffff047224 */ /* 0x000fe200078e0014 */
[----:B--2---:R-:W-:Y:S01]  /*ae70*/  PRMT R2, R0, 0x654, R2 ;  /* 0x0000065400027816 */ /* 0x004fe20000000002 */
[----:B------:R-:W-:-:S03]  /*ae80*/  IMAD.MOV.U32 R0, RZ, RZ, R5 ;  /* 0x000000ffff007224 */ /* 0x000fc600078e0005 */
[----:B------:R2:W-:Y:S01]  /*ae90*/  SYNCS.ARRIVE.TRANS64.RED.A1T0 RZ, [R2+URZ], RZ ;  /* 0x000000ff02ff79a7 */ /* 0x0005e2000810043f */
[----:B------:R-:W-:Y:S05]  /*aea0*/  @P0 BRA `(.L_x_75) ;  /* 0xfffffff000140947 */ /* 0x000fea000383ffff */
[----:B------:R-:W-:Y:S05]  /*aeb0*/  BRA `(.L_x_76) ;  /* 0x0000000000047947 */ /* 0x000fea0003800000 */
.L_x_60:
[----:B0-----:R-:W-:-:S07]  /*aec0*/  IMAD.MOV.U32 R5, RZ, RZ, RZ ;  /* 0x000000ffff057224 */ /* 0x001fce00078e00ff */
.L_x_76:
[----:B------:R-:W-:-:S06]  /*aed0*/  ULOP3.LUT UR4, UR41, 0x1, URZ, 0xfc, !UPT ;  /* 0x0000000129047892 */ /* 0x000fcc000f8efc3f */
[----:B------:R-:W-:-:S05]  /*aee0*/  IMAD.U32 R0, RZ, RZ, UR4 ;  /* 0x00000004ff007e24 */ /* 0x000fca000f8e00ff */
[----:B------:R-:W-:-:S13]  /*aef0*/  ISETP.NE.AND P1, PT, R0, 0x3, PT ;  /* 0x000000030000780c */ /* 0x000fda0003f25270 */
[----:B------:R-:W-:Y:S05]  /*af00*/  @!P1 BRA `(.L_x_77) ;  /* 0x0000000000049947 */ /* 0x000fea0003800000 */
[----:B------:R-:W-:Y:S01]  /*af10*/  BPT.TRAP 0x1 ;  /* 0x000000040000795c */ /* 0x000fe20000300000 */
.L_x_77:
[----:B0-2---:R-:W-:Y:S01]  /*af20*/  LOP3.LUT R3, R20, 0x1, RZ, 0x3c, !PT ;  /* 0x0000000114037812 */ /* 0x005fe200078e3cff */
[----:B------:R-:W-:Y:S01]  /*af30*/  BSSY B0, `(.L_x_78) ;  /* 0x0000005000007945 */ /* 0x000fe20003800000 */
[----:B------:R-:W-:Y:S02]  /*af40*/  LEA R2, R5, UR44, 0x3 ;  /* 0x0000002c05027c11 */ /* 0x000fe4000f8e18ff */
[----:B------:R-:W-:-:S04]  /*af50*/  SHF.L.U32 R3, R3, 0x1f, RZ ;  /* 0x0000001f03037819 */ /* 0x000fc800000006ff */
[----:B------:R-:W0:Y:S02]  /*af60*/  SYNCS.PHASECHK.TRANS64.TRYWAIT P0, [R2+URZ+0x17070], R3 ;  /* 0x01707003020075a7 */ /* 0x000e24000800017f */
[----:B0-----:R-:W-:Y:S05]  /*af70*/  @!P0 BRA `(.L_x_79) ;  /* 0x0000001800b88947 */ /* 0x001fea0003800000 */
.L_x_137:
[----:B------:R-:W-:Y:S05]  /*af80*/  BSYNC B0 ;  /* 0x0000000000007941 */ /* 0x000fea0003800000 */
.L_x_78:
[----:B------:R-:W-:-:S06]  /*af90*/  ULOP3.LUT UR4, UR41, 0x2, URZ, 0xfc, !UPT ;  /* 0x0000000229047892 */ /* 0x000fcc000f8efc3f */
[----:B------:R-:W-:-:S05]  /*afa0*/  IMAD.U32 R0, RZ, RZ, UR4 ;  /* 0x00000004ff007e24 */ /* 0x000fca000f8e00ff */
[----:B------:R-:W-:-:S13]  /*afb0*/  ISETP.NE.AND P0, PT, R0, 0x3, PT ;  /* 0x000000030000780c */ /* 0x000fda0003f05270 */
[----:B------:R-:W-:Y:S05]  /*afc0*/  @!P0 BRA `(.L_x_80) ;  /* 0x0000000000048947 */ /* 0x000fea0003800000 */
[----:B------:R-:W-:Y:S01]  /*afd0*/  BPT.TRAP 0x1 ;  /* 0x000000040000795c */ /* 0x000fe20000300000 */
.L_x_80:
[----:B------:R-:W2:Y:S01]  /*afe0*/  LDL.LU R0, [R1+0x4] ;  /* 0x0000040001007983 */ /* 0x000ea20000300800 */
[----:B0-----:R-:W-:Y:S01]  /*aff0*/  SHF.L.U32 R3, R20, 0x1f, RZ ;  /* 0x0000001f14037819 */ /* 0x001fe200000006ff */
[----:B------:R-:W-:-:S03]  /*b000*/  IMAD R4, R5, 0x3000, RZ ;  /* 0x0000300005047824 */ /* 0x000fc600078e02ff */
[----:B------:R-:W0:Y:S02]  /*b010*/  SYNCS.PHASECHK.TRANS64.TRYWAIT P0, [R2+URZ+0x17060], R3 ;  /* 0x01706003020075a7 */ /* 0x000e24000800017f */
[----:B--2---:R-:W-:Y:S01]  /*b020*/  LOP3.LUT R0, R4, R0, RZ, 0xfc, !PT ;  /* 0x0000000004007212 */ /* 0x004fe200078efcff */
[----:B0-----:R-:W-:Y:S06]  /*b030*/  @!P0 BRA `(.L_x_81) ;  /* 0x00000018009c8947 */ /* 0x001fec0003800000 */
.L_x_138:
[----:B------:R-:W2:Y:S01]  /*b040*/  LDL.LU R6, [R1] ;  /* 0x0000000001067983 */ /* 0x000ea20000300800 */
[----:B------:R-:W-:Y:S05]  /*b050*/  WARPSYNC.ALL ;  /* 0x0000000000007948 */ /* 0x000fea0003800000 */
[----:B------:R-:W3:Y:S01]  /*b060*/  LDSM.16.MT88.4 R8, [R0+UR44+0x6400] ;  /* 0x0064002c0008783b */ /* 0x000ee20008004200 */
[----:B0-----:R-:W-:Y:S01]  /*b070*/  LOP3.LUT R3, R4, R29, RZ, 0xfc, !PT ;  /* 0x0000001d04037212 */ /* 0x001fe200078efcff */
[----:B------:R-:W-:-:S04]  /*b080*/  ULOP3.LUT UR4, UR41, 0x2, URZ, 0xfc, !UPT ;  /* 0x0000000229047892 */ /* 0x000fc8000f8efc3f */
[----:B------:R-:W-:Y:S01]  /*b090*/  VIADD R3, R3, UR44 ;  /* 0x0000002c03037c36 */ /* 0x000fe20008000000 */
[C-C-:B---3--:R-:W-:Y:S02]  /*b0a0*/  PRMT R12, R8.reuse, 0x6420, R9.reuse ;  /* 0x00006420080c7816 */ /* 0x148fe40000000009 */
[----:B------:R-:W-:Y:S02]  /*b0b0*/  PRMT R13, R8, 0x7531, R9 ;  /* 0x00007531080d7816 */ /* 0x000fe40000000009 */
[C-C-:B-1----:R-:W-:Y:S02]  /*b0c0*/  PRMT R14, R10.reuse, 0x6420, R11.reuse ;  /* 0x000064200a0e7816 */ /* 0x142fe4000000000b */
        /* <DEDUP_REMOVED lines=18> */
[----:B------:R-:W-:Y:S02]  /*b1f0*/  PRMT R15, R10, 0x7531, R11 ;  /* 0x000075310a0f7816 */ /* 0x000fe4000000000b */
[----:B--2---:R-:W-:Y:S01]  /*b200*/  IADD3 R3, R6, 0x400, R3 ;  /* 0x0000040006037810 */ /* 0x004fe20007ffe003 */
[----:B------:R-:W-:-:S04]  /*b210*/  IMAD.U32 R6, RZ, RZ, UR4 ;  /* 0x00000004ff067e24 */ /* 0x000fc8000f8e00ff */
[----:B------:R-:W-:Y:S01]  /*b220*/  STSM.16.M88.4 [R3], R12 ;  /* 0x0000000c03007844 */ /* 0x000fe20000000200 */
[----:B------:R-:W-:-:S03]  /*b230*/  ISETP.NE.AND P0, PT, R6, 0x3, PT ;  /* 0x000000030600780c */ /* 0x000fc60003f05270 */
        /* <DEDUP_REMOVED lines=20> */
.L_x_82:
[----:B-1----:R1:W-:Y:S01]  /*b380*/  SYNCS.ARRIVE.TRANS64.A1T0 RZ, [R2+URZ+0x17050], RZ ;  /* 0x017050ff02ff79a7 */ /* 0x0023e2000810003f */
[----:B------:R-:W-:Y:S06]  /*b390*/  BAR.SYNC.DEFER_BLOCKING 0x2, 0x80 ;  /* 0x0082000000007b1d */ /* 0x000fec0000010000 */
[----:B------:R-:W-:Y:S05]  /*b3a0*/  @!P1 BRA `(.L_x_83) ;  /* 0x0000000000049947 */ /* 0x000fea0003800000 */
[----:B------:R-:W-:Y:S01]  /*b3b0*/  BPT.TRAP 0x1 ;  /* 0x000000040000795c */ /* 0x000fe20000300000 */
.L_x_83:
[----:B------:R-:W2:Y:S01]  /*b3c0*/  S2R R0, SR_CgaCtaId ;  /* 0x0000000000007919 */ /* 0x000ea20000008800 */
[----:B-1----:R-:W-:-:S05]  /*b3d0*/  VIADD R2, R2, 0x17080 ;  /* 0x0001708002027836 */ /* 0x002fca0000000000 */
[----:B--2---:R-:W-:Y:S01]  /*b3e0*/  PRMT R2, R0, 0x654, R2 ;  /* 0x0000065400027816 */ /* 0x004fe20000000002 */
[----:B------:R-:W-:-:S03]  /*b3f0*/  VIADD R0, R5, 0x1 ;  /* 0x0000000105007836 */ /* 0x000fc60000000000 */
[----:B------:R1:W-:Y:S02]  /*b400*/  SYNCS.ARRIVE.TRANS64.RED.A1T0 RZ, [R2+URZ], RZ ;  /* 0x000000ff02ff79a7 */ /* 0x0003e4000810043f */
[----:B------:R-:W-:-:S04]  /*b410*/  ISETP.NE.AND P0, PT, R0, 0x2, PT ;  /* 0x000000020000780c */ /* 0x000fc80003f05270 */
[----:B0-----:R-:W-:Y:S01]  /*b420*/  SEL R3, RZ, 0x1, P0 ;  /* 0x00000001ff037807 */ /* 0x001fe20000000000 */
[----:B-1----:R-:W-:Y:S01]  /*b430*/  IMAD.MOV.U32 R2, RZ, RZ, RZ ;  /* 0x000000ffff027224 */ /* 0x002fe200078e00ff */
[----:B------:R-:W-:Y:S02]  /*b440*/  SEL R0, R0, RZ, P0 ;  /* 0x000000ff00007207 */ /* 0x000fe40000000000 */
[----:B------:R-:W-:-:S07]  /*b450*/  LOP3.LUT R20, R20, R3, RZ, 0x3c, !PT ;  /* 0x0000000314147212 */ /* 0x000fce00078e3cff */
.L_x_40:
[----:B------:R-:W0:Y:S01]  /*b460*/  S2R R4, SR_CgaCtaId ;  /* 0x0000000000047919 */ /* 0x000e220000008800 */
[----:B------:R-:W-:Y:S02]  /*b470*/  MOV R3, 0x400 ;  /* 0x0000040000037802 */ /* 0x000fe40000000f00 */
[----:B------:R-:W-:Y:S02]  /*b480*/  SHF.L.U32 R2, R2, 0x1f, RZ ;  /* 0x0000001f02027819 */ /* 0x000fe400000006ff */
[----:B0-----:R-:W-:-:S04]  /*b490*/  LEA R7, R4, R3, 0x18 ;  /* 0x0000000304077211 */ /* 0x001fc800078ec0ff */
[----:B------:R-:W0:Y:S02]  /*b4a0*/  SYNCS.PHASECHK.TRANS64.TRYWAIT P0, [R7+URZ+0x17020], R2 ;  /* 0x01702002070075a7 */ /* 0x000e24000800017f */
[----:B0-----:R-:W-:Y:S05]  /*b4b0*/  @!P0 BRA `(.L_x_84) ;  /* 0x0000001400908947 */ /* 0x001fea0003800000 */
.L_x_139:
[----:B------:R-:W1:Y:S02]  /*b4c0*/  S2R R3, SR_TID.X ;  /* 0x0000000000037919 */ /* 0x000e640000002100 */
[----:B-1----:R-:W-:-:S04]  /*b4d0*/  SHF.R.U32.HI R3, RZ, 0x5, R3 ;  /* 0x00000005ff037819 */ /* 0x002fc80000011603 */
[----:B------:R-:W-:-:S05]  /*b4e0*/  LOP3.LUT R3, R3, 0x3, RZ, 0xc0, !PT ;  /* 0x0000000303037812 */ /* 0x000fca00078ec0ff */
[----:B0-----:R-:W0:Y:S02]  /*b4f0*/  SHFL.IDX PT, R2, R3, RZ, 0x1f ;  /* 0x00001fff03027589 */ /* 0x001e2400000e0000 */
[----:B0-----:R-:W-:-:S13]  /*b500*/  ISETP.NE.AND P0, PT, R2, RZ, PT ;  /* 0x000000ff0200720c */ /* 0x001fda0003f05270 */
[----:B------:R-:W-:Y:S05]  /*b510*/  @P0 BRA `(.L_x_8) ;  /* 0x0000000000a00947 */ /* 0x000fea0003800000 */
[----:B------:R-:W-:-:S13]  /*b520*/  ELECT P0, URZ, PT ;  /* 0x00000000003f782f */ /* 0x000fda0003800000 */
[----:B------:R-:W-:Y:S05]  /*b530*/  @!P0 BRA `(.L_x_8) ;  /* 0x0000000000988947 */ /* 0x000fea0003800000 */
[----:B------:R-:W-:-:S06]  /*b540*/  ULOP3.LUT UR4, UR41, 0x2, URZ, 0xfc, !UPT ;  /* 0x0000000229047892 */ /* 0x000fcc000f8efc3f */
[----:B------:R-:W-:-:S05]  /*b550*/  IMAD.U32 R2, RZ, RZ, UR4 ;  /* 0x00000004ff027e24 */ /* 0x000fca000f8e00ff */
[----:B------:R-:W-:-:S13]  /*b560*/  ISETP.NE.AND P0, PT, R2, 0x3, PT ;  /* 0x000000030200780c */ /* 0x000fda0003f05270 */
[----:B------:R-:W-:Y:S05]  /*b570*/  @!P0 BRA `(.L_x_85) ;  /* 0x0000000000048947 */ /* 0x000fea0003800000 */
[----:B------:R-:W-:Y:S01]  /*b580*/  BPT.TRAP 0x1 ;  /* 0x000000040000795c */ /* 0x000fe20000300000 */
.L_x_85:
[C---:B------:R-:W-:Y:S01]  /*b590*/  LEA R5, R0.reuse, R7, 0x3 ;  /* 0x0000000700057211 */ /* 0x040fe200078e18ff */
[----:B------:R-:W-:Y:S01]  /*b5a0*/  VIADD R0, R0, 0x1 ;  /* 0x0000000100007836 */ /* 0x000fe20000000000 */
[----:B------:R-:W-:-:S04]  /*b5b0*/  SHF.L.U32 R2, R20, 0x1f, RZ ;  /* 0x0000001f14027819 */ /* 0x000fc800000006ff */
[----:B------:R-:W0:Y:S01]  /*b5c0*/  SYNCS.PHASECHK.TRANS64.TRYWAIT P1, [R5+URZ+0x17040], R2 ;  /* 0x01704002050075a7 */ /* 0x000e22000802017f */
[----:B------:R-:W-:-:S04]  /*b5d0*/  ISETP.NE.AND P2, PT, R0, 0x2, PT ;  /* 0x000000020000780c */ /* 0x000fc80003f45270 */
[----:B------:R-:W-:Y:S01]  /*b5e0*/  SEL R3, RZ, 0x1, P2 ;  /* 0x00000001ff037807 */ /* 0x000fe20001000000 */
[----:B0-----:R-:W-:Y:S08]  /*b5f0*/  @!P1 BRA `(.L_x_86) ;  /* 0x0000001400549947 */ /* 0x001ff00003800000 */
.L_x_140:
[----:B------:R-:W-:Y:S02]  /*b600*/  SEL R0, R0, RZ, P2 ;  /* 0x000000ff00007207 */ /* 0x000fe40001000000 */
[----:B------:R-:W-:Y:S01]  /*b610*/  LOP3.LUT R3, R20, R3, RZ, 0x3c, !PT ;  /* 0x0000000314037212 */ /* 0x000fe200078e3cff */
[----:B------:R-:W-:Y:S06]  /*b620*/  @!P0 BRA `(.L_x_87) ;  /* 0x0000000000048947 */ /* 0x000fec0003800000 */
[----:B------:R-:W-:Y:S01]  /*b630*/  BPT.TRAP 0x1 ;  /* 0x000000040000795c */ /* 0x000fe20000300000 */
.L_x_87:
[----:B------:R-:W-:Y:S01]  /*b640*/  IMAD R7, R0, 0x8, R7 ;  /* 0x0000000800077824 */ /* 0x000fe200078e0207 */
[----:B------:R-:W-:-:S04]  /*b650*/  SHF.L.U32 R0, R3, 0x1f, RZ ;  /* 0x0000001f03007819 */ /* 0x000fc800000006ff */
[----:B------:R-:W1:Y:S02]  /*b660*/  SYNCS.PHASECHK.TRANS64.TRYWAIT P1, [R7+URZ+0x17040], R0 ;  /* 0x01704000070075a7 */ /* 0x000e64000802017f */
[----:B-1----:R-:W-:Y:S05]  /*b670*/  @!P1 BRA `(.L_x_88) ;  /* 0x0000001400489947 */ /* 0x002fea0003800000 */
.L_x_141:
[----:B------:R-:W-:Y:S05]  /*b680*/  @!P0 BRA `(.L_x_89) ;  /* 0x0000000000048947 */ /* 0x000fea0003800000 */
[----:B------:R-:W-:Y:S01]  /*b690*/  BPT.TRAP 0x1 ;  /* 0x000000040000795c */ /* 0x000fe20000300000 */
.L_x_89:
[----:B------:R-:W2:Y:S02]  /*b6a0*/  SYNCS.PHASECHK.TRANS64.TRYWAIT P1, [R5+URZ+0x17060], R2 ;  /* 0x01706002050075a7 */ /* 0x000ea4000802017f */
[----:B--2---:R-:W-:Y:S05]  /*b6b0*/  @!P1 BRA `(.L_x_90) ;  /* 0x00000014004c9947 */ /* 0x004fea0003800000 */
.L_x_142:
[----:B------:R-:W-:Y:S05]  /*b6c0*/  @!P0 BRA `(.L_x_91) ;  /* 0x0000000000048947 */ /* 0x000fea0003800000 */
[----:B------:R-:W-:Y:S01]  /*b6d0*/  BPT.TRAP 0x1 ;  /* 0x000000040000795c */ /* 0x000fe20000300000 */
.L_x_91:
[----:B------:R-:W3:Y:S02]  /*b6e0*/  SYNCS.PHASECHK.TRANS64.TRYWAIT P1, [R7+URZ+0x17060], R0 ;  /* 0x01706000070075a7 */ /* 0x000ee4000802017f */
[----:B---3--:R-:W-:Y:S05]  /*b6f0*/  @!P1 BRA `(.L_x_92) ;  /* 0x0000001400509947 */ /* 0x008fea0003800000 */
.L_x_143:
[----:B------:R-:W-:Y:S05]  /*b700*/  @!P0 BRA `(.L_x_93) ;  /* 0x0000000000048947 */ /* 0x000fea0003800000 */
[----:B------:R-:W-:Y:S01]  /*b710*/  BPT.TRAP 0x1 ;  /* 0x000000040000795c */ /* 0x000fe20000300000 */
.L_x_93:
[----:B------:R-:W4:Y:S02]  /*b720*/  SYNCS.PHASECHK.TRANS64.TRYWAIT P1, [R5+URZ+0x17080], R2 ;  /* 0x01708002050075a7 */ /* 0x000f24000802017f */
[----:B----4-:R-:W-:Y:S05]  /*b730*/  @!P1 BRA `(.L_x_94) ;  /* 0x0000001400549947 */ /* 0x010fea0003800000 */
.L_x_144:
[----:B------:R-:W-:Y:S05]  /*b740*/  @!P0 BRA `(.L_x_95) ;  /* 0x0000000000048947 */ /* 0x000fea0003800000 */
[----:B------:R-:W-:Y:S01]  /*b750*/  BPT.TRAP 0x1 ;  /* 0x000000040000795c */ /* 0x000fe20000300000 */
.L_x_95:
[----:B------:R0:W0:Y:S02]  /*b760*/  SYNCS.PHASECHK.TRANS64.TRYWAIT P0, [R7+URZ+0x17080], R0 ;  /* 0x01708000070075a7 */ /* 0x000024000800017f */
[----:B0-----:R-:W-:Y:S05]  /*b770*/  @!P0 NANOSLEEP.SYNCS 0x989680 ;  /* 0x009896800000895d */ /* 0x001fea0003900000 */
[----:B------:R-:W0:Y:S02]  /*b780*/  @!P0 SYNCS.PHASECHK.TRANS64 P0, [R7+URZ+0x17080], R0 ;  /* 0x01708000070085a7 */ /* 0x000e24000800007f */
[----:B0-----:R-:W-:Y:S05]  /*b790*/  @!P0 BRA `(.L_x_95) ;  /* 0xfffffffc00f08947 */ /* 0x001fea000383ffff */
.L_x_8:
[----:B------:R-:W-:Y:S05]  /*b7a0*/  BSYNC B6 ;  /* 0x0000000000067941 */ /* 0x000fea0003800000 */
.L_x_5:
[----:B------:R-:W-:Y:S05]  /*b7b0*/  EXIT ;  /* 0x000000000000794d */ /* 0x000fea0003800000 */
.L_x_12:
[----:B0-----:R-:W-:-:S04]  /*b7c0*/  IMAD.U32 R3, RZ, RZ, UR40 ;  /* 0x00000028ff037e24 */ /* 0x001fc8000f8e00ff */
[----:B------:R0:W1:Y:S03]  /*b7d0*/  SYNCS.PHASECHK.TRANS64.TRYWAIT P0, [R3+URZ+0x17000], R2 ;  /* 0x01700002030075a7 */ /* 0x000066000800017f */
[----:B-1----:R-:W-:Y:S05]  /*b7e0*/  @!P0 NANOSLEEP.SYNCS 0x989680 ;  /* 0x009896800000895d */ /* 0x002fea0003900000 */
[----:B------:R-:W1:Y:S02]  /*b7f0*/  @!P0 SYNCS.PHASECHK.TRANS64 P0, [R3+URZ+0x17000], R2 ;  /* 0x01700002030085a7 */ /* 0x000e64000800007f */
[----:B-1----:R-:W-:Y:S05]  /*b800*/  @!P0 BRA `(.L_x_12) ;  /* 0xfffffffc00ec8947 */ /* 0x002fea000383ffff */
[----:B------:R-:W-:Y:S05]  /*b810*/  BRA `(.L_x_96) ;  /* 0xffffff5c00287947 */ /* 0x000fea000383ffff */
.L_x_16:
[----:B0-----:R-:W-:-:S04]  /*b820*/  IMAD.U32 R3, RZ, RZ, UR40 ;  /* 0x00000028ff037e24 */ /* 0x001fc8000f8e00ff */
[----:B------:R0:W2:Y:S03]  /*b830*/  SYNCS.PHASECHK.TRANS64.TRYWAIT P1, [R3+URZ+0x17030], R2 ;  /* 0x01703002030075a7 */ /* 0x0000a6000802017f */
[----:B--2---:R-:W-:Y:S05]  /*b840*/  @!P1 NANOSLEEP.SYNCS 0x989680 ;  /* 0x009896800000995d */ /* 0x004fea0003900000 */
[----:B------:R-:W2:Y:S02]  /*b850*/  @!P1 SYNCS.PHASECHK.TRANS64 P1, [R3+URZ+0x17030], R2 ;  /* 0x01703002030095a7 */ /* 0x000ea4000802007f */
[----:B--2---:R-:W-:Y:S05]  /*b860*/  @!P1 BRA `(.L_x_16) ;  /* 0xfffffffc00ec9947 */ /* 0x004fea000383ffff */
[----:B------:R-:W-:Y:S05]  /*b870*/  BRA `(.L_x_15) ;  /* 0xffffff5c00447947 */ /* 0x000fea000383ffff */
.L_x_22:
[----:B-1----:R-:W-:-:S04]  /*b880*/  IMAD.U32 R5, RZ, RZ, UR21 ;  /* 0x00000015ff057e24 */ /* 0x002fc8000f8e00ff */
[----:B------:R1:W2:Y:S03]  /*b890*/  SYNCS.PHASECHK.TRANS64.TRYWAIT P1, [R5+URZ+0x17030], R4 ;  /* 0x01703004050075a7 */ /* 0x0002a6000802017f */
[----:B--2---:R-:W-:Y:S05]  /*b8a0*/  @!P1 NANOSLEEP.SYNCS 0x989680 ;  /* 0x009896800000995d */ /* 0x004fea0003900000 */
[----:B------:R-:W2:Y:S02]  /*b8b0*/  @!P1 SYNCS.PHASECHK.TRANS64 P1, [R5+URZ+0x17030], R4 ;  /* 0x01703004050095a7 */ /* 0x000ea4000802007f */
[----:B--2---:R-:W-:Y:S05]  /*b8c0*/  @!P1 BRA `(.L_x_22) ;  /* 0xfffffffc00ec9947 */ /* 0x004fea000383ffff */
[----:B------:R-:W-:Y:S05]  /*b8d0*/  BRA `(.L_x_21) ;  /* 0xffffff7c00d47947 */ /* 0x000fea000383ffff */
.L_x_26:
[----:B-1----:R-:W-:-:S04]  /*b8e0*/  IMAD.U32 R5, RZ, RZ, UR14 ;  /* 0x0000000eff057e24 */ /* 0x002fc8000f8e00ff */
[----:B------:R1:W2:Y:S03]  /*b8f0*/  SYNCS.PHASECHK.TRANS64.TRYWAIT P1, [R5+URZ+0x17050], R4 ;  /* 0x01705004050075a7 */ /* 0x0002a6000802017f */
[----:B--2---:R-:W-:Y:S05]  /*b900*/  @!P1 NANOSLEEP.SYNCS 0x989680 ;  /* 0x009896800000995d */ /* 0x004fea0003900000 */
[----:B------:R-:W2:Y:S02]  /*b910*/  @!P1 SYNCS.PHASECHK.TRANS64 P1, [R5+URZ+0x17050], R4 ;  /* 0x01705004050095a7 */ /* 0x000ea4000802007f */
[----:B--2---:R-:W-:Y:S05]  /*b920*/  @!P1 BRA `(.L_x_26) ;  /* 0xfffffffc00ec9947 */ /* 0x004fea000383ffff */
[----:B------:R-:W-:Y:S05]  /*b930*/  BRA `(.L_x_25) ;  /* 0xffffff8000307947 */ /* 0x000fea000383ffff */
.L_x_33:
[----:B-1----:R-:W-:-:S04]  /*b940*/  IMAD.U32 R3, RZ, RZ, UR16 ;  /* 0x00000010ff037e24 */ /* 0x002fc8000f8e00ff */
[----:B------:R1:W2:Y:S03]  /*b950*/  SYNCS.PHASECHK.TRANS64.TRYWAIT P1, [R3+URZ+0x17050], R2 ;  /* 0x01705002030075a7 */ /* 0x0002a6000802017f */
[----:B--2---:R-:W-:Y:S05]  /*b960*/  @!P1 NANOSLEEP.SYNCS 0x989680 ;  /* 0x009896800000995d */ /* 0x004fea0003900000 */
[----:B------:R-:W2:Y:S02]  /*b970*/  @!P1 SYNCS.PHASECHK.TRANS64 P1, [R3+URZ+0x17050], R2 ;  /* 0x01705002030095a7 */ /* 0x000ea4000802007f */
[----:B--2---:R-:W-:Y:S05]  /*b980*/  @!P1 BRA `(.L_x_33) ;  /* 0xfffffffc00ec9947 */ /* 0x004fea000383ffff */
[----:B------:R-:W-:Y:S05]  /*b990*/  BRA `(.L_x_32) ;  /* 0xffffff9800847947 */ /* 0x000fea000383ffff */
.L_x_46:
[----:B------:R-:W-:Y:S02]  /*b9a0*/  IMAD.MOV.U32 R13, RZ, RZ, R22 ;  /* 0x000000ffff0d7224 */ /* 0x000fe400078e0016 */
[----:B------:R-:W-:Y:S02]  /*b9b0*/  IMAD.MOV.U32 R12, RZ, RZ, RZ ;  /* 0x000000ffff0c7224 */ /* 0x000fe400078e00ff */
[----:B------:R-:W-:Y:S02]  /*b9c0*/  IMAD.MOV.U32 R11, RZ, RZ, 0x1f ;  /* 0x0000001fff0b7424 */ /* 0x000fe400078e00ff */
[----:B------:R-:W-:-:S07]  /*b9d0*/  IMAD.MOV.U32 R15, RZ, RZ, -0x1 ;  /* 0xffffffffff0f7424 */ /* 0x000fce00078e00ff */
[----:B0----5:R-:W-:Y:S05]  /*b9e0*/  WARPSYNC.COLLECTIVE R15, `(.L_x_97) ;  /* 0x000000000f087348 */ /* 0x021fea0003c00000 */
[----:B------:R1:W2:Y:S02]  /*b9f0*/  SHFL.IDX P6, R14, R13, R12, R11 ;  /* 0x0000000c0d0e7389 */ /* 0x0002a400000c000b */
[----:B012--5:R-:W-:Y:S01]  /*ba00*/  ENDCOLLECTIVE ;  /* 0x000000000000791b */ /* 0x027fe20003800000 */
.L_x_97:
[----:B------:R-:W-:Y:S05]  /*ba10*/  BRA `(.L_x_98) ;  /* 0xffffffd0001c7947 */ /* 0x000fea000383ffff */
.L_x_48:
[----:B0-----:R-:W-:-:S04]  /*ba20*/  IMAD.U32 R3, RZ, RZ, UR44 ;  /* 0x0000002cff037e24 */ /* 0x001fc8000f8e00ff */
[----:B------:R0:W1:Y:S03]  /*ba30*/  SYNCS.PHASECHK.TRANS64.TRYWAIT P0, [R3+URZ+0x17080], R10 ;  /* 0x0170800a030075a7 */ /* 0x000066000800017f */
[----:B-1----:R-:W-:Y:S05]  /*ba40*/  @!P0 NANOSLEEP.SYNCS 0x989680 ;  /* 0x009896800000895d */ /* 0x002fea0003900000 */
[----:B------:R-:W1:Y:S02]  /*ba50*/  @!P0 SYNCS.PHASECHK.TRANS64 P0, [R3+URZ+0x17080], R10 ;  /* 0x0170800a030085a7 */ /* 0x000e64000800007f */
[----:B-1----:R-:W-:Y:S05]  /*ba60*/  @!P0 BRA `(.L_x_48) ;  /* 0xfffffffc00ec8947 */ /* 0x002fea000383ffff */
[----:B------:R-:W-:Y:S05]  /*ba70*/  BRA `(.L_x_99) ;  /* 0xffffffd000ac7947 */ /* 0x000fea000383ffff */
.L_x_49:
[----:B------:R-:W-:Y:S01]  /*ba80*/  BSSY B0, `(.L_x_100) ;  /* 0x0000008000007945 */ /* 0x000fe20003800000 */
[----:B------:R-:W-:Y:S02]  /*ba90*/  IMAD.MOV.U32 R13, RZ, RZ, R9 ;  /* 0x000000ffff0d7224 */ /* 0x000fe400078e0009 */
[----:B------:R-:W-:Y:S02]  /*baa0*/  IMAD.MOV.U32 R12, RZ, RZ, RZ ;  /* 0x000000ffff0c7224 */ /* 0x000fe400078e00ff */
[----:B------:R-:W-:Y:S02]  /*bab0*/  IMAD.MOV.U32 R11, RZ, RZ, 0x1e1f ;  /* 0x00001e1fff0b7424 */ /* 0x000fe400078e00ff */
[----:B------:R-:W-:-:S07]  /*bac0*/  IMAD.MOV.U32 R15, RZ, RZ, -0x1 ;  /* 0xffffffffff0f7424 */ /* 0x000fce00078e00ff */
[----:B------:R-:W-:Y:S05]  /*bad0*/  WARPSYNC.COLLECTIVE R15, `(.L_x_101) ;  /* 0x000000000f087348 */ /* 0x000fea0003c00000 */
[----:B------:R0:W1:Y:S02]  /*bae0*/  SHFL.IDX P6, R14, R13, R12, R11 ;  /* 0x0000000c0d0e7389 */ /* 0x00006400000c000b */
[----:B01----:R-:W-:Y:S01]  /*baf0*/  ENDCOLLECTIVE ;  /* 0x000000000000791b */ /* 0x003fe20003800000 */
.L_x_101:
[----:B------:R-:W-:Y:S05]  /*bb00*/  BSYNC B0 ;  /* 0x0000000000007941 */ /* 0x000fea0003800000 */
.L_x_100:
[----:B------:R-:W-:Y:S01]  /*bb10*/  IMAD.MOV.U32 R13, RZ, RZ, R8 ;  /* 0x000000ffff0d7224 */ /* 0x000fe200078e0008 */
[----:B------:R-:W0:Y:S01]  /*bb20*/  LDC R21, c[0x0][0x2f4] ;  /* 0x0000bd00ff157b82 */ /* 0x000e220000000800 */
[----:B------:R-:W-:Y:S02]  /*bb30*/  IMAD.MOV.U32 R12, RZ, RZ, RZ ;  /* 0x000000ffff0c7224 */ /* 0x000fe400078e00ff */
[----:B------:R-:W-:Y:S02]  /*bb40*/  IMAD.MOV.U32 R11, RZ, RZ, 0x1e1f ;  /* 0x00001e1fff0b7424 */ /* 0x000fe400078e00ff */
[----:B------:R-:W-:Y:S02]  /*bb50*/  IMAD.MOV.U32 R15, RZ, RZ, -0x1 ;  /* 0xffffffffff0f7424 */ /* 0x000fe400078e00ff */
[----:B------:R-:W-:Y:S02]  /*bb60*/  IMAD.MOV.U32 R3, RZ, RZ, R14 ;  /* 0x000000ffff037224 */ /* 0x000fe400078e000e */
[----:B------:R-:W-:-:S07]  /*bb70*/  VIADD R19, R26, UR44 ;  /* 0x0000002c1a137c36 */ /* 0x000fce0008000000 */
[----:B0-----:R-:W-:Y:S05]  /*bb80*/  WARPSYNC.COLLECTIVE R15, `(.L_x_102) ;  /* 0x000000000f087348 */ /* 0x001fea0003c00000 */
[----:B------:R1:W2:Y:S02]  /*bb90*/  SHFL.IDX P6, R14, R13, R12, R11 ;  /* 0x0000000c0d0e7389 */ /* 0x0002a400000c000b */
[----:B012---:R-:W-:Y:S01]  /*bba0*/  ENDCOLLECTIVE ;  /* 0x000000000000791b */ /* 0x007fe20003800000 */
.L_x_102:
[----:B------:R-:W-:Y:S01]  /*bbb0*/  IMAD.MOV.U32 R13, RZ, RZ, R9 ;  /* 0x000000ffff0d7224 */ /* 0x000fe200078e0009 */
[-C--:B------:R-:W-:Y:S01]  /*bbc0*/  ISETP.GE.AND P4, PT, R20, R21.reuse, PT ;  /* 0x000000151400720c */ /* 0x080fe20003f86270 */
[----:B------:R-:W-:Y:S01]  /*bbd0*/  IMAD.MOV.U32 R12, RZ, RZ, 0x1 ;  /* 0x00000001ff0c7424 */ /* 0x000fe200078e00ff */
[----:B------:R-:W-:Y:S01]  /*bbe0*/  ISETP.GE.AND P3, PT, R24, R21, PT ;  /* 0x000000151800720c */ /* 0x000fe20003f66270 */
[----:B------:R-:W-:-:S12]  /*bbf0*/  IMAD.MOV.U32 R2, RZ, RZ, R14 ;  /* 0x000000ffff027224 */ /* 0x000fd800078e000e */
[----:B------:R-:W-:Y:S05]  /*bc00*/  WARPSYNC.COLLECTIVE R15, `(.L_x_103) ;  /* 0x000000000f087348 */ /* 0x000fea0003c00000 */
[----:B------:R0:W1:Y:S02]  /*bc10*/  SHFL.IDX P6, R14, R13, R12, R11 ;  /* 0x0000000c0d0e7389 */ /* 0x00006400000c000b */
[----:B01----:R-:W-:Y:S01]  /*bc20*/  ENDCOLLECTIVE ;  /* 0x000000000000791b */ /* 0x003fe20003800000 */
.L_x_103:
[----:B------:R-:W-:-:S05]  /*bc30*/  IADD3 R2, P1, R20, R2, RZ ;  /* 0x0000000214027210 */ /* 0x000fca0007f3e0ff */
[----:B------:R-:W-:Y:S01]  /*bc40*/  IMAD.X R3, RZ, RZ, R3, P1 ;  /* 0x000000ffff037224 */ /* 0x000fe200008e0603 */
[----:B------:R-:W-:Y:S01]  /*bc50*/  ISETP.LT.OR P1, PT, R6, 0x1, P4 ;  /* 0x000000010600780c */ /* 0x000fe20002721670 */
[----:B------:R-:W-:-:S12]  /*bc60*/  IMAD.MOV.U32 R13, RZ, RZ, R8 ;  /* 0x000000ffff0d7224 */ /* 0x000fd800078e0008 */
[----:B------:R-:W-:Y:S01]  /*bc70*/  @!PT LDS RZ, [RZ] ;  /* 0x00000000fffff984 */ /* 0x000fe20000000800 */
[----:B------:R-:W-:Y:S01]  /*bc80*/  @!PT LDS RZ, [RZ] ;  /* 0x00000000fffff984 */ /* 0x000fe20000000800 */
[----:B------:R-:W-:Y:S01]  /*bc90*/  @!PT LDS RZ, [RZ] ;  /* 0x00000000fffff984 */ /* 0x000fe20000000800 */
[----:B------:R0:W-:Y:S01]  /*bca0*/  LDGSTS.E.BYPASS.LTC128B.128 [R19+0x6400], desc[UR38][R2.64], !P1 ;  /* 0x0640000002137fae */ /* 0x0001e2000c901d66 */
[----:B------:R-:W-:Y:S01]  /*bcb0*/  ISETP.LT.OR P1, PT, R6, 0x1, P3 ;  /* 0x000000010600780c */ /* 0x000fe20001f21670 */
[----:B------:R-:W-:-:S12]  /*bcc0*/  IMAD.MOV.U32 R9, RZ, RZ, R14 ;  /* 0x000000ffff097224 */ /* 0x000fd800078e000e */
[----:B0-----:R-:W-:Y:S05]  /*bcd0*/  WARPSYNC.COLLECTIVE R15, `(.L_x_104) ;  /* 0x000000000f087348 */ /* 0x001fea0003c00000 */
[----:B------:R1:W2:Y:S02]  /*bce0*/  SHFL.IDX P6, R14, R13, R12, R11 ;  /* 0x0000000c0d0e7389 */ /* 0x0002a400000c000b */
[----:B012---:R-:W-:Y:S01]  /*bcf0*/  ENDCOLLECTIVE ;  /* 0x000000000000791b */ /* 0x007fe20003800000 */
.L_x_104:
[----:B------:R-:W-:Y:S01]  /*bd00*/  @!PT LDS RZ, [RZ] ;  /* 0x00000000fffff984 */ /* 0x000fe20000000800 */
[----:B------:R-:W-:Y:S01]  /*bd10*/  @!PT LDS RZ, [RZ] ;  /* 0x00000000fffff984 */ /* 0x000fe20000000800 */
[----:B------:R-:W-:Y:S01]  /*bd20*/  @!PT LDS RZ, [RZ] ;  /* 0x00000000fffff984 */ /* 0x000fe20000000800 */
[----:B------:R-:W-:Y:S01]  /*bd30*/  LDGSTS.E.BYPASS.LTC128B.128 [R19+0x7400], desc[UR38][R2.64+0x20], !P1 ;  /* 0x0740002002137fae */ /* 0x000fe2000c901d66 */
[----:B------:R-:W-:-:S04]  /*bd40*/  ISETP.GE.AND P1, PT, R18, R21, PT ;  /* 0x000000151200720c */ /* 0x000fc80003f26270 */
[----:B------:R-:W-:-:S13]  /*bd50*/  ISETP.LT.OR P2, PT, R6, 0x1, P1 ;  /* 0x000000010600780c */ /* 0x000fda0000f41670 */
[----:B------:R0:W-:Y:S01]  /*bd60*/  LDGSTS.E.BYPASS.LTC128B.128 [R19+0x8400], desc[UR38][R2.64+0x40], !P2 ;  /* 0x0840004002137fae */ /* 0x0001e2000d101d66 */
[----:B------:R-:W-:Y:S01]  /*bd70*/  ISETP.GE.AND P2, PT, R6, 0x41, PT ;  /* 0x000000410600780c */ /* 0x000fe20003f46270 */
[----:B0-----:R-:W-:Y:S01]  /*bd80*/  IMAD.MOV.U32 R2, RZ, RZ, R14 ;  /* 0x000000ffff027224 */ /* 0x001fe200078e000e */
[----:B------:R-:W-:Y:S11]  /*bd90*/  BRA `(.L_x_105) ;  /* 0xffffffd0009c7947 */ /* 0x000ff6000383ffff */
.L_x_52:
[----:B0-----:R-:W-:-:S04]  /*bda0*/  IMAD.U32 R3, RZ, RZ, UR44 ;  /* 0x0000002cff037e24 */ /* 0x001fc8000f8e00ff */
[----:B------:R0:W1:Y:S03]  /*bdb0*/  SYNCS.PHASECHK.TRANS64.TRYWAIT P1, [R3+URZ+0x17040], R10 ;  /* 0x0170400a030075a7 */ /* 0x000066000802017f */
[----:B-1----:R-:W-:Y:S05]  /*bdc0*/  @!P1 NANOSLEEP.SYNCS 0x989680 ;  /* 0x009896800000995d */ /* 0x002fea0003900000 */
[----:B------:R-:W1:Y:S02]  /*bdd0*/  @!P1 SYNCS.PHASECHK.TRANS64 P1, [R3+URZ+0x17040], R10 ;  /* 0x0170400a030095a7 */ /* 0x000e64000802007f */
[----:B-1----:R-:W-:Y:S05]  /*bde0*/  @!P1 BRA `(.L_x_52) ;  /* 0xfffffffc00ec9947 */ /* 0x002fea000383ffff */
[----:B------:R-:W-:Y:S05]  /*bdf0*/  BRA `(.L_x_106) ;  /* 0xffffffd000e87947 */ /* 0x000fea000383ffff */
.L_x_53:
[----:B------:R-:W-:Y:S01]  /*be00*/  BSSY B0, `(.L_x_107) ;  /* 0x0000008000007945 */ /* 0x000fe20003800000 */
[----:B------:R-:W-:Y:S01]  /*be10*/  IMAD.MOV.U32 R13, RZ, RZ, R4 ;  /* 0x000000ffff0d7224 */ /* 0x000fe200078e0004 */
[----:B------:R-:W-:Y:S01]  /*be20*/  MOV R11, 0x1e1f ;  /* 0x00001e1f000b7802 */ /* 0x000fe20000000f00 */
[----:B------:R-:W-:Y:S02]  /*be30*/  IMAD.MOV.U32 R12, RZ, RZ, RZ ;  /* 0x000000ffff0c7224 */ /* 0x000fe400078e00ff */
[----:B------:R-:W-:-:S07]  /*be40*/  IMAD.MOV.U32 R15, RZ, RZ, -0x1 ;  /* 0xffffffffff0f7424 */ /* 0x000fce00078e00ff */
[----:B------:R-:W-:Y:S05]  /*be50*/  WARPSYNC.COLLECTIVE R15, `(.L_x_108) ;  /* 0x000000000f087348 */ /* 0x000fea0003c00000 */
[----:B------:R0:W1:Y:S02]  /*be60*/  SHFL.IDX P6, R14, R13, R12, R11 ;  /* 0x0000000c0d0e7389 */ /* 0x00006400000c000b */
[----:B01----:R-:W-:Y:S01]  /*be70*/  ENDCOLLECTIVE ;  /* 0x000000000000791b */ /* 0x003fe20003800000 */
.L_x_108:
[----:B------:R-:W-:Y:S05]  /*be80*/  BSYNC B0 ;  /* 0x0000000000007941 */ /* 0x000fea0003800000 */
.L_x_107:
[----:B------:R-:W-:Y:S02]  /*be90*/  IMAD.MOV.U32 R13, RZ, RZ, R0 ;  /* 0x000000ffff0d7224 */ /* 0x000fe400078e0000 */
[----:B------:R-:W-:Y:S02]  /*bea0*/  IMAD.MOV.U32 R12, RZ, RZ, RZ ;  /* 0x000000ffff0c7224 */ /* 0x000fe400078e00ff */
[----:B------:R-:W-:Y:S02]  /*beb0*/  IMAD.MOV.U32 R11, RZ, RZ, 0x1e1f ;  /* 0x00001e1fff0b7424 */ /* 0x000fe400078e00ff */
[----:B------:R-:W-:Y:S02]  /*bec0*/  IMAD.MOV.U32 R15, RZ, RZ, -0x1 ;  /* 0xffffffffff0f7424 */ /* 0x000fe400078e00ff */
[----:B------:R-:W-:-:S07]  /*bed0*/  IMAD.MOV.U32 R2, RZ, RZ, R14 ;  /* 0x000000ffff027224 */ /* 0x000fce00078e000e */
[----:B------:R-:W-:Y:S05]  /*bee0*/  WARPSYNC.COLLECTIVE R15, `(.L_x_109) ;  /* 0x000000000f087348 */ /* 0x000fea0003c00000 */
[----:B------:R0:W1:Y:S02]  /*bef0*/  SHFL.IDX P6, R14, R13, R12, R11 ;  /* 0x0000000c0d0e7389 */ /* 0x00006400000c000b */
[----:B01----:R-:W-:Y:S01]  /*bf00*/  ENDCOLLECTIVE ;  /* 0x000000000000791b */ /* 0x003fe20003800000 */
.L_x_109:
[----:B------:R-:W-:Y:S02]  /*bf10*/  IMAD.MOV.U32 R13, RZ, RZ, R4 ;  /* 0x000000ffff0d7224 */ /* 0x000fe400078e0004 */
[----:B------:R-:W-:Y:S01]  /*bf20*/  IMAD.MOV.U32 R12, RZ, RZ, 0x1 ;  /* 0x00000001ff0c7424 */ /* 0x000fe200078e00ff */
[----:B------:R-:W-:-:S05]  /*bf30*/  @P0 IADD3 R14, P1, R6, R14, RZ ;  /* 0x0000000e060e0210 */ /* 0x000fca0007f3e0ff */
[----:B------:R-:W-:Y:S02]  /*bf40*/  @P0 IMAD.X R3, RZ, RZ, R2, P1 ;  /* 0x000000ffff030224 */ /* 0x000fe400008e0602 */
[----:B------:R-:W-:-:S07]  /*bf50*/  @P0 IMAD.MOV.U32 R2, RZ, RZ, R14 ;  /* 0x000000ffff020224 */ /* 0x000fce00078e000e */
[----:B------:R-:W-:Y:S05]  /*bf60*/  WARPSYNC.COLLECTIVE R15, `(.L_x_110) ;  /* 0x000000000f087348 */ /* 0x000fea0003c00000 */
[----:B------:R0:W1:Y:S02]  /*bf70*/  SHFL.IDX P6, R14, R13, R12, R11 ;  /* 0x0000000c0d0e7389 */ /* 0x00006400000c000b */
[----:B01----:R-:W-:Y:S01]  /*bf80*/  ENDCOLLECTIVE ;  /* 0x000000000000791b */ /* 0x003fe20003800000 */
.L_x_110:
[----:B------:R-:W-:Y:S01]  /*bf90*/  @!PT LDS RZ, [RZ] ;  /* 0x00000000fffff984 */ /* 0x000fe20000000800 */
[----:B------:R-:W-:Y:S01]  /*bfa0*/  @!PT LDS RZ, [RZ] ;  /* 0x00000000fffff984 */ /* 0x000fe20000000800 */
[----:B------:R-:W-:Y:S01]  /*bfb0*/  @!PT LDS RZ, [RZ] ;  /* 0x00000000fffff984 */ /* 0x000fe20000000800 */
[----:B------:R0:W-:Y:S04]  /*bfc0*/  @P0 LDGSTS.E.BYPASS.LTC128B.128 [R19+0x10c00], desc[UR38][R2.64], !P5 ;  /* 0x10c0000002130fae */ /* 0x0001e8000e901d66 */
[----:B------:R0:W-:Y:S04]  /*bfd0*/  @P0 LDGSTS.E.BYPASS.LTC128B.128 [R19+0x11c00], desc[UR38][R2.64+0x20], !P4 ;  /* 0x11c0002002130fae */ /* 0x0001e8000e101d66 */
[----:B------:R0:W-:Y:S01]  /*bfe0*/  @P0 LDGSTS.E.BYPASS.LTC128B.128 [R19+0x12c00], desc[UR38][R2.64+0x40], !P3 ;  /* 0x12c0004002130fae */ /* 0x0001e2000d901d66 */
[----:B------:R-:W-:Y:S02]  /*bff0*/  IMAD.MOV.U32 R13, RZ, RZ, R0 ;  /* 0x000000ffff0d7224 */ /* 0x000fe400078e0000 */
[----:B------:R-:W-:-:S07]  /*c000*/  IMAD.MOV.U32 R5, RZ, RZ, R14 ;  /* 0x000000ffff057224 */ /* 0x000fce00078e000e */
[----:B0-----:R-:W-:Y:S05]  /*c010*/  WARPSYNC.COLLECTIVE R15, `(.L_x_111) ;  /* 0x000000000f087348 */ /* 0x001fea0003c00000 */
[----:B------:R1:W2:Y:S02]  /*c020*/  SHFL.IDX P6, R14, R13, R12, R11 ;  /* 0x0000000c0d0e7389 */ /* 0x0002a400000c000b */
[----:B012---:R-:W-:Y:S01]  /*c030*/  ENDCOLLECTIVE ;  /* 0x000000000000791b */ /* 0x007fe20003800000 */
.L_x_111:
[----:B------:R-:W-:Y:S05]  /*c040*/  BRA `(.L_x_112) ;  /* 0xffffffd000f07947 */ /* 0x000fea000383ffff */
.L_x_56:
[----:B------:R-:W-:Y:S02]  /*c050*/  IMAD.MOV.U32 R13, RZ, RZ, R4 ;  /* 0x000000ffff0d7224 */ /* 0x000fe400078e0004 */
[----:B------:R-:W-:Y:S02]  /*c060*/  IMAD.MOV.U32 R12, RZ, RZ, RZ ;  /* 0x000000ffff0c7224 */ /* 0x000fe400078e00ff */
[----:B------:R-:W-:Y:S02]  /*c070*/  IMAD.MOV.U32 R11, RZ, RZ, 0x1e1f ;  /* 0x00001e1fff0b7424 */ /* 0x000fe400078e00ff */
[----:B------:R-:W-:Y:S02]  /*c080*/  IMAD.MOV.U32 R15, RZ, RZ, -0x1 ;  /* 0xffffffffff0f7424 */ /* 0x000fe400078e00ff */
[----:B------:R-:W-:-:S07]  /*c090*/  IMAD R7, R21, 0xc0, R25 ;  /* 0x000000c015077824 */ /* 0x000fce00078e0219 */
[----:B------:R-:W-:Y:S05]  /*c0a0*/  WARPSYNC.COLLECTIVE R15, `(.L_x_113) ;  /* 0x000000000f087348 */ /* 0x000fea0003c00000 */
[----:B------:R0:W1:Y:S02]  /*c0b0*/  SHFL.IDX P6, R14, R13, R12, R11 ;  /* 0x0000000c0d0e7389 */ /* 0x00006400000c000b */
[----:B01----:R-:W-:Y:S01]  /*c0c0*/  ENDCOLLECTIVE ;  /* 0x000000000000791b */ /* 0x003fe20003800000 */
.L_x_113:
[----:B------:R-:W-:Y:S02]  /*c0d0*/  IMAD.MOV.U32 R13, RZ, RZ, R0 ;  /* 0x000000ffff0d7224 */ /* 0x000fe400078e0000 */
[----:B------:R-:W-:-:S07]  /*c0e0*/  IMAD.MOV.U32 R2, RZ, RZ, R14 ;  /* 0x000000ffff027224 */ /* 0x000fce00078e000e */
[----:B------:R-:W-:Y:S05]  /*c0f0*/  WARPSYNC.COLLECTIVE R15, `(.L_x_114) ;  /* 0x000000000f087348 */ /* 0x000fea0003c00000 */
[----:B------:R0:W1:Y:S02]  /*c100*/  SHFL.IDX P6, R14, R13, R12, R11 ;  /* 0x0000000c0d0e7389 */ /* 0x00006400000c000b */
[----:B01----:R-:W-:Y:S01]  /*c110*/  ENDCOLLECTIVE ;  /* 0x000000000000791b */ /* 0x003fe20003800000 */
.L_x_114:
[----:B------:R-:W-:Y:S02]  /*c120*/  ULDC UR4, c[0x0][0x288] ;  /* 0x0000a20000047ab9 */ /* 0x000fe40000000800 */
[----:B------:R-:W-:-:S05]  /*c130*/  IMAD R8, R8, UR4, RZ ;  /* 0x0000000408087c24 */ /* 0x000fca000f8e02ff */
[----:B------:R-:W-:Y:S01]  /*c140*/  ISETP.GE.AND P1, PT, R7, R8, PT ;  /* 0x000000080700720c */ /* 0x000fe20003f26270 */
[----:B------:R-:W-:Y:S02]  /*c150*/  IMAD.MOV.U32 R13, RZ, RZ, R4 ;  /* 0x000000ffff0d7224 */ /* 0x000fe400078e0004 */
[----:B------:R-:W-:-:S10]  /*c160*/  IMAD.MOV.U32 R12, RZ, RZ, 0x1 ;  /* 0x00000001ff0c7424 */ /* 0x000fd400078e00ff */
[----:B------:R-:W-:-:S05]  /*c170*/  @!P1 IADD3 R14, P4, R20, R14, RZ ;  /* 0x0000000e140e9210 */ /* 0x000fca0007f9e0ff */
[----:B------:R-:W-:Y:S02]  /*c180*/  @!P1 IMAD.X R3, RZ, RZ, R2, P4 ;  /* 0x000000ffff039224 */ /* 0x000fe400020e0602 */
[----:B------:R-:W-:-:S07]  /*c190*/  @!P1 IMAD.MOV.U32 R2, RZ, RZ, R14 ;  /* 0x000000ffff029224 */ /* 0x000fce00078e000e */
[----:B------:R-:W-:Y:S05]  /*c1a0*/  WARPSYNC.COLLECTIVE R15, `(.L_x_115) ;  /* 0x000000000f087348 */ /* 0x000fea0003c00000 */
[----:B------:R0:W1:Y:S02]  /*c1b0*/  SHFL.IDX P6, R14, R13, R12, R11 ;  /* 0x0000000c0d0e7389 */ /* 0x00006400000c000b */
[----:B01----:R-:W-:Y:S01]  /*c1c0*/  ENDCOLLECTIVE ;  /* 0x000000000000791b */ /* 0x003fe20003800000 */
.L_x_115:
[----:B------:R-:W-:Y:S01]  /*c1d0*/  @!PT LDS RZ, [RZ] ;  /* 0x00000000fffff984 */ /* 0x000fe20000000800 */
[----:B------:R-:W-:Y:S01]  /*c1e0*/  @!PT LDS RZ, [RZ] ;  /* 0x00000000fffff984 */ /* 0x000fe20000000800 */
[----:B------:R-:W-:Y:S01]  /*c1f0*/  @!PT LDS RZ, [RZ] ;  /* 0x00000000fffff984 */ /* 0x000fe20000000800 */
[----:B------:R0:W-:Y:S04]  /*c200*/  @!P1 LDGSTS.E.BYPASS.LTC128B.128 [R19+0xc400], desc[UR38][R2.64], !P3 ;  /* 0x0c40000002139fae */ /* 0x0001e8000d901d66 */
[----:B------:R0:W-:Y:S04]  /*c210*/  @!P1 LDGSTS.E.BYPASS.LTC128B.128 [R19+0xdc00], desc[UR38][R2.64+0x20], !P2 ;  /* 0x0dc0002002139fae */ /* 0x0001e8000d101d66 */
[----:B------:R0:W-:Y:S01]  /*c220*/  @!P1 LDGSTS.E.BYPASS.LTC128B.128 [R19+0xf400], desc[UR38][R2.64+0x40], !P0 ;  /* 0x0f40004002139fae */ /* 0x0001e2000c101d66 */
[----:B------:R-:W-:Y:S02]  /*c230*/  IMAD.MOV.U32 R13, RZ, RZ, R0 ;  /* 0x000000ffff0d7224 */ /* 0x000fe400078e0000 */
[----:B------:R-:W-:-:S07]  /*c240*/  IMAD.MOV.U32 R9, RZ, RZ, R14 ;  /* 0x000000ffff097224 */ /* 0x000fce00078e000e */
[----:B0-----:R-:W-:Y:S05]  /*c250*/  WARPSYNC.COLLECTIVE R15, `(.L_x_116) ;  /* 0x000000000f087348 */ /* 0x001fea0003c00000 */
[----:B------:R1:W2:Y:S02]  /*c260*/  SHFL.IDX P6, R14, R13, R12, R11 ;  /* 0x0000000c0d0e7389 */ /* 0x0002a400000c000b */
[----:B012---:R-:W-:Y:S01]  /*c270*/  ENDCOLLECTIVE ;  /* 0x000000000000791b */ /* 0x007fe20003800000 */
.L_x_116:
[----:B------:R-:W-:-:S05]  /*c280*/  VIADD R3, R7, 0x40 ;  /* 0x0000004007037836 */ /* 0x000fca0000000000 */
[----:B------:R-:W-:Y:S01]  /*c290*/  ISETP.GE.AND P1, PT, R3, R8, PT ;  /* 0x000000080300720c */ /* 0x000fe20003f26270 */
[----:B------:R-:W-:Y:S02]  /*c2a0*/  IMAD.MOV.U32 R13, RZ, RZ, R6 ;  /* 0x000000ffff0d7224 */ /* 0x000fe400078e0006 */
[----:B------:R-:W-:-:S10]  /*c2b0*/  IMAD.MOV.U32 R12, RZ, RZ, RZ ;  /* 0x000000ffff0c7224 */ /* 0x000fd400078e00ff */
[----:B------:R-:W-:-:S05]  /*c2c0*/  @!P1 IADD3 R14, P4, R20, R14, RZ ;  /* 0x0000000e140e9210 */ /* 0x000fca0007f9e0ff */
[----:B------:R-:W-:-:S08]  /*c2d0*/  @!P1 IMAD.MOV.U32 R2, RZ, RZ, R14 ;  /* 0x000000ffff029224 */ /* 0x000fd000078e000e */
[----:B------:R-:W-:Y:S05]  /*c2e0*/  WARPSYNC.COLLECTIVE R15, `(.L_x_117) ;  /* 0x000000000f087348 */ /* 0x000fea0003c00000 */
[----:B------:R0:W1:Y:S02]  /*c2f0*/  SHFL.IDX P6, R14, R13, R12, R11 ;  /* 0x0000000c0d0e7389 */ /* 0x00006400000c000b */
[----:B01----:R-:W-:Y:S01]  /*c300*/  ENDCOLLECTIVE ;  /* 0x000000000000791b */ /* 0x003fe20003800000 */
.L_x_117:
[----:B------:R-:W-:-:S04]  /*c310*/  @!P1 IMAD.X R9, RZ, RZ, R9, P4 ;  /* 0x000000ffff099224 */ /* 0x000fc800020e0609 */
[----:B------:R-:W-:-:S05]  /*c320*/  @!P1 IMAD.MOV.U32 R3, RZ, RZ, R9 ;  /* 0x000000ffff039224 */ /* 0x000fca00078e0009 */
[----:B------:R-:W-:Y:S01]  /*c330*/  @!PT LDS RZ, [RZ] ;  /* 0x00000000fffff984 */ /* 0x000fe20000000800 */
[----:B------:R-:W-:Y:S01]  /*c340*/  @!PT LDS RZ, [RZ] ;  /* 0x00000000fffff984 */ /* 0x000fe20000000800 */
[----:B------:R-:W-:Y:S01]  /*c350*/  @!PT LDS RZ, [RZ] ;  /* 0x00000000fffff984 */ /* 0x000fe20000000800 */
[----:B------:R0:W-:Y:S01]  /*c360*/  @!P1 LDGSTS.E.BYPASS.LTC128B.128 [R19+0xcc00], desc[UR38][R2.64], !P3 ;  /* 0x0cc0000002139fae */ /* 0x0001e2000d901d66 */
[----:B------:R-:W-:-:S03]  /*c370*/  IMAD.MOV.U32 R13, RZ, RZ, R5 ;  /* 0x000000ffff0d7224 */ /* 0x000fc600078e0005 */
[----:B------:R0:W-:Y:S04]  /*c380*/  @!P1 LDGSTS.E.BYPASS.LTC128B.128 [R19+0xe400], desc[UR38][R2.64+0x20], !P2 ;  /* 0x0e40002002139fae */ /* 0x0001e8000d101d66 */
[----:B------:R0:W-:Y:S01]  /*c390*/  @!P1 LDGSTS.E.BYPASS.LTC128B.128 [R19+0xfc00], desc[UR38][R2.64+0x40], !P0 ;  /* 0x0fc0004002139fae */ /* 0x0001e2000c101d66 */
[----:B------:R-:W-:-:S07]  /*c3a0*/  IMAD.MOV.U32 R6, RZ, RZ, R14 ;  /* 0x000000ffff067224 */ /* 0x000fce00078e000e */
[----:B0-----:R-:W-:Y:S05]  /*c3b0*/  WARPSYNC.COLLECTIVE R15, `(.L_x_118) ;  /* 0x000000000f087348 */ /* 0x001fea0003c00000 */
[----:B------:R1:W2:Y:S02]  /*c3c0*/  SHFL.IDX P6, R14, R13, R12, R11 ;  /* 0x0000000c0d0e7389 */ /* 0x0002a400000c000b */
[----:B012---:R-:W-:Y:S01]  /*c3d0*/  ENDCOLLECTIVE ;  /* 0x000000000000791b */ /* 0x007fe20003800000 */
.L_x_118:
[----:B------:R-:W-:Y:S05]  /*c3e0*/  BRA `(.L_x_119) ;  /* 0xffffffd8002c7947 */ /* 0x000fea000383ffff */
.L_x_59:
[----:B0-2---:R-:W-:-:S04]  /*c3f0*/  MOV R3, UR44 ;  /* 0x0000002c00037c02 */ /* 0x005fc80008000f00 */
[----:B------:R0:W2:Y:S03]  /*c400*/  SYNCS.PHASECHK.TRANS64.TRYWAIT P0, [R3+URZ+0x17020], R0 ;  /* 0x01702000030075a7 */ /* 0x0000a6000800017f */
[----:B--2---:R-:W-:Y:S05]  /*c410*/  @!P0 NANOSLEEP.SYNCS 0x989680 ;  /* 0x009896800000895d */ /* 0x004fea0003900000 */
[----:B------:R-:W2:Y:S02]  /*c420*/  @!P0 SYNCS.PHASECHK.TRANS64 P0, [R3+URZ+0x17020], R0 ;  /* 0x01702000030085a7 */ /* 0x000ea4000800007f */
[----:B--2---:R-:W-:Y:S05]  /*c430*/  @!P0 BRA `(.L_x_59) ;  /* 0xfffffffc00ec8947 */ /* 0x004fea000383ffff */
[----:B------:R-:W-:Y:S05]  /*c440*/  BRA `(.L_x_120) ;  /* 0xffffffd8006c7947 */ /* 0x000fea000383ffff */
.L_x_62:
[----:B0-----:R0:W2:Y:S02]  /*c450*/  SYNCS.PHASECHK.TRANS64.TRYWAIT P1, [R6+URZ+0x17080], R17 ;  /* 0x01708011060075a7 */ /* 0x0010a4000802017f */
[----:B--2---:R-:W-:Y:S05]  /*c460*/  @!P1 NANOSLEEP.SYNCS 0x989680 ;  /* 0x009896800000995d */ /* 0x004fea0003900000 */
[----:B------:R-:W2:Y:S02]  /*c470*/  @!P1 SYNCS.PHASECHK.TRANS64 P1, [R6+URZ+0x17080], R17 ;  /* 0x01708011060095a7 */ /* 0x000ea4000802007f */
[----:B--2---:R-:W-:Y:S05]  /*c480*/  @!P1 BRA `(.L_x_62) ;  /* 0xfffffffc00f09947 */ /* 0x004fea000383ffff */
[----:B------:R-:W-:Y:S05]  /*c490*/  BRA `(.L_x_121) ;  /* 0xffffffdc00247947 */ /* 0x000fea000383ffff */
.L_x_63:
[----:B------:R-:W-:Y:S01]  /*c4a0*/  BSSY B0, `(.L_x_122) ;  /* 0x0000008000007945 */ /* 0x000fe20003800000 */
[----:B------:R-:W-:Y:S02]  /*c4b0*/  IMAD.MOV.U32 R13, RZ, RZ, R27 ;  /* 0x000000ffff0d7224 */ /* 0x000fe400078e001b */
[----:B------:R-:W-:Y:S02]  /*c4c0*/  IMAD.MOV.U32 R12, RZ, RZ, RZ ;  /* 0x000000ffff0c7224 */ /* 0x000fe400078e00ff */
[----:B------:R-:W-:Y:S02]  /*c4d0*/  IMAD.MOV.U32 R11, RZ, RZ, 0x1e1f ;  /* 0x00001e1fff0b7424 */ /* 0x000fe400078e00ff */
[----:B------:R-:W-:-:S07]  /*c4e0*/  IMAD.MOV.U32 R15, RZ, RZ, -0x1 ;  /* 0xffffffffff0f7424 */ /* 0x000fce00078e00ff */
[----:B01----:R-:W-:Y:S05]  /*c4f0*/  WARPSYNC.COLLECTIVE R15, `(.L_x_123) ;  /* 0x000000000f087348 */ /* 0x003fea0003c00000 */
[----:B-1----:R1:W2:Y:S02]  /*c500*/  SHFL.IDX P6, R14, R13, R12, R11 ;  /* 0x0000000c0d0e7389 */ /* 0x0022a400000c000b */
[----:B012---:R-:W-:Y:S01]  /*c510*/  ENDCOLLECTIVE ;  /* 0x000000000000791b */ /* 0x007fe20003800000 */
.L_x_123:
[----:B------:R-:W-:Y:S05]  /*c520*/  BSYNC B0 ;  /* 0x0000000000007941 */ /* 0x000fea0003800000 */
.L_x_122:
        /* <DEDUP_REMOVED lines=8> */
.L_x_124:
[----:B------:R-:W-:Y:S02]  /*c5b0*/  IMAD.MOV.U32 R13, RZ, RZ, R27 ;  /* 0x000000ffff0d7224 */ /* 0x000fe400078e001b */
[----:B------:R-:W-:Y:S02]  /*c5c0*/  IMAD.MOV.U32 R12, RZ, RZ, 0x1 ;  /* 0x00000001ff0c7424 */ /* 0x000fe400078e00ff */
[----:B------:R-:W-:-:S07]  /*c5d0*/  IMAD.MOV.U32 R2, RZ, RZ, R14 ;  /* 0x000000ffff027224 */ /* 0x000fce00078e000e */
[----:B------:R-:W-:Y:S05]  /*c5e0*/  WARPSYNC.COLLECTIVE R15, `(.L_x_125) ;  /* 0x000000000f087348 */ /* 0x000fea0003c00000 */
[----:B------:R0:W1:Y:S02]  /*c5f0*/  SHFL.IDX P6, R14, R13, R12, R11 ;  /* 0x0000000c0d0e7389 */ /* 0x00006400000c000b */
[----:B01----:R-:W-:Y:S01]  /*c600*/  ENDCOLLECTIVE ;  /* 0x000000000000791b */ /* 0x003fe20003800000 */
.L_x_125:
[----:B------:R-:W-:Y:S01]  /*c610*/  IADD3 R2, P1, R25, R2, RZ ;  /* 0x0000000219027210 */ /* 0x000fe20007f3e0ff */
[----:B------:R-:W-:-:S04]  /*c620*/  IMAD R25, R5, 0x3000, R19 ;  /* 0x0000300005197824 */ /* 0x000fc800078e0213 */
[----:B------:R-:W-:-:S05]  /*c630*/  IMAD.X R3, RZ, RZ, R3, P1 ;  /* 0x000000ffff037224 */ /* 0x000fca00008e0603 */
[----:B------:R-:W-:Y:S01]  /*c640*/  @!PT LDS RZ, [RZ] ;  /* 0x00000000fffff984 */ /* 0x000fe20000000800 */
[----:B------:R-:W-:Y:S01]  /*c650*/  @!PT LDS RZ, [RZ] ;  /* 0x00000000fffff984 */ /* 0x000fe20000000800 */
[----:B------:R-:W-:Y:S01]  /*c660*/  @!PT LDS RZ, [RZ] ;  /* 0x00000000fffff984 */ /* 0x000fe20000000800 */
[----:B------:R0:W-:Y:S01]  /*c670*/  LDGSTS.E.BYPASS.LTC128B.128 [R25+0x6400], desc[UR38][R2.64], !P4 ;  /* 0x0640000002197fae */ /* 0x0001e2000e101d66 */
[----:B------:R-:W-:-:S03]  /*c680*/  IMAD.MOV.U32 R13, RZ, RZ, R24 ;  /* 0x000000ffff0d7224 */ /* 0x000fc600078e0018 */
[----:B------:R0:W-:Y:S04]  /*c690*/  LDGSTS.E.BYPASS.LTC128B.128 [R25+0x7400], desc[UR38][R2.64+0x20], !P3 ;  /* 0x0740002002197fae */ /* 0x0001e8000d901d66 */
[----:B------:R0:W-:Y:S01]  /*c6a0*/  LDGSTS.E.BYPASS.LTC128B.128 [R25+0x8400], desc[UR38][R2.64+0x40], !P2 ;  /* 0x0840004002197fae */ /* 0x0001e2000d101d66 */
[----:B------:R-:W-:-:S07]  /*c6b0*/  IMAD.MOV.U32 R27, RZ, RZ, R14 ;  /* 0x000000ffff1b7224 */ /* 0x000fce00078e000e */
[----:B0-----:R-:W-:Y:S05]  /*c6c0*/  WARPSYNC.COLLECTIVE R15, `(.L_x_126) ;  /* 0x000000000f087348 */ /* 0x001fea0003c00000 */
[----:B------:R1:W2:Y:S02]  /*c6d0*/  SHFL.IDX P6, R14, R13, R12, R11 ;  /* 0x0000000c0d0e7389 */ /* 0x0002a400000c000b */
[----:B012---:R-:W-:Y:S01]  /*c6e0*/  ENDCOLLECTIVE ;  /* 0x000000000000791b */ /* 0x007fe20003800000 */
.L_x_126:
[----:B------:R-:W-:Y:S01]  /*c6f0*/  IMAD.MOV.U32 R2, RZ, RZ, R14 ;  /* 0x000000ffff027224 */ /* 0x000fe200078e000e */
[----:B------:R-:W-:Y:S06]  /*c700*/  BRA `(.L_x_127) ;  /* 0xffffffdc00407947 */ /* 0x000fec000383ffff */
.L_x_66:
[----:B---3--:R3:W4:Y:S02]  /*c710*/  SYNCS.PHASECHK.TRANS64.TRYWAIT P1, [R6+URZ+0x17040], R17 ;  /* 0x01704011060075a7 */ /* 0x008724000802017f */
[----:B----4-:R-:W-:Y:S05]  /*c720*/  @!P1 NANOSLEEP.SYNCS 0x989680 ;  /* 0x009896800000995d */ /* 0x010fea0003900000 */
[----:B------:R-:W4:Y:S02]  /*c730*/  @!P1 SYNCS.PHASECHK.TRANS64 P1, [R6+URZ+0x17040], R17 ;  /* 0x01704011060095a7 */ /* 0x000f24000802007f */
[----:B----4-:R-:W-:Y:S05]  /*c740*/  @!P1 BRA `(.L_x_66) ;  /* 0xfffffffc00f09947 */ /* 0x010fea000383ffff */
[----:B------:R-:W-:Y:S05]  /*c750*/  BRA `(.L_x_128) ;  /* 0xffffffdc00947947 */ /* 0x000fea000383ffff */
.L_x_67:
[----:B------:R-:W-:Y:S01]  /*c760*/  BSSY B0, `(.L_x_129) ;  /* 0x0000008000007945 */ /* 0x000fe20003800000 */
[----:B------:R-:W-:Y:S02]  /*c770*/  IMAD.MOV.U32 R13, RZ, RZ, R10 ;  /* 0x000000ffff0d7224 */ /* 0x000fe400078e000a */
[----:B------:R-:W-:Y:S02]  /*c780*/  IMAD.MOV.U32 R12, RZ, RZ, RZ ;  /* 0x000000ffff0c7224 */ /* 0x000fe400078e00ff */
[----:B------:R-:W-:Y:S02]  /*c790*/  IMAD.MOV.U32 R11, RZ, RZ, 0x1e1f ;  /* 0x00001e1fff0b7424 */ /* 0x000fe400078e00ff */
[----:B------:R-:W-:-:S07]  /*c7a0*/  IMAD.MOV.U32 R15, RZ, RZ, -0x1 ;  /* 0xffffffffff0f7424 */ /* 0x000fce00078e00ff */
[----:B01-3--:R-:W-:Y:S05]  /*c7b0*/  WARPSYNC.COLLECTIVE R15, `(.L_x_130) ;  /* 0x000000000f087348 */ /* 0x00bfea0003c00000 */
[----:B-1----:R1:W2:Y:S02]  /*c7c0*/  SHFL.IDX P6, R14, R13, R12, R11 ;  /* 0x0000000c0d0e7389 */ /* 0x0022a400000c000b */
[----:B0123--:R-:W-:Y:S01]  /*c7d0*/  ENDCOLLECTIVE ;  /* 0x000000000000791b */ /* 0x00ffe20003800000 */
.L_x_130:
[----:B------:R-:W-:Y:S05]  /*c7e0*/  BSYNC B0 ;  /* 0x0000000000007941 */ /* 0x000fea0003800000 */
.L_x_129:
[----:B------:R-:W-:Y:S02]  /*c7f0*/  IMAD.MOV.U32 R13, RZ, RZ, R8 ;  /* 0x000000ffff0d7224 */ /* 0x000fe400078e0008 */
[----:B------:R-:W-:Y:S02]  /*c800*/  IMAD.MOV.U32 R12, RZ, RZ, RZ ;  /* 0x000000ffff0c7224 */ /* 0x000fe400078e00ff */
[----:B------:R-:W-:Y:S02]  /*c810*/  IMAD.MOV.U32 R11, RZ, RZ, 0x1e1f ;  /* 0x00001e1fff0b7424 */ /* 0x000fe400078e00ff */
[----:B------:R-:W-:Y:S02]  /*c820*/  IMAD.MOV.U32 R15, RZ, RZ, -0x1 ;  /* 0xffffffffff0f7424 */ /* 0x000fe400078e00ff */
[----:B------:R-:W-:Y:S02]  /*c830*/  IMAD.MOV.U32 R3, RZ, RZ, R14 ;  /* 0x000000ffff037224 */ /* 0x000fe400078e000e */
[----:B------:R-:W-:-:S07]  /*c840*/  IMAD R9, R5, 0x3000, R26 ;  /* 0x0000300005097824 */ /* 0x000fce00078e021a */
[----:B------:R-:W-:Y:S05]  /*c850*/  WARPSYNC.COLLECTIVE R15, `(.L_x_131) ;  /* 0x000000000f087348 */ /* 0x000fea0003c00000 */
[----:B------:R0:W1:Y:S02]  /*c860*/  SHFL.IDX P6, R14, R13, R12, R11 ;  /* 0x0000000c0d0e7389 */ /* 0x00006400000c000b */
[----:B01----:R-:W-:Y:S01]  /*c870*/  ENDCOLLECTIVE ;  /* 0x000000000000791b */ /* 0x003fe20003800000 */
.L_x_131:
[----:B------:R-:W-:Y:S02]  /*c880*/  VIADD R9, R9, UR44 ;  /* 0x0000002c09097c36 */ /* 0x000fe40008000000 */
[----:B------:R-:W-:Y:S02]  /*c890*/  IMAD.MOV.U32 R13, RZ, RZ, R10 ;  /* 0x000000ffff0d7224 */ /* 0x000fe400078e000a */
[----:B------:R-:W-:Y:S01]  /*c8a0*/  IMAD.MOV.U32 R12, RZ, RZ, 0x1 ;  /* 0x00000001ff0c7424 */ /* 0x000fe200078e00ff */
[----:B------:R-:W-:-:S13]  /*c8b0*/  IADD3 R2, P1, R24, R14, RZ ;  /* 0x0000000e18027210 */ /* 0x000fda0007f3e0ff */
[----:B------:R-:W-:Y:S05]  /*c8c0*/  WARPSYNC.COLLECTIVE R15, `(.L_x_132) ;  /* 0x000000000f087348 */ /* 0x000fea0003c00000 */
[----:B------:R0:W1:Y:S02]  /*c8d0*/  SHFL.IDX P6, R14, R13, R12, R11 ;  /* 0x0000000c0d0e7389 */ /* 0x00006400000c000b */
[----:B01----:R-:W-:Y:S01]  /*c8e0*/  ENDCOLLECTIVE ;  /* 0x000000000000791b */ /* 0x003fe20003800000 */
.L_x_132:
[----:B------:R-:W-:-:S05]  /*c8f0*/  IMAD.X R3, RZ, RZ, R3, P1 ;  /* 0x000000ffff037224 */ /* 0x000fca00008e0603 */
[----:B------:R-:W-:Y:S01]  /*c900*/  @!PT LDS RZ, [RZ] ;  /* 0x00000000fffff984 */ /* 0x000fe20000000800 */
[----:B------:R-:W-:Y:S01]  /*c910*/  @!PT LDS RZ, [RZ] ;  /* 0x00000000fffff984 */ /* 0x000fe20000000800 */
[----:B------:R-:W-:Y:S01]  /*c920*/  @!PT LDS RZ, [RZ] ;  /* 0x00000000fffff984 */ /* 0x000fe20000000800 */
[----:B------:R0:W-:Y:S04]  /*c930*/  LDGSTS.E.BYPASS.LTC128B.128 [R9+0x10c00], desc[UR38][R2.64], !P4 ;  /* 0x10c0000002097fae */ /* 0x0001e8000e101d66 */
[----:B------:R0:W-:Y:S01]  /*c940*/  LDGSTS.E.BYPASS.LTC128B.128 [R9+0x11c00], desc[UR38][R2.64+0x20], !P3 ;  /* 0x11c0002002097fae */ /* 0x0001e2000d901d66 */
[----:B------:R-:W-:-:S03]  /*c950*/  IMAD.MOV.U32 R13, RZ, RZ, R8 ;  /* 0x000000ffff0d7224 */ /* 0x000fc600078e0008 */
[----:B------:R0:W-:Y:S01]  /*c960*/  LDGSTS.E.BYPASS.LTC128B.128 [R9+0x12c00], desc[UR38][R2.64+0x40], !P2 ;  /* 0x12c0004002097fae */ /* 0x0001e2000d101d66 */
[----:B------:R-:W-:-:S07]  /*c970*/  IMAD.MOV.U32 R10, RZ, RZ, R14 ;  /* 0x000000ffff0a7224 */ /* 0x000fce00078e000e */
[----:B0-----:R-:W-:Y:S05]  /*c980*/  WARPSYNC.COLLECTIVE R15, `(.L_x_133) ;  /* 0x000000000f087348 */ /* 0x001fea0003c00000 */
[----:B------:R1:W2:Y:S02]  /*c990*/  SHFL.IDX P6, R14, R13, R12, R11 ;  /* 0x0000000c0d0e7389 */ /* 0x0002a400000c000b */
[----:B012---:R-:W-:Y:S01]  /*c9a0*/  ENDCOLLECTIVE ;  /* 0x000000000000791b */ /* 0x007fe20003800000 */
.L_x_133:
[----:B------:R-:W-:Y:S05]  /*c9b0*/  BRA `(.L_x_134) ;  /* 0xffffffdc009c7947 */ /* 0x000fea000383ffff */
.L_x_70:
[----:B0-----:R0:W1:Y:S02]  /*c9c0*/  SYNCS.PHASECHK.TRANS64.TRYWAIT P2, [R2+URZ+0x17070], R3 ;  /* 0x01707003020075a7 */ /* 0x001064000804017f */
[----:B-1----:R-:W-:Y:S05]  /*c9d0*/  @!P2 NANOSLEEP.SYNCS 0x989680 ;  /* 0x009896800000a95d */ /* 0x002fea0003900000 */
[----:B------:R-:W1:Y:S02]  /*c9e0*/  @!P2 SYNCS.PHASECHK.TRANS64 P2, [R2+URZ+0x17070], R3 ;  /* 0x017070030200a5a7 */ /* 0x000e64000804007f */
[----:B-1----:R-:W-:Y:S05]  /*c9f0*/  @!P2 BRA `(.L_x_70) ;  /* 0xfffffffc00f0a947 */ /* 0x002fea000383ffff */
[----:B------:R-:W-:Y:S05]  /*ca00*/  BRA `(.L_x_135) ;  /* 0xffffffdc00fc7947 */ /* 0x000fea000383ffff */
.L_x_72:
[----:B0-----:R0:W1:Y:S02]  /*ca10*/  SYNCS.PHASECHK.TRANS64.TRYWAIT P2, [R2+URZ+0x17060], R3 ;  /* 0x01706003020075a7 */ /* 0x001064000804017f */
[----:B-1----:R-:W-:Y:S05]  /*ca20*/  @!P2 NANOSLEEP.SYNCS 0x989680 ;  /* 0x009896800000a95d */ /* 0x002fea0003900000 */
[----:B------:R-:W1:Y:S02]  /*ca30*/  @!P2 SYNCS.PHASECHK.TRANS64 P2, [R2+URZ+0x17060], R3 ;  /* 0x017060030200a5a7 */ /* 0x000e64000804007f */
[----:B-1----:R-:W-:Y:S05]  /*ca40*/  @!P2 BRA `(.L_x_72) ;  /* 0xfffffffc00f0a947 */ /* 0x002fea000383ffff */
[----:B------:R-:W-:Y:S05]  /*ca50*/  BRA `(.L_x_136) ;  /* 0xffffffe0000c7947 */ /* 0x000fea000383ffff */
.L_x_79:
[----:B0-----:R0:W2:Y:S02]  /*ca60*/  SYNCS.PHASECHK.TRANS64.TRYWAIT P0, [R2+URZ+0x17070], R3 ;  /* 0x01707003020075a7 */ /* 0x0010a4000800017f */
[----:B--2---:R-:W-:Y:S05]  /*ca70*/  @!P0 NANOSLEEP.SYNCS 0x989680 ;  /* 0x009896800000895d */ /* 0x004fea0003900000 */
[----:B------:R-:W2:Y:S02]  /*ca80*/  @!P0 SYNCS.PHASECHK.TRANS64 P0, [R2+URZ+0x17070], R3 ;  /* 0x01707003020085a7 */ /* 0x000ea4000800007f */
[----:B--2---:R-:W-:Y:S05]  /*ca90*/  @!P0 BRA `(.L_x_79) ;  /* 0xfffffffc00f08947 */ /* 0x004fea000383ffff */
[----:B------:R-:W-:Y:S05]  /*caa0*/  BRA `(.L_x_137) ;  /* 0xffffffe400347947 */ /* 0x000fea000383ffff */
.L_x_81:
[----:B0-----:R0:W2:Y:S02]  /*cab0*/  SYNCS.PHASECHK.TRANS64.TRYWAIT P0, [R2+URZ+0x17060], R3 ;  /* 0x01706003020075a7 */ /* 0x0010a4000800017f */
[----:B--2---:R-:W-:Y:S05]  /*cac0*/  @!P0 NANOSLEEP.SYNCS 0x989680 ;  /* 0x009896800000895d */ /* 0x004fea0003900000 */
[----:B------:R-:W2:Y:S02]  /*cad0*/  @!P0 SYNCS.PHASECHK.TRANS64 P0, [R2+URZ+0x17060], R3 ;  /* 0x01706003020085a7 */ /* 0x000ea4000800007f */
[----:B--2---:R-:W-:Y:S05]  /*cae0*/  @!P0 BRA `(.L_x_81) ;  /* 0xfffffffc00f08947 */ /* 0x004fea000383ffff */
[----:B------:R-:W-:Y:S05]  /*caf0*/  BRA `(.L_x_138) ;  /* 0xffffffe400507947 */ /* 0x000fea000383ffff */
.L_x_84:
[----:B0-----:R0:W1:Y:S02]  /*cb00*/  SYNCS.PHASECHK.TRANS64.TRYWAIT P0, [R7+URZ+0x17020], R2 ;  /* 0x01702002070075a7 */ /* 0x001064000800017f */
[----:B-1----:R-:W-:Y:S05]  /*cb10*/  @!P0 NANOSLEEP.SYNCS 0x989680 ;  /* 0x009896800000895d */ /* 0x002fea0003900000 */
[----:B------:R-:W1:Y:S02]  /*cb20*/  @!P0 SYNCS.PHASECHK.TRANS64 P0, [R7+URZ+0x17020], R2 ;  /* 0x01702002070085a7 */ /* 0x000e64000800007f */
[----:B-1----:R-:W-:Y:S05]  /*cb30*/  @!P0 BRA `(.L_x_84) ;  /* 0xfffffffc00f08947 */ /* 0x002fea000383ffff */
[----:B------:R-:W-:Y:S05]  /*cb40*/  BRA `(.L_x_139) ;  /* 0xffffffe8005c7947 */ /* 0x000fea000383ffff */
.L_x_86:
[----:B0-----:R0:W1:Y:S02]  /*cb50*/  SYNCS.PHASECHK.TRANS64.TRYWAIT P1, [R5+URZ+0x17040], R2 ;  /* 0x01704002050075a7 */ /* 0x001064000802017f */
[----:B-1----:R-:W-:Y:S05]  /*cb60*/  @!P1 NANOSLEEP.SYNCS 0x989680 ;  /* 0x009896800000995d */ /* 0x002fea0003900000 */
[----:B------:R-:W1:Y:S02]  /*cb70*/  @!P1 SYNCS.PHASECHK.TRANS64 P1, [R5+URZ+0x17040], R2 ;  /* 0x01704002050095a7 */ /* 0x000e64000802007f */
[----:B-1----:R-:W-:Y:S05]  /*cb80*/  @!P1 BRA `(.L_x_86) ;  /* 0xfffffffc00f09947 */ /* 0x002fea000383ffff */
[----:B------:R-:W-:Y:S05]  /*cb90*/  BRA `(.L_x_140) ;  /* 0xffffffe800987947 */ /* 0x000fea000383ffff */
.L_x_88:
[----:B-1----:R1:W2:Y:S02]  /*cba0*/  SYNCS.PHASECHK.TRANS64.TRYWAIT P1, [R7+URZ+0x17040], R0 ;  /* 0x01704000070075a7 */ /* 0x0022a4000802017f */
[----:B--2---:R-:W-:Y:S05]  /*cbb0*/  @!P1 NANOSLEEP.SYNCS 0x989680 ;  /* 0x009896800000995d */ /* 0x004fea0003900000 */
[----:B------:R-:W2:Y:S02]  /*cbc0*/  @!P1 SYNCS.PHASECHK.TRANS64 P1, [R7+URZ+0x17040], R0 ;  /* 0x01704000070095a7 */ /* 0x000ea4000802007f */
[----:B--2---:R-:W-:Y:S05]  /*cbd0*/  @!P1 BRA `(.L_x_88) ;  /* 0xfffffffc00f09947 */ /* 0x004fea000383ffff */
[----:B------:R-:W-:Y:S05]  /*cbe0*/  BRA `(.L_x_141) ;  /* 0xffffffe800a47947 */ /* 0x000fea000383ffff */
.L_x_90:
[----:B--2---:R2:W3:Y:S02]  /*cbf0*/  SYNCS.PHASECHK.TRANS64.TRYWAIT P1, [R5+URZ+0x17060], R2 ;  /* 0x01706002050075a7 */ /* 0x0044e4000802017f */
[----:B---3--:R-:W-:Y:S05]  /*cc00*/  @!P1 NANOSLEEP.SYNCS 0x989680 ;  /* 0x009896800000995d */ /* 0x008fea0003900000 */
[----:B------:R-:W3:Y:S02]  /*cc10*/  @!P1 SYNCS.PHASECHK.TRANS64 P1, [R5+URZ+0x17060], R2 ;  /* 0x01706002050095a7 */ /* 0x000ee4000802007f */
[----:B---3--:R-:W-:Y:S05]  /*cc20*/  @!P1 BRA `(.L_x_90) ;  /* 0xfffffffc00f09947 */ /* 0x008fea000383ffff */
[----:B------:R-:W-:Y:S05]  /*cc30*/  BRA `(.L_x_142) ;  /* 0xffffffe800a07947 */ /* 0x000fea000383ffff */
.L_x_92:
[----:B---3--:R3:W4:Y:S02]  /*cc40*/  SYNCS.PHASECHK.TRANS64.TRYWAIT P1, [R7+URZ+0x17060], R0 ;  /* 0x01706000070075a7 */ /* 0x008724000802017f */
[----:B----4-:R-:W-:Y:S05]  /*cc50*/  @!P1 NANOSLEEP.SYNCS 0x989680 ;  /* 0x009896800000995d */ /* 0x010fea0003900000 */
[----:B------:R-:W4:Y:S02]  /*cc60*/  @!P1 SYNCS.PHASECHK.TRANS64 P1, [R7+URZ+0x17060], R0 ;  /* 0x01706000070095a7 */ /* 0x000f24000802007f */
[----:B----4-:R-:W-:Y:S05]  /*cc70*/  @!P1 BRA `(.L_x_92) ;  /* 0xfffffffc00f09947 */ /* 0x010fea000383ffff */
[----:B------:R-:W-:Y:S05]  /*cc80*/  BRA `(.L_x_143) ;  /* 0xffffffe8009c7947 */ /* 0x000fea000383ffff */
.L_x_94:
[----:B----4-:R4:W0:Y:S02]  /*cc90*/  SYNCS.PHASECHK.TRANS64.TRYWAIT P1, [R5+URZ+0x17080], R2 ;  /* 0x01708002050075a7 */ /* 0x010824000802017f */
[----:B0-----:R-:W-:Y:S05]  /*cca0*/  @!P1 NANOSLEEP.SYNCS 0x989680 ;  /* 0x009896800000995d */ /* 0x001fea0003900000 */
[----:B------:R-:W0:Y:S02]  /*ccb0*/  @!P1 SYNCS.PHASECHK.TRANS64 P1, [R5+URZ+0x17080], R2 ;  /* 0x01708002050095a7 */ /* 0x000e24000802007f */
[----:B0-----:R-:W-:Y:S05]  /*ccc0*/  @!P1 BRA `(.L_x_94) ;  /* 0xfffffffc00f09947 */ /* 0x001fea000383ffff */
[----:B------:R-:W-:Y:S05]  /*ccd0*/  BRA `(.L_x_144) ;  /* 0xffffffe800987947 */ /* 0x000fea000383ffff */
.L_x_145:
[----:B------:R-:W-:-:S00]  /*cce0*/  BRA `(.L_x_145) ;  /* 0xfffffffc00fc7947 */ /* 0x000fc0000383ffff */
[----:B------:R-:W-:-:S00]  /*ccf0*/  NOP ;  /* 0x0000000000007918 */ /* 0x000fc00000000000 */
        /* <DEDUP_REMOVED lines=8> */
.L_x_2537:


//--------------------- .text._ZN7cutlass13device_kernelIN5flash11enable_sm90INS1_16FlashAttnFwdSm90INS1_25CollectiveMainloopFwdSm90ILi2EN4cute5tupleIJNS5_1CILi1EEES8_S8_EEENS6_IJNS7_ILi192EEENS7_ILi128EEENS7_ILi96EEEEEELi96ENS_12float_e4m3_tEfNS_4arch4Sm90ELb0ELb0ELb0ELb1ELb1ELb0ELb0ELb1ELb1ELb1ELb1ELb0EEENS1_21CollectiveEpilogueFwdINS6_IJSA_SC_SB_EEES9_NS_10bfloat16_tESG_Li384ELb1ELb1ELb1ELb1EEENS1_36VarlenDynamicPersistentTileSchedulerILi192ELi128ELi384ELi128ELb1ELb1ELb1ELb0ELb1ELb1EEEEEEEEEvNT_6ParamsE --------------------------
	.section	.text._ZN7cutlass13device_kernelIN5flash11enable_sm90INS1_16FlashAttnFwdSm90INS1_25CollectiveMainloopFwdSm90ILi2EN4cute5tupleIJNS5_1CILi1EEES8_S8_EEENS6_IJNS7_ILi192EEENS7_ILi128EEENS7_ILi96EEEEEELi96ENS_12float_e4m3_tEfNS_4arch4Sm90ELb0ELb0ELb0ELb1ELb1ELb0ELb0ELb1ELb1ELb1ELb1ELb0EEENS1_21CollectiveEpilogueFwdINS6_IJSA_SC_SB_EEES9_NS_10bfloat16_tESG_Li384ELb1ELb1ELb1ELb1EEENS1_36VarlenDynamicPersistentTileSchedulerILi192ELi128ELi384ELi128ELb1ELb1ELb1ELb0ELb1ELb1EEEEEEEEEvNT_6ParamsE,"ax",@progbits
	.align	128
.text._ZN7cutlass13device_kernelIN5flash11enable_sm90INS1_16FlashAttnFwdSm90INS1_25CollectiveMainloopFwdSm90ILi2EN4cute5tupleIJNS5_1CILi1EEES8_S8_EEENS6_IJNS7_ILi192EEENS7_ILi128EEENS7_ILi96EEEEEELi96ENS_12float_e4m3_tEfNS_4arch4Sm90ELb0ELb0ELb0ELb1ELb1ELb0ELb0ELb1ELb1ELb1ELb1ELb0EEENS1_21CollectiveEpilogueFwdINS6_IJSA_SC_SB_EEES9_NS_10bfloat16_tESG_Li384ELb1ELb1ELb1ELb1EEENS1_36VarlenDynamicPersistentTileSchedulerILi192ELi128ELi384ELi128ELb1ELb1ELb1ELb0ELb1ELb1EEEEEEEEEvNT_6ParamsE:
        .type           _ZN7cutlass13device_kernelIN5flash11enable_sm90INS1_16FlashAttnFwdSm90INS1_25CollectiveMainloopFwdSm90ILi2EN4cute5tupleIJNS5_1CILi1EEES8_S8_EEENS6_IJNS7_ILi192EEENS7_ILi128EEENS7_ILi96EEEEEELi96ENS_12float_e4m3_tEfNS_4arch4Sm90ELb0ELb0ELb0ELb1ELb1ELb0ELb0ELb1ELb1ELb1ELb1ELb0EEENS1_21CollectiveEpilogueFwdINS6_IJSA_SC_SB_EEES9_NS_10bfloat16_tESG_Li384ELb1ELb1ELb1ELb1EEENS1_36VarlenDynamicPersistentTileSchedulerILi192ELi128ELi384ELi128ELb1ELb1ELb1ELb0ELb1ELb1EEEEEEEEEvNT_6ParamsE,@function
        .size           _ZN7cutlass13device_kernelIN5flash11enable_sm90INS1_16FlashAttnFwdSm90INS1_25CollectiveMainloopFwdSm90ILi2EN4cute5tupleIJNS5_1CILi1EEES8_S8_EEENS6_IJNS7_ILi192EEENS7_ILi128EEENS7_ILi96EEEEEELi96ENS_12float_e4m3_tEfNS_4arch4Sm90ELb0ELb0ELb0ELb1ELb1ELb0ELb0ELb1ELb1ELb1ELb1ELb0EEENS1_21CollectiveEpilogueFwdINS6_IJSA_SC_SB_EEES9_NS_10bfloat16_tESG_Li384ELb1ELb1ELb1ELb1EEENS1_36VarlenDynamicPersistentTileSchedulerILi192ELi128ELi384ELi128ELb1ELb1ELb1ELb0ELb1ELb1EEEEEEEEEvNT_6ParamsE,(.L_x_2538 - _ZN7cutlass13device_kernelIN5flash11enable_sm90INS1_16FlashAttnFwdSm90INS1_25CollectiveMainloopFwdSm90ILi2EN4cute5tupleIJNS5_1CILi1EEES8_S8_EEENS6_IJNS7_ILi192EEENS7_ILi128EEENS7_ILi96EEEEEELi96ENS_12float_e4m3_tEfNS_4arch4Sm90ELb0ELb0ELb0ELb1ELb1ELb0ELb0ELb1ELb1ELb1ELb1ELb0EEENS1_21CollectiveEpilogueFwdINS6_IJSA_SC_SB_EEES9_NS_10bfloat16_tESG_Li384ELb1ELb1ELb1ELb1EEENS1_36VarlenDynamicPersistentTileSchedulerILi192ELi128ELi384ELi128ELb1ELb1ELb1ELb0ELb1ELb1EEEEEEEEEvNT_6ParamsE)
        .other          _ZN7cutlass13device_kernelIN5flash11enable_sm90INS1_16FlashAttnFwdSm90INS1_25CollectiveMainloopFwdSm90ILi2EN4cute5tupleIJNS5_1CILi1EEES8_S8_EEENS6_IJNS7_ILi192EEENS7_ILi128EEENS7_ILi96EEEEEELi96ENS_12float_e4m3_tEfNS_4arch4Sm90ELb0ELb0ELb0ELb1ELb1ELb0ELb0ELb1ELb1ELb1ELb1ELb0EEENS1_21CollectiveEpilogueFwdINS6_IJSA_SC_SB_EEES9_NS_10bfloat16_tESG_Li384ELb1ELb1ELb1ELb1EEENS1_36VarlenDynamicPersistentTileSchedulerILi192ELi128ELi384ELi128ELb1ELb1ELb1ELb0ELb1ELb1EEEEEEEEEvNT_6ParamsE,@"STO_CUDA_ENTRY STV_DEFAULT"
_ZN7cutlass13device_kernelIN5flash11enable_sm90INS1_16FlashAttnFwdSm90INS1_25CollectiveMainloopFwdSm90ILi2EN4cute5tupleIJNS5_1CILi1EEES8_S8_EEENS6_IJNS7_ILi192EEENS7_ILi128EEENS7_ILi96EEEEEELi96ENS_12float_e4m3_tEfNS_4arch4Sm90ELb0ELb0ELb0ELb1ELb1ELb0ELb0ELb1ELb1ELb1ELb1ELb0EEENS1_21CollectiveEpilogueFwdINS6_IJSA_SC_SB_EEES9_NS_10bfloat16_tESG_Li384ELb1ELb1ELb1ELb1EEENS1_36VarlenDynamicPersistentTileSchedulerILi192ELi128ELi384ELi128ELb1ELb1ELb1ELb0ELb1ELb1EEEEEEEEEvNT_6ParamsE:
        /* <DEDUP_REMOVED lines=10> */
[----:B------:R-:W-:-:S05]  /*00a0*/  SHF.R.U32.HI R2, RZ, 0x7, R3 ;  /* 0x00000007ff027819 */ /* 0x000fca0000011603 */
[----:B------:R0:W1:Y:S04]  /*00b0*/  SHFL.IDX PT, R3, R2, RZ, 0x1f ;  /* 0x00001fff02037589 */ /* 0x00006800000e0000 */
[----:B------:R-:W-:Y:S01]  /*00c0*/  VOTEU.ALL UP0, P0 ;  /* 0x00000000003f7886 */ /* 0x000fe20000000000 */
[----:B------:R-:W-:-:S04]  /*00d0*/  VOTEU.ALL UP1, P0 ;  /* 0x00000000003f7886 */ /* 0x000fc80000020000 */
[----:B------:R-:W2:Y:S01]  /*00e0*/  @!UP0 S2UR UR8, SR_CgaCtaId ;  /* 0x00000000000889c3 */ /* 0x000ea20000008800 */
[----:B------:R-:W-:Y:S01]  /*00f0*/  @!UP0 UMOV UR6, 0x400 ;  /* 0x0000040000068882 */ /* 0x000fe20000000000 */
[----:B------:R-:W-:-:S04]  /*0100*/  @!UP0 UIADD3 UR4, -UR4, 0x100000, URZ ;  /* 0x0010000004048890 */ /* 0x000fc8000fffe13f */
[----:B------:R-:W-:Y:S02]  /*0110*/  @!UP0 USHF.L.U32 UR5, UR4, 0xb, URZ ;  /* 0x0000000b04058899 */ /* 0x000fe4000800063f */
[----:B------:R-:W-:Y:S02]  /*0120*/  @!UP0 USHF.L.U32 UR4, UR4, 0x1, URZ ;  /* 0x0000000104048899 */ /* 0x000fe4000800063f */
[----:B--2---:R-:W-:Y:S02]  /*0130*/  @!UP0 ULEA UR8, UR8, UR6, 0x18 ;  /* 0x0000000608088291 */ /* 0x004fe4000f8ec03f */
        /* <DEDUP_REMOVED lines=25> */
.L_x_146:
        /* <DEDUP_REMOVED lines=22> */
.L_x_147:
        /* <DEDUP_REMOVED lines=18> */
.L_x_148:
        /* <DEDUP_REMOVED lines=22> */
.L_x_149:
[----:B------:R-:W5:Y:S01]  /*06b0*/  SHFL.IDX PT, R4, R0, RZ, 0x1f ;  /* 0x00001fff00047589 */ /* 0x000f6200000e0000 */
[----:B------:R-:W-:Y:S01]  /*06c0*/  R2UR UR9, R3 ;  /* 0x00000000030972ca */ /* 0x000fe200000e0000 */
[----:B------:R-:W-:Y:S01]  /*06d0*/  NOP ;  /* 0x0000000000007918 */ /* 0x000fe20000000000 */
[----:B------:R-:W0:Y:S01]  /*06e0*/  S2R R2, SR_CgaCtaId ;  /* 0x0000000000027919 */ /* 0x000e220000008800 */
[----:B-----5:R-:W-:-:S13]  /*06f0*/  ISETP.NE.AND P0, PT, R4, RZ, PT ;  /* 0x000000ff0400720c */ /* 0x020fda0003f05270 */
[----:B0-----:R-:W-:Y:S05]  /*0700*/  @P0 BRA `(.L_x_150) ;  /* 0x0000000000480947 */ /* 0x001fea0003800000 */
        /* <DEDUP_REMOVED lines=18> */
.L_x_150:
[----:B------:R-:W-:Y:S01]  /*0830*/  UISETP.NE.AND UP0, UPT, UR9, URZ, UPT ;  /* 0x0000003f0900728c */ /* 0x000fe2000bf05270 */
[----:B------:R-:W-:Y:S01]  /*0840*/  NOP ;  /* 0x0000000000007918 */ /* 0x000fe20000000000 */
[----:B------:R-:W-:Y:S01]  /*0850*/  UMOV UR38, 0x1 ;  /* 0x0000000100267882 */ /* 0x000fe20000000000 */
[----:B------:R-:W-:Y:S01]  /*0860*/  ULDC.64 UR50, c[0x0][0x208] ;  /* 0x0000820000327ab9 */ /* 0x000fe20000000a00 */
[----:B------:R-:W-:Y:S01]  /*0870*/  USEL UR38, UR38, 0x2, !UP0 ;  /* 0x0000000226267887 */ /* 0x000fe2000c000000 */
[----:B01234-:R-:W-:Y:S01]  /*0880*/  BAR.SYNC.DEFER_BLOCKING 0x0 ;  /* 0x0000000000007b1d */ /* 0x01ffe20000010000 */
[----:B------:R-:W-:-:S13]  /*0890*/  PLOP3.LUT P0, PT, PT, PT, UP0, 0x80, 0x0 ;  /* 0x000000000000781c */ /* 0x000fda0003f0f008 */
[----:B------:R-:W-:Y:S05]  /*08a0*/  @!P0 BRA `(.L_x_151) ;  /* 0x0000008c00948947 */ /* 0x000fea0003800000 */
.L_x_152:
[----:B------:R-:W-:-:S08]  /*08b0*/  NOP ;  /* 0x0000000000007918 */ /* 0x000fd00000000000 */
[----:B------:R-:W0:Y:S02]  /*08c0*/  USETMAXREG.TRY_ALLOC.CTAPOOL UP0, 0xa0 ;  /* 0x000000a0000079c8 */ /* 0x000e240008000600 */
[----:B0-----:R-:W-:-:S13]  /*08d0*/  PLOP3.LUT P0, PT, PT, PT, UP0, 0x80, 0x0 ;  /* 0x000000000000781c */ /* 0x001fda0003f0f008 */
[----:B------:R-:W-:Y:S05]  /*08e0*/  @!P0 BRA `(.L_x_152) ;  /* 0xfffffffc00f08947 */ /* 0x000fea000383ffff */
[----:B------:R-:W0:Y:S08]  /*08f0*/  S2UR UR5, SR_CgaCtaId ;  /* 0x00000000000579c3 */ /* 0x000e300000008800 */
[----:B------:R-:W-:Y:S06]  /*0900*/  BAR.ARV 0x8, 0x200 ;  /* 0x0208000000007b1d */ /* 0x000fec0000002000 */
[----:B------:R-:W-:-:S02]  /*0910*/  UMOV UR4, 0x400 ;  /* 0x0000040000047882 */ /* 0x000fc40000000000 */
[----:B------:R-:W-:Y:S01]  /*0920*/  BAR.SYNC.DEFER_BLOCKING 0x5, 0x200 ;  /* 0x0148000000007b1d */ /* 0x000fe20000010000 */
[----:B0-----:R-:W-:-:S09]  /*0930*/  ULEA UR4, UR5, UR4, 0x18 ;  /* 0x0000000405047291 */ /* 0x001fd2000f8ec03f */
[----:B------:R-:W0:Y:S01]  /*0940*/  LDS.128 R36, [UR4+0x19cd0] ;  /* 0x019cd004ff247984 */ /* 0x000e220008000c00 */
[----:B------:R-:W-:Y:S01]  /*0950*/  ULDC UR4, c[0x0][0xc3c] ;  /* 0x00030f0000047ab9 */ /* 0x000fe20000000800 */
[----:B------:R-:W-:Y:S06]  /*0960*/  BAR.ARV 0x4, 0x200 ;  /* 0x0108000000007b1d */ /* 0x000fec0000002000 */
[----:B0-----:R-:W-:-:S13]  /*0970*/  ISETP.GE.AND P0, PT, R39, UR4, PT ;  /* 0x0000000427007c0c */ /* 0x001fda000bf06270 */
[----:B------:R-:W-:Y:S05]  /*0980*/  @P0 EXIT ;  /* 0x000000000000094d */ /* 0x000fea0003800000 */
[----:B------:R-:W0:Y:S01]  /*0990*/  S2R R0, SR_TID.X ;  /* 0x0000000000007919 */ /* 0x000e220000002100 */
[----:B------:R-:W-:Y:S01]  /*09a0*/  R2UR UR6, R37 ;  /* 0x00000000250672ca */ /* 0x000fe200000e0000 */
[----:B------:R-:W-:Y:S01]  /*09b0*/  ULOP3.LUT UR48, UR38, 0x1, URZ, 0xfc, !UPT ;  /* 0x0000000126307892 */ /* 0x000fe2000f8efc3f */
[----:B------:R-:W-:Y:S01]  /*09c0*/  R2UR UR5, R38 ;  /* 0x00000000260572ca */ /* 0x000fe200000e0000 */
[----:B------:R-:W-:Y:S01]  /*09d0*/  UMOV UR47, URZ ;  /* 0x0000003f002f7c82 */ /* 0x000fe20008000000 */
[----:B------:R-:W-:Y:S01]  /*09e0*/  UMOV UR36, URZ ;  /* 0x0000003f00247c82 */ /* 0x000fe20008000000 */
[----:B------:R-:W-:Y:S01]  /*09f0*/  UMOV UR37, URZ ;  /* 0x0000003f00257c82 */ /* 0x000fe20008000000 */
[----:B0-----:R-:W-:-:S05]  /*0a00*/  VIADD R12, R0, 0xffffff80 ;  /* 0xffffff80000c7836 */ /* 0x001fca0000000000 */
[----:B------:R-:W-:-:S04]  /*0a10*/  SHF.R.S32.HI R0, RZ, 0x1f, R12 ;  /* 0x0000001fff007819 */ /* 0x000fc8000001140c */
[CC--:B------:R-:W-:Y:S02]  /*0a20*/  LEA.HI R2, R0.reuse, R12.reuse, RZ, 0x7 ;  /* 0x0000000c00027211 */ /* 0x0c0fe400078f38ff */
[-C--:B------:R-:W-:Y:S02]  /*0a30*/  LEA.HI R4, R0, R12.reuse, RZ, 0x5 ;  /* 0x0000000c00047211 */ /* 0x080fe400078f28ff */
[----:B------:R-:W-:Y:S02]  /*0a40*/  LOP3.LUT R3, R2, 0xffffff80, RZ, 0xc0, !PT ;  /* 0xffffff8002037812 */ /* 0x000fe400078ec0ff */
[----:B------:R-:W-:Y:S01]  /*0a50*/  SHF.R.S32.HI R13, RZ, 0x7, R2 ;  /* 0x00000007ff0d7819 */ /* 0x000fe20000011402 */
[----:B------:R-:W-:Y:S02]  /*0a60*/  IMAD.SHL.U32 R5, R4, 0x10, RZ ;  /* 0x0000001004057824 */ /* 0x000fe400078e00ff */
[----:B------:R-:W-:Y:S01]  /*0a70*/  IMAD.IADD R11, R12, 0x1, -R3 ;  /* 0x000000010c0b7824 */ /* 0x000fe200078e0a03 */
[----:B------:R-:W-:-:S02]  /*0a80*/  LEA.HI R3, R0, R12, RZ, 0x4 ;  /* 0x0000000c00037211 */ /* 0x000fc400078f20ff */
[----:B------:R-:W-:Y:S02]  /*0a90*/  LOP3.LUT R5, R5, 0xfffffe00, RZ, 0xc0, !PT ;  /* 0xfffffe0005057812 */ /* 0x000fe400078ec0ff */
[----:B------:R-:W-:Y:S02]  /*0aa0*/  SHF.R.S32.HI R7, RZ, 0x1f, R11 ;  /* 0x0000001fff077819 */ /* 0x000fe4000001140b */
[----:B------:R-:W-:Y:S02]  /*0ab0*/  SHF.R.S32.HI R4, RZ, 0x4, R3 ;  /* 0x00000004ff047819 */ /* 0x000fe40000011403 */
[----:B------:R-:W-:Y:S02]  /*0ac0*/  LEA.HI R8, R7, R11, RZ, 0x2 ;  /* 0x0000000b07087211 */ /* 0x000fe400078f10ff */
[C---:B------:R-:W-:Y:S02]  /*0ad0*/  LOP3.LUT R2, R3.reuse, 0x7fffff0, RZ, 0xc0, !PT ;  /* 0x07fffff003027812 */ /* 0x040fe400078ec0ff */
[----:B------:R-:W-:-:S02]  /*0ae0*/  LEA.HI R3, R3, R4, RZ, 0x1 ;  /* 0x0000000403037211 */ /* 0x000fc400078f08ff */
[----:B------:R-:W-:Y:S01]  /*0af0*/  SHF.R.S32.HI R9, RZ, 0x2, R8 ;  /* 0x00000002ff097819 */ /* 0x000fe20000011408 */
[----:B------:R-:W-:Y:S01]  /*0b00*/  IMAD.IADD R2, R12, 0x1, -R2 ;  /* 0x000000010c027824 */ /* 0x000fe200078e0a02 */
[----:B------:R-:W-:Y:S02]  /*0b10*/  SHF.R.S32.HI R6, RZ, 0x1f, R8 ;  /* 0x0000001fff067819 */ /* 0x000fe40000011408 */
[----:B------:R-:W-:Y:S01]  /*0b20*/  LOP3.LUT R3, R3, 0x1ffffffe, RZ, 0xc0, !PT ;  /* 0x1ffffffe03037812 */ /* 0x000fe200078ec0ff */
[----:B------:R-:W-:Y:S01]  /*0b30*/  IMAD R2, R2, 0x20, R5 ;  /* 0x0000002002027824 */ /* 0x000fe200078e0205 */
[----:B------:R-:W-:Y:S01]  /*0b40*/  LEA.HI R10, R6, R9, RZ, 0x3 ;  /* 0x00000009060a7211 */ /* 0x000fe200078f18ff */
[----:B------:R-:W-:Y:S01]  /*0b50*/  IMAD.HI R6, R13, 0x55555556, RZ ;  /* 0x555555560d067827 */ /* 0x000fe200078e02ff */
[----:B------:R-:W-:Y:S02]  /*0b60*/  LEA.HI R0, R0, R12, RZ, 0x2 ;  /* 0x0000000c00007211 */ /* 0x000fe400078f10ff */
[----:B------:R-:W-:Y:S01]  /*0b70*/  LOP3.LUT R10, R10, 0xfffffff8, RZ, 0xc0, !PT ;  /* 0xfffffff80a0a7812 */ /* 0x000fe200078ec0ff */
[----:B------:R-:W-:Y:S01]  /*0b80*/  IMAD.IADD R3, R4, 0x1, -R3 ;  /* 0x0000000104037824 */ /* 0x000fe200078e0a03 */
[----:B------:R-:W-:-:S02]  /*0b90*/  LOP3.LUT R4, R0, 0xfffffffc, RZ, 0xc0, !PT ;  /* 0xfffffffc00047812 */ /* 0x000fc400078ec0ff */
[----:B------:R-:W-:Y:S01]  /*0ba0*/  LEA.HI R7, R7, R11, RZ, 0x5 ;  /* 0x0000000b07077211 */ /* 0x000fe200078f28ff */
[----:B------:R-:W-:Y:S01]  /*0bb0*/  IMAD R2, R3, 0x8, R2 ;  /* 0x0000000803027824 */ /* 0x000fe200078e0202 */
[----:B------:R-:W-:Y:S01]  /*0bc0*/  LOP3.LUT R8, R8, 0x7ffffffc, RZ, 0xc0, !PT ;  /* 0x7ffffffc08087812 */ /* 0x000fe200078ec0ff */
[----:B------:R-:W-:Y:S01]  /*0bd0*/  IMAD.IADD R10, R9, 0x1, -R10 ;  /* 0x00000001090a7824 */ /* 0x000fe200078e0a0a */
[----:B------:R-:W-:Y:S01]  /*0be0*/  LEA.HI R6, R6, R6, RZ, 0x1 ;  /* 0x0000000606067211 */ /* 0x000fe200078f08ff */
[----:B------:R-:W-:Y:S01]  /*0bf0*/  IMAD.IADD R9, R12, 0x1, -R4 ;  /* 0x000000010c097824 */ /* 0x000fe200078e0a04 */
[----:B------:R-:W-:Y:S01]  /*0c00*/  SHF.R.S32.HI R7, RZ, 0x5, R7 ;  /* 0x00000005ff077819 */ /* 0x000fe20000011407 */
[----:B------:R0:W-:Y:S01]  /*0c10*/  STL [R1+0x34], R2 ;  /* 0x0000340201007387 */ /* 0x0001e20000100800 */
[----:B------:R-:W-:Y:S01]  /*0c20*/  IMAD.IADD R8, R11, 0x1, -R8 ;  /* 0x000000010b087824 */ /* 0x000fe200078e0a08 */
[----:B------:R-:W-:Y:S01]  /*0c30*/  SHF.R.S32.HI R0, RZ, 0x2, R0 ;  /* 0x00000002ff007819 */ /* 0x000fe20000011400 */
[----:B------:R-:W-:Y:S01]  /*0c40*/  IMAD R6, R6, -0x3, R13 ;  /* 0xfffffffd06067824 */ /* 0x000fe200078e020d */
[----:B------:R-:W-:Y:S01]  /*0c50*/  LEA.HI R3, R9, R9, RZ, 0x1 ;  /* 0x0000000909037211 */ /* 0x000fe200078f08ff */
[----:B------:R-:W-:-:S02]  /*0c60*/  IMAD R7, R7, 0x10, R10 ;  /* 0x0000001007077824 */ /* 0x000fc400078e020a */
[----:B------:R-:W-:Y:S01]  /*0c70*/  IMAD.SHL.U32 R4, R8, 0x2, RZ ;  /* 0x0000000208047824 */ /* 0x000fe200078e00ff */
[----:B------:R-:W-:Y:S01]  /*0c80*/  LOP3.LUT R3, R3, 0x1ffffffe, RZ, 0xc0, !PT ;  /* 0x1ffffffe03037812 */ /* 0x000fe200078ec0ff */
[----:B------:R-:W-:Y:S02]  /*0c90*/  IMAD R5, R6, 0x40, R7 ;  /* 0x0000004006057824 */ /* 0x000fe400078e0207 */
[----:B0-----:R-:W-:Y:S02]  /*0ca0*/  IMAD.SHL.U32 R2, R9, 0x8, RZ ;  /* 0x0000000809027824 */ /* 0x001fe400078e00ff */
[----:B------:R-:W-:Y:S01]  /*0cb0*/  VIADD R156, R4, 0x18 ;  /* 0x00000018049c7836 */ /* 0x000fe20000000000 */
[----:B------:R-:W-:Y:S01]  /*0cc0*/  STL [R1+0x2c], R5 ;  /* 0x00002c0501007387 */ /* 0x000fe20000100800 */
[C---:B------:R-:W-:Y:S02]  /*0cd0*/  VIADD R16, R2.reuse, 0x20 ;  /* 0x0000002002107836 */ /* 0x040fe40000000000 */
[----:B------:R-:W-:Y:S01]  /*0ce0*/  VIADD R17, R2, 0x40 ;  /* 0x0000004002117836 */ /* 0x000fe20000000000 */
[----:B------:R-:W-:Y:S01]  /*0cf0*/  STL [R1+0x4], R4 ;  /* 0x0000040401007387 */ /* 0x000fe20000100800 */
[C---:B------:R-:W-:Y:S01]  /*0d00*/  VIADD R153, R4.reuse, 0x30 ;  /* 0x0000003004997836 */ /* 0x040fe20000000000 */
[----:B------:R-:W-:Y:S01]  /*0d10*/  SHF.R.S32.HI R0, RZ, 0x1f, R16 ;  /* 0x0000001fff007819 */ /* 0x000fe20000011410 */
[C---:B------:R-:W-:Y:S01]  /*0d20*/  VIADD R0, R4.reuse, 0x8 ;  /* 0x0000000804007836 */ /* 0x040fe20000000000 */
[----:B------:R-:W-:Y:S01]  /*0d30*/  SHF.R.S32.HI R6, RZ, 0x1f, R17 ;  /* 0x0000001fff067819 */ /* 0x000fe20000011411 */
[----:B------:R-:W-:-:S02]  /*0d40*/  VIADD R22, R4, 0x48 ;  /* 0x0000004804167836 */ /* 0x000fc40000000000 */
[----:B------:R-:W-:Y:S01]  /*0d50*/  IMAD.IADD R3, R9, 0x1, -R3 ;  /* 0x0000000109037824 */ /* 0x000fe200078e0a03 */
[----:B------:R0:W-:Y:S01]  /*0d60*/  STL [R1], R0 ;  /* 0x0000000001007387 */ /* 0x0001e20000100800 */
[----:B------:R-:W-:Y:S01]  /*0d70*/  SHF.R.S32.HI R6, RZ, 0x1f, R0 ;  /* 0x0000001fff067819 */ /* 0x000fe20000011400 */
[C---:B------:R-:W-:Y:S02]  /*0d80*/  VIADD R157, R4.reuse, 0x10 ;  /* 0x00000010049d7836 */ /* 0x040fe40000000000 */
[C---:B------:R-:W-:Y:S02]  /*0d90*/  VIADD R155, R4.reuse, 0x20 ;  /* 0x00000020049b7836 */ /* 0x040fe40000000000 */
[----:B------:R1:W-:Y:S01]  /*0da0*/  STL [R1+0x28], R6 ;  /* 0x0000280601007387 */ /* 0x0003e20000100800 */
[C---:B------:R-:W-:Y:S02]  /*0db0*/  VIADD R154, R4.reuse, 0x28 ;  /* 0x00000028049a7836 */ /* 0x040fe40000000000 */
[C---:B------:R-:W-:Y:S01]  /*0dc0*/  VIADD R152, R4.reuse, 0x38 ;  /* 0x0000003804987836 */ /* 0x040fe20000000000 */
[----:B0-----:R-:W-:Y:S01]  /*0dd0*/  SHF.R.S32.HI R0, RZ, 0x1f, R156 ;  /* 0x0000001fff007819 */ /* 0x001fe2000001149c */
[C---:B------:R-:W-:Y:S01]  /*0de0*/  VIADD R23, R4.reuse, 0x40 ;  /* 0x0000004004177836 */ /* 0x040fe20000000000 */
[----:B------:R-:W-:Y:S01]  /*0df0*/  SHF.R.S32.HI R0, RZ, 0x1f, R153 ;  /* 0x0000001fff007819 */ /* 0x000fe20000011499 */
[C---:B------:R-:W-:Y:S01]  /*0e00*/  VIADD R19, R4.reuse, 0x50 ;  /* 0x0000005004137836 */ /* 0x040fe20000000000 */
[----:B------:R-:W-:Y:S01]  /*0e10*/  SHF.R.S32.HI R0, RZ, 0x1f, R22 ;  /* 0x0000001fff007819 */ /* 0x000fe20000011416 */
[----:B------:R-:W-:Y:S01]  /*0e20*/  IMAD R0, R3, 0x8, R5 ;  /* 0x0000000803007824 */ /* 0x000fe200078e0205 */
[----:B-1----:R-:W-:Y:S01]  /*0e30*/  SHF.R.S32.HI R6, RZ, 0x1f, R155 ;  /* 0x0000001fff067819 */ /* 0x002fe2000001149b */
[----:B------:R-:W-:Y:S01]  /*0e40*/  VIADD R18, R4, 0x58 ;  /* 0x0000005804127836 */ /* 0x000fe20000000000 */
[----:B------:R-:W-:-:S02]  /*0e50*/  SHF.R.S32.HI R4, RZ, 0x1f, R157 ;  /* 0x0000001fff047819 */ /* 0x000fc4000001149d */
[----:B------:R0:W-:Y:S01]  /*0e60*/  STL [R1+0x30], R0 ;  /* 0x0000300001007387 */ /* 0x0001e20000100800 */
[----:B------:R-:W-:Y:S02]  /*0e70*/  SHF.R.S32.HI R4, RZ, 0x1f, R154 ;  /* 0x0000001fff047819 */ /* 0x000fe4000001149a */
[----:B------:R-:W-:Y:S02]  /*0e80*/  SHF.R.S32.HI R6, RZ, 0x1f, R152 ;  /* 0x0000001fff067819 */ /* 0x000fe40000011498 */
[----:B------:R-:W-:Y:S02]  /*0e90*/  SHF.R.S32.HI R4, RZ, 0x1f, R23 ;  /* 0x0000001fff047819 */ /* 0x000fe40000011417 */
[----:B------:R-:W-:Y:S02]  /*0ea0*/  SHF.R.S32.HI R6, RZ, 0x1f, R19 ;  /* 0x0000001fff067819 */ /* 0x000fe40000011413 */
[----:B------:R-:W-:-:S07]  /*0eb0*/  SHF.R.S32.HI R4, RZ, 0x1f, R18 ;  /* 0x0000001fff047819 */ /* 0x000fce0000011412 */
.L_x_194:
[----:B012-4-:R-:W1:Y:S01]  /*0ec0*/  LDC.64 R4, c[0x0][0xc88] ;  /* 0x00032200ff047b82 */ /* 0x017e620000000a00 */
[----:B------:R-:W-:Y:S01]  /*0ed0*/  ULDC.64 UR14, c[0x0][0x998] ;  /* 0x00026600000e7ab9 */ /* 0x000fe20000000a00 */
[----:B------:R-:W-:Y:S01]  /*0ee0*/  ULDC.64 UR12, c[0x0][0x990] ;  /* 0x00026400000c7ab9 */ /* 0x000fe20000000a00 */
[----:B------:R-:W-:Y:S01]  /*0ef0*/  ULDC.64 UR8, c[0x0][0xa28] ;  /* 0x00028a0000087ab9 */ /* 0x000fe20000000a00 */
[----:B------:R-:W-:Y:S01]  /*0f00*/  ULDC.64 UR10, c[0x0][0xa20] ;  /* 0x00028800000a7ab9 */ /* 0x000fe20000000a00 */
[----:B------:R-:W-:Y:S01]  /*0f10*/  ULOP3.LUT UR41, UR5, 0xffff, URZ, 0xc0, !UPT ;  /* 0x0000ffff05297892 */ /* 0x000fe2000f8ec03f */
[----:B------:R-:W-:Y:S01]  /*0f20*/  ULDC UR4, c[0x0][0x424] ;  /* 0x0001090000047ab9 */ /* 0x000fe20000000800 */
[----:B------:R-:W-:Y:S01]  /*0f30*/  ULDC UR7, c[0x0][0x2f0] ;  /* 0x0000bc0000077ab9 */ /* 0x000fe20000000800 */
[----:B-1----:R-:W-:-:S06]  /*0f40*/  IMAD.WIDE R4, R39, 0x4, R4 ;  /* 0x0000000427047825 */ /* 0x002fcc00078e0204 */
[----:B------:R-:W2:Y:S01]  /*0f50*/  LDG.E R4, desc[UR50][R4.64] ;  /* 0x0000003204047981 */ /* 0x000ea2000c1e1900 */
[----:B------:R-:W-:Y:S01]  /*0f60*/  ISETP.NE.U32.AND P1, PT, RZ, UR14, PT ;  /* 0x0000000eff007c0c */ /* 0x000fe2000bf25070 */
[----:B------:R-:W-:Y:S01]  /*0f70*/  UISETP.NE.U32.AND UP0, UPT, UR8, URZ, UPT ;  /* 0x0000003f0800728c */ /* 0x000fe2000bf05070 */
[----:B------:R-:W-:Y:S01]  /*0f80*/  ISETP.NE.U32.AND P0, PT, RZ, UR12, PT ;  /* 0x0000000cff007c0c */ /* 0x000fe2000bf05070 */
[----:B------:R-:W-:Y:S01]  /*0f90*/  UISETP.NE.U32.AND UP1, UPT, UR10, URZ, UPT ;  /* 0x0000003f0a00728c */ /* 0x000fe2000bf25070 */
[----:B------:R-:W-:Y:S01]  /*0fa0*/  ISETP.NE.AND.EX P1, PT, RZ, UR15, PT, P1 ;  /* 0x0000000fff007c0c */ /* 0x000fe2000bf25310 */
[----:B------:R-:W-:Y:S01]  /*0fb0*/  UISETP.NE.AND.EX UP0, UPT, UR9, URZ, UPT, UP0 ;  /* 0x0000003f0900728c */ /* 0x000fe2000bf05300 */
[----:B------:R-:W-:Y:S01]  /*0fc0*/  ISETP.NE.AND.EX P0, PT, RZ, UR13, PT, P0 ;  /* 0x0000000dff007c0c */ /* 0x000fe2000bf05300 */
[----:B------:R-:W-:-:S04]  /*0fd0*/  UISETP.NE.AND.EX UP1, UPT, UR11, URZ, UPT, UP1 ;  /* 0x0000003f0b00728c */ /* 0x000fc8000bf25310 */
[----:B------:R-:W-:Y:S02]  /*0fe0*/  PLOP3.LUT P4, PT, PT, PT, UP0, 0x80, 0x0 ;  /* 0x000000000000781c */ /* 0x000fe40003f8f008 */
[----:B------:R-:W-:-:S04]  /*0ff0*/  PLOP3.LUT P5, PT, PT, PT, UP1, 0x80, 0x0 ;  /* 0x000000000000781c */ /* 0x000fc80003faf018 */
[----:B---3--:R-:W1:Y:S08]  /*1000*/  @P1 LDC.64 R8, c[0x0][0x9b8] ;  /* 0x00026e00ff081b82 */ /* 0x008e700000000a00 */
[----:B------:R-:W0:Y:S08]  /*1010*/  @P0 LDC.64 R6, c[0x0][0x9a8] ;  /* 0x00026a00ff060b82 */ /* 0x000e300000000a00 */
[----:B------:R-:W3:Y:S08]  /*1020*/  @P0 LDC.64 R10, c[0x0][0x9b0] ;  /* 0x00026c00ff0a0b82 */ /* 0x000ef00000000a00 */
[----:B------:R-:W4:Y:S01]  /*1030*/  @P1 LDC.64 R20, c[0x0][0x9c0] ;  /* 0x00027000ff141b82 */ /* 0x000f220000000a00 */
[----:B--2---:R-:W-:-:S13]  /*1040*/  R2UR UR39, R4 ;  /* 0x00000000042772ca */ /* 0x004fda00000e0000 */
[----:B------:R-:W-:Y:S02]  /*1050*/  USHF.R.S32.HI UR40, URZ, 0x1f, UR39 ;  /* 0x0000001f3f287899 */ /* 0x000fe40008011427 */
[----:B------:R-:W-:-:S04]  /*1060*/  @UP0 ULEA UR8, UP2, UR39, UR8, 0x2 ;  /* 0x0000000827080291 */ /* 0x000fc8000f84103f */
[----:B-1----:R-:W-:Y:S01]  /*1070*/  @P1 IMAD R4, R8, UR40, RZ ;  /* 0x0000002808041c24 */ /* 0x002fe2000f8e02ff */
[----:B------:R-:W-:Y:S02]  /*1080*/  @UP0 ULEA.HI.X UR9, UR39, UR9, UR40, 0x2, UP2 ;  /* 0x0000000927090291 */ /* 0x000fe400090f1428 */
[C---:B0----5:R-:W-:Y:S01]  /*1090*/  @P0 IMAD R0, R6.reuse, UR40, RZ ;  /* 0x0000002806000c24 */ /* 0x061fe2000f8e02ff */
[----:B------:R-:W-:Y:S02]  /*10a0*/  @UP1 ULEA UR10, UP0, UR39, UR10, 0x2 ;  /* 0x0000000a270a1291 */ /* 0x000fe4000f80103f */
[----:B------:R-:W-:Y:S02]  /*10b0*/  @P1 IMAD R9, R9, UR39, R4 ;  /* 0x0000002709091c24 */ /* 0x000fe4000f8e0204 */
[----:B------:R-:W-:Y:S01]  /*10c0*/  @P0 IMAD R3, R7, UR39, R0 ;  /* 0x0000002707030c24 */ /* 0x000fe2000f8e0200 */
[----:B------:R-:W-:Y:S02]  /*10d0*/  @UP1 ULEA.HI.X UR11, UR39, UR11, UR40, 0x2, UP0 ;  /* 0x0000000b270b1291 */ /* 0x000fe400080f1428 */
[----:B------:R-:W-:-:S04]  /*10e0*/  @P0 IMAD.WIDE.U32 R4, R6, UR39, RZ ;  /* 0x0000002706040c25 */ /* 0x000fc8000f8e00ff */
[----:B------:R-:W-:-:S04]  /*10f0*/  @P1 IMAD.WIDE.U32 R6, R8, UR39, RZ ;  /* 0x0000002708061c25 */ /* 0x000fc8000f8e00ff */
[----:B------:R-:W-:Y:S02]  /*1100*/  @P0 IMAD.IADD R5, R5, 0x1, R3 ;  /* 0x0000000105050824 */ /* 0x000fe400078e0203 */
[----:B------:R-:W-:Y:S02]  /*1110*/  @P1 IMAD.IADD R7, R7, 0x1, R9 ;  /* 0x0000000107071824 */ /* 0x000fe400078e0209 */
[----:B---3--:R-:W-:-:S04]  /*1120*/  @P0 IMAD.WIDE.U32 R4, R10, UR41, R4 ;  /* 0x000000290a040c25 */ /* 0x008fc8000f8e0004 */
[----:B----4-:R-:W-:Y:S01]  /*1130*/  @P1 IMAD.WIDE.U32 R8, R20, UR41, R6 ;  /* 0x0000002914081c25 */ /* 0x010fe2000f8e0006 */
[----:B------:R-:W-:-:S03]  /*1140*/  @P0 LEA R6, P2, R4, UR12, 0x2 ;  /* 0x0000000c04060c11 */ /* 0x000fc6000f8410ff */
[----:B------:R-:W-:Y:S02]  /*1150*/  IMAD.U32 R12, RZ, RZ, UR8 ;  /* 0x00000008ff0c7e24 */ /* 0x000fe4000f8e00ff */
[----:B------:R-:W-:Y:S02]  /*1160*/  IMAD.U32 R14, RZ, RZ, UR10 ;  /* 0x0000000aff0e7e24 */ /* 0x000fe4000f8e00ff */
[----:B------:R-:W-:Y:S02]  /*1170*/  IMAD.U32 R13, RZ, RZ, UR9 ;  /* 0x00000009ff0d7e24 */ /* 0x000fe4000f8e00ff */
[----:B------:R-:W-:Y:S02]  /*1180*/  IMAD.U32 R15, RZ, RZ, UR11 ;  /* 0x0000000bff0f7e24 */ /* 0x000fe4000f8e00ff */
[----:B------:R-:W-:Y:S01]  /*1190*/  @P0 IMAD R3, R11, UR41, R5 ;  /* 0x000000290b030c24 */ /* 0x000fe2000f8e0205 */
[----:B------:R-:W-:Y:S01]  /*11a0*/  @P1 LEA R10, P3, R8, UR14, 0x2 ;  /* 0x0000000e080a1c11 */ /* 0x000fe2000f8610ff */
[----:B------:R-:W-:Y:S01]  /*11b0*/  @P1 IMAD R5, R21, UR41, R9 ;  /* 0x0000002915051c24 */ /* 0x000fe2000f8e0209 */
[----:B------:R-:W2:Y:S01]  /*11c0*/  @P4 LDG.E R12, desc[UR50][R12.64] ;  /* 0x000000320c0c4981 */ /* 0x000ea2000c1e1900 */
[----:B------:R-:W-:Y:S01]  /*11d0*/  IMAD.MOV.U32 R0, RZ, RZ, 0x3f800000 ;  /* 0x3f800000ff007424 */ /* 0x000fe200078e00ff */
[----:B------:R-:W-:Y:S01]  /*11e0*/  @P0 LEA.HI.X R7, R4, UR13, R3, 0x2, P2 ;  /* 0x0000000d04070c11 */ /* 0x000fe200090f1403 */
[----:B------:R-:W-:Y:S01]  /*11f0*/  IMAD.MOV.U32 R3, RZ, RZ, 0x3f800000 ;  /* 0x3f800000ff037424 */ /* 0x000fe200078e00ff */
[----:B------:R-:W3:Y:S01]  /*1200*/  @P5 LDG.E R14, desc[UR50][R14.64] ;  /* 0x000000320e0e5981 */ /* 0x000ee2000c1e1900 */
[----:B------:R-:W-:Y:S01]  /*1210*/  @P1 LEA.HI.X R11, R8, UR15, R5, 0x2, P3 ;  /* 0x0000000f080b1c11 */ /* 0x000fe200098f1405 */
[----:B------:R-:W-:-:S03]  /*1220*/  ULDC.64 UR8, c[0x0][0x418] ;  /* 0x0001060000087ab9 */ /* 0x000fc60000000a00 */
[----:B------:R0:W5:Y:S04]  /*1230*/  @P0 LDG.E R3, desc[UR50][R6.64] ;  /* 0x0000003206030981 */ /* 0x000168000c1e1900 */
[----:B------:R0:W5:Y:S01]  /*1240*/  @P1 LDG.E R0, desc[UR50][R10.64] ;  /* 0x000000320a001981 */ /* 0x000162000c1e1900 */
[----:B------:R-:W-:Y:S01]  /*1250*/  UISETP.NE.U32.AND UP0, UPT, UR8, URZ, UPT ;  /* 0x0000003f0800728c */ /* 0x000fe2000bf05070 */
[----:B------:R-:W-:Y:S01]  /*1260*/  UMOV UR53, URZ ;  /* 0x0000003f00357c82 */ /* 0x000fe20008000000 */
[----:B------:R-:W-:Y:S02]  /*1270*/  ULOP3.LUT UR8, UR5, 0xff000000, URZ, 0xc0, !UPT ;  /* 0xff00000005087892 */ /* 0x000fe4000f8ec03f */
[----:B------:R-:W-:Y:S01]  /*1280*/  UISETP.NE.AND.EX UP0, UPT, UR9, URZ, UPT, UP0 ;  /* 0x0000003f0900728c */ /* 0x000fe2000bf05300 */
[----:B------:R-:W-:-:S03]  /*1290*/  UMOV UR42, UR6 ;  /* 0x00000006002a7c82 */ /* 0x000fc60008000000 */
[----:B------:R-:W-:-:S04]  /*12a0*/  USEL UR4, UR4, 0x1, UP0 ;  /* 0x0000000104047887 */ /* 0x000fc80008000000 */
[----:B------:R-:W-:Y:S01]  /*12b0*/  UIMAD UR4, UR4, UR7, URZ ;  /* 0x00000007040472a4 */ /* 0x000fe2000f8e023f */
[----:B--2---:R-:W-:-:S06]  /*12c0*/  @P4 R2UR UR53, R12 ;  /* 0x000000000c3542ca */ /* 0x004fcc00000e0000 */
[----:B---3--:R-:W-:Y:S01]  /*12d0*/  @P5 R2UR UR4, R14 ;  /* 0x000000000e0452ca */ /* 0x008fe200000e0000 */
[----:B0-----:R-:W-:-:S14]  /*12e0*/  @P5 BRA `(.L_x_153) ;  /* 0x0000000000345947 */ /* 0x001fdc0003800000 */
[----:B------:R-:W-:Y:S02]  /*12f0*/  ULDC.64 UR6, c[0x0][0xa08] ;  /* 0x0002820000067ab9 */ /* 0x000fe40000000a00 */
[----:B------:R-:W-:-:S04]  /*1300*/  ISETP.NE.U32.AND P0, PT, RZ, UR6, PT ;  /* 0x00000006ff007c0c */ /* 0x000fc8000bf05070 */
[----:B------:R-:W-:-:S13]  /*1310*/  ISETP.NE.AND.EX P0, PT, RZ, UR7, PT, P0 ;  /* 0x00000007ff007c0c */ /* 0x000fda000bf05300 */
[----:B------:R-:W-:Y:S05]  /*1320*/  @!P0 BRA `(.L_x_153) ;  /* 0x0000000000248947 */ /* 0x000fea0003800000 */
[----:B------:R-:W-:Y:S02]  /*1330*/  ULDC.64 UR6, c[0x0][0xa08] ;  /* 0x0002820000067ab9 */ /* 0x000fe40000000a00 */
[----:B------:R-:W-:-:S06]  /*1340*/  UIMAD.WIDE UR6, UR39, 0x4, UR6 ;  /* 0x00000004270678a5 */ /* 0x000fcc000f8e0206 */
[----:B------:R-:W-:Y:S02]  /*1350*/  IMAD.U32 R4, RZ, RZ, UR6 ;  /* 0x00000006ff047e24 */ /* 0x000fe4000f8e00ff */
[----:B------:R-:W-:-:S05]  /*1360*/  IMAD.U32 R5, RZ, RZ, UR7 ;  /* 0x00000007ff057e24 */ /* 0x000fca000f8e00ff */
[----:B------:R-:W2:Y:S04]  /*1370*/  LDG.E R7, desc[UR50][R4.64] ;  /* 0x0000003204077981 */ /* 0x000ea8000c1e1900 */
[----:B------:R-:W3:Y:S01]  /*1380*/  LDG.E R6, desc[UR50][R4.64+0x4] ;  /* 0x0000043204067981 */ /* 0x000ee2000c1e1900 */
[----:B--2---:R-:W-:Y:S02]  /*1390*/  R2UR UR4, R7 ;  /* 0x00000000070472ca */ /* 0x004fe400000e0000 */
[----:B---3--:R-:W-:-:S13]  /*13a0*/  R2UR UR6, R6 ;  /* 0x00000000060672ca */ /* 0x008fda00000e0000 */
[----:B------:R-:W-:-:S12]  /*13b0*/  UIADD3 UR4, -UR4, UR6, URZ ;  /* 0x0000000604047290 */ /* 0x000fd8000fffe13f */
.L_x_153:
[----:B------:R-:W-:Y:S01]  /*13c0*/  UIADD3 UR53, -UR53, UR4, URZ ;  /* 0x0000000435357290 */ /* 0x000fe2000fffe13f */
[----:B-----5:R-:W-:Y:S01]  /*13d0*/  FMUL.FTZ R0, R3, R0 ;  /* 0x0000000003007220 */ /* 0x020fe20000410000 */
[----:B------:R-:W-:Y:S02]  /*13e0*/  ULOP3.LUT UR5, UR5, 0xff0000, URZ, 0xc0, !UPT ;  /* 0x00ff000005057892 */ /* 0x000fe4000f8ec03f */
[----:B------:R-:W-:Y:S02]  /*13f0*/  UISETP.GE.AND UP0, UPT, UR53, 0x1, UPT ;  /* 0x000000013500788c */ /* 0x000fe4000bf06270 */
[----:B------:R-:W-:Y:S02]  /*1400*/  UIADD3 UR6, UR53, 0x7f, URZ ;  /* 0x0000007f35067890 */ /* 0x000fe4000fffe03f */
[----:B------:R-:W-:Y:S02]  /*1410*/  USHF.R.U32.HI UR8, URZ, 0x8, UR8 ;  /* 0x000000083f087899 */ /* 0x000fe40008011608 */
[----:B------:R-:W-:Y:S01]  /*1420*/  PLOP3.LUT P0, PT, PT, PT, UP0, 0x80, 0x0 ;  /* 0x000000000000781c */ /* 0x000fe20003f0f008 */
[----:B------:R-:W-:-:S02]  /*1430*/  USHF.R.S32.HI UR7, URZ, 0x1f, UR6 ;  /* 0x0000001f3f077899 */ /* 0x000fc40008011406 */
[----:B------:R-:W-:Y:S02]  /*1440*/  ULEA.HI UR5, UR5, UR8, URZ, 0x10 ;  /* 0x0000000805057291 */ /* 0x000fe4000f8f803f */
[----:B------:R-:W-:Y:S01]  /*1450*/  ULEA.HI UR7, UR7, UR6, URZ, 0x7 ;  /* 0x0000000607077291 */ /* 0x000fe2000f8f383f */
[----:B------:R-:W-:Y:S01]  /*1460*/  ULDC UR11, c[0x0][0x988] ;  /* 0x00026200000b7ab9 */ /* 0x000fe20000000800 */
[----:B------:R-:W-:Y:S01]  /*1470*/  UMOV UR4, URZ ;  /* 0x0000003f00047c82 */ /* 0x000fe20008000000 */
[----:B------:R-:W-:Y:S02]  /*1480*/  ULOP3.LUT UR43, UR5, 0xff, URZ, 0xc0, !UPT ;  /* 0x000000ff052b7892 */ /* 0x000fe4000f8ec03f */
[----:B------:R-:W-:Y:S02]  /*1490*/  USHF.R.U32.HI UR44, URZ, 0x10, UR5 ;  /* 0x000000103f2c7899 */ /* 0x000fe40008011605 */
[----:B------:R-:W-:Y:S01]  /*14a0*/  USHF.R.S32.HI UR9, URZ, 0x7, UR7 ;  /* 0x000000073f097899 */ /* 0x000fe20008011407 */
[----:B------:R-:W-:Y:S11]  /*14b0*/  @!P0 BRA `(.L_x_154) ;  /* 0x0000000000908947 */ /* 0x000ff60003800000 */
[----:B------:R-:W-:Y:S01]  /*14c0*/  UISETP.NE.AND UP0, UPT, UR44, URZ, UPT ;  /* 0x0000003f2c00728c */ /* 0x000fe2000bf05270 */
[----:B------:R-:W-:-:S03]  /*14d0*/  ULDC UR4, c[0x0][0x9f0] ;  /* 0x00027c0000047ab9 */ /* 0x000fc60000000800 */
[----:B------:R-:W-:-:S03]  /*14e0*/  USEL UR10, UR44, UR4, UP0 ;  /* 0x000000042c0a7287 */ /* 0x000fc60008000000 */
[----:B------:R-:W-:Y:S01]  /*14f0*/  UMOV UR4, URZ ;  /* 0x0000003f00047c82 */ /* 0x000fe20008000000 */
[----:B------:R-:W-:Y:S02]  /*1500*/  UIADD3 UR6, UR9, -0x1, UR10 ;  /* 0xffffffff09067890 */ /* 0x000fe4000fffe00a */
[----:B------:R-:W-:-:S04]  /*1510*/  IMAD.U32 R5, RZ, RZ, UR10 ;  /* 0x0000000aff057e24 */ /* 0x000fc8000f8e00ff */
[----:B------:R-:W-:Y:S01]  /*1520*/  IMAD.U32 R6, RZ, RZ, UR6 ;  /* 0x00000006ff067e24 */ /* 0x000fe2000f8e00ff */
[-C--:B------:R-:W-:Y:S01]  /*1530*/  IABS R3, R5.reuse ;  /* 0x0000000500037213 */ /* 0x080fe20000000000 */
[----:B------:R-:W-:Y:S01]  /*1540*/  ULOP3.LUT UR6, UR6, UR10, URZ, 0x3c, !UPT ;  /* 0x0000000a06067292 */ /* 0x000fe2000f8e3c3f */
[----:B------:R-:W-:Y:S02]  /*1550*/  IABS R7, R5 ;  /* 0x0000000500077213 */ /* 0x000fe40000000000 */
        /* <DEDUP_REMOVED lines=26> */
.L_x_154:
[----:B------:R-:W-:Y:S01]  /*1700*/  UIMAD UR45, UR43, UR4, URZ ;  /* 0x000000042b2d72a4 */ /* 0x000fe2000f8e023f */
[----:B------:R-:W-:Y:S02]  /*1710*/  IMAD.U32 R3, RZ, RZ, UR9 ;  /* 0x00000009ff037e24 */ /* 0x000fe4000f8e00ff */
[----:B------:R-:W-:Y:S01]  /*1720*/  FMUL.FTZ R0, R0, UR11 ;  /* 0x0000000b00007c20 */ /* 0x000fe20008410000 */
[----:B------:R-:W-:Y:S01]  /*1730*/  IMAD.U32 R4, RZ, RZ, UR4 ;  /* 0x00000004ff047e24 */ /* 0x000fe2000f8e00ff */
[----:B------:R-:W-:Y:S02]  /*1740*/  PLOP3.LUT P0, PT, PT, PT, PT, 0x80, 0x0 ;  /* 0x000000000000781c */ /* 0x000fe40003f0f070 */
[----:B------:R-:W-:Y:S02]  /*1750*/  CS2R R24, SRZ ;  /* 0x0000000000187805 */ /* 0x000fe4000001ff00 */
[----:B------:R-:W-:Y:S02]  /*1760*/  CS2R R20, SRZ ;  /* 0x0000000000147805 */ /* 0x000fe4000001ff00 */
[----:B------:R-:W-:-:S02]  /*1770*/  R2UR UR46, R0 ;  /* 0x00000000002e72ca */ /* 0x000fc400000e0000 */
[----:B------:R-:W-:Y:S02]  /*1780*/  CS2R R44, SRZ ;  /* 0x00000000002c7805 */ /* 0x000fe4000001ff00 */
[----:B------:R-:W-:Y:S02]  /*1790*/  VIADDMNMX R3, R4, UR45, R3, PT ;  /* 0x0000002d04037c46 */ /* 0x000fe4000b800103 */
[----:B------:R-:W-:Y:S02]  /*17a0*/  CS2R R42, SRZ ;  /* 0x00000000002a7805 */ /* 0x000fe4000001ff00 */
[----:B------:R-:W-:Y:S01]  /*17b0*/  CS2R R4, SRZ ;  /* 0x0000000000047805 */ /* 0x000fe2000001ff00 */
[----:B------:R-:W-:Y:S01]  /*17c0*/  IMAD.MOV.U32 R95, RZ, RZ, RZ ;  /* 0x000000ffff5f7224 */ /* 0x000fe200078e00ff */
[----:B------:R-:W-:Y:S02]  /*17d0*/  R2UR UR52, R3 ;  /* 0x00000000033472ca */ /* 0x000fe400000e0000 */
[----:B------:R-:W-:-:S02]  /*17e0*/  CS2R R6, SRZ ;  /* 0x0000000000067805 */ /* 0x000fc4000001ff00 */
[----:B------:R-:W-:Y:S02]  /*17f0*/  CS2R R26, SRZ ;  /* 0x00000000001a7805 */ /* 0x000fe4000001ff00 */
[----:B------:R-:W-:Y:S02]  /*1800*/  CS2R R40, SRZ ;  /* 0x0000000000287805 */ /* 0x000fe4000001ff00 */
[----:B------:R-:W-:Y:S02]  /*1810*/  CS2R R98, SRZ ;  /* 0x0000000000627805 */ /* 0x000fe4000001ff00 */
[----:B------:R-:W-:Y:S01]  /*1820*/  CS2R R8, SRZ ;  /* 0x0000000000087805 */ /* 0x000fe2000001ff00 */
[----:B------:R-:W-:Y:S01]  /*1830*/  IMAD.MOV.U32 R97, RZ, RZ, RZ ;  /* 0x000000ffff617224 */ /* 0x000fe200078e00ff */
[----:B------:R-:W-:Y:S01]  /*1840*/  CS2R R30, SRZ ;  /* 0x00000000001e7805 */ /* 0x000fe2000001ff00 */
[----:B------:R-:W-:Y:S01]  /*1850*/  IMAD.MOV.U32 R103, RZ, RZ, RZ ;  /* 0x000000ffff677224 */ /* 0x000fe200078e00ff */
[----:B------:R-:W-:Y:S01]  /*1860*/  CS2R R10, SRZ ;  /* 0x00000000000a7805 */ /* 0x000fe2000001ff00 */
[----:B------:R-:W-:Y:S01]  /*1870*/  IMAD.MOV.U32 R111, RZ, RZ, RZ ;  /* 0x000000ffff6f7224 */ /* 0x000fe200078e00ff */
[----:B------:R-:W-:-:S02]  /*1880*/  CS2R R12, SRZ ;  /* 0x00000000000c7805 */ /* 0x000fc4000001ff00 */
[----:B------:R-:W-:Y:S01]  /*1890*/  CS2R R46, SRZ ;  /* 0x00000000002e7805 */ /* 0x000fe2000001ff00 */
[----:B------:R-:W-:Y:S01]  /*18a0*/  UISETP.GT.AND UP0, UPT, UR52, UR45, UPT ;  /* 0x0000002d3400728c */ /* 0x000fe2000bf04270 */
[----:B------:R-:W-:Y:S01]  /*18b0*/  CS2R R32, SRZ ;  /* 0x0000000000207805 */ /* 0x000fe2000001ff00 */
[----:B------:R-:W-:Y:S01]  /*18c0*/  IMAD.MOV.U32 R28, RZ, RZ, RZ ;  /* 0x000000ffff1c7224 */ /* 0x000fe200078e00ff */
[----:B------:R-:W-:Y:S01]  /*18d0*/  CS2R R34, SRZ ;  /* 0x0000000000227805 */ /* 0x000fe2000001ff00 */
[----:B------:R-:W-:Y:S01]  /*18e0*/  IMAD.MOV.U32 R119, RZ, RZ, RZ ;  /* 0x000000ffff777224 */ /* 0x000fe200078e00ff */
[----:B------:R-:W-:Y:S02]  /*18f0*/  CS2R R48, SRZ ;  /* 0x0000000000307805 */ /* 0x000fe4000001ff00 */
[----:B------:R-:W-:Y:S01]  /*1900*/  PLOP3.LUT P1, PT, PT, PT, UP0, 0x80, 0x0 ;  /* 0x000000000000781c */ /* 0x000fe20003f2f008 */
[----:B------:R-:W-:Y:S01]  /*1910*/  IMAD.MOV.U32 R50, RZ, RZ, RZ ;  /* 0x000000ffff327224 */ /* 0x000fe200078e00ff */
[----:B------:R-:W-:Y:S01]  /*1920*/  CS2R R134, SRZ ;  /* 0x0000000000867805 */ /* 0x000fe2000001ff00 */
[----:B------:R-:W-:-:S02]  /*1930*/  IMAD.MOV.U32 R83, RZ, RZ, RZ ;  /* 0x000000ffff537224 */ /* 0x000fc400078e00ff */
[----:B------:R-:W-:Y:S02]  /*1940*/  IMAD.MOV.U32 R52, RZ, RZ, RZ ;  /* 0x000000ffff347224 */ /* 0x000fe400078e00ff */
[----:B------:R-:W-:Y:S02]  /*1950*/  IMAD.MOV.U32 R54, RZ, RZ, RZ ;  /* 0x000000ffff367224 */ /* 0x000fe400078e00ff */
[----:B------:R-:W-:Y:S02]  /*1960*/  IMAD.MOV.U32 R132, RZ, RZ, RZ ;  /* 0x000000ffff847224 */ /* 0x000fe400078e00ff */
[----:B------:R-:W-:Y:S02]  /*1970*/  IMAD.MOV.U32 R3, RZ, RZ, RZ ;  /* 0x000000ffff037224 */ /* 0x000fe400078e00ff */
[----:B------:R-:W-:Y:S02]  /*1980*/  IMAD.MOV.U32 R56, RZ, RZ, RZ ;  /* 0x000000ffff387224 */ /* 0x000fe400078e00ff */
[----:B------:R-:W-:Y:S01]  /*1990*/  IMAD.MOV.U32 R58, RZ, RZ, RZ ;  /* 0x000000ffff3a7224 */ /* 0x000fe200078e00ff */
[----:B------:R-:W-:Y:S06]  /*19a0*/  @!P1 BRA `(.L_x_155) ;  /* 0x0000004800589947 */ /* 0x000fec0003800000 */
[----:B------:R-:W0:Y:S01]  /*19b0*/  S2R R14, SR_TID.X ;  /* 0x00000000000e7919 */ /* 0x000e220000002100 */
[----:B------:R-:W1:Y:S01]  /*19c0*/  S2UR UR49, SR_CgaCtaId ;  /* 0x00000000003179c3 */ /* 0x000e620000008800 */
[----:B------:R-:W-:Y:S02]  /*19d0*/  UMOV UR54, 0x400 ;  /* 0x0000040000367882 */ /* 0x000fe40000000000 */
[----:B-1----:R-:W-:Y:S01]  /*19e0*/  ULEA UR54, UR49, UR54, 0x18 ;  /* 0x0000003631367291 */ /* 0x002fe2000f8ec03f */
[----:B0-----:R-:W-:-:S05]  /*19f0*/  VIADD R15, R14, 0xffffff80 ;  /* 0xffffff800e0f7836 */ /* 0x001fca0000000000 */
[----:B------:R-:W-:-:S04]  /*1a00*/  SHF.R.S32.HI R14, RZ, 0x1f, R15 ;  /* 0x0000001fff0e7819 */ /* 0x000fc8000001140f */
[----:B------:R-:W-:-:S04]  /*1a10*/  LEA.HI R14, R14, R15, RZ, 0x7 ;  /* 0x0000000f0e0e7211 */ /* 0x000fc800078f38ff */
[----:B------:R-:W-:-:S05]  /*1a20*/  SHF.R.S32.HI R14, RZ, 0x7, R14 ;  /* 0x00000007ff0e7819 */ /* 0x000fca000001140e */
[----:B------:R-:W0:Y:S02]  /*1a30*/  SHFL.IDX PT, R0, R14, RZ, 0x1f ;  /* 0x00001fff0e007589 */ /* 0x000e2400000e0000 */
[----:B0-----:R-:W-:-:S13]  /*1a40*/  R2UR UR6, R0 ;  /* 0x00000000000672ca */ /* 0x001fda00000e0000 */
        /* <DEDUP_REMOVED lines=26> */
.L_x_156:
[----:B------:R-:W-:Y:S01]  /*1bf0*/  ULEA.HI UR4, UR47, UR47, URZ, 0x1 ;  /* 0x0000002f2f047291 */ /* 0x000fe2000f8f083f */
[----:B------:R-:W-:-:S03]  /*1c00*/  IMAD.U32 R3, RZ, RZ, UR48 ;  /* 0x00000030ff037e24 */ /* 0x000fc6000f8e00ff */
[----:B------:R-:W-:Y:S02]  /*1c10*/  ULOP3.LUT UR4, UR4, 0xfffffffe, URZ, 0xc0, !UPT ;  /* 0xfffffffe04047892 */ /* 0x000fe4000f8ec03f */
[----:B------:R-:W-:Y:S02]  /*1c20*/  ISETP.NE.AND P0, PT, R3, 0x3, PT ;  /* 0x000000030300780c */ /* 0x000fe40003f05270 */
[----:B------:R-:W-:-:S06]  /*1c30*/  UIADD3 UR4, UR47, -UR4, URZ ;  /* 0x800000042f047290 */ /* 0x000fcc000fffe03f */
[----:B------:R-:W-:-:S05]  /*1c40*/  IMAD.U32 R0, RZ, RZ, UR4 ;  /* 0x00000004ff007e24 */ /* 0x000fca000f8e00ff */
[----:B------:R-:W-:-:S04]  /*1c50*/  SHF.L.U32 R0, R0, 0x1f, RZ ;  /* 0x0000001f00007819 */ /* 0x000fc800000006ff */
[----:B------:R-:W0:Y:S02]  /*1c60*/  SYNCS.PHASECHK.TRANS64.TRYWAIT P1, [UR54+0x19c00], R0 ;  /* 0x019c0000ff0075a7 */ /* 0x000e240008020176 */
[----:B0-----:R-:W-:Y:S05]  /*1c70*/  @!P1 BRA `(.L_x_157) ;  /* 0x000000d400849947 */ /* 0x001fea0003800000 */
.L_x_293:
[----:B------:R-:W-:Y:S05]  /*1c80*/  @!P0 BRA `(.L_x_158) ;  /* 0x0000000000048947 */ /* 0x000fea0003800000 */
[----:B------:R-:W-:Y:S01]  /*1c90*/  BPT.TRAP 0x1 ;  /* 0x000000040000795c */ /* 0x000fe20000300000 */
.L_x_158:
[----:B------:R-:W-:Y:S02]  /*1ca0*/  IMAD.U32 R4, RZ, RZ, UR37 ;  /* 0x00000025ff047e24 */ /* 0x000fe4000f8e00ff */
[----:B0-----:R-:W-:-:S03]  /*1cb0*/  IMAD.U32 R3, RZ, RZ, UR36 ;  /* 0x00000024ff037e24 */ /* 0x001fc6000f8e00ff */
[----:B------:R-:W-:Y:S02]  /*1cc0*/  LEA R4, R4, UR54, 0x3 ;  /* 0x0000003604047c11 */ /* 0x000fe4000f8e18ff */
[----:B------:R-:W-:-:S04]  /*1cd0*/  SHF.L.U32 R3, R3, 0x1f, RZ ;  /* 0x0000001f03037819 */ /* 0x000fc800000006ff */
[----:B------:R0:W1:Y:S01]  /*1ce0*/  SYNCS.PHASECHK.TRANS64.TRYWAIT P1, [R4+URZ+0x19c30], R3 ;  /* 0x019c3003040075a7 */ /* 0x000062000802017f */
[----:B------:R-:W-:Y:S05]  /*1cf0*/  @!P0 BRA `(.L_x_159) ;  /* 0x0000000000048947 */ /* 0x000fea0003800000 */
[----:B------:R-:W-:Y:S01]  /*1d00*/  BPT.TRAP 0x1 ;  /* 0x000000040000795c */ /* 0x000fe20000300000 */
.L_x_159:
[----:B------:R-:W-:Y:S01]  /*1d10*/  IMAD.MOV.U32 R89, RZ, RZ, RZ ;  /* 0x000000ffff597224 */ /* 0x000fe200078e00ff */
[----:B-1----:R-:W-:Y:S06]  /*1d20*/  @P1 BRA `(.L_x_160) ;  /* 0x0000000000081947 */ /* 0x002fec0003800000 */
[----:B------:R-:W1:Y:S02]  /*1d30*/  SYNCS.PHASECHK.TRANS64.TRYWAIT P1, [R4+URZ+0x19c30], R3 ;  /* 0x019c3003040075a7 */ /* 0x000e64000802017f */
[----:B-1----:R-:W-:Y:S05]  /*1d40*/  @!P1 BRA `(.L_x_161) ;  /* 0x000000d400689947 */ /* 0x002fea0003800000 */
.L_x_160:
[----:B------:R-:W-:Y:S05]  /*1d50*/  WARPSYNC.ALL ;  /* 0x0000000000007948 */ /* 0x000fea0003800000 */
[----:B------:R-:W-:Y:S01]  /*1d60*/  UIADD3 UR54, UR54, 0x13800, URZ ;  /* 0x0001380036367890 */ /* 0x000fe2000fffe03f */
[----:B------:R-:W-:Y:S01]  /*1d70*/  WARPGROUP.ARRIVE ;  /* 0x00000000000079c5 */ /* 0x000fe20000000000 */
[----:B------:R-:W-:Y:S02]  /*1d80*/  ULOP3.LUT UR12, UR55, 0x10000, URZ, 0xfc, !UPT ;  /* 0x00010000370c7892 */ /* 0x000fe4000f8efc3f */
[----:B------:R-:W-:Y:S01]  /*1d90*/  USHF.R.U32.HI UR54, URZ, 0x4, UR54 ;  /* 0x000000043f367899 */ /* 0x000fe20008011636 */
[----:B------:R-:W-:Y:S01]  /*1da0*/  UMOV UR13, 0xc0000010 ;  /* 0xc0000010000d7882 */ /* 0x000fe20000000000 */
[----:B------:R-:W-:-:S02]  /*1db0*/  UMOV UR15, 0xc0000010 ;  /* 0xc0000010000f7882 */ /* 0x000fc40000000000 */
[----:B------:R-:W-:Y:S02]  /*1dc0*/  ULOP3.LUT UR16, UR54, 0x3fff, URZ, 0xc0, !UPT ;  /* 0x00003fff36107892 */ /* 0x000fe4000f8ec03f */
[----:B------:R-:W-:Y:S02]  /*1dd0*/  UIADD3 UR4, UR12, 0x180, URZ ;  /* 0x000001800c047890 */ /* 0x000fe4000fffe03f */
[----:B------:R-:W-:Y:S01]  /*1de0*/  ULOP3.LUT UR16, UR16, 0x10000, URZ, 0xfc, !UPT ;  /* 0x0001000010107892 */ /* 0x000fe2000f8efc3f */
[----:B------:R-:W-:Y:S01]  /*1df0*/  UMOV UR5, 0xc0000010 ;  /* 0xc000001000057882 */ /* 0x000fe20000000000 */
[----:B------:R-:W-:Y:S02]  /*1e00*/  UMOV UR7, 0xc0000010 ;  /* 0xc000001000077882 */ /* 0x000fe40000000000 */
[----:B------:R-:W-:Y:S02]  /*1e10*/  UIMAD UR14, UR37, 0x300, UR16 ;  /* 0x00000300250e78a4 */ /* 0x000fe4000f8e0210 */
[----:B------:R-:W-:-:S02]  /*1e20*/  UIADD3 UR8, UR12, 0x300, URZ ;  /* 0x000003000c087890 */ /* 0x000fc4000fffe03f */
[----:B------:R-:W-:Y:S02]  /*1e30*/  UIADD3 UR6, UR14, 0x100, URZ ;  /* 0x000001000e067890 */ /* 0x000fe4000fffe03f */
[----:B------:R-:W-:Y:S01]  /*1e40*/  UIADD3 UR10, UR14, 0x200, URZ ;  /* 0x000002000e0a7890 */ /* 0x000fe2000fffe03f */
[----:B------:R-:W-:Y:S02]  /*1e50*/  UMOV UR9, 0xc0000010 ;  /* 0xc000001000097882 */ /* 0x000fe40000000000 */
[----:B------:R-:W-:Y:S01]  /*1e60*/  QGMMA.64x128x32.F32.E4M3.E4M3 R24, gdesc[UR12], RZ, !UPT, gsb0 ;  /* 0x01e000000c1879f3 */ /* 0x000fe2000c0008ff */
[----:B------:R-:W-:Y:S02]  /*1e70*/  UMOV UR11, 0xc0000010 ;  /* 0xc0000010000b7882 */ /* 0x000fe40000000000 */
        /* <DEDUP_REMOVED lines=9> */
.L_x_162:
[----:B------:R-:W2:Y:S01]  /*1f10*/  LDL R6, [R1+0x4] ;  /* 0x0000040001067983 */ /* 0x000ea20000100800 */
[----:B01----:R-:W-:Y:S01]  /*1f20*/  IMAD.U32 R3, RZ, RZ, UR53 ;  /* 0x00000035ff037e24 */ /* 0x003fe2000f8e00ff */
[----:B------:R-:W-:Y:S01]  /*1f30*/  P2R R5, PR, RZ, 0x1 ;  /* 0x00000001ff057803 */ /* 0x000fe20000000000 */
[----:B------:R-:W-:Y:S01]  /*1f40*/  IMAD.U32 R0, RZ, RZ, UR52 ;  /* 0x00000034ff007e24 */ /* 0x000fe2000f8e00ff */
[----:B------:R-:W-:Y:S01]  /*1f50*/  R2UR UR6, R4 ;  /* 0x00000000040672ca */ /* 0x000fe200000e0000 */
[----:B------:R-:W-:Y:S01]  /*1f60*/  IMAD.U32 R9, RZ, RZ, UR46 ;  /* 0x0000002eff097e24 */ /* 0x000fe2000f8e00ff */
[----:B------:R-:W-:Y:S01]  /*1f70*/  UIADD3 UR17, UR52, -0x2, URZ ;  /* 0xfffffffe34117890 */ /* 0x000fe2000fffe03f */
[--C-:B------:R-:W-:Y:S02]  /*1f80*/  IMAD.MOV.U32 R88, RZ, RZ, R89.reuse ;  /* 0x000000ffff587224 */ /* 0x100fe400078e0059 */
[--C-:B------:R-:W-:Y:S01]  /*1f90*/  IMAD.MOV.U32 R90, RZ, RZ, R89.reuse ;  /* 0x000000ffff5a7224 */ /* 0x100fe200078e0059 */
[----:B------:R-:W-:Y:S01]  /*1fa0*/  UISETP.GE.AND UP0, UPT, UR17, UR45, UPT ;  /* 0x0000002d1100728c */ /* 0x000fe2000bf06270 */
[----:B------:R-:W-:-:S02]  /*1fb0*/  IMAD.MOV.U32 R92, RZ, RZ, R89 ;  /* 0x000000ffff5c7224 */ /* 0x000fc400078e0059 */
[--C-:B------:R-:W-:Y:S02]  /*1fc0*/  IMAD.MOV.U32 R95, RZ, RZ, R89.reuse ;  /* 0x000000ffff5f7224 */ /* 0x100fe400078e0059 */
[--C-:B------:R-:W-:Y:S02]  /*1fd0*/  IMAD.MOV.U32 R94, RZ, RZ, R89.reuse ;  /* 0x000000ffff5e7224 */ /* 0x100fe400078e0059 */
[----:B------:R-:W-:Y:S01]  /*1fe0*/  UIADD3 UR6, UR6, 0x19c40, URZ ;  /* 0x00019c4006067890 */ /* 0x000fe2000fffe03f */
[--C-:B------:R-:W-:Y:S02]  /*1ff0*/  IMAD.MOV.U32 R97, RZ, RZ, R89.reuse ;  /* 0x000000ffff617224 */ /* 0x100fe400078e0059 */
[--C-:B------:R-:W-:Y:S01]  /*2000*/  IMAD.MOV.U32 R96, RZ, RZ, R89.reuse ;  /* 0x000000ffff607224 */ /* 0x100fe200078e0059 */
[----:B------:R-:W-:Y:S01]  /*2010*/  UPRMT UR6, UR49, 0x654, UR6 ;  /* 0x0000065431067896 */ /* 0x000fe20008000006 */
[--C-:B------:R-:W-:Y:S02]  /*2020*/  IMAD.MOV.U32 R99, RZ, RZ, R89.reuse ;  /* 0x000000ffff637224 */ /* 0x100fe400078e0059 */
[----:B------:R-:W-:-:S02]  /*2030*/  IMAD.MOV.U32 R98, RZ, RZ, R89 ;  /* 0x000000ffff627224 */ /* 0x000fc400078e0059 */
[--C-:B------:R-:W-:Y:S02]  /*2040*/  IMAD.MOV.U32 R101, RZ, RZ, R89.reuse ;  /* 0x000000ffff657224 */ /* 0x100fe400078e0059 */
[--C-:B------:R-:W-:Y:S02]  /*2050*/  IMAD.MOV.U32 R100, RZ, RZ, R89.reuse ;  /* 0x000000ffff647224 */ /* 0x100fe400078e0059 */
[----:B------:R-:W-:Y:S01]  /*2060*/  SYNCS.ARRIVE.TRANS64.RED.A1T0 RZ, [UR6], RZ ;  /* 0x000000ffffff79a7 */ /* 0x000fe20008100406 */
[--C-:B------:R-:W-:Y:S02]  /*2070*/  IMAD.MOV.U32 R103, RZ, RZ, R89.reuse ;  /* 0x000000ffff677224 */ /* 0x100fe400078e0059 */
[--C-:B------:R-:W-:Y:S02]  /*2080*/  IMAD.MOV.U32 R102, RZ, RZ, R89.reuse ;  /* 0x000000ffff667224 */ /* 0x100fe400078e0059 */
[--C-:B------:R-:W-:Y:S02]  /*2090*/  IMAD.MOV.U32 R105, RZ, RZ, R89.reuse ;  /* 0x000000ffff697224 */ /* 0x100fe400078e0059 */
[----:B------:R-:W-:-:S02]  /*20a0*/  IMAD.MOV.U32 R104, RZ, RZ, R89 ;  /* 0x000000ffff687224 */ /* 0x000fc400078e0059 */
[--C-:B------:R-:W-:Y:S02]  /*20b0*/  IMAD.MOV.U32 R107, RZ, RZ, R89.reuse ;  /* 0x000000ffff6b7224 */ /* 0x100fe400078e0059 */
[--C-:B------:R-:W-:Y:S02]  /*20c0*/  IMAD.MOV.U32 R106, RZ, RZ, R89.reuse ;  /* 0x000000ffff6a7224 */ /* 0x100fe400078e0059 */
        /* <DEDUP_REMOVED lines=27> */
[----:B------:R-:W-:Y:S01]  /*2280*/  IMAD.MOV.U32 R134, RZ, RZ, R89 ;  /* 0x000000ffff867224 */ /* 0x000fe200078e0059 */
[----:B--2---:R-:W-:-:S05]  /*2290*/  IADD3 R3, R3, 0x80, -R6 ;  /* 0x0000008003037810 */ /* 0x004fca0007ffe806 */
[----:B------:R-:W-:-:S05]  /*22a0*/  IMAD R3, R0, -0x80, R3 ;  /* 0xffffff8000037824 */ /* 0x000fca00078e0203 */
[C---:B------:R-:W-:Y:S02]  /*22b0*/  ISETP.GT.AND P4, PT, R3.reuse, RZ, PT ;  /* 0x000000ff0300720c */ /* 0x040fe40003f84270 */
[C---:B------:R-:W-:Y:S02]  /*22c0*/  ISETP.GT.AND P3, PT, R3.reuse, 0x1, PT ;  /* 0x000000010300780c */ /* 0x040fe40003f64270 */
[----:B------:R-:W-:Y:S02]  /*22d0*/  ISETP.GT.AND P1, PT, R3, 0x8, PT ;  /* 0x000000080300780c */ /* 0x000fe40003f24270 */
[----:B------:R-:W-:Y:S02]  /*22e0*/  FSEL R26, R26, -INF , P4 ;  /* 0xff8000001a1a7808 */ /* 0x000fe40002000000 */
[----:B------:R-:W-:Y:S02]  /*22f0*/  FSEL R27, R27, -INF , P3 ;  /* 0xff8000001b1b7808 */ /* 0x000fe40001800000 */
[----:B------:R-:W-:-:S02]  /*2300*/  ISETP.GT.AND P2, PT, R3, 0x9, PT ;  /* 0x000000090300780c */ /* 0x000fc40003f44270 */
[----:B------:R-:W-:Y:S02]  /*2310*/  FSEL R30, R30, -INF , P1 ;  /* 0xff8000001e1e7808 */ /* 0x000fe40000800000 */
[----:B------:R-:W-:Y:S02]  /*2320*/  FMNMX.FTZ R7, R26, R27, !PT ;  /* 0x0000001b1a077209 */ /* 0x000fe40007810000 */
[----:B------:R-:W-:Y:S02]  /*2330*/  ISETP.GT.AND P6, PT, R3, 0x10, PT ;  /* 0x000000100300780c */ /* 0x000fe40003fc4270 */
[----:B------:R-:W-:Y:S02]  /*2340*/  FSEL R31, R31, -INF , P2 ;  /* 0xff8000001f1f7808 */ /* 0x000fe40001000000 */
[----:B------:R-:W-:Y:S02]  /*2350*/  FMNMX.FTZ R0, R30, R7, !PT ;  /* 0x000000071e007209 */ /* 0x000fe40007810000 */
[----:B------:R-:W-:-:S02]  /*2360*/  ISETP.GT.AND P5, PT, R3, 0x11, PT ;  /* 0x000000110300780c */ /* 0x000fc40003fa4270 */
[----:B------:R-:W-:Y:S02]  /*2370*/  FSEL R34, R34, -INF , P6 ;  /* 0xff80000022227808 */ /* 0x000fe40003000000 */
[----:B------:R-:W-:Y:S02]  /*2380*/  FMNMX.FTZ R7, R31, R0, !PT ;  /* 0x000000001f077209 */ /* 0x000fe40007810000 */
[----:B------:R-:W-:Y:S02]  /*2390*/  FSEL R24, R24, -INF , P4 ;  /* 0xff80000018187808 */ /* 0x000fe40002000000 */
[----:B------:R-:W-:Y:S02]  /*23a0*/  ISETP.GT.AND P4, PT, R3, 0x18, PT ;  /* 0x000000180300780c */ /* 0x000fe40003f84270 */
[----:B------:R-:W-:Y:S02]  /*23b0*/  FSEL R35, R35, -INF , P5 ;  /* 0xff80000023237808 */ /* 0x000fe40002800000 */
[----:B------:R-:W-:-:S02]  /*23c0*/  FMNMX.FTZ R0, R34, R7, !PT ;  /* 0x0000000722007209 */ /* 0x000fc40007810000 */
[----:B------:R-:W-:Y:S02]  /*23d0*/  FSEL R25, R25, -INF , P3 ;  /* 0xff80000019197808 */ /* 0x000fe40001800000 */
[----:B------:R-:W-:Y:S02]  /*23e0*/  ISETP.GT.AND P3, PT, R3, 0x19, PT ;  /* 0x000000190300780c */ /* 0x000fe40003f64270 */
[----:B------:R-:W-:Y:S02]  /*23f0*/  FSEL R38, R38, -INF , P4 ;  /* 0xff80000026267808 */ /* 0x000fe40002000000 */
[----:B------:R-:W-:Y:S02]  /*2400*/  FMNMX.FTZ R7, R35, R0, !PT ;  /* 0x0000000023077209 */ /* 0x000fe40007810000 */
[----:B------:R-:W-:Y:S02]  /*2410*/  FSEL R28, R28, -INF , P1 ;  /* 0xff8000001c1c7808 */ /* 0x000fe40000800000 */
        /* <DEDUP_REMOVED lines=78> */
[----:B------:R-:W-:-:S02]  /*2900*/  FSEL R91, R79, -INF , P2 ;  /* 0xff8000004f5b7808 */ /* 0x000fc40001000000 */
[----:B------:R-:W-:Y:S02]  /*2910*/  FMNMX.FTZ R0, R93, R0, !PT ;  /* 0x000000005d007209 */ /* 0x000fe40007810000 */
[----:B------:R-:W-:Y:S02]  /*2920*/  ISETP.GT.AND P3, PT, R3, 0x70, PT ;  /* 0x000000700300780c */ /* 0x000fe40003f64270 */
[----:B------:R-:W-:Y:S02]  /*2930*/  FSEL R60, R60, -INF , P4 ;  /* 0xff8000003c3c7808 */ /* 0x000fe40002000000 */
[----:B------:R-:W-:Y:S02]  /*2940*/  FSEL R79, R82, -INF , P3 ;  /* 0xff800000524f7808 */ /* 0x000fe40001800000 */
[----:B------:R-:W-:Y:S02]  /*2950*/  FMNMX.FTZ R0, R91, R0, !PT ;  /* 0x000000005b007209 */ /* 0x000fe40007810000 */
[----:B------:R-:W-:-:S02]  /*2960*/  ISETP.GT.AND P4, PT, R3, 0x71, PT ;  /* 0x000000710300780c */ /* 0x000fc40003f84270 */
[----:B------:R-:W-:Y:S02]  /*2970*/  FMNMX.FTZ R0, R79, R0, !PT ;  /* 0x000000004f007209 */ /* 0x000fe40007810000 */
[----:B------:R-:W-:Y:S02]  /*2980*/  FSEL R83, R83, -INF , P4 ;  /* 0xff80000053537808 */ /* 0x000fe40002000000 */
[----:B------:R-:W-:Y:S02]  /*2990*/  ISETP.GT.AND P5, PT, R3, 0x78, PT ;  /* 0x000000780300780c */ /* 0x000fe40003fa4270 */
[----:B------:R-:W-:Y:S02]  /*29a0*/  FMNMX.FTZ R7, R83, R0, !PT ;  /* 0x0000000053077209 */ /* 0x000fe40007810000 */
[----:B------:R-:W-:Y:S02]  /*29b0*/  FSEL R86, R86, -INF , P5 ;  /* 0xff80000056567808 */ /* 0x000fe40002800000 */
[----:B------:R-:W-:-:S02]  /*29c0*/  ISETP.GT.AND P6, PT, R3, 0x79, PT ;  /* 0x000000790300780c */ /* 0x000fc40003fc4270 */
[----:B------:R-:W-:Y:S02]  /*29d0*/  FMNMX.FTZ R0, R86, R7, !PT ;  /* 0x0000000756007209 */ /* 0x000fe40007810000 */
[----:B------:R-:W-:Y:S02]  /*29e0*/  FSEL R87, R87, -INF , P6 ;  /* 0xff80000057577808 */ /* 0x000fe40003000000 */
[----:B------:R-:W-:Y:S02]  /*29f0*/  P2R R10, PR, RZ, 0x4 ;  /* 0x00000004ff0a7803 */ /* 0x000fe40000000000 */
[----:B------:R-:W-:Y:S02]  /*2a00*/  FMNMX.FTZ R6, R87, R0, !PT ;  /* 0x0000000057067209 */ /* 0x000fe40007810000 */
[----:B------:R-:W-:Y:S02]  /*2a10*/  P2R R12, PR, RZ, 0x1 ;  /* 0x00000001ff0c7803 */ /* 0x000fe40000000000 */
[----:B------:R-:W-:Y:S01]  /*2a20*/  P2R R11, PR, RZ, 0x2 ;  /* 0x00000002ff0b7803 */ /* 0x000fe20000000000 */
[----:B------:R-:W0:Y:S01]  /*2a30*/  SHFL.BFLY PT, R7, R6, 0x2, 0x1f ;  /* 0x0c401f0006077f89 */ /* 0x000e2200000e0000 */
[----:B------:R-:W-:-:S02]  /*2a40*/  ISETP.GT.AND P2, PT, R3, 0x58, PT ;  /* 0x000000580300780c */ /* 0x000fc40003f44270 */
[C---:B------:R-:W-:Y:S02]  /*2a50*/  ISETP.GT.AND P1, PT, R3.reuse, 0x59, PT ;  /* 0x000000590300780c */ /* 0x040fe40003f24270 */
[----:B------:R-:W-:Y:S02]  /*2a60*/  ISETP.GT.AND P0, PT, R3, 0x60, PT ;  /* 0x000000600300780c */ /* 0x000fe40003f04270 */
[----:B------:R-:W-:Y:S02]  /*2a70*/  FMNMX.FTZ R3, R24, R25, !PT ;  /* 0x0000001918037209 */ /* 0x000fe40007810000 */
[----:B------:R-:W-:Y:S02]  /*2a80*/  FSEL R68, R68, -INF , P2 ;  /* 0xff80000044447808 */ /* 0x000fe40001000000 */
[----:B------:R-:W-:Y:S02]  /*2a90*/  ISETP.NE.AND P2, PT, R10, RZ, PT ;  /* 0x000000ff0a00720c */ /* 0x000fe40003f45270 */
[----:B------:R-:W-:-:S02]  /*2aa0*/  FMNMX.FTZ R10, R28, R3, !PT ;  /* 0x000000031c0a7209 */ /* 0x000fc40007810000 */
[----:B------:R-:W-:Y:S02]  /*2ab0*/  FSEL R72, R72, -INF , P0 ;  /* 0xff80000048487808 */ /* 0x000fe40000000000 */
[----:B------:R-:W-:Y:S02]  /*2ac0*/  FMNMX.FTZ R3, R29, R10, !PT ;  /* 0x0000000a1d037209 */ /* 0x000fe40007810000 */
[----:B------:R-:W-:Y:S02]  /*2ad0*/  ISETP.NE.AND P0, PT, R12, RZ, PT ;  /* 0x000000ff0c00720c */ /* 0x000fe40003f05270 */
[----:B------:R-:W-:Y:S02]  /*2ae0*/  FMNMX.FTZ R10, R32, R3, !PT ;  /* 0x00000003200a7209 */ /* 0x000fe40007810000 */
[----:B------:R-:W-:Y:S02]  /*2af0*/  P2R R8, PR, RZ, 0x8 ;  /* 0x00000008ff087803 */ /* 0x000fe40000000000 */
[----:B0-----:R-:W-:-:S02]  /*2b00*/  FMNMX.FTZ R7, R6, R7, !PT ;  /* 0x0000000706077209 */ /* 0x001fc40007810000 */
[----:B------:R-:W-:Y:S02]  /*2b10*/  FMNMX.FTZ R3, R33, R10, !PT ;  /* 0x0000000a21037209 */ /* 0x000fe40007810000 */
[----:B------:R-:W-:Y:S01]  /*2b20*/  FSEL R73, R73, -INF , P0 ;  /* 0xff80000049497808 */ /* 0x000fe20000000000 */
[----:B------:R-:W0:Y:S01]  /*2b30*/  SHFL.BFLY PT, R0, R7, 0x1, 0x1f ;  /* 0x0c201f0007007f89 */ /* 0x000e2200000e0000 */
[----:B------:R-:W-:Y:S02]  /*2b40*/  FMNMX.FTZ R12, R36, R3, !PT ;  /* 0x00000003240c7209 */ /* 0x000fe40007810000 */
[----:B------:R-:W-:Y:S02]  /*2b50*/  ISETP.NE.AND P0, PT, R5, RZ, PT ;  /* 0x000000ff0500720c */ /* 0x000fe40003f05270 */
[----:B------:R-:W-:Y:S02]  /*2b60*/  FMNMX.FTZ R3, R37, R12, !PT ;  /* 0x0000000c25037209 */ /* 0x000fe40007810000 */
[----:B------:R-:W-:-:S02]  /*2b70*/  FSEL R69, R69, -INF , P1 ;  /* 0xff80000045457808 */ /* 0x000fc40000800000 */
[----:B------:R-:W-:Y:S02]  /*2b80*/  FMNMX.FTZ R12, R40, R3, !PT ;  /* 0x00000003280c7209 */ /* 0x000fe40007810000 */
[----:B------:R-:W-:Y:S02]  /*2b90*/  ISETP.NE.AND P1, PT, R11, RZ, PT ;  /* 0x000000ff0b00720c */ /* 0x000fe40003f25270 */
[----:B------:R-:W-:Y:S02]  /*2ba0*/  FMNMX.FTZ R3, R41, R12, !PT ;  /* 0x0000000c29037209 */ /* 0x000fe40007810000 */
[----:B------:R-:W-:Y:S02]  /*2bb0*/  FSEL R76, R76, -INF , P1 ;  /* 0xff8000004c4c7808 */ /* 0x000fe40000800000 */
[----:B------:R-:W-:Y:S02]  /*2bc0*/  FMNMX.FTZ R14, R44, R3, !PT ;  /* 0x000000032c0e7209 */ /* 0x000fe40007810000 */
[----:B------:R-:W-:-:S02]  /*2bd0*/  FSEL R77, R77, -INF , P2 ;  /* 0xff8000004d4d7808 */ /* 0x000fc40001000000 */
[----:B------:R-:W-:Y:S02]  /*2be0*/  FMNMX.FTZ R3, R45, R14, !PT ;  /* 0x0000000e2d037209 */ /* 0x000fe40007810000 */
[----:B------:R-:W-:Y:S02]  /*2bf0*/  FSEL R81, R81, -INF , P4 ;  /* 0xff80000051517808 */ /* 0x000fe40002000000 */
[----:B0-----:R-:W-:Y:S02]  /*2c00*/  FMNMX.FTZ R0, R7, R0, !PT ;  /* 0x0000000007007209 */ /* 0x001fe40007810000 */
[----:B------:R-:W-:Y:S02]  /*2c10*/  FMNMX.FTZ R14, R48, R3, !PT ;  /* 0x00000003300e7209 */ /* 0x000fe40007810000 */
[C---:B------:R-:W-:Y:S01]  /*2c20*/  FSETP.NEU.FTZ.AND P3, PT, R0.reuse, -INF , PT ;  /* 0xff8000000000780b */ /* 0x040fe20003f7d000 */
[----:B------:R-:W-:-:S01]  /*2c30*/  FFMA.FTZ R78, R0, R9, -8 ;  /* 0xc1000000004e7423 */ /* 0x000fc20000010009 */
[----:B------:R-:W-:-:S02]  /*2c40*/  FMNMX.FTZ R3, R49, R14, !PT ;  /* 0x0000000e31037209 */ /* 0x000fc40007810000 */
[----:B------:R-:W-:Y:S02]  /*2c50*/  FSEL R84, R84, -INF , P5 ;  /* 0xff80000054547808 */ /* 0x000fe40002800000 */
[----:B------:R-:W-:Y:S02]  /*2c60*/  FMNMX.FTZ R20, R52, R3, !PT ;  /* 0x0000000334147209 */ /* 0x000fe40007810000 */
[----:B------:R-:W-:Y:S02]  /*2c70*/  FSEL R78, R78, RZ, P3 ;  /* 0x000000ff4e4e7208 */ /* 0x000fe40001800000 */
[----:B------:R-:W-:Y:S02]  /*2c80*/  FMNMX.FTZ R3, R53, R20, !PT ;  /* 0x0000001435037209 */ /* 0x000fe40007810000 */
[----:B------:R-:W-:Y:S01]  /*2c90*/  ISETP.NE.AND P3, PT, R8, RZ, PT ;  /* 0x000000ff0800720c */ /* 0x000fe20003f65270 */
[--C-:B------:R-:W-:Y:S01]  /*2ca0*/  FFMA.FTZ R5, R26, UR46, -R78.reuse ;  /* 0x0000002e1a057c23 */ /* 0x100fe2000801084e */
[----:B------:R-:W-:Y:S01]  /*2cb0*/  FMNMX.FTZ R26, R56, R3, !PT ;  /* 0x00000003381a7209 */ /* 0x000fe20007810000 */
[--C-:B------:R-:W-:Y:S01]  /*2cc0*/  FFMA.FTZ R7, R30, UR46, -R78.reuse ;  /* 0x0000002e1e077c23 */ /* 0x100fe2000801084e */
[----:B------:R-:W-:-:S01]  /*2cd0*/  FFMA.FTZ R9, R34, UR46, -R78 ;  /* 0x0000002e22097c23 */ /* 0x000fc2000801084e */
[----:B------:R-:W-:Y:S01]  /*2ce0*/  FSEL R80, R80, -INF , P3 ;  /* 0xff80000050507808 */ /* 0x000fe20001800000 */
[----:B------:R-:W-:-:S01]  /*2cf0*/  FFMA.FTZ R11, R38, UR46, -R78 ;  /* 0x0000002e260b7c23 */ /* 0x000fc2000801084e */
[----:B------:R-:W-:Y:S01]  /*2d00*/  FMNMX.FTZ R3, R57, R26, !PT ;  /* 0x0000001a39037209 */ /* 0x000fe20007810000 */
[----:B------:R-:W-:-:S01]  /*2d10*/  FFMA.FTZ R15, R50, UR46, -R78 ;  /* 0x0000002e320f7c23 */ /* 0x000fc2000801084e */
[----:B------:R-:W-:Y:S01]  /*2d20*/  FSEL R85, R85, -INF , P6 ;  /* 0xff80000055557808 */ /* 0x000fe20003000000 */
[----:B------:R-:W-:-:S01]  /*2d30*/  FFMA.FTZ R8, R31, UR46, -R78 ;  /* 0x0000002e1f087c23 */ /* 0x000fc2000801084e */
[----:B------:R-:W-:Y:S01]  /*2d40*/  FMNMX.FTZ R26, R60, R3, !PT ;  /* 0x000000033c1a7209 */ /* 0x000fe20007810000 */
[----:B------:R-:W-:-:S01]  /*2d50*/  FFMA.FTZ R31, R58, UR46, -R78 ;  /* 0x0000002e3a1f7c23 */ /* 0x000fc2000801084e */
[--C-:B------:R-:W-:Y:S01]  /*2d60*/  FFMA.FTZ R12, R39, UR46, -R78.reuse ;  /* 0x0000002e270c7c23 */ /* 0x100fe2000801084e */
[----:B------:R-:W-:-:S01]  /*2d70*/  FFMA.FTZ R39, R62, UR46, -R78 ;  /* 0x0000002e3e277c23 */ /* 0x000fc2000801084e */
[----:B------:R-:W-:Y:S01]  /*2d80*/  FMNMX.FTZ R3, R61, R26, !PT ;  /* 0x0000001a3d037209 */ /* 0x000fe20007810000 */
[----:B------:R-:W-:-:S02]  /*2d90*/  IMAD.U32 R62, RZ, RZ, UR46 ;  /* 0x0000002eff3e7e24 */ /* 0x000fc4000f8e00ff */
[--C-:B------:R-:W-:Y:S01]  /*2da0*/  FFMA.FTZ R20, R46, UR46, -R78.reuse ;  /* 0x0000002e2e147c23 */ /* 0x100fe2000801084e */
[----:B------:R-:W-:-:S01]  /*2db0*/  FFMA.FTZ R46, R63, UR46, -R78 ;  /* 0x0000002e3f2e7c23 */ /* 0x000fc2000801084e */
[----:B------:R-:W-:Y:S01]  /*2dc0*/  FMNMX.FTZ R26, R64, R3, !PT ;  /* 0x00000003401a7209 */ /* 0x000fe20007810000 */
[----:B------:R-:W-:-:S01]  /*2dd0*/  FFMA.FTZ R6, R27, UR46, -R78 ;  /* 0x0000002e1b067c23 */ /* 0x000fc2000801084e */
[--C-:B------:R-:W-:Y:S01]  /*2de0*/  FFMA.FTZ R10, R35, UR46, -R78.reuse ;  /* 0x0000002e230a7c23 */ /* 0x100fe2000801084e */
[----:B------:R-:W-:-:S01]  /*2df0*/  FFMA.FTZ R35, R66, UR46, -R78 ;  /* 0x0000002e42237c23 */ /* 0x000fc2000801084e */
[----:B------:R-:W-:Y:S01]  /*2e00*/  FMNMX.FTZ R3, R65, R26, !PT ;  /* 0x0000001a41037209 */ /* 0x000fe20007810000 */
[----:B------:R-:W-:Y:S01]  /*2e10*/  MUFU.EX2 R5, R5 ;  /* 0x0000000500057308 */ /* 0x000fe20000000800 */
[----:B------:R-:W-:-:S01]  /*2e20*/  FFMA.FTZ R13, R42, UR46, -R78 ;  /* 0x0000002e2a0d7c23 */ /* 0x000fc2000801084e */
[--C-:B------:R-:W-:Y:S01]  /*2e30*/  FFMA.FTZ R42, R70, UR46, -R78.reuse ;  /* 0x0000002e462a7c23 */ /* 0x100fe2000801084e */
[----:B------:R-:W-:Y:S01]  /*2e40*/  FMNMX.FTZ R30, R68, R3, !PT ;  /* 0x00000003441e7209 */ /* 0x000fe20007810000 */
[--C-:B------:R-:W-:Y:S01]  /*2e50*/  FFMA.FTZ R26, R51, UR46, -R78.reuse ;  /* 0x0000002e331a7c23 */ /* 0x100fe2000801084e */
[----:B------:R-:W-:-:S01]  /*2e60*/  FFMA.FTZ R51, R71, UR46, -R78 ;  /* 0x0000002e47337c23 */ /* 0x000fc2000801084e */
[--C-:B------:R-:W-:Y:S01]  /*2e70*/  FFMA.FTZ R14, R43, UR46, -R78.reuse ;  /* 0x0000002e2b0e7c23 */ /* 0x100fe2000801084e */
        /* <DEDUP_REMOVED lines=11> */
[----:B------:R-:W-:Y:S01]  /*2f30*/  FFMA.FTZ R55, R79, UR46, -R78 ;  /* 0x0000002e4f377c23 */ /* 0x000fe2000801084e */
[----:B------:R-:W-:Y:S01]  /*2f40*/  FMNMX.FTZ R34, R76, R3, !PT ;  /* 0x000000034c227209 */ /* 0x000fe20007810000 */
[----:B------:R-:W-:-:S02]  /*2f50*/  IMAD.MOV.U32 R91, RZ, RZ, R89 ;  /* 0x000000ffff5b7224 */ /* 0x000fc400078e0059 */
[----:B------:R-:W-:Y:S01]  /*2f60*/  IMAD.MOV.U32 R93, RZ, RZ, R89 ;  /* 0x000000ffff5d7224 */ /* 0x000fe200078e0059 */
[----:B------:R-:W-:Y:S01]  /*2f70*/  FMNMX.FTZ R3, R77, R34, !PT ;  /* 0x000000224d037209 */ /* 0x000fe20007810000 */
[----:B------:R-:W0:Y:S03]  /*2f80*/  MUFU.EX2 R8, R8 ;  /* 0x0000000800087308 */ /* 0x000e260000000800 */
[----:B------:R-:W-:-:S04]  /*2f90*/  FMNMX.FTZ R34, R80, R3, !PT ;  /* 0x0000000350227209 */ /* 0x000fc80007810000 */
[----:B------:R-:W-:Y:S01]  /*2fa0*/  FMNMX.FTZ R3, R81, R34, !PT ;  /* 0x0000002251037209 */ /* 0x000fe20007810000 */
[----:B------:R-:W-:Y:S01]  /*2fb0*/  MUFU.EX2 R9, R9 ;  /* 0x0000000900097308 */ /* 0x000fe20000000800 */
[----:B------:R-:W-:-:S01]  /*2fc0*/  FFMA.FTZ R34, R59, UR46, -R78 ;  /* 0x0000002e3b227c23 */ /* 0x000fc2000801084e */
[----:B------:R-:W-:Y:S01]  /*2fd0*/  FFMA.FTZ R59, R86, UR46, -R78 ;  /* 0x0000002e563b7c23 */ /* 0x000fe2000801084e */
[----:B------:R-:W-:-:S04]  /*2fe0*/  FMNMX.FTZ R38, R84, R3, !PT ;  /* 0x0000000354267209 */ /* 0x000fc80007810000 */
[----:B------:R-:W-:Y:S01]  /*2ff0*/  FMNMX.FTZ R3, R85, R38, !PT ;  /* 0x0000002655037209 */ /* 0x000fe20007810000 */
[----:B------:R-:W-:-:S01]  /*3000*/  FFMA.FTZ R38, R67, UR46, -R78 ;  /* 0x0000002e43267c23 */ /* 0x000fc2000801084e */
[----:B------:R-:W-:Y:S01]  /*3010*/  MUFU.EX2 R10, R10 ;  /* 0x0000000a000a7308 */ /* 0x000fe20000000800 */
[----:B0-----:R-:W-:Y:S02]  /*3020*/  F2FP.SATFINITE.E4M3.F32.PACK_AB_MERGE_C R137, R8, R7, RZ ;  /* 0x000000070889723e */ /* 0x001fe400048070ff */
[----:B------:R-:W0:Y:S02]  /*3030*/  SHFL.BFLY PT, R50, R3, 0x2, 0x1f ;  /* 0x0c401f0003327f89 */ /* 0x000e2400000e0000 */
[----:B------:R-:W-:-:S03]  /*3040*/  F2FP.SATFINITE.E4M3.F32.PACK_AB_MERGE_C R137, R6, R5, R137 ;  /* 0x000000050689723e */ /* 0x000fc60004807089 */
[----:B------:R-:W-:Y:S08]  /*3050*/  MUFU.EX2 R11, R11 ;  /* 0x0000000b000b7308 */ /* 0x000ff00000000800 */
[----:B------:R-:W1:Y:S08]  /*3060*/  MUFU.EX2 R12, R12 ;  /* 0x0000000c000c7308 */ /* 0x000e700000000800 */
[----:B------:R-:W-:Y:S01]  /*3070*/  MUFU.EX2 R13, R13 ;  /* 0x0000000d000d7308 */ /* 0x000fe20000000800 */
[----:B0-----:R-:W-:Y:S01]  /*3080*/  FMNMX.FTZ R58, R3, R50, !PT ;  /* 0x00000032033a7209 */ /* 0x001fe20007810000 */
[----:B------:R-:W-:-:S04]  /*3090*/  FFMA.FTZ R50, R74, UR46, -R78 ;  /* 0x0000002e4a327c23 */ /* 0x000fc8000801084e */
[----:B------:R-:W0:Y:S02]  /*30a0*/  SHFL.BFLY PT, R3, R58, 0x1, 0x1f ;  /* 0x0c201f003a037f89 */ /* 0x000e2400000e0000 */
[----:B------:R-:W-:Y:S01]  /*30b0*/  MUFU.EX2 R14, R14 ;  /* 0x0000000e000e7308 */ /* 0x000fe20000000800 */
[----:B-1----:R-:W-:-:S04]  /*30c0*/  F2FP.SATFINITE.E4M3.F32.PACK_AB_MERGE_C R139, R12, R11, RZ ;  /* 0x0000000b0c8b723e */ /* 0x002fc800048070ff */
[----:B------:R-:W-:-:S03]  /*30d0*/  F2FP.SATFINITE.E4M3.F32.PACK_AB_MERGE_C R139, R10, R9, R139 ;  /* 0x000000090a8b723e */ /* 0x000fc6000480708b */
[----:B------:R-:W-:Y:S08]  /*30e0*/  MUFU.EX2 R20, R20 ;  /* 0x0000001400147308 */ /* 0x000ff00000000800 */
[----:B------:R-:W1:Y:S01]  /*30f0*/  MUFU.EX2 R21, R21 ;  /* 0x0000001500157308 */ /* 0x000e620000000800 */
[----:B0-----:R-:W-:-:S07]  /*3100*/  FMNMX.FTZ R3, R58, R3, !PT ;  /* 0x000000033a037209 */ /* 0x001fce0007810000 */
[----:B------:R-:W-:Y:S01]  /*3110*/  MUFU.EX2 R15, R15 ;  /* 0x0000000f000f7308 */ /* 0x000fe20000000800 */
[----:B------:R-:W-:-:S01]  /*3120*/  FFMA.FTZ R58, R83, UR46, -R78 ;  /* 0x0000002e533a7c23 */ /* 0x000fc2000801084e */
[C---:B------:R-:W-:Y:S01]  /*3130*/  FSETP.NEU.FTZ.AND P1, PT, R3.reuse, -INF , PT ;  /* 0xff8000000300780b */ /* 0x040fe20003f3d000 */
[----:B------:R-:W-:-:S01]  /*3140*/  FFMA.FTZ R63, R3, R62, -8 ;  /* 0xc1000000033f7423 */ /* 0x000fc2000001003e */
[----:B------:R-:W-:-:S04]  /*3150*/  FFMA.FTZ R62, R87, UR46, -R78 ;  /* 0x0000002e573e7c23 */ /* 0x000fc8000801084e */
[----:B------:R-:W-:Y:S01]  /*3160*/  MUFU.EX2 R26, R26 ;  /* 0x0000001a001a7308 */ /* 0x000fe20000000800 */
[----:B------:R-:W-:Y:S02]  /*3170*/  FSEL R63, R63, RZ, P1 ;  /* 0x000000ff3f3f7208 */ /* 0x000fe40000800000 */
[----:B-1----:R-:W-:Y:S02]  /*3180*/  F2FP.SATFINITE.E4M3.F32.PACK_AB_MERGE_C R141, R21, R20, RZ ;  /* 0x00000014158d723e */ /* 0x002fe400048070ff */
[----:B------:R-:W-:Y:S01]  /*3190*/  PLOP3.LUT P1, PT, PT, PT, UP0, 0x80, 0x0 ;  /* 0x000000000000781c */ /* 0x000fe20003f2f008 */
[--C-:B------:R-:W-:Y:S01]  /*31a0*/  FFMA.FTZ R24, R24, UR46, -R63.reuse ;  /* 0x0000002e18187c23 */ /* 0x100fe2000801083f */
[----:B------:R-:W-:-:S01]  /*31b0*/  FFMA.FTZ R25, R25, UR46, -R63 ;  /* 0x0000002e19197c23 */ /* 0x000fc2000801083f */
[--C-:B------:R-:W-:Y:S01]  /*31c0*/  FFMA.FTZ R66, R28, UR46, -R63.reuse ;  /* 0x0000002e1c427c23 */ /* 0x100fe2000801083f */
[----:B------:R-:W-:-:S01]  /*31d0*/  FFMA.FTZ R67, R29, UR46, -R63 ;  /* 0x0000002e1d437c23 */ /* 0x000fc2000801083f */
[--C-:B------:R-:W-:Y:S01]  /*31e0*/  FFMA.FTZ R28, R32, UR46, -R63.reuse ;  /* 0x0000002e201c7c23 */ /* 0x100fe2000801083f */
[----:B------:R-:W-:-:S01]  /*31f0*/  FFMA.FTZ R29, R33, UR46, -R63 ;  /* 0x0000002e211d7c23 */ /* 0x000fc2000801083f */
[----:B------:R-:W-:Y:S01]  /*3200*/  MUFU.EX2 R24, R24 ;  /* 0x0000001800187308 */ /* 0x000fe20000000800 */
[----:B------:R-:W-:-:S01]  /*3210*/  FFMA.FTZ R70, R36, UR46, -R63 ;  /* 0x0000002e24467c23 */ /* 0x000fc2000801083f */
[--C-:B------:R-:W-:Y:S01]  /*3220*/  FFMA.FTZ R33, R41, UR46, -R63.reuse ;  /* 0x0000002e29217c23 */ /* 0x100fe2000801083f */
[----:B------:R-:W-:-:S01]  /*3230*/  FFMA.FTZ R41, R44, UR46, -R63 ;  /* 0x0000002e2c297c23 */ /* 0x000fc2000801083f */
[--C-:B------:R-:W-:Y:S01]  /*3240*/  FFMA.FTZ R36, R48, UR46, -R63.reuse ;  /* 0x0000002e30247c23 */ /* 0x100fe2000801083f */
[----:B------:R-:W-:-:S01]  /*3250*/  FFMA.FTZ R44, R45, UR46, -R63 ;  /* 0x0000002e2d2c7c23 */ /* 0x000fc2000801083f */
[--C-:B------:R-:W-:Y:S01]  /*3260*/  FFMA.FTZ R48, R52, UR46, -R63.reuse ;  /* 0x0000002e34307c23 */ /* 0x100fe2000801083f */
[----:B------:R-:W-:-:S01]  /*3270*/  FFMA.FTZ R45, R57, UR46, -R63 ;  /* 0x0000002e392d7c23 */ /* 0x000fc2000801083f */
[----:B------:R-:W0:Y:S01]  /*3280*/  MUFU.EX2 R25, R25 ;  /* 0x0000001900197308 */ /* 0x000e220000000800 */
[----:B------:R-:W-:-:S01]  /*3290*/  FADD.FTZ R52, R5, R6 ;  /* 0x0000000605347221 */ /* 0x000fc20000010000 */
[--C-:B------:R-:W-:Y:S01]  /*32a0*/  FFMA.FTZ R71, R37, UR46, -R63.reuse ;  /* 0x0000002e25477c23 */ /* 0x100fe2000801083f */
[----:B------:R-:W-:-:S01]  /*32b0*/  FFMA.FTZ R32, R40, UR46, -R63 ;  /* 0x0000002e28207c23 */ /* 0x000fc2000801083f */
[--C-:B------:R-:W-:Y:S01]  /*32c0*/  FFMA.FTZ R37, R49, UR46, -R63.reuse ;  /* 0x0000002e31257c23 */ /* 0x100fe2000801083f */
[----:B------:R-:W-:-:S01]  /*32d0*/  FFMA.FTZ R40, R56, UR46, -R63 ;  /* 0x0000002e38287c23 */ /* 0x000fc2000801083f */
[--C-:B------:R-:W-:Y:S01]  /*32e0*/  FFMA.FTZ R49, R53, UR46, -R63.reuse ;  /* 0x0000002e35317c23 */ /* 0x100fe2000801083f */
[----:B------:R-:W-:-:S01]  /*32f0*/  FFMA.FTZ R56, R61, UR46, -R63 ;  /* 0x0000002e3d387c23 */ /* 0x000fc2000801083f */
[----:B------:R-:W1:Y:S01]  /*3300*/  MUFU.EX2 R66, R66 ;  /* 0x0000004200427308 */ /* 0x000e620000000800 */
[----:B------:R-:W-:-:S01]  /*3310*/  FFMA.FTZ R53, R60, UR46, -R63 ;  /* 0x0000002e3c357c23 */ /* 0x000fc2000801083f */
[----:B------:R-:W-:Y:S01]  /*3320*/  FADD.FTZ R61, R7, R52 ;  /* 0x00000034073d7221 */ /* 0x000fe20000010000 */
[----:B------:R-:W-:-:S01]  /*3330*/  FFMA.FTZ R52, R64, UR46, -R63 ;  /* 0x0000002e40347c23 */ /* 0x000fc2000801083f */
[--C-:B------:R-:W-:Y:S01]  /*3340*/  FFMA.FTZ R4, R72, UR46, -R63.reuse ;  /* 0x0000002e48047c23 */ /* 0x100fe2000801083f */
[----:B------:R-:W-:-:S01]  /*3350*/  FFMA.FTZ R73, R73, UR46, -R63 ;  /* 0x0000002e49497c23 */ /* 0x000fc2000801083f */
[----:B------:R-:W-:Y:S01]  /*3360*/  FADD.FTZ R64, R8, R61 ;  /* 0x0000003d08407221 */ /* 0x000fe20000010000 */
[----:B------:R-:W-:-:S01]  /*3370*/  FFMA.FTZ R76, R76, UR46, -R63 ;  /* 0x0000002e4c4c7c23 */ /* 0x000fc2000801083f */
[----:B------:R-:W2:Y:S01]  /*3380*/  MUFU.EX2 R67, R67 ;  /* 0x0000004300437308 */ /* 0x000ea20000000800 */
[----:B0-----:R-:W-:-:S01]  /*3390*/  FADD.FTZ R57, R24, R25 ;  /* 0x0000001918397221 */ /* 0x001fc20000010000 */
[----:B------:R-:W-:Y:S01]  /*33a0*/  FADD.FTZ R61, R9, R64 ;  /* 0x00000040093d7221 */ /* 0x000fe20000010000 */
[----:B------:R-:W-:-:S01]  /*33b0*/  FFMA.FTZ R77, R77, UR46, -R63 ;  /* 0x0000002e4d4d7c23 */ /* 0x000fc2000801083f */
[--C-:B------:R-:W-:Y:S01]  /*33c0*/  FFMA.FTZ R80, R80, UR46, -R63.reuse ;  /* 0x0000002e50507c23 */ /* 0x100fe2000801083f */
[----:B------:R-:W-:-:S01]  /*33d0*/  FFMA.FTZ R81, R81, UR46, -R63 ;  /* 0x0000002e51517c23 */ /* 0x000fc2000801083f */
[----:B------:R-:W-:Y:S01]  /*33e0*/  FADD.FTZ R64, R10, R61 ;  /* 0x0000003d0a407221 */ /* 0x000fe20000010000 */
[----:B------:R-:W-:-:S01]  /*33f0*/  FFMA.FTZ R84, R84, UR46, -R63 ;  /* 0x0000002e54547c23 */ /* 0x000fc2000801083f */
[----:B------:R-:W0:Y:S01]  /*3400*/  MUFU.EX2 R28, R28 ;  /* 0x0000001c001c7308 */ /* 0x000e220000000800 */
[----:B-1----:R-:W-:-:S01]  /*3410*/  FADD.FTZ R60, R66, R57 ;  /* 0x00000039423c7221 */ /* 0x002fc20000010000 */
[----:B------:R-:W-:-:S06]  /*3420*/  F2FP.SATFINITE.E4M3.F32.PACK_AB_MERGE_C R141, R14, R13, R141 ;  /* 0x0000000d0e8d723e */ /* 0x000fcc000480708d */
[----:B------:R-:W1:Y:S01]  /*3430*/  MUFU.EX2 R29, R29 ;  /* 0x0000001d001d7308 */ /* 0x000e620000000800 */
[----:B--2---:R-:W-:-:S01]  /*3440*/  FADD.FTZ R57, R67, R60 ;  /* 0x0000003c43397221 */ /* 0x004fc20000010000 */
[----:B------:R-:W-:-:S04]  /*3450*/  F2FP.SATFINITE.E4M3.F32.PACK_AB_MERGE_C R136, R67, R66, RZ ;  /* 0x000000424388723e */ /* 0x000fc800048070ff */
[----:B------:R-:W-:Y:S02]  /*3460*/  F2FP.SATFINITE.E4M3.F32.PACK_AB_MERGE_C R136, R25, R24, R136 ;  /* 0x000000181988723e */ /* 0x000fe40004807088 */
[----:B------:R-:W2:Y:S01]  /*3470*/  MUFU.EX2 R70, R70 ;  /* 0x0000004600467308 */ /* 0x000ea20000000800 */
[----:B0-----:R-:W-:-:S01]  /*3480*/  FADD.FTZ R60, R28, R57 ;  /* 0x000000391c3c7221 */ /* 0x001fc20000010000 */
[----:B------:R-:W-:Y:S01]  /*3490*/  FFMA.FTZ R57, R65, UR46, -R63 ;  /* 0x0000002e41397c23 */ /* 0x000fe2000801083f */
[----:B------:R-:W-:-:S05]  /*34a0*/  FADD.FTZ R65, R11, R64 ;  /* 0x000000400b417221 */ /* 0x000fca0000010000 */
[----:B------:R-:W0:Y:S01]  /*34b0*/  MUFU.EX2 R71, R71 ;  /* 0x0000004700477308 */ /* 0x000e220000000800 */
[----:B-1----:R-:W-:-:S01]  /*34c0*/  FADD.FTZ R61, R29, R60 ;  /* 0x0000003c1d3d7221 */ /* 0x002fc20000010000 */
[----:B------:R-:W-:Y:S01]  /*34d0*/  FFMA.FTZ R60, R68, UR46, -R63 ;  /* 0x0000002e443c7c23 */ /* 0x000fe2000801083f */
[----:B------:R-:W-:-:S05]  /*34e0*/  FADD.FTZ R68, R12, R65 ;  /* 0x000000410c447221 */ /* 0x000fca0000010000 */
[----:B------:R-:W1:Y:S01]  /*34f0*/  MUFU.EX2 R32, R32 ;  /* 0x0000002000207308 */ /* 0x000e620000000800 */
[----:B--2---:R-:W-:-:S01]  /*3500*/  FADD.FTZ R64, R70, R61 ;  /* 0x0000003d46407221 */ /* 0x004fc20000010000 */
[----:B------:R-:W-:Y:S01]  /*3510*/  FFMA.FTZ R61, R69, UR46, -R63 ;  /* 0x0000002e453d7c23 */ /* 0x000fe2000801083f */
[----:B------:R-:W-:-:S01]  /*3520*/  FADD.FTZ R69, R13, R68 ;  /* 0x000000440d457221 */ /* 0x000fc20000010000 */
[----:B------:R-:W-:-:S03]  /*3530*/  FFMA.FTZ R63, R85, UR46, -R63 ;  /* 0x0000002e553f7c23 */ /* 0x000fc6000801083f */
[----:B------:R-:W-:Y:S01]  /*3540*/  FADD.FTZ R69, R14, R69 ;  /* 0x000000450e457221 */ /* 0x000fe20000010000 */
[----:B------:R-:W2:Y:S01]  /*3550*/  MUFU.EX2 R33, R33 ;  /* 0x0000002100217308 */ /* 0x000ea20000000800 */
[----:B0-----:R-:W-:-:S01]  /*3560*/  FADD.FTZ R65, R71, R64 ;  /* 0x0000004047417221 */ /* 0x001fc20000010000 */
[----:B------:R-:W-:Y:S01]  /*3570*/  F2FP.SATFINITE.E4M3.F32.PACK_AB_MERGE_C R70, R71, R70, RZ ;  /* 0x000000464746723e */ /* 0x000fe200048070ff */
[----:B------:R-:W-:-:S03]  /*3580*/  FADD.FTZ R68, R20, R69 ;  /* 0x0000004514447221 */ /* 0x000fc60000010000 */
[----:B------:R-:W-:Y:S01]  /*3590*/  F2FP.SATFINITE.E4M3.F32.PACK_AB_MERGE_C R138, R29, R28, R70 ;  /* 0x0000001c1d8a723e */ /* 0x000fe20004807046 */
[----:B------:R-:W-:-:S01]  /*35a0*/  FADD.FTZ R68, R21, R68 ;  /* 0x0000004415447221 */ /* 0x000fc20000010000 */
[----:B------:R-:W0:Y:S01]  /*35b0*/  MUFU.EX2 R41, R41 ;  /* 0x0000002900297308 */ /* 0x000e220000000800 */
[----:B-1----:R-:W-:-:S02]  /*35c0*/  FADD.FTZ R64, R32, R65 ;  /* 0x0000004120407221 */ /* 0x002fc40000010000 */
[----:B------:R-:W-:-:S04]  /*35d0*/  FADD.FTZ R69, R15, R68 ;  /* 0x000000440f457221 */ /* 0x000fc80000010000 */
[----:B------:R-:W-:Y:S01]  /*35e0*/  FADD.FTZ R8, R26, R69 ;  /* 0x000000451a087221 */ /* 0x000fe20000010000 */
[----:B------:R-:W1:Y:S01]  /*35f0*/  MUFU.EX2 R44, R44 ;  /* 0x0000002c002c7308 */ /* 0x000e620000000800 */
[----:B--2---:R-:W-:-:S07]  /*3600*/  FADD.FTZ R64, R33, R64 ;  /* 0x0000004021407221 */ /* 0x004fce0000010000 */
[----:B------:R-:W2:Y:S01]  /*3610*/  MUFU.EX2 R36, R36 ;  /* 0x0000002400247308 */ /* 0x000ea20000000800 */
[----:B0-----:R-:W-:-:S07]  /*3620*/  FADD.FTZ R65, R41, R64 ;  /* 0x0000004029417221 */ /* 0x001fce0000010000 */
[----:B------:R-:W0:Y:S01]  /*3630*/  MUFU.EX2 R37, R37 ;  /* 0x0000002500257308 */ /* 0x000e220000000800 */
[----:B-1----:R-:W-:-:S01]  /*3640*/  FADD.FTZ R65, R44, R65 ;  /* 0x000000412c417221 */ /* 0x002fc20000010000 */
[----:B------:R-:W-:-:S04]  /*3650*/  F2FP.SATFINITE.E4M3.F32.PACK_AB_MERGE_C R41, R44, R41, RZ ;  /* 0x000000292c29723e */ /* 0x000fc800048070ff */
[----:B------:R-:W-:Y:S02]  /*3660*/  F2FP.SATFINITE.E4M3.F32.PACK_AB_MERGE_C R140, R33, R32, R41 ;  /* 0x00000020218c723e */ /* 0x000fe40004807029 */
        /* <DEDUP_REMOVED lines=9> */
[C---:B0-----:R-:W-:Y:S01]  /*3700*/  F2FP.SATFINITE.E4M3.F32.PACK_AB_MERGE_C R143, R30.reuse, R27, RZ ;  /* 0x0000001b1e8f723e */ /* 0x041fe200048070ff */
[----:B------:R-:W-:-:S03]  /*3710*/  FADD.FTZ R30, R30, R65 ;  /* 0x000000411e1e7221 */ /* 0x000fc60000010000 */
[----:B------:R-:W-:-:S03]  /*3720*/  F2FP.SATFINITE.E4M3.F32.PACK_AB_MERGE_C R143, R26, R15, R143 ;  /* 0x0000000f1a8f723e */ /* 0x000fc6000480708f */
        /* <DEDUP_REMOVED lines=17> */
[C---:B--2---:R-:W-:Y:S01]  /*3840*/  F2FP.SATFINITE.E4M3.F32.PACK_AB_MERGE_C R145, R46.reuse, R39, RZ ;  /* 0x000000272e91723e */ /* 0x044fe200048070ff */
[----:B------:R-:W-:-:S03]  /*3850*/  FADD.FTZ R46, R46, R11 ;  /* 0x0000000b2e2e7221 */ /* 0x000fc60000010000 */
[----:B------:R-:W-:-:S03]  /*3860*/  F2FP.SATFINITE.E4M3.F32.PACK_AB_MERGE_C R145, R34, R31, R145 ;  /* 0x0000001f2291723e */ /* 0x000fc60004807091 */
[----:B------:R-:W2:Y:S01]  /*3870*/  MUFU.EX2 R52, R52 ;  /* 0x0000003400347308 */ /* 0x000ea20000000800 */
[----:B0-----:R-:W-:-:S01]  /*3880*/  FADD.FTZ R5, R56, R5 ;  /* 0x0000000538057221 */ /* 0x001fc20000010000 */
[----:B------:R-:W-:-:S04]  /*3890*/  F2FP.SATFINITE.E4M3.F32.PACK_AB_MERGE_C R53, R56, R53, RZ ;  /* 0x000000353835723e */ /* 0x000fc800048070ff */
[----:B------:R-:W-:Y:S02]  /*38a0*/  F2FP.SATFINITE.E4M3.F32.PACK_AB_MERGE_C R144, R45, R40, R53 ;  /* 0x000000282d90723e */ /* 0x000fe40004807035 */
        /* <DEDUP_REMOVED lines=13> */
[C---:B-1----:R-:W-:Y:S01]  /*3980*/  F2FP.SATFINITE.E4M3.F32.PACK_AB_MERGE_C R147, R51.reuse, R42, RZ ;  /* 0x0000002a3393723e */ /* 0x042fe200048070ff */
[----:B------:R-:W-:-:S03]  /*3990*/  FADD.FTZ R51, R51, R8 ;  /* 0x0000000833337221 */ /* 0x000fc60000010000 */
[----:B------:R-:W-:-:S03]  /*39a0*/  F2FP.SATFINITE.E4M3.F32.PACK_AB_MERGE_C R147, R38, R35, R147 ;  /* 0x000000232693723e */ /* 0x000fc60004807093 */
        /* <DEDUP_REMOVED lines=8> */
[----:B------:R-:W-:Y:S01]  /*3a30*/  MUFU.EX2 R43, R43 ;  /* 0x0000002b002b7308 */ /* 0x000fe20000000800 */
[----:B--2---:R-:W-:-:S07]  /*3a40*/  FADD.FTZ R8, R47, R8 ;  /* 0x000000082f087221 */ /* 0x004fce0000010000 */
[----:B------:R-:W1:Y:S01]  /*3a50*/  MUFU.EX2 R54, R54 ;  /* 0x0000003600367308 */ /* 0x000e620000000800 */
[----:B0-----:R-:W-:-:S07]  /*3a60*/  FADD.FTZ R5, R7, R6 ;  /* 0x0000000607057221 */ /* 0x001fce0000010000 */
[----:B------:R-:W0:Y:S08]  /*3a70*/  MUFU.EX2 R76, R76 ;  /* 0x0000004c004c7308 */ /* 0x000e300000000800 */
[----:B------:R-:W2:Y:S01]  /*3a80*/  MUFU.EX2 R77, R77 ;  /* 0x0000004d004d7308 */ /* 0x000ea20000000800 */
[----:B-1----:R-:W-:Y:S01]  /*3a90*/  F2FP.SATFINITE.E4M3.F32.PACK_AB_MERGE_C R149, R54, R43, RZ ;  /* 0x0000002b3695723e */ /* 0x002fe200048070ff */
[----:B------:R-:W-:-:S03]  /*3aa0*/  FADD.FTZ R43, R43, R8 ;  /* 0x000000082b2b7221 */ /* 0x000fc60000010000 */
[----:B------:R-:W-:Y:S01]  /*3ab0*/  F2FP.SATFINITE.E4M3.F32.PACK_AB_MERGE_C R149, R47, R50, R149 ;  /* 0x000000322f95723e */ /* 0x000fe20004807095 */
[----:B------:R-:W-:-:S02]  /*3ac0*/  FADD.FTZ R54, R54, R43 ;  /* 0x0000002b36367221 */ /* 0x000fc40000010000 */
[----:B------:R-:W-:Y:S01]  /*3ad0*/  MUFU.EX2 R59, R59 ;  /* 0x0000003b003b7308 */ /* 0x000fe20000000800 */
[----:B0-----:R-:W-:-:S07]  /*3ae0*/  FADD.FTZ R6, R76, R5 ;  /* 0x000000054c067221 */ /* 0x001fce0000010000 */
[----:B------:R-:W0:Y:S01]  /*3af0*/  MUFU.EX2 R62, R62 ;  /* 0x0000003e003e7308 */ /* 0x000e220000000800 */
[C---:B--2---:R-:W-:Y:S01]  /*3b00*/  F2FP.SATFINITE.E4M3.F32.PACK_AB_MERGE_C R76, R77.reuse, R76, RZ ;  /* 0x0000004c4d4c723e */ /* 0x044fe200048070ff */
        /* <DEDUP_REMOVED lines=9> */
[----:B------:R-:W-:Y:S01]  /*3ba0*/  MUFU.EX2 R84, R84 ;  /* 0x0000005400547308 */ /* 0x000fe20000000800 */
[C---:B0-----:R-:W-:Y:S01]  /*3bb0*/  F2FP.SATFINITE.E4M3.F32.PACK_AB_MERGE_C R151, R58.reuse, R55, R8 ;  /* 0x000000373a97723e */ /* 0x041fe20004807008 */
[----:B------:R-:W-:-:S04]  /*3bc0*/  FADD.FTZ R58, R58, R5 ;  /* 0x000000053a3a7221 */ /* 0x000fc80000010000 */
[----:B------:R-:W-:Y:S02]  /*3bd0*/  FADD.FTZ R59, R59, R58 ;  /* 0x0000003a3b3b7221 */ /* 0x000fe40000010000 */
[----:B------:R-:W0:Y:S01]  /*3be0*/  MUFU.EX2 R63, R63 ;  /* 0x0000003f003f7308 */ /* 0x000e220000000800 */
[----:B-1----:R-:W-:-:S01]  /*3bf0*/  FADD.FTZ R5, R81, R6 ;  /* 0x0000000651057221 */ /* 0x002fc20000010000 */
[----:B------:R-:W-:Y:S01]  /*3c00*/  FADD.FTZ R4, R62, R59 ;  /* 0x0000003b3e047221 */ /* 0x000fe20000010000 */
[----:B0-----:R-:W-:Y:S02]  /*3c10*/  F2FP.SATFINITE.E4M3.F32.PACK_AB_MERGE_C R6, R63, R84, RZ ;  /* 0x000000543f06723e */ /* 0x001fe400048070ff */
[----:B------:R-:W-:Y:S02]  /*3c20*/  FADD.FTZ R84, R84, R5 ;  /* 0x0000000554547221 */ /* 0x000fe40000010000 */
[----:B------:R-:W-:Y:S02]  /*3c30*/  F2FP.SATFINITE.E4M3.F32.PACK_AB_MERGE_C R150, R81, R80, R6 ;  /* 0x000000505196723e */ /* 0x000fe40004807006 */
[----:B------:R-:W-:Y:S01]  /*3c40*/  FADD.FTZ R5, R63, R84 ;  /* 0x000000543f057221 */ /* 0x000fe20000010000 */
        /* <DEDUP_REMOVED lines=27> */
[----:B------:R-:W-:Y:S01]  /*3e00*/  UMOV UR20, UR36 ;  /* 0x0000002400147c82 */ /* 0x000fe20008000000 */
[----:B------:R-:W-:-:S05]  /*3e10*/  UMOV UR21, UR37 ;  /* 0x0000002500157c82 */ /* 0x000fca0008000000 */
.L_x_174:
[----:B------:R-:W-:-:S04]  /*3e20*/  UISETP.NE.AND UP0, UPT, UR21, 0x1, UPT ;  /* 0x000000011500788c */ /* 0x000fc8000bf05270 */
[----:B------:R-:W-:-:S04]  /*3e30*/  USEL UR36, URZ, 0x1, UP0 ;  /* 0x000000013f247887 */ /* 0x000fc80008000000 */
[----:B------:R-:W-:Y:S01]  /*3e40*/  ULOP3.LUT UR36, UR20, UR36, URZ, 0x3c, !UPT ;  /* 0x0000002414247292 */ /* 0x000fe2000f8e3c3f */
[----:B------:R-:W-:Y:S11]  /*3e50*/  @!P0 BRA `(.L_x_164) ;  /* 0x0000000000048947 */ /* 0x000ff60003800000 */
[----:B------:R-:W-:Y:S01]  /*3e60*/  BPT.TRAP 0x1 ;  /* 0x000000040000795c */ /* 0x000fe20000300000 */
.L_x_164:
[----:B------:R-:W0:Y:S01]  /*3e70*/  S2UR UR18, SR_CgaCtaId ;  /* 0x00000000001279c3 */ /* 0x000e220000008800 */
[----:B------:R-:W-:Y:S01]  /*3e80*/  UIADD3 UR37, UR21, 0x1, URZ ;  /* 0x0000000115257890 */ /* 0x000fe2000fffe03f */
[----:B------:R-:W-:Y:S01]  /*3e90*/  IMAD.U32 R0, RZ, RZ, UR36 ;  /* 0x00000024ff007e24 */ /* 0x000fe2000f8e00ff */
[----:B------:R-:W-:Y:S02]  /*3ea0*/  UMOV UR6, 0x400 ;  /* 0x0000040000067882 */ /* 0x000fe40000000000 */
[----:B------:R-:W-:Y:S02]  /*3eb0*/  UISETP.NE.AND UP0, UPT, UR37, 0x2, UPT ;  /* 0x000000022500788c */ /* 0x000fe4000bf05270 */
[----:B------:R-:W-:Y:S02]  /*3ec0*/  SHF.L.U32 R0, R0, 0x1f, RZ ;  /* 0x0000001f00007819 */ /* 0x000fe400000006ff */
[----:B------:R-:W-:Y:S02]  /*3ed0*/  USEL UR37, UR37, URZ, UP0 ;  /* 0x0000003f25257287 */ /* 0x000fe40008000000 */
[----:B0-----:R-:W-:-:S04]  /*3ee0*/  ULEA UR22, UR18, UR6, 0x18 ;  /* 0x0000000612167291 */ /* 0x001fc8000f8ec03f */
[----:B------:R-:W-:-:S09]  /*3ef0*/  ULEA UR19, UR37, UR22, 0x3 ;  /* 0x0000001625137291 */ /* 0x000fd2000f8e183f */
[----:B------:R0:W1:Y:S01]  /*3f00*/  SYNCS.PHASECHK.TRANS64.TRYWAIT P1, [UR19+0x19c30], R0 ;  /* 0x019c3000ff0075a7 */ /* 0x0000620008020153 */
[----:B------:R-:W-:Y:S05]  /*3f10*/  @!P0 BRA `(.L_x_165) ;  /* 0x0000000000048947 */ /* 0x000fea0003800000 */
[----:B------:R-:W-:Y:S01]  /*3f20*/  BPT.TRAP 0x1 ;  /* 0x000000040000795c */ /* 0x000fe20000300000 */
.L_x_165:
[----:B-1----:R-:W-:Y:S05]  /*3f30*/  @P1 BRA `(.L_x_166) ;  /* 0x0000000000081947 */ /* 0x002fea0003800000 */
[----:B------:R-:W1:Y:S02]  /*3f40*/  SYNCS.PHASECHK.TRANS64.TRYWAIT P1, [UR19+0x19c30], R0 ;  /* 0x019c3000ff0075a7 */ /* 0x000e640008020153 */
[----:B-1----:R-:W-:Y:S05]  /*3f50*/  @!P1 BRA `(.L_x_167) ;  /* 0x000000b000f89947 */ /* 0x002fea0003800000 */
.L_x_166:
[----:B------:R-:W-:Y:S01]  /*3f60*/  UIMAD UR14, UR37, 0x300, UR16 ;  /* 0x00000300250e78a4 */ /* 0x000fe2000f8e0210 */
[----:B------:R-:W-:Y:S01]  /*3f70*/  WARPGROUP.ARRIVE ;  /* 0x00000000000079c5 */ /* 0x000fe20000000000 */
[----:B------:R-:W-:Y:S01]  /*3f80*/  UMOV UR15, 0xc0000010 ;  /* 0xc0000010000f7882 */ /* 0x000fe20000000000 */
[----:B------:R-:W-:Y:S01]  /*3f90*/  UMOV UR7, 0xc0000010 ;  /* 0xc000001000077882 */ /* 0x000fe20000000000 */
[----:B------:R-:W-:Y:S02]  /*3fa0*/  UIADD3 UR6, UR14, 0x100, URZ ;  /* 0x000001000e067890 */ /* 0x000fe4000fffe03f */
[----:B------:R-:W-:Y:S01]  /*3fb0*/  UIADD3 UR10, UR14, 0x200, URZ ;  /* 0x000002000e0a7890 */ /* 0x000fe2000fffe03f */
[----:B------:R-:W-:Y:S02]  /*3fc0*/  UMOV UR11, 0xc0000010 ;  /* 0xc0000010000b7882 */ /* 0x000fe40000000000 */
[----:B------:R-:W-:Y:S03]  /*3fd0*/  QGMMA.64x128x32.F32.E4M3.E4M3 R24, gdesc[UR12], RZ, !UPT, gsb0 ;  /* 0x01e000000c1879f3 */ /* 0x000fe6000c0008ff */
[----:B------:R-:W-:-:S02]  /*3fe0*/  WARPGROUP.DEPBAR.LE gsb0, 0x0 ;  /* 0x00008000000079c5 */ /* 0x000fc40000010000 */
        /* <DEDUP_REMOVED lines=8> */
.L_x_168:
[----:B------:R-:W-:Y:S01]  /*4070*/  ULEA UR11, UR21, UR22, 0x3 ;  /* 0x00000016150b7291 */ /* 0x000fe2000f8e183f */
[----:B01----:R-:W-:-:S05]  /*4080*/  IMAD.U32 R0, RZ, RZ, UR20 ;  /* 0x00000014ff007e24 */ /* 0x003fca000f8e00ff */
[----:B------:R-:W-:-:S04]  /*4090*/  SHF.L.U32 R0, R0, 0x1f, RZ ;  /* 0x0000001f00007819 */ /* 0x000fc800000006ff */
[----:B------:R0:W1:Y:S01]  /*40a0*/  SYNCS.PHASECHK.TRANS64.TRYWAIT P1, [UR11+0x19c50], R0 ;  /* 0x019c5000ff0075a7 */ /* 0x000062000802014b */
[----:B------:R-:W-:Y:S05]  /*40b0*/  @!P0 BRA `(.L_x_169) ;  /* 0x0000000000048947 */ /* 0x000fea0003800000 */
[----:B------:R-:W-:Y:S01]  /*40c0*/  BPT.TRAP 0x1 ;  /* 0x000000040000795c */ /* 0x000fe20000300000 */
.L_x_169:
[----:B-1----:R-:W-:Y:S05]  /*40d0*/  @P1 BRA `(.L_x_170) ;  /* 0x0000000000081947 */ /* 0x002fea0003800000 */
[----:B------:R-:W1:Y:S02]  /*40e0*/  SYNCS.PHASECHK.TRANS64.TRYWAIT P1, [UR11+0x19c50], R0 ;  /* 0x019c5000ff0075a7 */ /* 0x000e64000802014b */
[----:B-1----:R-:W-:Y:S05]  /*40f0*/  @!P1 BRA `(.L_x_171) ;  /* 0x000000b000a89947 */ /* 0x002fea0003800000 */
.L_x_170:
        /* <DEDUP_REMOVED lines=23> */
[----:B------:R-:W-:Y:S03]  /*4270*/  QGMMA.64x96x32.F32.E4M3.E4M3 R88, R148, gdesc[UR4], R88, gsb0 ;  /* 0x0160000494587df3 */ /* 0x000fe60008000858 */
[----:B------:R-:W-:Y:S02]  /*4280*/  WARPGROUP.DEPBAR.LE gsb0, 0x0 ;  /* 0x00008000000079c5 */ /* 0x000fe40000010000 */
[----:B------:R-:W-:Y:S05]  /*4290*/  @!P0 BRA `(.L_x_172) ;  /* 0x0000000000048947 */ /* 0x000fea0003800000 */
[----:B------:R-:W-:Y:S01]  /*42a0*/  BPT.TRAP 0x1 ;  /* 0x000000040000795c */ /* 0x000fe20000300000 */
.L_x_172:
[----:B01----:R-:W-:Y:S01]  /*42b0*/  FMNMX.FTZ R0, R24, R7, !PT ;  /* 0x0000000718007209 */ /* 0x003fe20007810000 */
[----:B------:R-:W-:-:S03]  /*42c0*/  UIADD3 UR19, UR19, 0x19c40, URZ ;  /* 0x00019c4013137890 */ /* 0x000fc6000fffe03f */
[----:B------:R-:W-:Y:S01]  /*42d0*/  FMNMX.FTZ R3, R25, R0, !PT ;  /* 0x0000000019037209 */ /* 0x000fe20007810000 */
[----:B------:R-:W-:-:S03]  /*42e0*/  UPRMT UR19, UR18, 0x654, UR19 ;  /* 0x0000065412137896 */ /* 0x000fc60008000013 */
[----:B------:R-:W-:-:S04]  /*42f0*/  FMNMX.FTZ R0, R28, R3, !PT ;  /* 0x000000031c007209 */ /* 0x000fc80007810000 */
[----:B------:R-:W-:Y:S02]  /*4300*/  FMNMX.FTZ R3, R29, R0, !PT ;  /* 0x000000001d037209 */ /* 0x000fe40007810000 */
[----:B------:R-:W-:Y:S02]  /*4310*/  SYNCS.ARRIVE.TRANS64.RED.A1T0 RZ, [UR19], RZ ;  /* 0x000000ffffff79a7 */ /* 0x000fe40008100413 */
[----:B------:R-:W-:-:S04]  /*4320*/  FMNMX.FTZ R0, R32, R3, !PT ;  /* 0x0000000320007209 */ /* 0x000fc80007810000 */
        /* <DEDUP_REMOVED lines=26> */
[----:B------:R-:W-:Y:S02]  /*44d0*/  FMNMX.FTZ R8, R85, R0, !PT ;  /* 0x0000000055087209 */ /* 0x000fe40007810000 */
[----:B------:R-:W-:-:S03]  /*44e0*/  FMNMX.FTZ R0, R26, R6, !PT ;  /* 0x000000061a007209 */ /* 0x000fc60007810000 */
[----:B------:R-:W0:Y:S01]  /*44f0*/  SHFL.BFLY PT, R3, R8, 0x2, 0x1f ;  /* 0x0c401f0008037f89 */ /* 0x000e2200000e0000 */
[----:B------:R-:W-:-:S04]  /*4500*/  FMNMX.FTZ R9, R27, R0, !PT ;  /* 0x000000001b097209 */ /* 0x000fc80007810000 */
[----:B------:R-:W-:-:S04]  /*4510*/  FMNMX.FTZ R0, R30, R9, !PT ;  /* 0x000000091e007209 */ /* 0x000fc80007810000 */
[----:B------:R-:W-:-:S04]  /*4520*/  FMNMX.FTZ R9, R31, R0, !PT ;  /* 0x000000001f097209 */ /* 0x000fc80007810000 */
[----:B------:R-:W-:-:S04]  /*4530*/  FMNMX.FTZ R0, R34, R9, !PT ;  /* 0x0000000922007209 */ /* 0x000fc80007810000 */
[----:B------:R-:W-:-:S04]  /*4540*/  FMNMX.FTZ R9, R35, R0, !PT ;  /* 0x0000000023097209 */ /* 0x000fc80007810000 */
[----:B------:R-:W-:Y:S02]  /*4550*/  FMNMX.FTZ R0, R38, R9, !PT ;  /* 0x0000000926007209 */ /* 0x000fe40007810000 */
[----:B0-----:R-:W-:Y:S01]  /*4560*/  FMNMX.FTZ R10, R8, R3, !PT ;  /* 0x00000003080a7209 */ /* 0x001fe20007810000 */
[----:B------:R-:W-:Y:S01]  /*4570*/  IMAD.U32 R8, RZ, RZ, UR46 ;  /* 0x0000002eff087e24 */ /* 0x000fe2000f8e00ff */
        /* <DEDUP_REMOVED lines=8> */
[----:B0-----:R-:W-:Y:S02]  /*4600*/  FMNMX.FTZ R3, R10, R3, !PT ;  /* 0x000000030a037209 */ /* 0x001fe40007810000 */
[----:B------:R-:W-:-:S03]  /*4610*/  FMNMX.FTZ R0, R54, R9, !PT ;  /* 0x0000000936007209 */ /* 0x000fc60007810000 */
[----:B------:R-:W-:Y:S01]  /*4620*/  FADD.FTZ R7, -R3, R7 ;  /* 0x0000000703077221 */ /* 0x000fe20000010100 */
[----:B------:R-:W-:Y:S01]  /*4630*/  FMNMX.FTZ R9, R55, R0, !PT ;  /* 0x0000000037097209 */ /* 0x000fe20007810000 */
[----:B------:R-:W-:Y:S02]  /*4640*/  FFMA.FTZ R8, R3, R8, -8 ;  /* 0xc100000003087423 */ /* 0x000fe40000010008 */
[----:B------:R-:W-:Y:S01]  /*4650*/  FMUL.FTZ R7, R7, UR46 ;  /* 0x0000002e07077c20 */ /* 0x000fe20008410000 */
[----:B------:R-:W-:Y:S01]  /*4660*/  FMNMX.FTZ R0, R58, R9, !PT ;  /* 0x000000093a007209 */ /* 0x000fe20007810000 */
[----:B------:R-:W-:-:S01]  /*4670*/  FFMA.FTZ R24, R24, UR46, -R8 ;  /* 0x0000002e18187c23 */ /* 0x000fc20008010808 */
[--C-:B------:R-:W-:Y:S01]  /*4680*/  FFMA.FTZ R25, R25, UR46, -R8.reuse ;  /* 0x0000002e19197c23 */ /* 0x100fe20008010808 */
[----:B------:R-:W-:-:S01]  /*4690*/  FFMA.FTZ R28, R28, UR46, -R8 ;  /* 0x0000002e1c1c7c23 */ /* 0x000fc20008010808 */
[----:B------:R-:W-:Y:S01]  /*46a0*/  FMNMX.FTZ R9, R59, R0, !PT ;  /* 0x000000003b097209 */ /* 0x000fe20007810000 */
[----:B------:R-:W-:-:S01]  /*46b0*/  FFMA.FTZ R29, R29, UR46, -R8 ;  /* 0x0000002e1d1d7c23 */ /* 0x000fc20008010808 */
[----:B------:R-:W-:Y:S01]  /*46c0*/  MUFU.EX2 R12, R25 ;  /* 0x00000019000c7308 */ /* 0x000fe20000000800 */
[----:B------:R-:W-:-:S01]  /*46d0*/  FFMA.FTZ R32, R32, UR46, -R8 ;  /* 0x0000002e20207c23 */ /* 0x000fc20008010808 */
        /* <DEDUP_REMOVED lines=39> */
[----:B------:R-:W-:Y:S01]  /*4950*/  MUFU.EX2 R33, R33 ;  /* 0x0000002100217308 */ /* 0x000fe20000000800 */
[----:B------:R-:W-:Y:S01]  /*4960*/  FMNMX.FTZ R0, R82, R9, !PT ;  /* 0x0000000952007209 */ /* 0x000fe20007810000 */
[----:B------:R-:W-:-:S03]  /*4970*/  FFMA.FTZ R8, R85, UR46, -R8 ;  /* 0x0000002e55087c23 */ /* 0x000fc60008010808 */
[----:B------:R-:W-:-:S03]  /*4980*/  FMNMX.FTZ R9, R83, R0, !PT ;  /* 0x0000000053097209 */ /* 0x000fc60007810000 */
[----:B------:R-:W-:Y:S01]  /*4990*/  MUFU.EX2 R36, R36 ;  /* 0x0000002400247308 */ /* 0x000fe20000000800 */
[----:B------:R-:W-:-:S04]  /*49a0*/  FMNMX.FTZ R0, R86, R9, !PT ;  /* 0x0000000956007209 */ /* 0x000fc80007810000 */
[----:B------:R-:W-:-:S03]  /*49b0*/  FMNMX.FTZ R9, R87, R0, !PT ;  /* 0x0000000057097209 */ /* 0x000fc60007810000 */
[----:B------:R-:W-:Y:S02]  /*49c0*/  MUFU.EX2 R37, R37 ;  /* 0x0000002500257308 */ /* 0x000fe40000000800 */
[----:B------:R-:W0:Y:S06]  /*49d0*/  SHFL.BFLY PT, R0, R9, 0x2, 0x1f ;  /* 0x0c401f0009007f89 */ /* 0x000e2c00000e0000 */
[----:B------:R-:W-:Y:S08]  /*49e0*/  MUFU.EX2 R40, R40 ;  /* 0x0000002800287308 */ /* 0x000ff00000000800 */
[----:B------:R-:W-:Y:S08]  /*49f0*/  MUFU.EX2 R41, R41 ;  /* 0x0000002900297308 */ /* 0x000ff00000000800 */
[----:B------:R-:W-:Y:S01]  /*4a00*/  MUFU.EX2 R44, R44 ;  /* 0x0000002c002c7308 */ /* 0x000fe20000000800 */
[----:B0-----:R-:W-:-:S05]  /*4a10*/  FMNMX.FTZ R10, R9, R0, !PT ;  /* 0x00000000090a7209 */ /* 0x001fca0007810000 */
[----:B------:R-:W0:Y:S02]  /*4a20*/  SHFL.BFLY PT, R11, R10, 0x1, 0x1f ;  /* 0x0c201f000a0b7f89 */ /* 0x000e2400000e0000 */
[----:B------:R-:W-:Y:S08]  /*4a30*/  MUFU.EX2 R45, R45 ;  /* 0x0000002d002d7308 */ /* 0x000ff00000000800 */
[----:B------:R-:W-:Y:S08]  /*4a40*/  MUFU.EX2 R48, R48 ;  /* 0x0000003000307308 */ /* 0x000ff00000000800 */
[----:B------:R-:W-:Y:S01]  /*4a50*/  MUFU.EX2 R49, R49 ;  /* 0x0000003100317308 */ /* 0x000fe20000000800 */
[----:B0-----:R-:W-:Y:S01]  /*4a60*/  FMNMX.FTZ R0, R10, R11, !PT ;  /* 0x0000000b0a007209 */ /* 0x001fe20007810000 */
[----:B------:R-:W-:-:S06]  /*4a70*/  IMAD.U32 R11, RZ, RZ, UR46 ;  /* 0x0000002eff0b7e24 */ /* 0x000fcc000f8e00ff */
[----:B------:R-:W-:Y:S01]  /*4a80*/  MUFU.EX2 R10, R7 ;  /* 0x00000007000a7308 */ /* 0x000fe20000000800 */
[----:B------:R-:W-:-:S04]  /*4a90*/  FADD.FTZ R6, -R0, R6 ;  /* 0x0000000600067221 */ /* 0x000fc80000010100 */
[----:B------:R-:W-:-:S03]  /*4aa0*/  FMUL.FTZ R6, R6, UR46 ;  /* 0x0000002e06067c20 */ /* 0x000fc60008410000 */
[----:B------:R-:W0:Y:S08]  /*4ab0*/  MUFU.EX2 R7, R24 ;  /* 0x0000001800077308 */ /* 0x000e300000000800 */
[----:B------:R1:W-:Y:S08]  /*4ac0*/  MUFU.EX2 R9, R6 ;  /* 0x0000000600097308 */ /* 0x0003f00000000800 */
[----:B------:R-:W-:Y:S01]  /*4ad0*/  MUFU.EX2 R52, R52 ;  /* 0x0000003400347308 */ /* 0x000fe20000000800 */
[----:B-1----:R-:W-:-:S01]  /*4ae0*/  FFMA.FTZ R6, R0, R11, -8 ;  /* 0xc100000000067423 */ /* 0x002fc2000001000b */
[----:B0-----:R-:W-:-:S03]  /*4af0*/  FFMA.FTZ R5, R10, R5, R7 ;  /* 0x000000050a057223 */ /* 0x001fc60000010007 */
[--C-:B------:R-:W-:Y:S01]  /*4b00*/  FFMA.FTZ R26, R26, UR46, -R6.reuse ;  /* 0x0000002e1a1a7c23 */ /* 0x100fe20008010806 */
[----:B------:R-:W-:-:S01]  /*4b10*/  FFMA.FTZ R27, R27, UR46, -R6 ;  /* 0x0000002e1b1b7c23 */ /* 0x000fc20008010806 */
[--C-:B------:R-:W-:Y:S01]  /*4b20*/  FFMA.FTZ R30, R30, UR46, -R6.reuse ;  /* 0x0000002e1e1e7c23 */ /* 0x100fe20008010806 */
[----:B------:R-:W-:-:S01]  /*4b30*/  FFMA.FTZ R31, R31, UR46, -R6 ;  /* 0x0000002e1f1f7c23 */ /* 0x000fc20008010806 */
[--C-:B------:R-:W-:Y:S01]  /*4b40*/  FFMA.FTZ R34, R34, UR46, -R6.reuse ;  /* 0x0000002e22227c23 */ /* 0x100fe20008010806 */
[----:B------:R-:W-:-:S01]  /*4b50*/  FFMA.FTZ R35, R35, UR46, -R6 ;  /* 0x0000002e23237c23 */ /* 0x000fc20008010806 */
[----:B------:R-:W0:Y:S01]  /*4b60*/  MUFU.EX2 R26, R26 ;  /* 0x0000001a001a7308 */ /* 0x000e220000000800 */
[----:B------:R-:W-:-:S01]  /*4b70*/  FFMA.FTZ R38, R38, UR46, -R6 ;  /* 0x0000002e26267c23 */ /* 0x000fc20008010806 */
[----:B------:R-:W-:Y:S01]  /*4b80*/  FADD.FTZ R5, R12, R5 ;  /* 0x000000050c057221 */ /* 0x000fe20000010000 */
[----:B------:R-:W-:-:S01]  /*4b90*/  FFMA.FTZ R39, R39, UR46, -R6 ;  /* 0x0000002e27277c23 */ /* 0x000fc20008010806 */
[--C-:B------:R-:W-:Y:S01]  /*4ba0*/  FFMA.FTZ R42, R42, UR46, -R6.reuse ;  /* 0x0000002e2a2a7c23 */ /* 0x100fe20008010806 */
[----:B------:R-:W-:-:S01]  /*4bb0*/  FFMA.FTZ R43, R43, UR46, -R6 ;  /* 0x0000002e2b2b7c23 */ /* 0x000fc20008010806 */
[--C-:B------:R-:W-:Y:S01]  /*4bc0*/  FFMA.FTZ R46, R46, UR46, -R6.reuse ;  /* 0x0000002e2e2e7c23 */ /* 0x100fe20008010806 */
        /* <DEDUP_REMOVED lines=19> */
[----:B------:R-:W-:Y:S01]  /*4d00*/  FADD.FTZ R4, R28, R5 ;  /* 0x000000051c047221 */ /* 0x000fe20000010000 */
[----:B------:R-:W-:-:S01]  /*4d10*/  FFMA.FTZ R75, R75, UR46, -R6 ;  /* 0x0000002e4b4b7c23 */ /* 0x000fc20008010806 */
[--C-:B------:R-:W-:Y:S01]  /*4d20*/  FFMA.FTZ R78, R78, UR46, -R6.reuse ;  /* 0x0000002e4e4e7c23 */ /* 0x100fe20008010806 */
[----:B------:R-:W-:-:S01]  /*4d30*/  FFMA.FTZ R79, R79, UR46, -R6 ;  /* 0x0000002e4f4f7c23 */ /* 0x000fc20008010806 */
[----:B------:R-:W-:Y:S01]  /*4d40*/  FADD.FTZ R5, R29, R4 ;  /* 0x000000041d057221 */ /* 0x000fe20000010000 */
[----:B------:R-:W-:-:S01]  /*4d50*/  FFMA.FTZ R82, R82, UR46, -R6 ;  /* 0x0000002e52527c23 */ /* 0x000fc20008010806 */
[----:B------:R-:W1:Y:S01]  /*4d60*/  MUFU.EX2 R34, R34 ;  /* 0x0000002200227308 */ /* 0x000e620000000800 */
[----:B------:R-:W-:-:S01]  /*4d70*/  FFMA.FTZ R83, R83, UR46, -R6 ;  /* 0x0000002e53537c23 */ /* 0x000fc20008010806 */
[----:B------:R-:W-:Y:S01]  /*4d80*/  FADD.FTZ R4, R32, R5 ;  /* 0x0000000520047221 */ /* 0x000fe20000010000 */
[----:B------:R-:W-:-:S01]  /*4d90*/  FFMA.FTZ R86, R86, UR46, -R6 ;  /* 0x0000002e56567c23 */ /* 0x000fc20008010806 */
[----:B------:R-:W-:-:S02]  /*4da0*/  FFMA.FTZ R6, R87, UR46, -R6 ;  /* 0x0000002e57067c23 */ /* 0x000fc40008010806 */
[----:B------:R-:W-:-:S02]  /*4db0*/  FADD.FTZ R5, R33, R4 ;  /* 0x0000000421057221 */ /* 0x000fc40000010000 */
[----:B------:R-:W3:Y:S02]  /*4dc0*/  MUFU.EX2 R35, R35 ;  /* 0x0000002300237308 */ /* 0x000ee40000000800 */
[----:B------:R-:W-:-:S04]  /*4dd0*/  FADD.FTZ R4, R36, R5 ;  /* 0x0000000524047221 */ /* 0x000fc80000010000 */
[----:B------:R-:W-:Y:S02]  /*4de0*/  FADD.FTZ R5, R37, R4 ;  /* 0x0000000425057221 */ /* 0x000fe40000010000 */
[----:B------:R2:W-:Y:S02]  /*4df0*/  MUFU.EX2 R11, R8 ;  /* 0x00000008000b7308 */ /* 0x0005e40000000800 */
[----:B------:R-:W-:-:S04]  /*4e00*/  FADD.FTZ R4, R40, R5 ;  /* 0x0000000528047221 */ /* 0x000fc80000010000 */
[----:B------:R-:W-:Y:S02]  /*4e10*/  FADD.FTZ R5, R41, R4 ;  /* 0x0000000429057221 */ /* 0x000fe40000010000 */
[----:B------:R-:W4:Y:S01]  /*4e20*/  MUFU.EX2 R38, R38 ;  /* 0x0000002600267308 */ /* 0x000f220000000800 */
[----:B--2---:R-:W-:-:S01]  /*4e30*/  FADD.FTZ R8, R30, R13 ;  /* 0x0000000d1e087221 */ /* 0x004fc20000010000 */
[----:B------:R-:W-:-:S03]  /*4e40*/  FADD.FTZ R4, R44, R5 ;  /* 0x000000052c047221 */ /* 0x000fc60000010000 */
[----:B0-----:R-:W-:Y:S01]  /*4e50*/  FADD.FTZ R13, R31, R8 ;  /* 0x000000081f0d7221 */ /* 0x001fe20000010000 */
[----:B------:R-:W-:-:S02]  /*4e60*/  FADD.FTZ R5, R45, R4 ;  /* 0x000000042d057221 */ /* 0x000fc40000010000 */
[----:B------:R-:W0:Y:S01]  /*4e70*/  MUFU.EX2 R39, R39 ;  /* 0x0000002700277308 */ /* 0x000e220000000800 */
[----:B-1----:R-:W-:-:S01]  /*4e80*/  FADD.FTZ R8, R34, R13 ;  /* 0x0000000d22087221 */ /* 0x002fc20000010000 */
[----:B------:R-:W-:-:S03]  /*4e90*/  FADD.FTZ R4, R48, R5 ;  /* 0x0000000530047221 */ /* 0x000fc60000010000 */
[----:B---3--:R-:W-:Y:S01]  /*4ea0*/  FADD.FTZ R13, R35, R8 ;  /* 0x00000008230d7221 */ /* 0x008fe20000010000 */
[----:B------:R-:W-:-:S02]  /*4eb0*/  FADD.FTZ R5, R49, R4 ;  /* 0x0000000431057221 */ /* 0x000fc40000010000 */
[----:B------:R-:W1:Y:S01]  /*4ec0*/  MUFU.EX2 R42, R42 ;  /* 0x0000002a002a7308 */ /* 0x000e620000000800 */
[----:B----4-:R-:W-:-:S01]  /*4ed0*/  FADD.FTZ R8, R38, R13 ;  /* 0x0000000d26087221 */ /* 0x010fc20000010000 */
[----:B------:R-:W-:-:S06]  /*4ee0*/  FADD.FTZ R4, R52, R5 ;  /* 0x0000000534047221 */ /* 0x000fcc0000010000 */
        /* <DEDUP_REMOVED lines=77> */
[----:B--2---:R-:W-:-:S04]  /*53c0*/  FADD.FTZ R4, R84, R5 ;  /* 0x0000000554047221 */ /* 0x004fc80000010000 */
[----:B------:R-:W-:Y:S01]  /*53d0*/  FADD.FTZ R5, R11, R4 ;  /* 0x000000040b057221 */ /* 0x000fe20000010000 */
[----:B0-----:R-:W-:-:S04]  /*53e0*/  FADD.FTZ R8, R86, R15 ;  /* 0x0000000f56087221 */ /* 0x001fc80000010000 */
[----:B-1----:R-:W-:Y:S01]  /*53f0*/  FADD.FTZ R4, R13, R8 ;  /* 0x000000080d047221 */ /* 0x002fe20000010000 */
[----:B------:R-:W-:Y:S06]  /*5400*/  @!P0 BRA `(.L_x_173) ;  /* 0x0000000000048947 */ /* 0x000fec0003800000 */
[----:B------:R-:W-:Y:S01]  /*5410*/  BPT.TRAP 0x1 ;  /* 0x000000040000795c */ /* 0x000fe20000300000 */
.L_x_173:
        /* <DEDUP_REMOVED lines=8> */
[----:B------:R-:W-:Y:S01]  /*54a0*/  UMOV UR20, UR36 ;  /* 0x0000002400147c82 */ /* 0x000fe20008000000 */
[----:B------:R-:W-:Y:S01]  /*54b0*/  F2FP.SATFINITE.E4M3.F32.PACK_AB_MERGE_C R38, R39, R38, RZ ;  /* 0x000000262726723e */ /* 0x000fe200048070ff */
[----:B------:R-:W-:Y:S01]  /*54c0*/  UMOV UR21, UR37 ;  /* 0x0000002500157c82 */ /* 0x000fe20008000000 */
[----:B------:R-:W-:Y:S01]  /*54d0*/  F2FP.SATFINITE.E4M3.F32.PACK_AB_MERGE_C R44, R45, R44, RZ ;  /* 0x0000002c2d2c723e */ /* 0x000fe200048070ff */
[----:B------:R-:W-:Y:S01]  /*54e0*/  FMUL.FTZ R88, R88, R10 ;  /* 0x0000000a58587220 */ /* 0x000fe20000410000 */
[----:B------:R-:W-:Y:S01]  /*54f0*/  F2FP.SATFINITE.E4M3.F32.PACK_AB_MERGE_C R46, R47, R46, RZ ;  /* 0x0000002e2f2e723e */ /* 0x000fe200048070ff */
[----:B------:R-:W-:Y:S01]  /*5500*/  FMUL.FTZ R89, R89, R10 ;  /* 0x0000000a59597220 */ /* 0x000fe20000410000 */
[----:B------:R-:W-:Y:S01]  /*5510*/  F2FP.SATFINITE.E4M3.F32.PACK_AB_MERGE_C R52, R53, R52, RZ ;  /* 0x000000343534723e */ /* 0x000fe200048070ff */
[----:B------:R-:W-:Y:S01]  /*5520*/  SYNCS.ARRIVE.TRANS64.RED.A1T0 RZ, [UR6], RZ ;  /* 0x000000ffffff79a7 */ /* 0x000fe20008100406 */
[----:B------:R-:W-:Y:S01]  /*5530*/  F2FP.SATFINITE.E4M3.F32.PACK_AB_MERGE_C R54, R55, R54, RZ ;  /* 0x000000363736723e */ /* 0x000fe200048070ff */
[----:B------:R-:W-:Y:S01]  /*5540*/  FMUL.FTZ R92, R92, R10 ;  /* 0x0000000a5c5c7220 */ /* 0x000fe20000410000 */
        /* <DEDUP_REMOVED lines=15> */
[-C--:B------:R-:W-:Y:S01]  /*5640*/  FMUL.FTZ R108, R108, R10.reuse ;  /* 0x0000000a6c6c7220 */ /* 0x080fe20000410000 */
[----:B------:R-:W-:Y:S01]  /*5650*/  F2FP.SATFINITE.E4M3.F32.PACK_AB_MERGE_C R136, R12, R7, R28 ;  /* 0x000000070c88723e */ /* 0x000fe2000480701c */
[----:B------:R-:W-:Y:S01]  /*5660*/  FMUL.FTZ R109, R109, R10 ;  /* 0x0000000a6d6d7220 */ /* 0x000fe20000410000 */
        /* <DEDUP_REMOVED lines=25> */
[-C--:B------:R-:W-:Y:S01]  /*5800*/  FMUL.FTZ R90, R90, R9.reuse ;  /* 0x000000095a5a7220 */ /* 0x080fe20000410000 */
[----:B------:R-:W-:Y:S01]  /*5810*/  F2FP.SATFINITE.E4M3.F32.PACK_AB_MERGE_C R150, R81, R80, R11 ;  /* 0x000000505196723e */ /* 0x000fe2000480700b */
[-C--:B------:R-:W-:Y:S01]  /*5820*/  FMUL.FTZ R91, R91, R9.reuse ;  /* 0x000000095b5b7220 */ /* 0x080fe20000410000 */
[----:B------:R-:W-:Y:S01]  /*5830*/  F2FP.SATFINITE.E4M3.F32.PACK_AB_MERGE_C R151, R83, R82, R13 ;  /* 0x000000525397723e */ /* 0x000fe2000480700d */
        /* <DEDUP_REMOVED lines=22> */
[----:B------:R-:W-:-:S02]  /*59a0*/  IMAD.MOV.U32 R6, RZ, RZ, R0 ;  /* 0x000000ffff067224 */ /* 0x000fc400078e0000 */
[----:B------:R-:W-:Y:S01]  /*59b0*/  IMAD.MOV.U32 R7, RZ, RZ, R3 ;  /* 0x000000ffff077224 */ /* 0x000fe200078e0003 */
[----:B------:R-:W-:Y:S06]  /*59c0*/  @P1 BRA `(.L_x_174) ;  /* 0xffffffe400141947 */ /* 0x000fec000383ffff */
.L_x_163:
[----:B------:R-:W-:Y:S06]  /*59d0*/  BAR.ARV 0x8, 0x200 ;  /* 0x0208000000007b1d */ /* 0x000fec0000002000 */
[----:B------:R-:W-:Y:S05]  /*59e0*/  @!P0 BRA `(.L_x_175) ;  /* 0x0000000000048947 */ /* 0x000fea0003800000 */
[----:B------:R-:W-:Y:S01]  /*59f0*/  BPT.TRAP 0x1 ;  /* 0x000000040000795c */ /* 0x000fe20000300000 */
.L_x_175:
[----:B------:R-:W0:Y:S01]  /*5a00*/  S2UR UR8, SR_CgaCtaId ;  /* 0x00000000000879c3 */ /* 0x000e220000008800 */
[----:B------:R-:W-:Y:S01]  /*5a10*/  UMOV UR4, 0x400 ;  /* 0x0000040000047882 */ /* 0x000fe20000000000 */
[----:B------:R-:W-:-:S05]  /*5a20*/  IMAD.U32 R6, RZ, RZ, UR36 ;  /* 0x00000024ff067e24 */ /* 0x000fca000f8e00ff */
[----:B------:R-:W-:Y:S01]  /*5a30*/  SHF.L.U32 R6, R6, 0x1f, RZ ;  /* 0x0000001f06067819 */ /* 0x000fe200000006ff */
[----:B0-----:R-:W-:-:S04]  /*5a40*/  ULEA UR4, UR8, UR4, 0x18 ;  /* 0x0000000408047291 */ /* 0x001fc8000f8ec03f */
[----:B------:R-:W-:-:S09]  /*5a50*/  ULEA UR5, UR37, UR4, 0x3 ;  /* 0x0000000425057291 */ /* 0x000fd2000f8e183f */
[----:B------:R0:W1:Y:S01]  /*5a60*/  SYNCS.PHASECHK.TRANS64.TRYWAIT P1, [UR5+0x19c50], R6 ;  /* 0x019c5006ff0075a7 */ /* 0x0000620008020145 */
[----:B------:R-:W-:Y:S05]  /*5a70*/  @!P0 BRA `(.L_x_176) ;  /* 0x0000000000048947 */ /* 0x000fea0003800000 */
[----:B------:R-:W-:Y:S01]  /*5a80*/  BPT.TRAP 0x1 ;  /* 0x000000040000795c */ /* 0x000fe20000300000 */
.L_x_176:
[----:B-1----:R-:W-:Y:S05]  /*5a90*/  @P1 BRA `(.L_x_177) ;  /* 0x0000000000081947 */ /* 0x002fea0003800000 */
[----:B------:R-:W1:Y:S02]  /*5aa0*/  SYNCS.PHASECHK.TRANS64.TRYWAIT P1, [UR5+0x19c50], R6 ;  /* 0x019c5006ff0075a7 */ /* 0x000e640008020145 */
[----:B-1----:R-:W-:Y:S05]  /*5ab0*/  @!P1 BRA `(.L_x_178) ;  /* 0x0000009800509947 */ /* 0x002fea0003800000 */
.L_x_177:
[----:B------:R-:W-:Y:S01]  /*5ac0*/  UIADD3 UR4, UR4, 0x3000, URZ ;  /* 0x0000300004047890 */ /* 0x000fe2000fffe03f */
[----:B------:R-:W-:Y:S01]  /*5ad0*/  WARPGROUP.ARRIVE ;  /* 0x00000000000079c5 */ /* 0x000fe20000000000 */
[----:B------:R-:W-:Y:S01]  /*5ae0*/  ULDC.64 UR10, c[0x0][0x9a0] ;  /* 0x00026800000a7ab9 */ /* 0x000fe20000000a00 */
[----:B------:R-:W-:Y:S01]  /*5af0*/  UMOV UR7, 0x40000040 ;  /* 0x4000004000077882 */ /* 0x000fe20000000000 */
[----:B------:R-:W-:Y:S01]  /*5b00*/  USHF.R.U32.HI UR4, URZ, 0x4, UR4 ;  /* 0x000000043f047899 */ /* 0x000fe20008011604 */
[----:B------:R-:W-:-:S03]  /*5b10*/  ISETP.NE.U32.AND P1, PT, RZ, UR10, PT ;  /* 0x0000000aff007c0c */ /* 0x000fc6000bf25070 */
[----:B------:R-:W-:Y:S01]  /*5b20*/  ULOP3.LUT UR4, UR4, 0x3fff, URZ, 0xc0, !UPT ;  /* 0x00003fff04047892 */ /* 0x000fe2000f8ec03f */
[----:B------:R-:W-:-:S03]  /*5b30*/  ISETP.NE.AND.EX P1, PT, RZ, UR11, PT, P1 ;  /* 0x0000000bff007c0c */ /* 0x000fc6000bf25310 */
[----:B------:R-:W-:-:S04]  /*5b40*/  ULOP3.LUT UR4, UR4, 0x10000, URZ, 0xfc, !UPT ;  /* 0x0001000004047892 */ /* 0x000fc8000f8efc3f */
[----:B------:R-:W-:-:S06]  /*5b50*/  UIMAD UR4, UR37, 0x300, UR4 ;  /* 0x00000300250478a4 */ /* 0x000fcc000f8e0204 */
[----:B------:R-:W2:Y:S01]  /*5b60*/  @P1 LDC.64 R10, c[0x0][0x9c8] ;  /* 0x00027200ff0a1b82 */ /* 0x000ea20000000a00 */
[----:B------:R-:W-:Y:S02]  /*5b70*/  UMOV UR6, UR4 ;  /* 0x0000000400067c82 */ /* 0x000fe40008000000 */
[----:B------:R-:W-:Y:S05]  /*5b80*/  QGMMA.64x96x32.F32.E4M3.E4M3 R88, R136, gdesc[UR4], R88, gsb0 ;  /* 0x0160000488587df3 */ /* 0x000fea0008000858 */
[----:B01----:R-:W0:Y:S01]  /*5b90*/  @P1 LDC.64 R6, c[0x0][0x9d0] ;  /* 0x00027400ff061b82 */ /* 0x003e220000000a00 */
[----:B--2---:R-:W-:-:S04]  /*5ba0*/  @P1 IMAD R8, R10, UR40, RZ ;  /* 0x000000280a081c24 */ /* 0x004fc8000f8e02ff */
[----:B------:R-:W-:Y:S02]  /*5bb0*/  @P1 IMAD R11, R11, UR39, R8 ;  /* 0x000000270b0b1c24 */ /* 0x000fe4000f8e0208 */
[----:B------:R-:W-:-:S04]  /*5bc0*/  @P1 IMAD.WIDE.U32 R8, R10, UR39, RZ ;  /* 0x000000270a081c25 */ /* 0x000fc8000f8e00ff */
[----:B------:R-:W-:Y:S02]  /*5bd0*/  @P1 IMAD.IADD R9, R9, 0x1, R11 ;  /* 0x0000000109091824 */ /* 0x000fe400078e020b */
[----:B0-----:R-:W-:-:S04]  /*5be0*/  @P1 IMAD.WIDE.U32 R8, R6, UR41, R8 ;  /* 0x0000002906081c25 */ /* 0x001fc8000f8e0008 */
[----:B------:R-:W-:Y:S01]  /*5bf0*/  @P1 IMAD R7, R7, UR41, R9 ;  /* 0x0000002907071c24 */ /* 0x000fe2000f8e0209 */
[----:B------:R-:W-:-:S04]  /*5c00*/  @P1 LEA R6, P2, R8, UR10, 0x2 ;  /* 0x0000000a08061c11 */ /* 0x000fc8000f8410ff */
[----:B------:R-:W-:Y:S01]  /*5c10*/  @P1 LEA.HI.X R7, R8, UR11, R7, 0x2, P2 ;  /* 0x0000000b08071c11 */ /* 0x000fe200090f1407 */
[----:B------:R-:W-:-:S06]  /*5c20*/  IMAD.MOV.U32 R8, RZ, RZ, 0x3f800000 ;  /* 0x3f800000ff087424 */ /* 0x000fcc00078e00ff */
[----:B------:R0:W2:Y:S01]  /*5c30*/  @P1 LDG.E R8, desc[UR50][R6.64] ;  /* 0x0000003206081981 */ /* 0x0000a2000c1e1900 */
[----:B------:R-:W-:Y:S01]  /*5c40*/  UIADD3 UR6, UR4, 0x2, URZ ;  /* 0x0000000204067890 */ /* 0x000fe2000fffe03f */
[----:B------:R-:W-:Y:S01]  /*5c50*/  UMOV UR7, 0x40000040 ;  /* 0x4000004000077882 */ /* 0x000fe20000000000 */
[----:B------:R-:W-:Y:S02]  /*5c60*/  WARPGROUP.DEPBAR.LE gsb0, 0x0 ;  /* 0x00008000000079c5 */ /* 0x000fe40000010000 */
[----:B------:R-:W-:-:S06]  /*5c70*/  WARPGROUP.ARRIVE ;  /* 0x00000000000079c5 */ /* 0x000fcc0000000000 */
[----:B------:R-:W-:Y:S01]  /*5c80*/  QGMMA.64x96x32.F32.E4M3.E4M3 R88, R140, gdesc[UR4], R88, gsb0 ;  /* 0x016000048c587df3 */ /* 0x000fe20008000858 */
[----:B------:R-:W-:Y:S01]  /*5c90*/  UIADD3 UR6, UR4, 0x4, URZ ;  /* 0x0000000404067890 */ /* 0x000fe2000fffe03f */
[----:B------:R-:W-:Y:S01]  /*5ca0*/  UMOV UR7, 0x40000040 ;  /* 0x4000004000077882 */ /* 0x000fe20000000000 */
        /* <DEDUP_REMOVED lines=8> */
[----:B-1----:R-:W-:-:S01]  /*5d30*/  FADD.FTZ R10, R10, R5 ;  /* 0x000000050a0a7221 */ /* 0x002fc20000010000 */
[----:B---3--:R-:W-:-:S04]  /*5d40*/  FADD.FTZ R9, R9, R4 ;  /* 0x0000000409097221 */ /* 0x008fc80000010000 */
[----:B0-----:R-:W0:Y:S04]  /*5d50*/  SHFL.BFLY PT, R7, R10, 0x1, 0x1f ;  /* 0x0c201f000a077f89 */ /* 0x001e2800000e0000 */
[----:B------:R-:W1:Y:S01]  /*5d60*/  SHFL.BFLY PT, R6, R9, 0x1, 0x1f ;  /* 0x0c201f0009067f89 */ /* 0x000e6200000e0000 */
[----:B------:R-:W-:Y:S02]  /*5d70*/  IMAD.MOV.U32 R5, RZ, RZ, RZ ;  /* 0x000000ffff057224 */ /* 0x000fe400078e00ff */
[----:B0-----:R-:W-:Y:S01]  /*5d80*/  FADD.FTZ R7, R10, R7 ;  /* 0x000000070a077221 */ /* 0x001fe20000010000 */
[----:B-1----:R-:W-:-:S04]  /*5d90*/  FADD.FTZ R12, R9, R6 ;  /* 0x00000006090c7221 */ /* 0x002fc80000010000 */
[C---:B------:R-:W-:Y:S01]  /*5da0*/  FSETP.NE.FTZ.AND P1, PT, R7.reuse, RZ, PT ;  /* 0x000000ff0700720b */ /* 0x040fe20003f35000 */
[----:B------:R-:W-:Y:S01]  /*5db0*/  FMUL.FTZ R11, R7, 0.00390625 ;  /* 0x3b800000070b7820 */ /* 0x000fe20000410000 */
[----:B------:R-:W-:-:S04]  /*5dc0*/  FMUL.FTZ R10, R12, 0.00390625 ;  /* 0x3b8000000c0a7820 */ /* 0x000fc80000410000 */
        /* <DEDUP_REMOVED lines=26> */
.L_x_179:
[----:B------:R-:W-:Y:S01]  /*5f70*/  UIADD3 UR4, UR5, 0x19c60, URZ ;  /* 0x00019c6005047890 */ /* 0x000fe2000fffe03f */
[-C--:B------:R-:W-:Y:S01]  /*5f80*/  FMUL.FTZ R24, R88, R56.reuse ;  /* 0x0000003858187220 */ /* 0x080fe20000410000 */
[----:B------:R-:W-:Y:S01]  /*5f90*/  UIADD3 UR37, UR37, 0x1, URZ ;  /* 0x0000000125257890 */ /* 0x000fe2000fffe03f */
[-C--:B------:R-:W-:Y:S01]  /*5fa0*/  FMUL.FTZ R4, R93, R56.reuse ;  /* 0x000000385d047220 */ /* 0x080fe20000410000 */
[----:B------:R-:W-:Y:S01]  /*5fb0*/  UPRMT UR4, UR8, 0x654, UR4 ;  /* 0x0000065408047896 */ /* 0x000fe20008000004 */
[-C--:B------:R-:W-:Y:S01]  /*5fc0*/  FMUL.FTZ R26, R96, R56.reuse ;  /* 0x00000038601a7220 */ /* 0x080fe20000410000 */
[----:B------:R-:W-:Y:S01]  /*5fd0*/  UISETP.NE.AND UP0, UPT, UR37, 0x2, UPT ;  /* 0x000000022500788c */ /* 0x000fe2000bf05270 */
        /* <DEDUP_REMOVED lines=39> */
[----:B------:R-:W-:Y:S01]  /*6250*/  USEL UR4, URZ, 0x1, UP0 ;  /* 0x000000013f047887 */ /* 0x000fe20008000000 */
[-C--:B------:R-:W-:Y:S01]  /*6260*/  FMUL.FTZ R46, R118, R58.reuse ;  /* 0x0000003a762e7220 */ /* 0x080fe20000410000 */
[-C--:B------:R-:W-:Y:S01]  /*6270*/  FMUL.FTZ R50, R115, R58.reuse ;  /* 0x0000003a73327220 */ /* 0x080fe20000410000 */
[-C--:B------:R-:W-:Y:S01]  /*6280*/  FMUL.FTZ R83, R126, R58.reuse ;  /* 0x0000003a7e537220 */ /* 0x080fe20000410000 */
[-C--:B------:R-:W-:Y:S01]  /*6290*/  FMUL.FTZ R54, R123, R58.reuse ;  /* 0x0000003a7b367220 */ /* 0x080fe20000410000 */
[----:B------:R-:W-:Y:S01]  /*62a0*/  FMUL.FTZ R134, R134, R58 ;  /* 0x0000003a86867220 */ /* 0x000fe20000410000 */
[----:B------:R-:W-:Y:S01]  /*62b0*/  FMUL.FTZ R56, R129, R56 ;  /* 0x0000003881387220 */ /* 0x000fe20000410000 */
[----:B------:R-:W-:Y:S01]  /*62c0*/  PLOP3.LUT P0, PT, PT, PT, PT, 0x8, 0x0 ;  /* 0x000000000000781c */ /* 0x000fe20003f0e170 */
[----:B------:R-:W-:Y:S01]  /*62d0*/  FMUL.FTZ R58, R131, R58 ;  /* 0x0000003a833a7220 */ /* 0x000fe20000410000 */
[----:B------:R-:W-:-:S02]  /*62e0*/  UIADD3 UR47, UR47, 0x1, URZ ;  /* 0x000000012f2f7890 */ /* 0x000fc4000fffe03f */
[----:B------:R-:W-:Y:S02]  /*62f0*/  USEL UR37, UR37, URZ, UP0 ;  /* 0x0000003f25257287 */ /* 0x000fe40008000000 */
[----:B------:R-:W-:-:S12]  /*6300*/  ULOP3.LUT UR36, UR36, UR4, URZ, 0x3c, !UPT ;  /* 0x0000000424247292 */ /* 0x000fd8000f8e3c3f */
.L_x_155:
[----:B------:R-:W0:Y:S01]  /*6310*/  S2R R15, SR_CgaCtaId ;  /* 0x00000000000f7919 */ /* 0x000e220000008800 */
[----:B------:R-:W-:Y:S01]  /*6320*/  MOV R0, 0x400 ;  /* 0x0000040000007802 */ /* 0x000fe20000000f00 */
[----:B------:R-:W-:Y:S01]  /*6330*/  UISETP.NE.AND UP0, UPT, UR44, URZ, UPT ;  /* 0x0000003f2c00728c */ /* 0x000fe2000bf05270 */
[----:B------:R-:W-:Y:S01]  /*6340*/  BSSY B0, `(.L_x_180) ;  /* 0x0000337000007945 */ /* 0x000fe20003800000 */
[----:B------:R-:W-:Y:S09]  /*6350*/  BAR.SYNC.DEFER_BLOCKING 0x5, 0x200 ;  /* 0x0148000000007b1d */ /* 0x000ff20000010000 */
[----:B------:R-:W-:Y:S01]  /*6360*/  @!UP0 ULDC UR44, c[0x0][0xad4] ;  /* 0x0002b500002c8ab9 */ /* 0x000fe20000000800 */
[----:B0-----:R-:W-:-:S05]  /*6370*/  LEA R0, R15, R0, 0x18 ;  /* 0x000000000f007211 */ /* 0x001fca00078ec0ff */
[----:B------:R-:W0:Y:S02]  /*6380*/  LDS.128 R36, [R0+0x19cd0] ;  /* 0x019cd00000247984 */ /* 0x000e240000000c00 */
[----:B0-----:R-:W-:Y:S02]  /*6390*/  R2UR UR6, R37 ;  /* 0x00000000250672ca */ /* 0x001fe400000e0000 */
[----:B------:R-:W-:Y:S01]  /*63a0*/  R2UR UR5, R38 ;  /* 0x00000000260572ca */ /* 0x000fe200000e0000 */
[----:B------:R-:W-:Y:S06]  /*63b0*/  BAR.ARV 0x4, 0x200 ;  /* 0x0108000000007b1d */ /* 0x000fec0000002000 */
[----:B------:R-:W-:Y:S08]  /*63c0*/  @P0 BRA `(.L_x_181) ;  /* 0x0000002400e00947 */ /* 0x000ff00003800000 */
[----:B------:R-:W0:Y:S01]  /*63d0*/  S2R R29, SR_TID.X ;  /* 0x00000000001d7919 */ /* 0x000e220000002100 */
[----:B------:R-:W-:Y:S01]  /*63e0*/  ULDC.64 UR8, c[0x4][0x38] ;  /* 0x01000e0000087ab9 */ /* 0x000fe20000000a00 */
[----:B------:R-:W2:Y:S01]  /*63f0*/  LDL R38, [R1+0x34] ;  /* 0x0000340001267983 */ /* 0x000ea20000100800 */
[----:B------:R-:W-:Y:S01]  /*6400*/  USHF.L.U32 UR4, UR39, 0x2, URZ ;  /* 0x0000000227047899 */ /* 0x000fe2000800063f */
[----:B------:R-:W-:Y:S02]  /*6410*/  ULDC.64 UR10, c[0x0][0xc00] ;  /* 0x00030000000a7ab9 */ /* 0x000fe40000000a00 */
[----:B------:R-:W3:Y:S01]  /*6420*/  LDL R86, [R1+0x30] ;  /* 0x0000300001567983 */ /* 0x000ee20000100800 */
[----:B0-----:R-:W-:-:S05]  /*6430*/  IMAD.SHL.U32 R14, R29, 0x4, RZ ;  /* 0x000000041d0e7824 */ /* 0x001fca00078e00ff */
[----:B------:R-:W-:Y:S01]  /*6440*/  LOP3.LUT R14, R14, 0xc, RZ, 0xc0, !PT ;  /* 0x0000000c0e0e7812 */ /* 0x000fe200078ec0ff */
[----:B------:R-:W-:Y:S03]  /*6450*/  BAR.SYNC.DEFER_BLOCKING 0x1, 0x180 ;  /* 0x0046000000007b1d */ /* 0x000fe60000010000 */
[----:B------:R-:W-:-:S05]  /*6460*/  IADD3 R14, P0, R14, UR8, RZ ;  /* 0x000000080e0e7c10 */ /* 0x000fca000ff1e0ff */
[----:B------:R-:W-:-:S05]  /*6470*/  IMAD.X R15, RZ, RZ, UR9, P0 ;  /* 0x00000009ff0f7e24 */ /* 0x000fca00080e06ff */
[----:B------:R0:W4:Y:S01]  /*6480*/  LDG.E.CONSTANT R14, desc[UR50][R14.64] ;  /* 0x000000320e0e7981 */ /* 0x000122000c1e9900 */
[----:B------:R-:W-:-:S04]  /*6490*/  LOP3.LUT P0, R29, R29, 0x3, RZ, 0xc0, !PT ;  /* 0x000000031d1d7812 */ /* 0x000fc8000780c0ff */
[----:B------:R-:W-:-:S04]  /*64a0*/  ISETP.EQ.OR P0, PT, R29, 0x3, !P0 ;  /* 0x000000031d00780c */ /* 0x000fc80004702670 */
[----:B------:R-:W-:Y:S02]  /*64b0*/  SEL R51, R24, R5, P0 ;  /* 0x0000000518337207 */ /* 0x000fe40000000000 */
[----:B------:R-:W-:Y:S02]  /*64c0*/  SEL R24, R5, R24, P0 ;  /* 0x0000001805187207 */ /* 0x000fe40000000000 */
[----:B------:R-:W1:Y:S01]  /*64d0*/  S2R R5, SR_SWINHI ;  /* 0x0000000000057919 */ /* 0x000e620000002f00 */
[----:B------:R-:W-:Y:S02]  /*64e0*/  SEL R63, R31, R28, P0 ;  /* 0x0000001c1f3f7207 */ /* 0x000fe40000000000 */
[----:B------:R-:W-:Y:S02]  /*64f0*/  SEL R31, R28, R31, P0 ;  /* 0x0000001f1c1f7207 */ /* 0x000fe40000000000 */
[----:B------:R-:W-:Y:S02]  /*6500*/  SEL R65, R11, R32, P0 ;  /* 0x000000200b417207 */ /* 0x000fe40000000000 */
[----:B------:R-:W-:-:S02]  /*6510*/  SEL R59, R7, R10, P0 ;  /* 0x0000000a073b7207 */ /* 0x000fc40000000000 */
[----:B0-----:R-:W-:Y:S02]  /*6520*/  SEL R15, R10, R7, P0 ;  /* 0x000000070a0f7207 */ /* 0x001fe40000000000 */
[----:B------:R-:W-:Y:S02]  /*6530*/  SEL R32, R32, R11, P0 ;  /* 0x0000000b20207207 */ /* 0x000fe40000000000 */
[----:B------:R-:W-:Y:S02]  /*6540*/  SEL R73, R132, R3, P0 ;  /* 0x0000000384497207 */ /* 0x000fe40000000000 */
[----:B------:R-:W-:Y:S02]  /*6550*/  SEL R36, R3, R132, P0 ;  /* 0x0000008403247207 */ /* 0x000fe40000000000 */
[----:B------:R-:W-:Y:S02]  /*6560*/  SEL R75, R43, R6, P0 ;  /* 0x000000062b4b7207 */ /* 0x000fe40000000000 */
[----:B------:R-:W-:-:S02]  /*6570*/  SEL R43, R6, R43, P0 ;  /* 0x0000002b062b7207 */ /* 0x000fc40000000000 */
[----:B------:R-:W-:Y:S02]  /*6580*/  MOV R28, R0 ;  /* 0x00000000001c7202 */ /* 0x000fe40000000f00 */
[----:B-1----:R-:W-:Y:S02]  /*6590*/  MOV R29, R5 ;  /* 0x00000005001d7202 */ /* 0x002fe40000000f00 */
        /* <DEDUP_REMOVED lines=35> */
[----:B------:R-:W-:Y:S01]  /*67d0*/  SEL R49, R58, R49, P0 ;  /* 0x000000313a317207 */ /* 0x000fe20000000000 */
[----:B------:R-:W-:Y:S02]  /*67e0*/  USHF.L.U64.HI UR12, UR39, 0x2, UR40 ;  /* 0x00000002270c7899 */ /* 0x000fe40008010228 */
[----:B------:R-:W-:-:S04]  /*67f0*/  UIADD3 UR7, UP0, UR4, UR10, URZ ;  /* 0x0000000a04077290 */ /* 0x000fc8000ff1e03f */
[----:B------:R-:W-:Y:S02]  /*6800*/  UIADD3.X UR8, UR12, UR11, URZ, UP0, !UPT ;  /* 0x0000000b0c087290 */ /* 0x000fe400087fe43f */
[----:B------:R-:W-:Y:S02]  /*6810*/  IMAD.U32 R80, RZ, RZ, UR7 ;  /* 0x00000007ff507e24 */ /* 0x000fe4000f8e00ff */
[----:B--2---:R-:W-:-:S03]  /*6820*/  IMAD.WIDE R10, R38, 0x2, R28 ;  /* 0x00000002260a7825 */ /* 0x004fc600078e021c */
[C---:B------:R-:W-:Y:S02]  /*6830*/  LOP3.LUT R3, R10.reuse, 0x180, RZ, 0xc0, !PT ;  /* 0x000001800a037812 */ /* 0x040fe400078ec0ff */
[----:B------:R-:W-:Y:S02]  /*6840*/  IADD3 R6, P5, R10, 0x20, RZ ;  /* 0x000000200a067810 */ /* 0x000fe40007fbe0ff */
[----:B------:R-:W-:Y:S02]  /*6850*/  SHF.R.U64 R3, R3, 0x3, RZ ;  /* 0x0000000303037819 */ /* 0x000fe400000012ff */
[----:B------:R-:W-:Y:S02]  /*6860*/  LOP3.LUT R4, R6, 0x180, RZ, 0xc0, !PT ;  /* 0x0000018006047812 */ /* 0x000fe400078ec0ff */
[C---:B------:R-:W-:Y:S02]  /*6870*/  IADD3 R101, P3, R10.reuse, 0x3020, RZ ;  /* 0x000030200a657810 */ /* 0x040fe40007f7e0ff */
[----:B------:R-:W-:-:S02]  /*6880*/  IADD3 R8, P4, R10, 0x3000, RZ ;  /* 0x000030000a087810 */ /* 0x000fc40007f9e0ff */
[C---:B------:R-:W-:Y:S02]  /*6890*/  IADD3 R103, P2, R10.reuse, 0x6000, RZ ;  /* 0x000060000a677810 */ /* 0x040fe40007f5e0ff */
[----:B------:R-:W-:Y:S02]  /*68a0*/  IADD3 R105, P1, R10, 0x6020, RZ ;  /* 0x000060200a697810 */ /* 0x000fe40007f3e0ff */
[----:B------:R-:W-:Y:S02]  /*68b0*/  LOP3.LUT R10, R3, R10, RZ, 0x3c, !PT ;  /* 0x0000000a030a7212 */ /* 0x000fe400078e3cff */
[----:B------:R-:W-:Y:S02]  /*68c0*/  SHF.R.U64 R3, R4, 0x3, RZ ;  /* 0x0000000304037819 */ /* 0x000fe400000012ff */
[----:B------:R-:W-:Y:S02]  /*68d0*/  LOP3.LUT R4, R101, 0x180, RZ, 0xc0, !PT ;  /* 0x0000018065047812 */ /* 0x000fe400078ec0ff */
[----:B------:R-:W-:-:S02]  /*68e0*/  LOP3.LUT R50, R105, 0x180, RZ, 0xc0, !PT ;  /* 0x0000018069327812 */ /* 0x000fc400078ec0ff */
[----:B------:R-:W-:Y:S02]  /*68f0*/  LOP3.LUT R12, R3, R6, RZ, 0x3c, !PT ;  /* 0x00000006030c7212 */ /* 0x000fe400078e3cff */
[----:B------:R-:W-:Y:S02]  /*6900*/  LOP3.LUT R3, R8, 0x180, RZ, 0xc0, !PT ;  /* 0x0000018008037812 */ /* 0x000fe400078ec0ff */
[----:B------:R-:W-:Y:S02]  /*6910*/  LOP3.LUT R38, R103, 0x180, RZ, 0xc0, !PT ;  /* 0x0000018067267812 */ /* 0x000fe400078ec0ff */
[----:B------:R-:W-:Y:S02]  /*6920*/  SHF.R.U64 R4, R4, 0x3, RZ ;  /* 0x0000000304047819 */ /* 0x000fe400000012ff */
[----:B------:R-:W-:Y:S01]  /*6930*/  SHF.R.U64 R50, R50, 0x3, RZ ;  /* 0x0000000332327819 */ /* 0x000fe200000012ff */
[----:B------:R-:W-:Y:S01]  /*6940*/  IMAD.X R13, RZ, RZ, R11, P5 ;  /* 0x000000ffff0d7224 */ /* 0x000fe200028e060b */
[----:B------:R-:W-:-:S02]  /*6950*/  SHF.R.U64 R3, R3, 0x3, RZ ;  /* 0x0000000303037819 */ /* 0x000fc400000012ff */
[----:B------:R-:W-:Y:S02]  /*6960*/  SHF.R.U64 R38, R38, 0x3, RZ ;  /* 0x0000000326267819 */ /* 0x000fe400000012ff */
[----:B------:R-:W-:Y:S02]  /*6970*/  LOP3.LUT R6, R4, R101, RZ, 0x3c, !PT ;  /* 0x0000006504067212 */ /* 0x000fe400078e3cff */
[----:B------:R-:W-:Y:S01]  /*6980*/  LOP3.LUT R4, R50, R105, RZ, 0x3c, !PT ;  /* 0x0000006932047212 */ /* 0x000fe200078e3cff */
[--C-:B------:R-:W-:Y:S01]  /*6990*/  IMAD.X R83, RZ, RZ, R11.reuse, P2 ;  /* 0x000000ffff537224 */ /* 0x100fe200010e060b */
[----:B----4-:R-:W-:Y:S01]  /*69a0*/  LOP3.LUT R50, R14, 0x2, RZ, 0x3c, !PT ;  /* 0x000000020e327812 */ /* 0x010fe200078e3cff */
[--C-:B------:R-:W-:Y:S01]  /*69b0*/  IMAD.X R9, RZ, RZ, R11.reuse, P4 ;  /* 0x000000ffff097224 */ /* 0x100fe200020e060b */
[----:B------:R-:W-:Y:S01]  /*69c0*/  LOP3.LUT R8, R3, R8, RZ, 0x3c, !PT ;  /* 0x0000000803087212 */ /* 0x000fe200078e3cff */
[--C-:B------:R-:W-:Y:S01]  /*69d0*/  IMAD.X R7, RZ, RZ, R11.reuse, P3 ;  /* 0x000000ffff077224 */ /* 0x100fe200018e060b */
[----:B------:R-:W-:Y:S01]  /*69e0*/  LOP3.LUT R82, R38, R103, RZ, 0x3c, !PT ;  /* 0x0000006726527212 */ /* 0x000fe200078e3cff */
[----:B------:R-:W-:Y:S01]  /*69f0*/  IMAD.X R5, RZ, RZ, R11, P1 ;  /* 0x000000ffff057224 */ /* 0x000fe200008e060b */
[----:B------:R-:W-:Y:S01]  /*6a00*/  MOV R10, R10 ;  /* 0x0000000a000a7202 */ /* 0x000fe20000000f00 */
[----:B------:R-:W-:Y:S01]  /*6a10*/  SHFL.IDX PT, R54, R59, R14, 0x1c1f ;  /* 0x001c1f0e3b367589 */ /* 0x000fe200000e0000 */
[----:B------:R-:W-:-:S03]  /*6a20*/  MOV R11, R12 ;  /* 0x0000000c000b7202 */ /* 0x000fc60000000f00 */
[----:B------:R-:W-:Y:S01]  /*6a30*/  SHFL.IDX PT, R13, R57, R14, 0x1c1f ;  /* 0x001c1f0e390d7589 */ /* 0x000fe200000e0000 */
[----:B------:R-:W-:-:S03]  /*6a40*/  MOV R82, R82 ;  /* 0x0000005200527202 */ /* 0x000fc60000000f00 */
[----:B------:R-:W-:Y:S01]  /*6a50*/  SHFL.IDX PT, R57, R79, R14, 0x1c1f ;  /* 0x001c1f0e4f397589 */ /* 0x000fe200000e0000 */
[----:B------:R-:W-:-:S03]  /*6a60*/  MOV R3, R8 ;  /* 0x0000000800037202 */ /* 0x000fc60000000f00 */
[----:B------:R-:W-:Y:S01]  /*6a70*/  SHFL.IDX PT, R59, R97, R14, 0x1c1f ;  /* 0x001c1f0e613b7589 */ /* 0x000fe200000e0000 */
[----:B------:R-:W-:-:S03]  /*6a80*/  MOV R38, R6 ;  /* 0x0000000600267202 */ /* 0x000fc60000000f00 */
[----:B------:R-:W0:Y:S01]  /*6a90*/  SHFL.IDX PT, R76, R135, R50, 0x1c1f ;  /* 0x001c1f32874c7589 */ /* 0x000e2200000e0000 */
[----:B------:R-:W-:-:S03]  /*6aa0*/  MOV R83, R4 ;  /* 0x0000000400537202 */ /* 0x000fc60000000f00 */
        /* <DEDUP_REMOVED lines=9> */
[----:B------:R-:W1:Y:S04]  /*6b40*/  SHFL.IDX PT, R24, R24, R50, 0x1c1f ;  /* 0x001c1f3218187589 */ /* 0x000e6800000e0000 */
[----:B------:R-:W2:Y:S04]  /*6b50*/  SHFL.IDX PT, R58, R43, R50, 0x1c1f ;  /* 0x001c1f322b3a7589 */ /* 0x000ea800000e0000 */
[----:B------:R-:W4:Y:S04]  /*6b60*/  SHFL.IDX PT, R44, R44, R50, 0x1c1f ;  /* 0x001c1f322c2c7589 */ /* 0x000f2800000e0000 */
[----:B------:R-:W3:Y:S04]  /*6b70*/  SHFL.IDX PT, R68, R42, R50, 0x1c1f ;  /* 0x001c1f322a447589 */ /* 0x000ee800000e0000 */
[----:B------:R-:W-:Y:S04]  /*6b80*/  SHFL.IDX PT, R55, R55, R14, 0x1c1f ;  /* 0x001c1f0e37377589 */ /* 0x000fe800000e0000 */
[----:B------:R-:W-:Y:S04]  /*6b90*/  SHFL.IDX PT, R81, R81, R14, 0x1c1f ;  /* 0x001c1f0e51517589 */ /* 0x000fe800000e0000 */
[----:B------:R-:W-:Y:S04]  /*6ba0*/  SHFL.IDX PT, R66, R89, R14, 0x1c1f ;  /* 0x001c1f0e59427589 */ /* 0x000fe800000e0000 */
[----:B------:R-:W-:Y:S04]  /*6bb0*/  SHFL.IDX PT, R56, R27, R50, 0x1c1f ;  /* 0x001c1f321b387589 */ /* 0x000fe800000e0000 */
[----:B------:R-:W3:Y:S04]  /*6bc0*/  SHFL.IDX PT, R26, R26, R50, 0x1c1f ;  /* 0x001c1f321a1a7589 */ /* 0x000ee800000e0000 */
[----:B------:R-:W-:Y:S04]  /*6bd0*/  SHFL.IDX PT, R71, R33, R50, 0x1c1f ;  /* 0x001c1f3221477589 */ /* 0x000fe800000e0000 */
[----:B------:R-:W3:Y:S04]  /*6be0*/  SHFL.IDX PT, R60, R40, R50, 0x1c1f ;  /* 0x001c1f32283c7589 */ /* 0x000ee800000e0000 */
[----:B------:R-:W3:Y:S04]  /*6bf0*/  SHFL.IDX PT, R67, R45, R50, 0x1c1f ;  /* 0x001c1f322d437589 */ /* 0x000ee800000e0000 */
        /* <DEDUP_REMOVED lines=10> */
[----:B------:R-:W3:Y:S04]  /*6ca0*/  SHFL.IDX PT, R15, R15, R50, 0x1c1f ;  /* 0x001c1f320f0f7589 */ /* 0x000ee800000e0000 */
[----:B------:R-:W3:Y:S04]  /*6cb0*/  SHFL.IDX PT, R79, R35, R50, 0x1c1f ;  /* 0x001c1f32234f7589 */ /* 0x000ee800000e0000 */
[----:B------:R-:W-:Y:S04]  /*6cc0*/  SHFL.IDX PT, R14, R34, R50, 0x1c1f ;  /* 0x001c1f32220e7589 */ /* 0x000fe800000e0000 */
[----:B------:R-:W3:Y:S04]  /*6cd0*/  SHFL.IDX PT, R27, R46, R50, 0x1c1f ;  /* 0x001c1f322e1b7589 */ /* 0x000ee800000e0000 */
[----:B------:R-:W3:Y:S04]  /*6ce0*/  SHFL.IDX PT, R25, R36, R50, 0x1c1f ;  /* 0x001c1f3224197589 */ /* 0x000ee800000e0000 */
[----:B------:R0:W-:Y:S04]  /*6cf0*/  SHFL.IDX PT, R63, R31, R50, 0x1c1f ;  /* 0x001c1f321f3f7589 */ /* 0x0001e800000e0000 */
[----:B------:R-:W3:Y:S04]  /*6d00*/  SHFL.IDX PT, R72, R41, R50, 0x1c1f ;  /* 0x001c1f3229487589 */ /* 0x000ee800000e0000 */
[----:B------:R-:W3:Y:S04]  /*6d10*/  SHFL.IDX PT, R30, R30, R50, 0x1c1f ;  /* 0x001c1f321e1e7589 */ /* 0x000ee800000e0000 */
[----:B------:R-:W3:Y:S04]  /*6d20*/  SHFL.IDX PT, R73, R47, R50, 0x1c1f ;  /* 0x001c1f322f497589 */ /* 0x000ee800000e0000 */
[----:B------:R-:W3:Y:S04]  /*6d30*/  SHFL.IDX PT, R32, R32, R50, 0x1c1f ;  /* 0x001c1f3220207589 */ /* 0x000ee800000e0000 */
[----:B------:R2:W3:Y:S04]  /*6d40*/  SHFL.IDX PT, R89, R48, R50, 0x1c1f ;  /* 0x001c1f3230597589 */ /* 0x0004e800000e0000 */
[----:B------:R4:W3:Y:S01]  /*6d50*/  SHFL.IDX PT, R91, R49, R50, 0x1c1f ;  /* 0x001c1f32315b7589 */ /* 0x0008e200000e0000 */
[----:B0-----:R-:W-:-:S02]  /*6d60*/  SEL R31, R59, R76, P0 ;  /* 0x0000004c3b1f7207 */ /* 0x001fc40000000000 */
[----:B------:R-:W-:Y:S02]  /*6d70*/  SEL R33, R76, R59, P0 ;  /* 0x0000003b4c217207 */ /* 0x000fe40000000000 */
[----:B-1----:R-:W-:Y:S02]  /*6d80*/  SEL R34, R51, R24, P0 ;  /* 0x0000001833227207 */ /* 0x002fe40000000000 */
[----:B--2---:R-:W-:Y:S02]  /*6d90*/  SEL R48, R57, R64, P0 ;  /* 0x0000004039307207 */ /* 0x004fe40000000000 */
[----:B------:R-:W-:Y:S02]  /*6da0*/  SEL R36, R24, R51, P0 ;  /* 0x0000003318247207 */ /* 0x000fe40000000000 */
[----:B----4-:R-:W-:Y:S02]  /*6db0*/  SEL R50, R64, R57, P0 ;  /* 0x0000003940327207 */ /* 0x010fe40000000000 */
[----:B------:R-:W-:-:S02]  /*6dc0*/  SEL R35, R53, R52, P0 ;  /* 0x0000003435237207 */ /* 0x000fc40000000000 */
[----:B------:R-:W-:Y:S02]  /*6dd0*/  SEL R37, R52, R53, P0 ;  /* 0x0000003534257207 */ /* 0x000fe40000000000 */
[----:B------:R-:W-:Y:S02]  /*6de0*/  SEL R40, R75, R58, P0 ;  /* 0x0000003a4b287207 */ /* 0x000fe40000000000 */
[----:B------:R-:W-:Y:S02]  /*6df0*/  SEL R42, R58, R75, P0 ;  /* 0x0000004b3a2a7207 */ /* 0x000fe40000000000 */
[----:B------:R-:W-:Y:S02]  /*6e00*/  SEL R41, R77, R44, P0 ;  /* 0x0000002c4d297207 */ /* 0x000fe40000000000 */
[----:B------:R-:W-:Y:S02]  /*6e10*/  SEL R43, R44, R77, P0 ;  /* 0x0000004d2c2b7207 */ /* 0x000fe40000000000 */
[----:B---3--:R-:W-:-:S02]  /*6e20*/  SEL R57, R87, R68, P0 ;  /* 0x0000004457397207 */ /* 0x008fc40000000000 */
        /* <DEDUP_REMOVED lines=21> */
[----:B------:R-:W-:Y:S02]  /*6f80*/  F2FP.BF16.F32.PACK_AB R12, R35, R34 ;  /* 0x00000022230c723e */ /* 0x000fe400000010ff */
[----:B------:R-:W-:Y:S02]  /*6f90*/  F2FP.BF16.F32.PACK_AB R13, R41, R40 ;  /* 0x00000028290d723e */ /* 0x000fe400000010ff */
[----:B------:R-:W-:-:S02]  /*6fa0*/  F2FP.BF16.F32.PACK_AB R14, R37, R36 ;  /* 0x00000024250e723e */ /* 0x000fc400000010ff */
[----:B------:R-:W-:Y:S02]  /*6fb0*/  F2FP.BF16.F32.PACK_AB R15, R43, R42 ;  /* 0x0000002a2b0f723e */ /* 0x000fe400000010ff */
[----:B------:R-:W-:Y:S02]  /*6fc0*/  SEL R56, R85, R72, P0 ;  /* 0x0000004855387207 */ /* 0x000fe40000000000 */
[----:B------:R-:W-:Y:S02]  /*6fd0*/  SEL R58, R72, R85, P0 ;  /* 0x00000055483a7207 */ /* 0x000fe40000000000 */
[----:B------:R-:W-:Y:S02]  /*6fe0*/  SEL R60, R62, R63, P0 ;  /* 0x0000003f3e3c7207 */ /* 0x000fe40000000000 */
[----:B------:R-:W-:Y:S02]  /*6ff0*/  F2FP.BF16.F32.PACK_AB R24, R45, R44 ;  /* 0x0000002c2d18723e */ /* 0x000fe400000010ff */
[----:B------:R-:W-:-:S02]  /*7000*/  F2FP.BF16.F32.PACK_AB R25, R49, R48 ;  /* 0x000000303119723e */ /* 0x000fc400000010ff */
[----:B------:R-:W-:Y:S02]  /*7010*/  F2FP.BF16.F32.PACK_AB R26, R47, R46 ;  /* 0x0000002e2f1a723e */ /* 0x000fe400000010ff */
[----:B------:R-:W-:Y:S02]  /*7020*/  F2FP.BF16.F32.PACK_AB R27, R51, R50 ;  /* 0x00000032331b723e */ /* 0x000fe400000010ff */
[----:B------:R-:W-:Y:S02]  /*7030*/  SEL R53, R9, R30, P0 ;  /* 0x0000001e09357207 */ /* 0x000fe40000000000 */
[----:B------:R-:W-:Y:S02]  /*7040*/  SEL R55, R30, R9, P0 ;  /* 0x000000091e377207 */ /* 0x000fe40000000000 */
[----:B------:R-:W-:Y:S02]  /*7050*/  SEL R62, R63, R62, P0 ;  /* 0x0000003e3f3e7207 */ /* 0x000fe40000000000 */
[----:B------:R-:W-:-:S02]  /*7060*/  SEL R72, R74, R73, P0 ;  /* 0x000000494a487207 */ /* 0x000fc40000000000 */
[----:B------:R-:W-:Y:S02]  /*7070*/  SEL R61, R7, R32, P0 ;  /* 0x00000020073d7207 */ /* 0x000fe40000000000 */
[----:B------:R-:W-:Y:S02]  /*7080*/  SEL R63, R32, R7, P0 ;  /* 0x00000007203f7207 */ /* 0x000fe40000000000 */
[----:B------:R-:W-:Y:S01]  /*7090*/  SEL R74, R73, R74, P0 ;  /* 0x0000004a494a7207 */ /* 0x000fe20000000000 */
[----:B------:R0:W-:Y:S01]  /*70a0*/  STSM.16.M88.4 [R10], R12 ;  /* 0x0000000c0a007844 */ /* 0x0001e20000000200 */
[----:B------:R-:W-:Y:S02]  /*70b0*/  SEL R73, R8, R89, P0 ;  /* 0x0000005908497207 */ /* 0x000fe40000000000 */
[----:B------:R-:W-:Y:S01]  /*70c0*/  SEL R75, R89, R8, P0 ;  /* 0x00000008594b7207 */ /* 0x000fe20000000000 */
[----:B------:R1:W-:Y:S01]  /*70d0*/  STSM.16.M88.4 [R11], R24 ;  /* 0x000000180b007844 */ /* 0x0003e20000000200 */
[----:B------:R-:W-:-:S02]  /*70e0*/  SEL R30, R6, R91, P0 ;  /* 0x0000005b061e7207 */ /* 0x000fc40000000000 */
[----:B------:R-:W-:Y:S02]  /*70f0*/  SEL R32, R91, R6, P0 ;  /* 0x000000065b207207 */ /* 0x000fe40000000000 */
[----:B------:R-:W-:Y:S02]  /*7100*/  F2FP.BF16.F32.PACK_AB R4, R53, R52 ;  /* 0x000000343504723e */ /* 0x000fe400000010ff */
[----:B------:R-:W-:Y:S02]  /*7110*/  F2FP.BF16.F32.PACK_AB R5, R57, R56 ;  /* 0x000000383905723e */ /* 0x000fe400000010ff */
[----:B------:R-:W-:Y:S02]  /*7120*/  F2FP.BF16.F32.PACK_AB R6, R55, R54 ;  /* 0x000000363706723e */ /* 0x000fe400000010ff */
[----:B------:R-:W-:Y:S02]  /*7130*/  F2FP.BF16.F32.PACK_AB R7, R59, R58 ;  /* 0x0000003a3b07723e */ /* 0x000fe400000010ff */
[----:B------:R-:W-:-:S02]  /*7140*/  F2FP.BF16.F32.PACK_AB R8, R61, R60 ;  /* 0x0000003c3d08723e */ /* 0x000fc400000010ff */
[----:B------:R-:W-:Y:S02]  /*7150*/  F2FP.BF16.F32.PACK_AB R9, R65, R64 ;  /* 0x000000404109723e */ /* 0x000fe400000010ff */
[----:B0-----:R-:W-:Y:S02]  /*7160*/  F2FP.BF16.F32.PACK_AB R10, R63, R62 ;  /* 0x0000003e3f0a723e */ /* 0x001fe400000010ff */
[----:B-1----:R-:W-:Y:S02]  /*7170*/  F2FP.BF16.F32.PACK_AB R11, R67, R66 ;  /* 0x00000042430b723e */ /* 0x002fe400000010ff */
[----:B------:R-:W-:Y:S02]  /*7180*/  F2FP.BF16.F32.PACK_AB R12, R69, R68 ;  /* 0x00000044450c723e */ /* 0x000fe400000010ff */
[----:B------:R-:W-:Y:S02]  /*7190*/  F2FP.BF16.F32.PACK_AB R13, R73, R72 ;  /* 0x00000048490d723e */ /* 0x000fe400000010ff */
[----:B------:R-:W-:-:S02]  /*71a0*/  F2FP.BF16.F32.PACK_AB R14, R71, R70 ;  /* 0x00000046470e723e */ /* 0x000fc400000010ff */
[----:B------:R-:W-:Y:S02]  /*71b0*/  F2FP.BF16.F32.PACK_AB R15, R75, R74 ;  /* 0x0000004a4b0f723e */ /* 0x000fe400000010ff */
[----:B------:R-:W-:Y:S02]  /*71c0*/  F2FP.BF16.F32.PACK_AB R24, R77, R76 ;  /* 0x0000004c4d18723e */ /* 0x000fe400000010ff */
[----:B------:R-:W-:Y:S02]  /*71d0*/  F2FP.BF16.F32.PACK_AB R25, R31, R30 ;  /* 0x0000001e1f19723e */ /* 0x000fe400000010ff */
[----:B------:R-:W-:Y:S02]  /*71e0*/  F2FP.BF16.F32.PACK_AB R26, R79, R78 ;  /* 0x0000004e4f1a723e */ /* 0x000fe400000010ff */
[----:B------:R-:W-:Y:S01]  /*71f0*/  F2FP.BF16.F32.PACK_AB R27, R33, R32 ;  /* 0x00000020211b723e */ /* 0x000fe200000010ff */
[----:B------:R-:W-:Y:S04]  /*7200*/  STSM.16.M88.4 [R3], R4 ;  /* 0x0000000403007844 */ /* 0x000fe80000000200 */
[----:B------:R0:W-:Y:S04]  /*7210*/  STSM.16.M88.4 [R38], R8 ;  /* 0x0000000826007844 */ /* 0x0001e80000000200 */
[----:B------:R1:W-:Y:S04]  /*7220*/  STSM.16.M88.4 [R82], R12 ;  /* 0x0000000c52007844 */ /* 0x0003e80000000200 */
[----:B------:R2:W-:Y:S01]  /*7230*/  STSM.16.M88.4 [R83], R24 ;  /* 0x0000001853007844 */ /* 0x0005e20000000200 */
[----:B------:R-:W-:Y:S01]  /*7240*/  BAR.SYNC.DEFER_BLOCKING 0x1, 0x180 ;  /* 0x0046000000007b1d */ /* 0x000fe20000010000 */
[----:B------:R-:W-:-:S04]  /*7250*/  ISETP.NE.U32.AND P0, PT, RZ, UR10, PT ;  /* 0x0000000aff007c0c */ /* 0x000fc8000bf05070 */
[----:B------:R-:W-:Y:S01]  /*7260*/  ISETP.NE.AND.EX P0, PT, RZ, UR11, PT, P0 ;  /* 0x0000000bff007c0c */ /* 0x000fe2000bf05300 */
[----:B------:R-:W-:Y:S02]  /*7270*/  IMAD.U32 R81, RZ, RZ, UR8 ;  /* 0x00000008ff517e24 */ /* 0x000fe4000f8e00ff */
[----:B0-----:R-:W0:Y:S01]  /*7280*/  LDC R38, c[0x0][0xbe8] ;  /* 0x0002fa00ff267b82 */ /* 0x001e220000000800 */
[----:B------:R-:W-:-:S09]  /*7290*/  ULDC.64 UR8, c[0x0][0xc08] ;  /* 0x0003020000087ab9 */ /* 0x000fd20000000a00 */
[----:B------:R-:W3:Y:S01]  /*72a0*/  @P0 LDG.E R84, desc[UR50][R80.64] ;  /* 0x0000003250540981 */ /* 0x000ee2000c1e1900 */
[----:B------:R-:W-:-:S04]  /*72b0*/  UISETP.NE.U32.AND UP0, UPT, UR8, URZ, UPT ;  /* 0x0000003f0800728c */ /* 0x000fc8000bf05070 */
[----:B------:R-:W-:Y:S01]  /*72c0*/  UISETP.NE.AND.EX UP0, UPT, UR9, URZ, UPT, UP0 ;  /* 0x0000003f0900728c */ /* 0x000fe2000bf05300 */
[----:B0-----:R-:W-:Y:S01]  /*72d0*/  ISETP.NE.AND P1, PT, R38, 0x1, PT ;  /* 0x000000012600780c */ /* 0x001fe20003f25270 */
[----:B------:R-:W-:-:S09]  /*72e0*/  UMOV UR16, 0x9b8 ;  /* 0x000009b800107882 */ /* 0x000fd20000000000 */
[----:B------:R-:W-:-:S03]  /*72f0*/  @UP0 UIADD3 UR8, UP1, UR4, UR8, URZ ;  /* 0x0000000804080290 */ /* 0x000fc6000ff3e03f */
[----:B------:R-:W0:Y:S01]  /*7300*/  @P1 LDC R6, c[0x0][0xbec] ;  /* 0x0002fb00ff061b82 */ /* 0x000e220000000800 */
[----:B------:R-:W-:Y:S02]  /*7310*/  @UP0 UIADD3.X UR9, UR12, UR9, URZ, UP1, !UPT ;  /* 0x000000090c090290 */ /* 0x000fe40008ffe43f */
[----:B------:R-:W-:-:S05]  /*7320*/  UISETP.GT.AND UP1, UPT, UR44, 0x1, UPT ;  /* 0x000000012c00788c */ /* 0x000fca000bf24270 */
[----:B------:R-:W4:Y:S01]  /*7330*/  @P1 LDC R9, c[0x0][0xbf0] ;  /* 0x0002fc00ff091b82 */ /* 0x000f220000000800 */
[----:B------:R-:W-:Y:S01]  /*7340*/  USEL UR16, UR16, 0x978, UP1 ;  /* 0x0000097810107887 */ /* 0x000fe20008800000 */
[----:B------:R-:W-:Y:S01]  /*7350*/  PLOP3.LUT P4, PT, PT, PT, UP0, 0x80, 0x0 ;  /* 0x000000000000781c */ /* 0x000fe20003f8f008 */
[----:B------:R-:W-:Y:S01]  /*7360*/  UISETP.NE.U32.AND UP0, UPT, UR10, URZ, UPT ;  /* 0x0000003f0a00728c */ /* 0x000fe2000bf05070 */
[----:B------:R-:W-:Y:S01]  /*7370*/  IMAD.U32 R11, RZ, RZ, UR42 ;  /* 0x0000002aff0b7e24 */ /* 0x000fe2000f8e00ff */
[----:B------:R-:W-:Y:S01]  /*7380*/  ULDC UR4, c[0x0][0xa88] ;  /* 0x0002a20000047ab9 */ /* 0x000fe20000000800 */
[----:B------:R-:W-:Y:S01]  /*7390*/  IMAD.U32 R4, RZ, RZ, UR8 ;  /* 0x00000008ff047e24 */ /* 0x000fe2000f8e00ff */
[----:B------:R-:W-:Y:S01]  /*73a0*/  UISETP.NE.AND.EX UP0, UPT, UR11, URZ, UPT, UP0 ;  /* 0x0000003f0b00728c */ /* 0x000fe2000bf05300 */
[----:B------:R-:W-:Y:S01]  /*73b0*/  IMAD.U32 R3, RZ, RZ, UR4 ;  /* 0x00000004ff037e24 */ /* 0x000fe2000f8e00ff */
[----:B------:R-:W-:Y:S01]  /*73c0*/  UMOV UR4, URZ ;  /* 0x0000003f00047c82 */ /* 0x000fe20008000000 */
[----:B------:R-:W-:Y:S01]  /*73d0*/  IMAD.U32 R5, RZ, RZ, UR9 ;  /* 0x00000009ff057e24 */ /* 0x000fe2000f8e00ff */
[----:B------:R-:W-:Y:S01]  /*73e0*/  USEL UR7, UR43, URZ, UP1 ;  /* 0x0000003f2b077287 */ /* 0x000fe20008800000 */
[----:B------:R-:W-:Y:S01]  /*73f0*/  IMAD R11, R11, 0xc0, R86 ;  /* 0x000000c00b0b7824 */ /* 0x000fe200078e0256 */
[----:B------:R-:W-:Y:S01]  /*7400*/  ULDC.64 UR10, c[0x0][UR16+0x218] ;  /* 0x00008600100a7abb */ /* 0x000fe20008000a00 */
[----:B------:R-:W-:Y:S01]  /*7410*/  ULDC.64 UR14, c[0x0][UR16+0x228] ;  /* 0x00008a00100e7abb */ /* 0x000fe20008000a00 */
[----:B------:R-:W-:Y:S01]  /*7420*/  USEL UR39, UR39, URZ, !UP0 ;  /* 0x0000003f27277287 */ /* 0x000fe2000c000000 */
[----:B------:R0:W5:Y:S01]  /*7430*/  @P4 LDG.E R3, desc[UR50][R4.64] ;  /* 0x0000003204034981 */ /* 0x000162000c1e1900 */
[----:B------:R-:W-:Y:S01]  /*7440*/  ULDC.64 UR12, c[0x0][UR16+0x220] ;  /* 0x00008800100c7abb */ /* 0x000fe20008000a00 */
[----:B------:R-:W-:-:S02]  /*7450*/  UIMAD.WIDE.U32 UR8, UR10, UR41, URZ ;  /* 0x000000290a0872a5 */ /* 0x000fc4000f8e003f */
[----:B------:R-:W-:Y:S02]  /*7460*/  UIMAD.WIDE.U32 UR18, UR14, UR7, URZ ;  /* 0x000000070e1272a5 */ /* 0x000fe4000f8e003f */
[----:B------:R-:W-:Y:S02]  /*7470*/  UIMAD UR10, UR11, UR41, URZ ;  /* 0x000000290b0a72a4 */ /* 0x000fe4000f8e023f */
[----:B------:R-:W-:Y:S01]  /*7480*/  UIMAD UR14, UR15, UR7, URZ ;  /* 0x000000070f0e72a4 */ /* 0x000fe2000f8e023f */
[----:B0-----:R-:W-:Y:S01]  /*7490*/  @P1 IMAD.HI.U32 R4, R11, R6, RZ ;  /* 0x000000060b041227 */ /* 0x001fe200078e00ff */
[----:B------:R-:W-:Y:S02]  /*74a0*/  USEL UR40, UR40, URZ, !UP0 ;  /* 0x0000003f28287287 */ /* 0x000fe4000c000000 */
[----:B------:R-:W-:Y:S01]  /*74b0*/  UIMAD UR7, UR13, UR39, URZ ;  /* 0x000000270d0772a4 */ /* 0x000fe2000f8e023f */
[----:B------:R-:W-:Y:S01]  /*74c0*/  IMAD.MOV.U32 R7, RZ, RZ, R11 ;  /* 0x000000ffff077224 */ /* 0x000fe200078e000b */
[----:B------:R-:W-:Y:S01]  /*74d0*/  UIADD3 UR9, UR9, UR10, URZ ;  /* 0x0000000a09097290 */ /* 0x000fe2000fffe03f */
[----:B----4-:R-:W-:Y:S01]  /*74e0*/  @P1 SHF.R.U32.HI R7, RZ, R9, R4 ;  /* 0x00000009ff071219 */ /* 0x010fe20000011604 */
[----:B------:R-:W-:-:S02]  /*74f0*/  UIMAD.WIDE.U32 UR10, UR12, UR39, URZ ;  /* 0x000000270c0a72a5 */ /* 0x000fc4000f8e003f */
[----:B------:R-:W-:Y:S02]  /*7500*/  UIMAD UR7, UR12, UR40, UR7 ;  /* 0x000000280c0772a4 */ /* 0x000fe4000f8e0207 */
[----:B------:R-:W-:Y:S01]  /*7510*/  UIADD3 UR14, UR19, UR14, URZ ;  /* 0x0000000e130e7290 */ /* 0x000fe2000fffe03f */
[----:B------:R-:W-:Y:S01]  /*7520*/  IMAD.U32 R4, RZ, RZ, UR18 ;  /* 0x00000012ff047e24 */ /* 0x000fe2000f8e00ff */
[----:B------:R-:W-:Y:S01]  /*7530*/  UIADD3 UR7, UR11, UR7, URZ ;  /* 0x000000070b077290 */ /* 0x000fe2000fffe03f */
[--C-:B------:R-:W-:Y:S02]  /*7540*/  IMAD.MOV R9, RZ, RZ, -R7.reuse ;  /* 0x000000ffff097224 */ /* 0x100fe400078e0a07 */
[----:B------:R-:W-:Y:S01]  /*7550*/  IMAD.U32 R5, RZ, RZ, UR19 ;  /* 0x00000013ff057e24 */ /* 0x000fe2000f8e00ff */
[----:B------:R-:W-:Y:S01]  /*7560*/  SHF.R.S32.HI R5, RZ, 0x1f, R7 ;  /* 0x0000001fff057819 */ /* 0x000fe20000011407 */
[----:B------:R-:W-:Y:S02]  /*7570*/  IMAD R9, R38, R9, R11 ;  /* 0x0000000926097224 */ /* 0x000fe400078e020b */
[----:B------:R-:W-:-:S03]  /*7580*/  IMAD.U32 R8, RZ, RZ, UR14 ;  /* 0x0000000eff087e24 */ /* 0x000fc6000f8e00ff */
[----:B------:R-:W-:Y:S01]  /*7590*/  SHF.R.S32.HI R6, RZ, 0x1f, R9 ;  /* 0x0000001fff067819 */ /* 0x000fe20000011409 */
[----:B-1----:R-:W-:Y:S01]  /*75a0*/  IMAD.U32 R12, RZ, RZ, UR42 ;  /* 0x0000002aff0c7e24 */ /* 0x002fe2000f8e00ff */
[----:B---3--:R-:W-:-:S13]  /*75b0*/  @P0 R2UR UR4, R84 ;  /* 0x00000000540402ca */ /* 0x008fda00000e0000 */
[----:B------:R-:W-:Y:S02]  /*75c0*/  UIADD3 UR8, UP0, UP2, UR10, UR8, UR4 ;  /* 0x000000080a087290 */ /* 0x000fe4000fa1e004 */
[----:B------:R-:W-:Y:S01]  /*75d0*/  USHF.R.S32.HI UR12, URZ, 0x1f, UR4 ;  /* 0x0000001f3f0c7899 */ /* 0x000fe20008011404 */
[----:B------:R-:W-:Y:S01]  /*75e0*/  ULDC.64 UR10, c[0x0][0xba8] ;  /* 0x0002ea00000a7ab9 */ /* 0x000fe20000000a00 */
[----:B------:R-:W-:Y:S02]  /*75f0*/  @!UP1 ULDC UR10, c[0x0][0xb50] ;  /* 0x0002d400000a9ab9 */ /* 0x000fe40000000800 */
[----:B------:R-:W-:Y:S01]  /*7600*/  UIADD3.X UR7, UR7, UR9, UR12, UP0, UP2 ;  /* 0x0000000907077290 */ /* 0x000fe200087e440c */
[----:B------:R-:W-:Y:S01]  /*7610*/  IADD3 R4, P2, P3, R7, UR8, R4 ;  /* 0x0000000807047c10 */ /* 0x000fe2000fb5e004 */
[----:B------:R-:W-:Y:S01]  /*7620*/  @!UP1 ULDC UR11, c[0x0][0xb54] ;  /* 0x0002d500000b9ab9 */ /* 0x000fe20000000800 */
[----:B------:R-:W-:Y:S02]  /*7630*/  ULDC.64 UR8, c[0x0][UR16+0x210] ;  /* 0x0000840010087abb */ /* 0x000fe40008000a00 */
[----:B------:R-:W-:Y:S01]  /*7640*/  IMAD R7, R9, UR9, RZ ;  /* 0x0000000909077c24 */ /* 0x000fe2000f8e02ff */
[----:B------:R-:W-:-:S03]  /*7650*/  IADD3.X R5, R5, UR7, R8, P2, P3 ;  /* 0x0000000705057c10 */ /* 0x000fc600097e6408 */
[----:B------:R-:W-:Y:S02]  /*7660*/  IMAD R7, R6, UR8, R7 ;  /* 0x0000000806077c24 */ /* 0x000fe4000f8e0207 */
[----:B------:R-:W-:-:S04]  /*7670*/  IMAD.WIDE.U32 R4, R9, UR8, R4 ;  /* 0x0000000809047c25 */ /* 0x000fc8000f8e0004 */
[----:B------:R-:W-:Y:S01]  /*7680*/  IMAD.IADD R5, R5, 0x1, R7 ;  /* 0x0000000105057824 */ /* 0x000fe200078e0207 */
[----:B------:R-:W-:-:S04]  /*7690*/  LEA R9, P2, R4, UR10, 0x2 ;  /* 0x0000000a04097c11 */ /* 0x000fc8000f8410ff */
[----:B------:R-:W-:Y:S01]  /*76a0*/  LEA.HI.X R10, R4, UR11, R5, 0x2, P2 ;  /* 0x0000000b040a7c11 */ /* 0x000fe200090f1405 */
[----:B--2---:R-:W-:Y:S08]  /*76b0*/  @P4 BRA `(.L_x_182) ;  /* 0x0000000000104947 */ /* 0x004ff00003800000 */
[----:B------:R-:W-:Y:S05]  /*76c0*/  @!P0 BRA `(.L_x_182) ;  /* 0x00000000000c8947 */ /* 0x000fea0003800000 */
[----:B------:R-:W2:Y:S04]  /*76d0*/  LDG.E R4, desc[UR50][R80.64] ;  /* 0x0000003250047981 */ /* 0x000ea8000c1e1900 */
[----:B-----5:R-:W2:Y:S02]  /*76e0*/  LDG.E R3, desc[UR50][R80.64+0x4] ;  /* 0x0000043250037981 */ /* 0x020ea4000c1e1900 */
[----:B--2---:R-:W-:-:S07]  /*76f0*/  IMAD.IADD R3, R3, 0x1, -R4 ;  /* 0x0000000103037824 */ /* 0x004fce00078e0a04 */
.L_x_182:
[----:B------:R-:W2:Y:S01]  /*7700*/  LDL R13, [R1+0x2c] ;  /* 0x00002c00010d7983 */ /* 0x000ea20000100800 */
[----:B------:R-:W0:Y:S03]  /*7710*/  S2R R4, SR_TID.X ;  /* 0x0000000000047919 */ /* 0x000e260000002100 */
[----:B------:R-:W-:Y:S04]  /*7720*/  SHFL.IDX PT, R5, R10, RZ, 0x1c1f ;  /* 0x001c1fff0a057589 */ /* 0x000fe800000e0000 */
[----:B------:R-:W-:Y:S04]  /*7730*/  SHFL.IDX PT, R6, R9, 0x1, 0x1c1f ;  /* 0x003c1f0009067f89 */ /* 0x000fe800000e0000 */
[----:B------:R-:W-:Y:S01]  /*7740*/  SHFL.IDX PT, R7, R10, 0x1, 0x1c1f ;  /* 0x003c1f000a077f89 */ /* 0x000fe200000e0000 */
[----:B0-----:R-:W-:-:S05]  /*7750*/  VIADD R14, R4, 0xffffff80 ;  /* 0xffffff80040e7836 */ /* 0x001fca0000000000 */
[----:B------:R-:W-:-:S04]  /*7760*/  SHF.R.S32.HI R8, RZ, 0x1f, R14 ;  /* 0x0000001fff087819 */ /* 0x000fc8000001140e */
[----:B------:R-:W-:-:S04]  /*7770*/  LEA.HI R8, R8, R14, RZ, 0x7 ;  /* 0x0000000e08087211 */ /* 0x000fc800078f38ff */
[----:B------:R-:W-:Y:S01]  /*7780*/  LOP3.LUT R8, R8, 0xffffff80, RZ, 0xc0, !PT ;  /* 0xffffff8008087812 */ /* 0x000fe200078ec0ff */
[----:B------:R-:W0:Y:S04]  /*7790*/  SHFL.IDX PT, R4, R9, RZ, 0x1c1f ;  /* 0x001c1fff09047589 */ /* 0x000e2800000e0000 */
[----:B------:R-:W-:Y:S02]  /*77a0*/  IMAD.IADD R8, R14, 0x1, -R8 ;  /* 0x000000010e087824 */ /* 0x000fe400078e0a08 */
[----:B-----5:R-:W-:-:S03]  /*77b0*/  IMAD R3, R3, R38, RZ ;  /* 0x0000002603037224 */ /* 0x020fc600078e02ff */
[----:B------:R-:W-:Y:S02]  /*77c0*/  LOP3.LUT P0, RZ, R8, 0x3, RZ, 0xc0, !PT ;  /* 0x0000000308ff7812 */ /* 0x000fe4000780c0ff */
[----:B------:R-:W-:Y:S01]  /*77d0*/  PLOP3.LUT P3, PT, PT, PT, UP1, 0x80, 0x0 ;  /* 0x000000000000781c */ /* 0x000fe20003f6f018 */
[----:B--2---:R-:W-:-:S04]  /*77e0*/  IMAD R12, R12, 0xc0, R13 ;  /* 0x000000c00c0c7824 */ /* 0x004fc800078e020d */
[C---:B------:R-:W-:Y:S01]  /*77f0*/  VIADD R8, R12.reuse, 0x8 ;  /* 0x000000080c087836 */ /* 0x040fe20000000000 */
[----:B------:R-:W-:-:S04]  /*7800*/  ISETP.GE.OR P2, PT, R12, R3, P0 ;  /* 0x000000030c00720c */ /* 0x000fc80000746670 */
[----:B------:R-:W-:-:S09]  /*7810*/  ISETP.GE.OR P0, PT, R8, R3, P0 ;  /* 0x000000030800720c */ /* 0x000fd20000706670 */
[----:B0-----:R0:W-:Y:S01]  /*7820*/  @!P2 ST.E desc[UR50][R4.64], R20 ;  /* 0x000000140400a985 */ /* 0x0011e2000c101932 */
[----:B------:R-:W-:-:S03]  /*7830*/  ISETP.GE.AND P2, PT, R12, R3, PT ;  /* 0x000000030c00720c */ /* 0x000fc60003f46270 */
[----:B------:R0:W-:Y:S01]  /*7840*/  @!P0 ST.E desc[UR50][R6.64], R21 ;  /* 0x0000001506008985 */ /* 0x0001e2000c101932 */
[----:B------:R-:W-:Y:S01]  /*7850*/  ISETP.GE.AND P0, PT, R8, R3, PT ;  /* 0x000000030800720c */ /* 0x000fe20003f06270 */
[----:B------:R-:W-:-:S12]  /*7860*/  @P3 BRA `(.L_x_183) ;  /* 0x0000000800283947 */ /* 0x000fd80003800000 */
[----:B------:R-:W1:Y:S01]  /*7870*/  S2R R13, SR_TID.X ;  /* 0x00000000000d7919 */ /* 0x000e620000002100 */
[----:B0-----:R-:W0:Y:S01]  /*7880*/  @P1 LDC R21, c[0x0][0xbec] ;  /* 0x0002fb00ff151b82 */ /* 0x001e220000000800 */
[----:B------:R-:W-:Y:S02]  /*7890*/  ULDC.64 UR10, c[0x0][0xaa0] ;  /* 0x0002a800000a7ab9 */ /* 0x000fe40000000a00 */
[----:B------:R-:W-:-:S05]  /*78a0*/  UIMAD UR7, UR12, UR10, URZ ;  /* 0x0000000a0c0772a4 */ /* 0x000fca000f8e023f */
[----:B------:R-:W2:Y:S01]  /*78b0*/  @P1 LDC R41, c[0x0][0xbf0] ;  /* 0x0002fc00ff291b82 */ /* 0x000ea20000000800 */
[----:B------:R-:W-:Y:S02]  /*78c0*/  UIMAD.WIDE.U32 UR8, UR4, UR10, URZ ;  /* 0x0000000a040872a5 */ /* 0x000fe4000f8e003f */
[----:B------:R-:W-:Y:S01]  /*78d0*/  UIMAD UR7, UR4, UR11, UR7 ;  /* 0x0000000b040772a4 */ /* 0x000fe2000f8e0207 */
[----:B------:R-:W-:Y:S01]  /*78e0*/  IMAD.U32 R37, RZ, RZ, UR42 ;  /* 0x0000002aff257e24 */ /* 0x000fe2000f8e00ff */
[----:B------:R-:W-:Y:S01]  /*78f0*/  ULDC.64 UR12, c[0x0][0xaf0] ;  /* 0x0002bc00000c7ab9 */ /* 0x000fe20000000a00 */
[----:B------:R-:W-:Y:S01]  /*7900*/  ULDC.64 UR10, c[0x0][0xae8] ;  /* 0x0002ba00000a7ab9 */ /* 0x000fe20000000a00 */
[----:B-1----:R-:W-:-:S05]  /*7910*/  VIADD R81, R13, 0xffffff80 ;  /* 0xffffff800d517836 */ /* 0x002fca0000000000 */
[--C-:B------:R-:W-:Y:S02]  /*7920*/  SHF.R.S32.HI R20, RZ, 0x1f, R81.reuse ;  /* 0x0000001fff147819 */ /* 0x100fe40000011451 */
[----:B------:R-:W-:Y:S02]  /*7930*/  SHF.R.S32.HI R80, RZ, 0x1f, R81 ;  /* 0x0000001fff507819 */ /* 0x000fe40000011451 */
[-C--:B------:R-:W-:Y:S02]  /*7940*/  LEA.HI R20, R20, R81.reuse, RZ, 0x2 ;  /* 0x0000005114147211 */ /* 0x080fe400078f10ff */
[----:B------:R-:W-:Y:S02]  /*7950*/  LEA.HI R80, R80, R81, RZ, 0x2 ;  /* 0x0000005150507211 */ /* 0x000fe400078f10ff */
[----:B------:R-:W-:Y:S02]  /*7960*/  LOP3.LUT R20, R20, 0xfffffffc, RZ, 0xc0, !PT ;  /* 0xfffffffc14147812 */ /* 0x000fe400078ec0ff */
[----:B------:R-:W-:-:S03]  /*7970*/  SHF.R.S32.HI R80, RZ, 0x2, R80 ;  /* 0x00000002ff507819 */ /* 0x000fc60000011450 */
[----:B------:R-:W-:Y:S02]  /*7980*/  IMAD.IADD R20, R81, 0x1, -R20 ;  /* 0x0000000151147824 */ /* 0x000fe400078e0a14 */
[----:B------:R-:W-:Y:S02]  /*7990*/  IMAD R5, R80, 0x20, R2 ;  /* 0x0000002050057824 */ /* 0x000fe400078e0202 */
[----:B------:R-:W-:Y:S01]  /*79a0*/  IMAD R20, R20, 0x60, R80 ;  /* 0x0000006014147824 */ /* 0x000fe200078e0250 */
[----:B------:R-:W-:Y:S01]  /*79b0*/  UIADD3 UR9, UR9, UR7, URZ ;  /* 0x0000000709097290 */ /* 0x000fe2000fffe03f */
[----:B------:R-:W-:Y:S01]  /*79c0*/  IMAD.WIDE R28, R5, 0x2, R28 ;  /* 0x00000002051c7825 */ /* 0x000fe200078e021c */
[----:B------:R-:W-:-:S03]  /*79d0*/  USHF.R.S32.HI UR4, URZ, 0x1f, UR39 ;  /* 0x0000001f3f047899 */ /* 0x000fc60008011427 */
[----:B------:R-:W-:Y:S01]  /*79e0*/  IMAD R40, R37, 0xc0, R20 ;  /* 0x000000c025287824 */ /* 0x000fe200078e0214 */
[C---:B------:R-:W-:Y:S01]  /*79f0*/  IADD3 R9, P0, R28.reuse, 0x1800, RZ ;  /* 0x000018001c097810 */ /* 0x040fe20007f1e0ff */
[----:B------:R-:W-:Y:S01]  /*7a00*/  UIMAD.WIDE.U32 UR8, UR41, UR10, UR8 ;  /* 0x0000000a290872a5 */ /* 0x000fe2000f8e0008 */
[C---:B------:R-:W-:Y:S02]  /*7a10*/  IADD3 R13, P2, R28.reuse, 0x3000, RZ ;  /* 0x000030001c0d7810 */ /* 0x040fe40007f5e0ff */
[C---:B------:R-:W-:Y:S02]  /*7a20*/  IADD3 R25, P3, R28.reuse, 0x4800, RZ ;  /* 0x000048001c197810 */ /* 0x040fe40007f7e0ff */
[----:B------:R-:W-:Y:S01]  /*7a30*/  IADD3 R31, P4, R28, 0x6000, RZ ;  /* 0x000060001c1f7810 */ /* 0x000fe20007f9e0ff */
[----:B0-----:R-:W-:Y:S01]  /*7a40*/  @P1 IMAD.HI.U32 R20, R40, R21, RZ ;  /* 0x0000001528141227 */ /* 0x001fe200078e00ff */
[----:B------:R-:W-:Y:S01]  /*7a50*/  IADD3 R7, P5, R28, 0x7800, RZ ;  /* 0x000078001c077810 */ /* 0x000fe20007fbe0ff */
[----:B------:R-:W-:Y:S01]  /*7a60*/  UIMAD UR4, UR4, UR12, URZ ;  /* 0x0000000c040472a4 */ /* 0x000fe2000f8e023f */
[----:B------:R-:W-:Y:S01]  /*7a70*/  LOP3.LUT R8, R9, 0x180, RZ, 0xc0, !PT ;  /* 0x0000018009087812 */ /* 0x000fe200078ec0ff */
[----:B------:R-:W-:Y:S01]  /*7a80*/  UIMAD UR9, UR41, UR11, UR9 ;  /* 0x0000000b290972a4 */ /* 0x000fe2000f8e0209 */
[----:B------:R-:W-:-:S02]  /*7a90*/  LOP3.LUT R12, R13, 0x180, RZ, 0xc0, !PT ;  /* 0x000001800d0c7812 */ /* 0x000fc400078ec0ff */
[----:B------:R-:W-:Y:S01]  /*7aa0*/  LOP3.LUT R5, R28, 0x180, RZ, 0xc0, !PT ;  /* 0x000001801c057812 */ /* 0x000fe200078ec0ff */
[----:B------:R-:W-:Y:S01]  /*7ab0*/  IMAD.MOV.U32 R37, RZ, RZ, R40 ;  /* 0x000000ffff257224 */ /* 0x000fe200078e0028 */
[----:B------:R-:W-:Y:S01]  /*7ac0*/  LOP3.LUT R24, R25, 0x180, RZ, 0xc0, !PT ;  /* 0x0000018019187812 */ /* 0x000fe200078ec0ff */
[----:B------:R-:W-:Y:S01]  /*7ad0*/  IMAD.X R33, RZ, RZ, R29, P5 ;  /* 0x000000ffff217224 */ /* 0x000fe200028e061d */
[----:B------:R-:W-:Y:S02]  /*7ae0*/  LOP3.LUT R30, R31, 0x180, RZ, 0xc0, !PT ;  /* 0x000001801f1e7812 */ /* 0x000fe400078ec0ff */
[----:B------:R-:W-:Y:S01]  /*7af0*/  LOP3.LUT R6, R7, 0x180, RZ, 0xc0, !PT ;  /* 0x0000018007067812 */ /* 0x000fe200078ec0ff */
[----:B------:R-:W-:Y:S01]  /*7b00*/  UIMAD UR4, UR39, UR13, UR4 ;  /* 0x0000000d270472a4 */ /* 0x000fe2000f8e0204 */
[----:B--2---:R-:W-:Y:S01]  /*7b10*/  @P1 SHF.R.U32.HI R37, RZ, R41, R20 ;  /* 0x00000029ff251219 */ /* 0x004fe20000011614 */
[----:B------:R-:W-:Y:S01]  /*7b20*/  UIMAD.WIDE.U32 UR8, UR39, UR12, UR8 ;  /* 0x0000000c270872a5 */ /* 0x000fe2000f8e0008 */
[----:B------:R-:W-:Y:S01]  /*7b30*/  SHF.R.U64 R8, R8, 0x3, RZ ;  /* 0x0000000308087819 */ /* 0x000fe200000012ff */
[----:B------:R-:W-:Y:S01]  /*7b40*/  ULDC.64 UR10, c[0x0][0xae0] ;  /* 0x0002b800000a7ab9 */ /* 0x000fe20000000a00 */
[----:B------:R-:W-:-:S02]  /*7b50*/  SHF.R.U64 R12, R12, 0x3, RZ ;  /* 0x000000030c0c7819 */ /* 0x000fc400000012ff */
[----:B------:R-:W-:Y:S02]  /*7b60*/  SHF.R.U64 R24, R24, 0x3, RZ ;  /* 0x0000000318187819 */ /* 0x000fe400000012ff */
[----:B------:R-:W-:Y:S02]  /*7b70*/  SHF.R.U64 R30, R30, 0x3, RZ ;  /* 0x000000031e1e7819 */ /* 0x000fe400000012ff */
[----:B------:R-:W-:Y:S02]  /*7b80*/  SHF.R.U64 R5, R5, 0x3, RZ ;  /* 0x0000000305057819 */ /* 0x000fe400000012ff */
[----:B------:R-:W-:Y:S01]  /*7b90*/  SHF.R.U64 R6, R6, 0x3, RZ ;  /* 0x0000000306067819 */ /* 0x000fe200000012ff */
[----:B------:R-:W-:Y:S01]  /*7ba0*/  UIADD3 UR4, UR9, UR4, URZ ;  /* 0x0000000409047290 */ /* 0x000fe2000fffe03f */
[--C-:B------:R-:W-:Y:S01]  /*7bb0*/  SHF.R.S32.HI R36, RZ, 0x1f, R37.reuse ;  /* 0x0000001fff247819 */ /* 0x100fe20000011425 */
[----:B------:R-:W-:Y:S01]  /*7bc0*/  IMAD.MOV R41, RZ, RZ, -R37 ;  /* 0x000000ffff297224 */ /* 0x000fe200078e0a25 */
[----:B------:R-:W-:Y:S01]  /*7bd0*/  LOP3.LUT R8, R8, R9, RZ, 0x3c, !PT ;  /* 0x0000000908087212 */ /* 0x000fe200078e3cff */
[--C-:B------:R-:W-:Y:S01]  /*7be0*/  IMAD.X R9, RZ, RZ, R29.reuse, P0 ;  /* 0x000000ffff097224 */ /* 0x100fe200000e061d */
[----:B------:R-:W-:Y:S01]  /*7bf0*/  LOP3.LUT R12, R12, R13, RZ, 0x3c, !PT ;  /* 0x0000000d0c0c7212 */ /* 0x000fe200078e3cff */
[--C-:B------:R-:W-:Y:S01]  /*7c00*/  IMAD.X R13, RZ, RZ, R29.reuse, P2 ;  /* 0x000000ffff0d7224 */ /* 0x100fe200010e061d */
[----:B------:R-:W-:Y:S01]  /*7c10*/  LOP3.LUT R24, R24, R25, RZ, 0x3c, !PT ;  /* 0x0000001918187212 */ /* 0x000fe200078e3cff */
[--C-:B------:R-:W-:Y:S01]  /*7c20*/  IMAD.X R25, RZ, RZ, R29.reuse, P3 ;  /* 0x000000ffff197224 */ /* 0x100fe200018e061d */
[----:B------:R-:W-:Y:S01]  /*7c30*/  LOP3.LUT R30, R30, R31, RZ, 0x3c, !PT ;  /* 0x0000001f1e1e7212 */ /* 0x000fe200078e3cff */
[--C-:B------:R-:W-:Y:S01]  /*7c40*/  IMAD.X R31, RZ, RZ, R29.reuse, P4 ;  /* 0x000000ffff1f7224 */ /* 0x100fe200020e061d */
[----:B------:R-:W-:Y:S01]  /*7c50*/  LOP3.LUT R4, R5, R28, RZ, 0x3c, !PT ;  /* 0x0000001c05047212 */ /* 0x000fe200078e3cff */
[----:B------:R-:W-:Y:S01]  /*7c60*/  IMAD.MOV.U32 R5, RZ, RZ, R29 ;  /* 0x000000ffff057224 */ /* 0x000fe200078e001d */
[----:B------:R-:W-:Y:S01]  /*7c70*/  LOP3.LUT R32, R6, R7, RZ, 0x3c, !PT ;  /* 0x0000000706207212 */ /* 0x000fe200078e3cff */
[----:B------:R-:W-:Y:S01]  /*7c80*/  IMAD R36, R36, UR10, RZ ;  /* 0x0000000a24247c24 */ /* 0x000fe2000f8e02ff */
[----:B------:R-:W5:Y:S01]  /*7c90*/  LD.E.128 R8, desc[UR50][R8.64] ;  /* 0x0000003208087980 */ /* 0x000f62000c101d00 */
[----:B------:R-:W-:-:S02]  /*7ca0*/  IMAD R41, R38, R41, R40 ;  /* 0x0000002926297224 */ /* 0x000fc400078e0228 */
[----:B------:R-:W-:Y:S01]  /*7cb0*/  IMAD.U32 R21, RZ, RZ, UR9 ;  /* 0x00000009ff157e24 */ /* 0x000fe2000f8e00ff */
[----:B------:R-:W5:Y:S01]  /*7cc0*/  LD.E.128 R4, desc[UR50][R4.64] ;  /* 0x0000003204047980 */ /* 0x000f62000c101d00 */
[----:B------:R-:W-:Y:S01]  /*7cd0*/  IMAD.U32 R20, RZ, RZ, UR8 ;  /* 0x00000008ff147e24 */ /* 0x000fe2000f8e00ff */
[----:B------:R-:W-:Y:S01]  /*7ce0*/  ULDC.64 UR8, c[0x0][0xad8] ;  /* 0x0002b60000087ab9 */ /* 0x000fe20000000a00 */
[----:B------:R-:W-:Y:S01]  /*7cf0*/  IMAD.U32 R21, RZ, RZ, UR4 ;  /* 0x00000004ff157e24 */ /* 0x000fe2000f8e00ff */
[----:B------:R-:W5:Y:S01]  /*7d00*/  LD.E.128 R12, desc[UR50][R12.64] ;  /* 0x000000320c0c7980 */ /* 0x000f62000c101d00 */
[C---:B------:R-:W-:Y:S01]  /*7d10*/  IMAD R43, R37.reuse, UR11, R36 ;  /* 0x0000000b252b7c24 */ /* 0x040fe2000f8e0224 */
[----:B------:R-:W-:Y:S02]  /*7d20*/  SHF.R.S32.HI R36, RZ, 0x1f, R41 ;  /* 0x0000001fff247819 */ /* 0x000fe40000011429 */
[----:B------:R-:W5:Y:S01]  /*7d30*/  LD.E.128 R24, desc[UR50][R24.64] ;  /* 0x0000003218187980 */ /* 0x000f62000c101d00 */
[----:B------:R-:W-:-:S03]  /*7d40*/  IMAD.WIDE.U32 R20, R37, UR10, R20 ;  /* 0x0000000a25147c25 */ /* 0x000fc6000f8e0014 */
[----:B------:R-:W5:Y:S04]  /*7d50*/  LD.E.128 R28, desc[UR50][R30.64] ;  /* 0x000000321e1c7980 */ /* 0x000f68000c101d00 */
[----:B------:R-:W5:Y:S01]  /*7d60*/  LD.E.128 R32, desc[UR50][R32.64] ;  /* 0x0000003220207980 */ /* 0x000f62000c101d00 */
[----:B------:R-:W-:Y:S01]  /*7d70*/  IMAD.U32 R46, RZ, RZ, UR42 ;  /* 0x0000002aff2e7e24 */ /* 0x000fe2000f8e00ff */
[----:B------:R-:W-:Y:S01]  /*7d80*/  @!PT LDS RZ, [RZ] ;  /* 0x00000000fffff984 */ /* 0x000fe20000000800 */
[----:B------:R-:W-:Y:S01]  /*7d90*/  @!PT LDS RZ, [RZ] ;  /* 0x00000000fffff984 */ /* 0x000fe20000000800 */
[----:B------:R-:W-:Y:S01]  /*7da0*/  @!PT LDS RZ, [RZ] ;  /* 0x00000000fffff984 */ /* 0x000fe20000000800 */
[----:B------:R-:W-:Y:S01]  /*7db0*/  @!PT LDS RZ, [RZ] ;  /* 0x00000000fffff984 */ /* 0x000fe20000000800 */
[----:B------:R0:W-:Y:S06]  /*7dc0*/  MEMBAR.ALL.CTA ;  /* 0x0000000000007992 */ /* 0x0001ec0000008000 */
[----:B0-----:R-:W0:Y:S01]  /*7dd0*/  FENCE.VIEW.ASYNC.S ;  /* 0x00000000000073c6 */ /* 0x001e220000000000 */
[----:B------:R-:W-:-:S02]  /*7de0*/  IMAD.IADD R21, R21, 0x1, R43 ;  /* 0x0000000115157824 */ /* 0x000fc400078e022b */
[----:B------:R-:W-:Y:S02]  /*7df0*/  IMAD R36, R36, UR8, RZ ;  /* 0x0000000824247c24 */ /* 0x000fe4000f8e02ff */
[----:B------:R-:W-:Y:S02]  /*7e00*/  IMAD R46, R46, 0xc0, R80 ;  /* 0x000000c02e2e7824 */ /* 0x000fe400078e0250 */
[C---:B------:R-:W-:Y:S02]  /*7e10*/  IMAD R37, R41.reuse, UR9, R36 ;  /* 0x0000000929257c24 */ /* 0x040fe4000f8e0224 */
[----:B------:R-:W-:Y:S01]  /*7e20*/  IMAD.WIDE.U32 R20, R41, UR8, R20 ;  /* 0x0000000829147c25 */ /* 0x000fe2000f8e0014 */
[----:B------:R-:W-:Y:S01]  /*7e30*/  ISETP.GE.AND P0, PT, R46, R3, PT ;  /* 0x000000032e00720c */ /* 0x000fe20003f06270 */
[----:B------:R-:W-:Y:S02]  /*7e40*/  ULDC.64 UR8, c[0x0][0xa80] ;  /* 0x0002a00000087ab9 */ /* 0x000fe40000000a00 */
[----:B------:R-:W-:Y:S01]  /*7e50*/  IMAD.IADD R21, R21, 0x1, R37 ;  /* 0x0000000115157824 */ /* 0x000fe200078e0225 */
[----:B------:R-:W-:Y:S01]  /*7e60*/  LEA R38, P1, R20, UR8, 0x1 ;  /* 0x0000000814267c11 */ /* 0x000fe2000f8208ff */
[----:B------:R-:W-:-:S03]  /*7e70*/  VIADD R0, R0, 0x19c20 ;  /* 0x00019c2000007836 */ /* 0x000fc60000000000 */
[----:B------:R-:W-:Y:S02]  /*7e80*/  LEA.HI.X R44, R20, UR9, R21, 0x1, P1 ;  /* 0x00000009142c7c11 */ /* 0x000fe400088f0c15 */
[----:B------:R-:W-:Y:S01]  /*7e90*/  PRMT R0, RZ, 0x654, R0 ;  /* 0x00000654ff007816 */ /* 0x000fe20000000000 */
[----:B0-----:R0:W1:Y:S01]  /*7ea0*/  SHFL.IDX PT, R36, R38, RZ, 0x1c1f ;  /* 0x001c1fff26247589 */ /* 0x00106200000e0000 */
[----:B------:R-:W-:Y:S02]  /*7eb0*/  BSSY B1, `(.L_x_184) ;  /* 0x0000012000017945 */ /* 0x000fe40003800000 */
[----:B------:R0:W-:Y:S01]  /*7ec0*/  SYNCS.ARRIVE.TRANS64.RED.A1T0 RZ, [R0+URZ], RZ ;  /* 0x000000ff00ff79a7 */ /* 0x0001e2000810043f */
[----:B------:R0:W2:Y:S01]  /*7ed0*/  SHFL.IDX PT, R37, R44, RZ, 0x1c1f ;  /* 0x001c1fff2c257589 */ /* 0x0000a200000e0000 */
[----:B------:R-:W-:Y:S02]  /*7ee0*/  SHF.R.S32.HI R45, RZ, 0x1f, R17 ;  /* 0x0000001fff2d7819 */ /* 0x000fe40000011411 */
[----:B------:R-:W-:Y:S01]  /*7ef0*/  SHF.R.S32.HI R47, RZ, 0x1f, R16 ;  /* 0x0000001fff2f7819 */ /* 0x000fe20000011410 */
[----:B------:R-:W-:Y:S06]  /*7f00*/  @P0 BRA `(.L_x_185) ;  /* 0x0000000000300947 */ /* 0x000fec0003800000 */
[----:B------:R-:W-:Y:S02]  /*7f10*/  ULDC UR4, c[0x0][0xac8] ;  /* 0x0002b20000047ab9 */ /* 0x000fe40000000800 */
[----:B------:R-:W-:Y:S02]  /*7f20*/  ISETP.GE.AND P1, PT, R16, UR4, PT ;  /* 0x0000000410007c0c */ /* 0x000fe4000bf26270 */
[----:B------:R-:W-:Y:S02]  /*7f30*/  ISETP.GE.AND P2, PT, R17, UR4, PT ;  /* 0x0000000411007c0c */ /* 0x000fe4000bf46270 */
[----:B------:R-:W-:-:S09]  /*7f40*/  ISETP.GE.AND P0, PT, R2, UR4, PT ;  /* 0x0000000402007c0c */ /* 0x000fd2000bf06270 */
[-C--:B-1----:R-:W-:Y:S02]  /*7f50*/  @!P1 LEA R40, P3, R16, R36.reuse, 0x1 ;  /* 0x0000002410289211 */ /* 0x082fe400078608ff */
[C---:B------:R-:W-:Y:S02]  /*7f60*/  @!P2 LEA R42, P4, R17.reuse, R36, 0x1 ;  /* 0x00000024112aa211 */ /* 0x040fe400078808ff */
[----:B--2---:R-:W-:Y:S01]  /*7f70*/  @!P0 IMAD.WIDE R20, R2, 0x2, R36 ;  /* 0x0000000202148825 */ /* 0x004fe200078e0224 */
[-C--:B------:R-:W-:Y:S02]  /*7f80*/  @!P1 LEA.HI.X R41, R16, R37.reuse, R47, 0x1, P3 ;  /* 0x0000002510299211 */ /* 0x080fe400018f0c2f */
[----:B------:R-:W-:Y:S02]  /*7f90*/  @!P2 LEA.HI.X R43, R17, R37, R45, 0x1, P4 ;  /* 0x00000025112ba211 */ /* 0x000fe400020f0c2d */
[----:B-----5:R3:W-:Y:S04]  /*7fa0*/  @!P0 ST.E.128 desc[UR50][R20.64], R4 ;  /* 0x0000000414008985 */ /* 0x0207e8000c101d32 */
[----:B------:R3:W-:Y:S04]  /*7fb0*/  @!P1 ST.E.128 desc[UR50][R40.64], R12 ;  /* 0x0000000c28009985 */ /* 0x0007e8000c101d32 */
[----:B------:R3:W-:Y:S02]  /*7fc0*/  @!P2 ST.E.128 desc[UR50][R42.64], R28 ;  /* 0x0000001c2a00a985 */ /* 0x0007e4000c101d32 */
.L_x_185:
[----:B------:R-:W-:Y:S05]  /*7fd0*/  BSYNC B1 ;  /* 0x0000000000017941 */ /* 0x000fea0003800000 */
.L_x_184:
[----:B0-----:R-:W-:Y:S01]  /*7fe0*/  VIADD R0, R46, 0x60 ;  /* 0x000000602e007836 */ /* 0x001fe20000000000 */
[----:B---3-5:R0:W3:Y:S04]  /*7ff0*/  SHFL.IDX PT, R7, R44, 0x1, 0x1c1f ;  /* 0x003c1f002c077f89 */ /* 0x0280e800000e0000 */
[----:B------:R-:W-:Y:S01]  /*8000*/  ISETP.GE.AND P0, PT, R0, R3, PT ;  /* 0x000000030000720c */ /* 0x000fe20003f06270 */
[----:B------:R0:W4:-:S12]  /*8010*/  SHFL.IDX PT, R6, R38, 0x1, 0x1c1f ;  /* 0x003c1f0026067f89 */ /* 0x00011800000e0000 */
[----:B0-----:R-:W-:Y:S05]  /*8020*/  @P0 BRA `(.L_x_186) ;  /* 0x0000001400a00947 */ /* 0x001fea0003800000 */
[----:B------:R-:W-:Y:S02]  /*8030*/  ULDC UR4, c[0x0][0xac8] ;  /* 0x0002b20000047ab9 */ /* 0x000fe40000000800 */
[----:B------:R-:W-:Y:S02]  /*8040*/  ISETP.GE.AND P2, PT, R16, UR4, PT ;  /* 0x0000000410007c0c */ /* 0x000fe4000bf46270 */
[----:B------:R-:W-:-:S11]  /*8050*/  ISETP.GE.AND P1, PT, R2, UR4, PT ;  /* 0x0000000402007c0c */ /* 0x000fd6000bf26270 */
[----:B----4-:R-:W-:Y:S02]  /*8060*/  @!P2 LEA R12, P0, R16, R6, 0x1 ;  /* 0x00000006100ca211 */ /* 0x010fe400078008ff */
[----:B---3--:R-:W-:Y:S02]  /*8070*/  @!P1 IMAD.WIDE R4, R2, 0x2, R6 ;  /* 0x0000000202049825 */ /* 0x008fe400078e0206 */
[----:B------:R-:W-:Y:S02]  /*8080*/  @!P2 LEA.HI.X R13, R16, R7, R47, 0x1, P0 ;  /* 0x00000007100da211 */ /* 0x000fe400000f0c2f */
[----:B------:R-:W-:Y:S01]  /*8090*/  ISETP.GE.AND P0, PT, R17, UR4, PT ;  /* 0x0000000411007c0c */ /* 0x000fe2000bf06270 */
[----:B------:R0:W-:Y:S04]  /*80a0*/  @!P1 ST.E.128 desc[UR50][R4.64], R8 ;  /* 0x0000000804009985 */ /* 0x0001e8000c101d32 */
[----:B------:R0:W-:Y:S08]  /*80b0*/  @!P2 ST.E.128 desc[UR50][R12.64], R24 ;  /* 0x000000180c00a985 */ /* 0x0001f0000c101d32 */
[----:B------:R-:W-:Y:S05]  /*80c0*/  @P0 BRA `(.L_x_186) ;  /* 0x0000001400780947 */ /* 0x000fea0003800000 */
[----:B0-----:R-:W-:-:S04]  /*80d0*/  LEA R4, P0, R17, R6, 0x1 ;  /* 0x0000000611047211 */ /* 0x001fc800078008ff */
[----:B------:R-:W-:-:S05]  /*80e0*/  LEA.HI.X R5, R17, R7, R45, 0x1, P0 ;  /* 0x0000000711057211 */ /* 0x000fca00000f0c2d */
[----:B------:R0:W-:Y:S01]  /*80f0*/  ST.E.128 desc[UR50][R4.64], R32 ;  /* 0x0000002004007985 */ /* 0x0001e2000c101d32 */
[----:B------:R-:W-:Y:S05]  /*8100*/  BRA `(.L_x_186) ;  /* 0x0000001400687947 */ /* 0x000fea0003800000 */
.L_x_183:
[----:B------:R1:W5:Y:S01]  /*8110*/  LDL R84, [R1+0x4] ;  /* 0x0000040001547983 */ /* 0x0003620000100800 */
[----:B------:R-:W-:Y:S01]  /*8120*/  ULDC.64 UR10, c[0x0][0xb08] ;  /* 0x0002c200000a7ab9 */ /* 0x000fe20000000a00 */
[----:B0-----:R-:W0:Y:S02]  /*8130*/  @P1 LDC R4, c[0x0][0xbec] ;  /* 0x0002fb00ff041b82 */ /* 0x001e240000000800 */
[----:B------:R1:W5:Y:S04]  /*8140*/  LDL R83, [R1+0x28] ;  /* 0x0000280001537983 */ /* 0x0003680000100800 */
[----:B------:R1:W5:Y:S01]  /*8150*/  LDL R82, [R1] ;  /* 0x0000000001527983 */ /* 0x0003620000100800 */
[----:B------:R-:W-:Y:S01]  /*8160*/  UIMAD UR7, UR12, UR10, URZ ;  /* 0x0000000a0c0772a4 */ /* 0x000fe2000f8e023f */
[----:B------:R-:W2:Y:S01]  /*8170*/  @P1 LDC R5, c[0x0][0xbf0] ;  /* 0x0002fc00ff051b82 */ /* 0x000ea20000000800 */
[----:B------:R-:W-:Y:S01]  /*8180*/  UIMAD.WIDE.U32 UR8, UR4, UR10, URZ ;  /* 0x0000000a040872a5 */ /* 0x000fe2000f8e003f */
[----:B------:R-:W-:Y:S01]  /*8190*/  IMAD.MOV.U32 R3, RZ, RZ, R11 ;  /* 0x000000ffff037224 */ /* 0x000fe200078e000b */
[----:B------:R-:W-:Y:S01]  /*81a0*/  UIMAD UR7, UR4, UR11, UR7 ;  /* 0x0000000b040772a4 */ /* 0x000fe2000f8e0207 */
[----:B------:R-:W-:Y:S01]  /*81b0*/  BSSY B1, `(.L_x_187) ;  /* 0x0000064000017945 */ /* 0x000fe20003800000 */
[----:B------:R-:W-:Y:S01]  /*81c0*/  USHF.R.S32.HI UR4, URZ, 0x1f, UR39 ;  /* 0x0000001f3f047899 */ /* 0x000fe20008011427 */
[----:B------:R-:W-:Y:S01]  /*81d0*/  SHF.R.S32.HI R24, RZ, 0x1f, R18 ;  /* 0x0000001fff187819 */ /* 0x000fe20000011412 */
[----:B------:R-:W-:Y:S01]  /*81e0*/  UIADD3 UR9, UR9, UR7, URZ ;  /* 0x0000000709097290 */ /* 0x000fe2000fffe03f */
[----:B------:R-:W-:Y:S01]  /*81f0*/  SHF.R.S32.HI R25, RZ, 0x1f, R19 ;  /* 0x0000001fff197819 */ /* 0x000fe20000011413 */
[----:B------:R-:W-:Y:S01]  /*8200*/  ULDC.64 UR10, c[0x0][0xb38] ;  /* 0x0002ce00000a7ab9 */ /* 0x000fe20000000a00 */
[----:B------:R-:W-:Y:S01]  /*8210*/  SHF.R.S32.HI R26, RZ, 0x1f, R22 ;  /* 0x0000001fff1a7819 */ /* 0x000fe20000011416 */
[----:B------:R-:W-:Y:S01]  /*8220*/  UIMAD.WIDE.U32 UR8, UR41, UR10, UR8 ;  /* 0x0000000a290872a5 */ /* 0x000fe2000f8e0008 */
[----:B------:R-:W-:-:S02]  /*8230*/  SHF.R.S32.HI R27, RZ, 0x1f, R23 ;  /* 0x0000001fff1b7819 */ /* 0x000fc40000011417 */
[----:B------:R-:W-:Y:S01]  /*8240*/  SHF.R.S32.HI R20, RZ, 0x1f, R152 ;  /* 0x0000001fff147819 */ /* 0x000fe20000011498 */
[----:B------:R-:W-:Y:S01]  /*8250*/  UIMAD UR9, UR41, UR11, UR9 ;  /* 0x0000000b290972a4 */ /* 0x000fe2000f8e0209 */
[----:B0-----:R-:W-:Y:S01]  /*8260*/  @P1 IMAD.HI.U32 R4, R11, R4, RZ ;  /* 0x000000040b041227 */ /* 0x001fe200078e00ff */
[----:B------:R-:W-:Y:S01]  /*8270*/  SHF.R.S32.HI R21, RZ, 0x1f, R153 ;  /* 0x0000001fff157819 */ /* 0x000fe20000011499 */
[----:B------:R-:W-:Y:S01]  /*8280*/  ULDC.64 UR10, c[0x0][0xb40] ;  /* 0x0002d000000a7ab9 */ /* 0x000fe20000000a00 */
[----:B------:R-:W-:Y:S01]  /*8290*/  SHF.R.S32.HI R28, RZ, 0x1f, R154 ;  /* 0x0000001fff1c7819 */ /* 0x000fe2000001149a */
[----:B------:R-:W-:Y:S01]  /*82a0*/  UIMAD UR4, UR4, UR10, URZ ;  /* 0x0000000a040472a4 */ /* 0x000fe2000f8e023f */
[----:B------:R-:W-:Y:S01]  /*82b0*/  SHF.R.S32.HI R29, RZ, 0x1f, R155 ;  /* 0x0000001fff1d7819 */ /* 0x000fe2000001149b */
[----:B------:R-:W-:Y:S01]  /*82c0*/  UIMAD.WIDE.U32 UR8, UR39, UR10, UR8 ;  /* 0x0000000a270872a5 */ /* 0x000fe2000f8e0008 */
[----:B------:R-:W-:Y:S01]  /*82d0*/  SHF.R.S32.HI R80, RZ, 0x1f, R156 ;  /* 0x0000001fff507819 */ /* 0x000fe2000001149c */
[----:B------:R-:W-:Y:S01]  /*82e0*/  UIMAD UR4, UR39, UR11, UR4 ;  /* 0x0000000b270472a4 */ /* 0x000fe2000f8e0204 */
[----:B--2---:R-:W-:-:S02]  /*82f0*/  @P1 SHF.R.U32.HI R3, RZ, R5, R4 ;  /* 0x00000005ff031219 */ /* 0x004fc40000011604 */
[----:B------:R-:W-:Y:S01]  /*8300*/  ULDC.64 UR10, c[0x0][0xb48] ;  /* 0x0002d200000a7ab9 */ /* 0x000fe20000000a00 */
[----:B------:R-:W-:Y:S01]  /*8310*/  UIADD3 UR9, UR9, UR4, URZ ;  /* 0x0000000409097290 */ /* 0x000fe2000fffe03f */
[--C-:B------:R-:W-:Y:S01]  /*8320*/  SHF.R.S32.HI R4, RZ, 0x1f, R3.reuse ;  /* 0x0000001fff047819 */ /* 0x100fe20000011403 */
[----:B------:R-:W-:Y:S01]  /*8330*/  IMAD.MOV R7, RZ, RZ, -R3 ;  /* 0x000000ffff077224 */ /* 0x000fe200078e0a03 */
[----:B------:R-:W-:Y:S01]  /*8340*/  SHF.R.S32.HI R81, RZ, 0x1f, R157 ;  /* 0x0000001fff517819 */ /* 0x000fe2000001149d */
[----:B------:R-:W-:Y:S02]  /*8350*/  UIMAD.WIDE.U32 UR8, UR43, UR10, UR8 ;  /* 0x0000000a2b0872a5 */ /* 0x000fe4000f8e0008 */
[----:B------:R-:W-:Y:S02]  /*8360*/  IMAD R7, R38, R7, R11 ;  /* 0x0000000726077224 */ /* 0x000fe400078e020b */
[----:B------:R-:W-:Y:S02]  /*8370*/  UIMAD UR43, UR43, UR11, UR9 ;  /* 0x0000000b2b2b72a4 */ /* 0x000fe4000f8e0209 */
[----:B------:R-:W-:Y:S01]  /*8380*/  IMAD.U32 R5, RZ, RZ, UR9 ;  /* 0x00000009ff057e24 */ /* 0x000fe2000f8e00ff */
[----:B------:R-:W-:-:S02]  /*8390*/  ULDC.64 UR10, c[0x0][0xb30] ;  /* 0x0002cc00000a7ab9 */ /* 0x000fc40000000a00 */
[----:B------:R-:W-:Y:S02]  /*83a0*/  IMAD R6, R4, UR10, RZ ;  /* 0x0000000a04067c24 */ /* 0x000fe4000f8e02ff */
[----:B------:R-:W-:Y:S01]  /*83b0*/  IMAD.U32 R4, RZ, RZ, UR8 ;  /* 0x00000008ff047e24 */ /* 0x000fe2000f8e00ff */
[----:B------:R-:W-:Y:S01]  /*83c0*/  ULDC.64 UR8, c[0x0][0xb28] ;  /* 0x0002ca0000087ab9 */ /* 0x000fe20000000a00 */
[----:B------:R-:W-:Y:S02]  /*83d0*/  IMAD.U32 R5, RZ, RZ, UR43 ;  /* 0x0000002bff057e24 */ /* 0x000fe4000f8e00ff */
[C---:B------:R-:W-:Y:S01]  /*83e0*/  IMAD R9, R3.reuse, UR11, R6 ;  /* 0x0000000b03097c24 */ /* 0x040fe2000f8e0206 */
[----:B------:R-:W-:Y:S01]  /*83f0*/  SHF.R.S32.HI R6, RZ, 0x1f, R7 ;  /* 0x0000001fff067819 */ /* 0x000fe20000011407 */
[----:B------:R-:W-:-:S04]  /*8400*/  IMAD.WIDE.U32 R4, R3, UR10, R4 ;  /* 0x0000000a03047c25 */ /* 0x000fc8000f8e0004 */
[----:B------:R-:W-:Y:S02]  /*8410*/  IMAD R6, R6, UR8, RZ ;  /* 0x0000000806067c24 */ /* 0x000fe4000f8e02ff */
[----:B------:R-:W-:Y:S02]  /*8420*/  IMAD.IADD R5, R5, 0x1, R9 ;  /* 0x0000000105057824 */ /* 0x000fe400078e0209 */
[C---:B------:R-:W-:Y:S02]  /*8430*/  IMAD R3, R7.reuse, UR9, R6 ;  /* 0x0000000907037c24 */ /* 0x040fe4000f8e0206 */
[----:B------:R-:W-:Y:S01]  /*8440*/  IMAD.WIDE.U32 R4, R7, UR8, R4 ;  /* 0x0000000807047c25 */ /* 0x000fe2000f8e0004 */
[----:B------:R-:W-:-:S03]  /*8450*/  ULDC.64 UR8, c[0x0][0xb00] ;  /* 0x0002c00000087ab9 */ /* 0x000fc60000000a00 */
[----:B------:R-:W-:Y:S01]  /*8460*/  VIADD R6, R0, 0x19c20 ;  /* 0x00019c2000067836 */ /* 0x000fe20000000000 */
[----:B------:R-:W-:Y:S01]  /*8470*/  LEA R0, P1, R4, UR8, 0x2 ;  /* 0x0000000804007c11 */ /* 0x000fe2000f8210ff */
[----:B------:R-:W-:-:S03]  /*8480*/  IMAD.IADD R3, R5, 0x1, R3 ;  /* 0x0000000105037824 */ /* 0x000fc600078e0203 */
[----:B------:R-:W-:Y:S02]  /*8490*/  PRMT R6, RZ, 0x654, R6 ;  /* 0x00000654ff067816 */ /* 0x000fe40000000006 */
[----:B------:R-:W-:Y:S02]  /*84a0*/  LEA.HI.X R3, R4, UR9, R3, 0x2, P1 ;  /* 0x0000000904037c11 */ /* 0x000fe400088f1403 */
[----:B------:R0:W-:Y:S03]  /*84b0*/  SYNCS.ARRIVE.TRANS64.RED.A1T0 RZ, [R6+URZ], RZ ;  /* 0x000000ff06ff79a7 */ /* 0x0001e6000810043f */
[----:B------:R1:W2:Y:S04]  /*84c0*/  SHFL.IDX PT, R7, R3, RZ, 0x1c1f ;  /* 0x001c1fff03077589 */ /* 0x0002a800000e0000 */
[----:B0-----:R1:W0:Y:S01]  /*84d0*/  SHFL.IDX PT, R6, R0, RZ, 0x1c1f ;  /* 0x001c1fff00067589 */ /* 0x00122200000e0000 */
[----:B------:R-:W-:Y:S05]  /*84e0*/  @P2 BRA `(.L_x_188) ;  /* 0x0000000000c02947 */ /* 0x000fea0003800000 */
[----:B------:R-:W-:Y:S02]  /*84f0*/  ULDC UR4, c[0x0][0xac8] ;  /* 0x0002b20000047ab9 */ /* 0x000fe40000000800 */
[----:B-----5:R-:W-:Y:S02]  /*8500*/  ISETP.GE.AND P1, PT, R84, UR4, PT ;  /* 0x0000000454007c0c */ /* 0x020fe4000bf26270 */
[----:B------:R-:W-:Y:S02]  /*8510*/  ISETP.GE.AND P2, PT, R82, UR4, PT ;  /* 0x0000000452007c0c */ /* 0x000fe4000bf46270 */
[----:B------:R-:W-:Y:S02]  /*8520*/  ISETP.GE.AND P5, PT, R157, UR4, PT ;  /* 0x000000049d007c0c */ /* 0x000fe4000bfa6270 */
[----:B------:R-:W-:-:S07]  /*8530*/  ISETP.GE.AND P4, PT, R156, UR4, PT ;  /* 0x000000049c007c0c */ /* 0x000fce000bf86270 */
[----:B0-2---:R-:W-:Y:S02]  /*8540*/  @!P1 IMAD.WIDE R4, R84, 0x4, R6 ;  /* 0x0000000454049825 */ /* 0x005fe400078e0206 */
[----:B------:R-:W-:-:S03]  /*8550*/  @!P2 LEA R8, P3, R82, R6, 0x2 ;  /* 0x000000065208a211 */ /* 0x000fc600078610ff */
[----:B------:R0:W-:Y:S01]  /*8560*/  @!P1 ST.E.64 desc[UR50][R4.64], R34 ;  /* 0x0000002204009985 */ /* 0x0001e2000c101b32 */
[----:B------:R-:W-:Y:S02]  /*8570*/  ISETP.GE.AND P1, PT, R155, UR4, PT ;  /* 0x000000049b007c0c */ /* 0x000fe4000bf26270 */
[-C--:B------:R-:W-:Y:S02]  /*8580*/  @!P2 LEA.HI.X R9, R82, R7.reuse, R83, 0x2, P3 ;  /* 0x000000075209a211 */ /* 0x080fe400018f1453 */
[CC--:B------:R-:W-:Y:S02]  /*8590*/  @!P5 LEA R10, P3, R157.reuse, R6.reuse, 0x2 ;  /* 0x000000069d0ad211 */ /* 0x0c0fe400078610ff */
[----:B------:R-:W-:Y:S01]  /*85a0*/  @!P4 LEA R12, P6, R156, R6, 0x2 ;  /* 0x000000069c0cc211 */ /* 0x000fe200078c10ff */
[----:B------:R2:W-:Y:S01]  /*85b0*/  @!P2 ST.E.64 desc[UR50][R8.64], R36 ;  /* 0x000000240800a985 */ /* 0x0005e2000c101b32 */
[----:B------:R-:W-:Y:S02]  /*85c0*/  @!P5 LEA.HI.X R11, R157, R7, R81, 0x2, P3 ;  /* 0x000000079d0bd211 */ /* 0x000fe400018f1451 */
[----:B------:R-:W-:-:S02]  /*85d0*/  ISETP.GE.AND P2, PT, R154, UR4, PT ;  /* 0x000000049a007c0c */ /* 0x000fc4000bf46270 */
[----:B------:R-:W-:Y:S01]  /*85e0*/  ISETP.GE.AND P3, PT, R153, UR4, PT ;  /* 0x0000000499007c0c */ /* 0x000fe2000bf66270 */
[----:B------:R3:W-:Y:S01]  /*85f0*/  @!P5 ST.E.64 desc[UR50][R10.64], R44 ;  /* 0x0000002c0a00d985 */ /* 0x0007e2000c101b32 */
[----:B------:R-:W-:Y:S02]  /*8600*/  @!P4 LEA.HI.X R13, R156, R7, R80, 0x2, P6 ;  /* 0x000000079c0dc211 */ /* 0x000fe400030f1450 */
[----:B------:R-:W-:-:S03]  /*8610*/  @!P1 LEA R14, P5, R155, R6, 0x2 ;  /* 0x000000069b0e9211 */ /* 0x000fc600078a10ff */
[----:B------:R4:W-:Y:S01]  /*8620*/  @!P4 ST.E.64 desc[UR50][R12.64], R46 ;  /* 0x0000002e0c00c985 */ /* 0x0009e2000c101b32 */
[-C--:B------:R-:W-:Y:S02]  /*8630*/  @!P1 LEA.HI.X R15, R155, R7.reuse, R29, 0x2, P5 ;  /* 0x000000079b0f9211 */ /* 0x080fe400028f141d */
[----:B------:R-:W-:Y:S02]  /*8640*/  ISETP.GE.AND P4, PT, R152, UR4, PT ;  /* 0x0000000498007c0c */ /* 0x000fe4000bf86270 */
[CC--:B0-----:R-:W-:Y:S01]  /*8650*/  @!P2 LEA R4, P6, R154.reuse, R6.reuse, 0x2 ;  /* 0x000000069a04a211 */ /* 0x0c1fe200078c10ff */
[----:B------:R0:W-:Y:S01]  /*8660*/  @!P1 ST.E.64 desc[UR50][R14.64], R52 ;  /* 0x000000340e009985 */ /* 0x0001e2000c101b32 */
[----:B------:R-:W-:Y:S02]  /*8670*/  ISETP.GE.AND P1, PT, R23, UR4, PT ;  /* 0x0000000417007c0c */ /* 0x000fe4000bf26270 */
[----:B--2---:R-:W-:Y:S02]  /*8680*/  @!P3 LEA R8, P5, R153, R6, 0x2 ;  /* 0x000000069908b211 */ /* 0x004fe400078a10ff */
[----:B------:R-:W-:-:S02]  /*8690*/  @!P2 LEA.HI.X R5, R154, R7, R28, 0x2, P6 ;  /* 0x000000079a05a211 */ /* 0x000fc400030f141c */
[-C--:B------:R-:W-:Y:S02]  /*86a0*/  @!P3 LEA.HI.X R9, R153, R7.reuse, R21, 0x2, P5 ;  /* 0x000000079909b211 */ /* 0x080fe400028f1415 */
[----:B------:R-:W-:Y:S01]  /*86b0*/  ISETP.GE.AND P5, PT, R22, UR4, PT ;  /* 0x0000000416007c0c */ /* 0x000fe2000bfa6270 */
[----:B------:R2:W-:Y:S01]  /*86c0*/  @!P2 ST.E.64 desc[UR50][R4.64], R54 ;  /* 0x000000360400a985 */ /* 0x0005e2000c101b32 */
[----:B---3--:R-:W-:Y:S02]  /*86d0*/  @!P4 LEA R10, P2, R152, R6, 0x2 ;  /* 0x00000006980ac211 */ /* 0x008fe400078410ff */
[----:B------:R-:W-:Y:S01]  /*86e0*/  ISETP.GE.AND P6, PT, R19, UR4, PT ;  /* 0x0000000413007c0c */ /* 0x000fe2000bfc6270 */
[----:B------:R3:W-:Y:S01]  /*86f0*/  @!P3 ST.E.64 desc[UR50][R8.64], R60 ;  /* 0x0000003c0800b985 */ /* 0x0007e2000c101b32 */
[----:B------:R-:W-:Y:S02]  /*8700*/  ISETP.GE.AND P3, PT, R18, UR4, PT ;  /* 0x0000000412007c0c */ /* 0x000fe4000bf66270 */
[----:B------:R-:W-:-:S02]  /*8710*/  @!P4 LEA.HI.X R11, R152, R7, R20, 0x2, P2 ;  /* 0x00000007980bc211 */ /* 0x000fc400010f1414 */
[----:B----4-:R-:W-:-:S03]  /*8720*/  @!P1 LEA R12, P2, R23, R6, 0x2 ;  /* 0x00000006170c9211 */ /* 0x010fc600078410ff */
[----:B------:R3:W-:Y:S01]  /*8730*/  @!P4 ST.E.64 desc[UR50][R10.64], R62 ;  /* 0x0000003e0a00c985 */ /* 0x0007e2000c101b32 */
[----:B------:R-:W-:Y:S02]  /*8740*/  @!P1 LEA.HI.X R13, R23, R7, R27, 0x2, P2 ;  /* 0x00000007170d9211 */ /* 0x000fe400010f141b */
[----:B0-----:R-:W-:-:S03]  /*8750*/  @!P5 LEA R14, P2, R22, R6, 0x2 ;  /* 0x00000006160ed211 */ /* 0x001fc600078410ff */
[----:B------:R3:W-:Y:S01]  /*8760*/  @!P1 ST.E.64 desc[UR50][R12.64], R68 ;  /* 0x000000440c009985 */ /* 0x0007e2000c101b32 */
[CC--:B--2---:R-:W-:Y:S02]  /*8770*/  @!P6 LEA R4, P1, R19.reuse, R6.reuse, 0x2 ;  /* 0x000000061304e211 */ /* 0x0c4fe400078210ff */
[----:B------:R-:W-:Y:S02]  /*8780*/  @!P3 LEA R6, P4, R18, R6, 0x2 ;  /* 0x000000061206b211 */ /* 0x000fe400078810ff */
[-C--:B------:R-:W-:Y:S02]  /*8790*/  @!P5 LEA.HI.X R15, R22, R7.reuse, R26, 0x2, P2 ;  /* 0x00000007160fd211 */ /* 0x080fe400010f141a */
[-C--:B------:R-:W-:Y:S02]  /*87a0*/  @!P6 LEA.HI.X R5, R19, R7.reuse, R25, 0x2, P1 ;  /* 0x000000071305e211 */ /* 0x080fe400008f1419 */
[----:B------:R-:W-:Y:S01]  /*87b0*/  @!P3 LEA.HI.X R7, R18, R7, R24, 0x2, P4 ;  /* 0x000000071207b211 */ /* 0x000fe200020f1418 */
[----:B------:R3:W-:Y:S04]  /*87c0*/  @!P5 ST.E.64 desc[UR50][R14.64], R70 ;  /* 0x000000460e00d985 */ /* 0x0007e8000c101b32 */
[----:B------:R3:W-:Y:S04]  /*87d0*/  @!P6 ST.E.64 desc[UR50][R4.64], R76 ;  /* 0x0000004c0400e985 */ /* 0x0007e8000c101b32 */
[----:B------:R3:W-:Y:S02]  /*87e0*/  @!P3 ST.E.64 desc[UR50][R6.64], R78 ;  /* 0x0000004e0600b985 */ /* 0x0007e4000c101b32 */
.L_x_188:
[----:B------:R-:W-:Y:S05]  /*87f0*/  BSYNC B1 ;  /* 0x0000000000017941 */ /* 0x000fea0003800000 */
.L_x_187:
[----:B--23--:R2:W3:Y:S04]  /*8800*/  SHFL.IDX PT, R7, R3, 0x1, 0x1c1f ;  /* 0x003c1f0003077f89 */ /* 0x00c4e800000e0000 */
[----:B0-----:R2:W0:Y:S01]  /*8810*/  SHFL.IDX PT, R6, R0, 0x1, 0x1c1f ;  /* 0x003c1f0000067f89 */ /* 0x00142200000e0000 */
[----:B------:R-:W-:Y:S05]  /*8820*/  @P0 BRA `(.L_x_186) ;  /* 0x0000000c00a00947 */ /* 0x000fea0003800000 */
[----:B------:R-:W-:Y:S02]  /*8830*/  ULDC UR4, c[0x0][0xac8] ;  /* 0x0002b20000047ab9 */ /* 0x000fe40000000800 */
[----:B-----5:R-:W-:Y:S02]  /*8840*/  ISETP.GE.AND P5, PT, R82, UR4, PT ;  /* 0x0000000452007c0c */ /* 0x020fe4000bfa6270 */
[----:B------:R-:W-:Y:S02]  /*8850*/  ISETP.GE.AND P1, PT, R84, UR4, PT ;  /* 0x0000000454007c0c */ /* 0x000fe4000bf26270 */
[----:B------:R-:W-:Y:S02]  /*8860*/  ISETP.GE.AND P2, PT, R157, UR4, PT ;  /* 0x000000049d007c0c */ /* 0x000fe4000bf46270 */
[----:B------:R-:W-:Y:S02]  /*8870*/  ISETP.GE.AND P4, PT, R156, UR4, PT ;  /* 0x000000049c007c0c */ /* 0x000fe4000bf86270 */
[----:B------:R-:W-:-:S05]  /*8880*/  ISETP.GE.AND P3, PT, R155, UR4, PT ;  /* 0x000000049b007c0c */ /* 0x000fca000bf66270 */
[-C--:B0-----:R-:W-:Y:S02]  /*8890*/  @!P5 LEA R8, P0, R82, R6.reuse, 0x2 ;  /* 0x000000065208d211 */ /* 0x081fe400078010ff */
[----:B---3--:R-:W-:Y:S02]  /*88a0*/  @!P1 IMAD.WIDE R4, R84, 0x4, R6 ;  /* 0x0000000454049825 */ /* 0x008fe400078e0206 */
[----:B------:R-:W-:Y:S02]  /*88b0*/  @!P5 LEA.HI.X R9, R82, R7, R83, 0x2, P0 ;  /* 0x000000075209d211 */ /* 0x000fe400000f1453 */
[----:B------:R-:W-:Y:S01]  /*88c0*/  ISETP.GE.AND P0, PT, R154, UR4, PT ;  /* 0x000000049a007c0c */ /* 0x000fe2000bf06270 */
[----:B------:R0:W-:Y:S01]  /*88d0*/  @!P1 ST.E.64 desc[UR50][R4.64], R40 ;  /* 0x0000002804009985 */ /* 0x0001e2000c101b32 */
[-C--:B------:R-:W-:Y:S02]  /*88e0*/  @!P2 LEA R10, P1, R157, R6.reuse, 0x2 ;  /* 0x000000069d0aa211 */ /* 0x080fe400078210ff */
[-C--:B------:R-:W-:Y:S01]  /*88f0*/  @!P3 LEA R14, P6, R155, R6.reuse, 0x2 ;  /* 0x000000069b0eb211 */ /* 0x080fe200078c10ff */
[----:B------:R3:W-:Y:S01]  /*8900*/  @!P5 ST.E.64 desc[UR50][R8.64], R42 ;  /* 0x0000002a0800d985 */ /* 0x0007e2000c101b32 */
[----:B------:R-:W-:-:S02]  /*8910*/  @!P4 LEA R12, P5, R156, R6, 0x2 ;  /* 0x000000069c0cc211 */ /* 0x000fc400078a10ff */
[-C--:B------:R-:W-:Y:S02]  /*8920*/  @!P2 LEA.HI.X R11, R157, R7.reuse, R81, 0x2, P1 ;  /* 0x000000079d0ba211 */ /* 0x080fe400008f1451 */
[-C--:B------:R-:W-:Y:S02]  /*8930*/  @!P4 LEA.HI.X R13, R156, R7.reuse, R80, 0x2, P5 ;  /* 0x000000079c0dc211 */ /* 0x080fe400028f1450 */
[----:B------:R-:W-:Y:S01]  /*8940*/  ISETP.GE.AND P1, PT, R153, UR4, PT ;  /* 0x0000000499007c0c */ /* 0x000fe2000bf26270 */
[----:B------:R4:W-:Y:S01]  /*8950*/  @!P2 ST.E.64 desc[UR50][R10.64], R48 ;  /* 0x000000300a00a985 */ /* 0x0009e2000c101b32 */
[----:B------:R-:W-:Y:S02]  /*8960*/  @!P3 LEA.HI.X R15, R155, R7, R29, 0x2, P6 ;  /* 0x000000079b0fb211 */ /* 0x000fe400030f141d */
[----:B------:R-:W-:Y:S01]  /*8970*/  ISETP.GE.AND P2, PT, R152, UR4, PT ;  /* 0x0000000498007c0c */ /* 0x000fe2000bf46270 */
[----:B------:R1:W-:Y:S01]  /*8980*/  @!P4 ST.E.64 desc[UR50][R12.64], R50 ;  /* 0x000000320c00c985 */ /* 0x0003e2000c101b32 */
[----:B0-----:R-:W-:-:S02]  /*8990*/  @!P0 LEA R4, P4, R154, R6, 0x2 ;  /* 0x000000069a048211 */ /* 0x001fc400078810ff */
[----:B------:R-:W-:Y:S01]  /*89a0*/  ISETP.GE.AND P5, PT, R23, UR4, PT ;  /* 0x0000000417007c0c */ /* 0x000fe2000bfa6270 */
[----:B------:R0:W-:Y:S01]  /*89b0*/  @!P3 ST.E.64 desc[UR50][R14.64], R56 ;  /* 0x000000380e00b985 */ /* 0x0001e2000c101b32 */
[----:B------:R-:W-:Y:S02]  /*89c0*/  @!P0 LEA.HI.X R5, R154, R7, R28, 0x2, P4 ;  /* 0x000000079a058211 */ /* 0x000fe400020f141c */
[----:B------:R-:W-:Y:S02]  /*89d0*/  ISETP.GE.AND P4, PT, R22, UR4, PT ;  /* 0x0000000416007c0c */ /* 0x000fe4000bf86270 */
[----:B------:R-:W-:Y:S01]  /*89e0*/  ISETP.GE.AND P3, PT, R19, UR4, PT ;  /* 0x0000000413007c0c */ /* 0x000fe2000bf66270 */
[----:B------:R2:W-:Y:S01]  /*89f0*/  @!P0 ST.E.64 desc[UR50][R4.64], R58 ;  /* 0x0000003a04008985 */ /* 0x0005e2000c101b32 */
[----:B---3--:R-:W-:-:S04]  /*8a00*/  @!P1 LEA R8, P6, R153, R6, 0x2 ;  /* 0x0000000699089211 */ /* 0x008fc800078c10ff */
[-C--:B------:R-:W-:Y:S02]  /*8a10*/  @!P1 LEA.HI.X R9, R153, R7.reuse, R21, 0x2, P6 ;  /* 0x0000000799099211 */ /* 0x080fe400030f1415 */
[CC--:B----4-:R-:W-:Y:S02]  /*8a20*/  @!P2 LEA R10, P6, R152.reuse, R6.reuse, 0x2 ;  /* 0x00000006980aa211 */ /* 0x0d0fe400078c10ff */
[-C--:B-1----:R-:W-:Y:S01]  /*8a30*/  @!P5 LEA R12, P0, R23, R6.reuse, 0x2 ;  /* 0x00000006170cd211 */ /* 0x082fe200078010ff */
[----:B------:R2:W-:Y:S01]  /*8a40*/  @!P1 ST.E.64 desc[UR50][R8.64], R64 ;  /* 0x0000004008009985 */ /* 0x0005e2000c101b32 */
[-C--:B------:R-:W-:Y:S02]  /*8a50*/  @!P2 LEA.HI.X R11, R152, R7.reuse, R20, 0x2, P6 ;  /* 0x00000007980ba211 */ /* 0x080fe400030f1414 */
[-C--:B0-----:R-:W-:Y:S02]  /*8a60*/  @!P4 LEA R14, P1, R22, R6.reuse, 0x2 ;  /* 0x00000006160ec211 */ /* 0x081fe400078210ff */
[----:B------:R-:W-:Y:S01]  /*8a70*/  @!P3 LEA R20, P6, R19, R6, 0x2 ;  /* 0x000000061314b211 */ /* 0x000fe200078c10ff */
[----:B------:R2:W-:Y:S01]  /*8a80*/  @!P2 ST.E.64 desc[UR50][R10.64], R66 ;  /* 0x000000420a00a985 */ /* 0x0005e2000c101b32 */
[----:B------:R-:W-:-:S02]  /*8a90*/  @!P5 LEA.HI.X R13, R23, R7, R27, 0x2, P0 ;  /* 0x00000007170dd211 */ /* 0x000fc400000f141b */
[-C--:B------:R-:W-:Y:S02]  /*8aa0*/  @!P4 LEA.HI.X R15, R22, R7.reuse, R26, 0x2, P1 ;  /* 0x00000007160fc211 */ /* 0x080fe400008f141a */
[----:B------:R-:W-:Y:S01]  /*8ab0*/  @!P3 LEA.HI.X R21, R19, R7, R25, 0x2, P6 ;  /* 0x000000071315b211 */ /* 0x000fe200030f1419 */
[----:B------:R2:W-:Y:S01]  /*8ac0*/  @!P5 ST.E.64 desc[UR50][R12.64], R72 ;  /* 0x000000480c00d985 */ /* 0x0005e2000c101b32 */
[----:B------:R-:W-:-:S03]  /*8ad0*/  ISETP.GE.AND P0, PT, R18, UR4, PT ;  /* 0x0000000412007c0c */ /* 0x000fc6000bf06270 */
[----:B------:R2:W-:Y:S04]  /*8ae0*/  @!P4 ST.E.64 desc[UR50][R14.64], R74 ;  /* 0x0000004a0e00c985 */ /* 0x0005e8000c101b32 */
[----:B------:R2:W-:Y:S06]  /*8af0*/  @!P3 ST.E.64 desc[UR50][R20.64], R30 ;  /* 0x0000001e1400b985 */ /* 0x0005ec000c101b32 */
[----:B------:R-:W-:Y:S05]  /*8b00*/  @P0 BRA `(.L_x_186) ;  /* 0x0000000800e80947 */ /* 0x000fea0003800000 */
[----:B--2---:R-:W-:-:S04]  /*8b10*/  LEA R4, P0, R18, R6, 0x2 ;  /* 0x0000000612047211 */ /* 0x004fc800078010ff */
[----:B------:R-:W-:-:S05]  /*8b20*/  LEA.HI.X R5, R18, R7, R24, 0x2, P0 ;  /* 0x0000000712057211 */ /* 0x000fca00000f1418 */
[----:B------:R0:W-:Y:S01]  /*8b30*/  ST.E.64 desc[UR50][R4.64], R32 ;  /* 0x0000002004007985 */ /* 0x0001e2000c101b32 */
[----:B------:R-:W-:Y:S05]  /*8b40*/  BRA `(.L_x_186) ;  /* 0x0000000800d87947 */ /* 0x000fea0003800000 */
.L_x_181:
[----:B------:R-:W-:Y:S02]  /*8b50*/  ULDC.64 UR8, c[0x0][0xc00] ;  /* 0x0003000000087ab9 */ /* 0x000fe40000000a00 */
[----:B------:R-:W-:-:S04]  /*8b60*/  UISETP.NE.U32.AND UP0, UPT, UR8, URZ, UPT ;  /* 0x0000003f0800728c */ /* 0x000fc8000bf05070 */
[----:B------:R-:W-:-:S03]  /*8b70*/  UISETP.NE.AND.EX UP0, UPT, UR9, URZ, UPT, UP0 ;  /* 0x0000003f0900728c */ /* 0x000fc6000bf05300 */
[----:B------:R-:W-:Y:S02]  /*8b80*/  ULDC.64 UR8, c[0x0][0xc00] ;  /* 0x0003000000087ab9 */ /* 0x000fe40000000a00 */
[----:B------:R-:W-:Y:S01]  /*8b90*/  UIMAD.WIDE UR8, UR39, 0x4, UR8 ;  /* 0x00000004270878a5 */ /* 0x000fe2000f8e0208 */
[----:B------:R-:W-:-:S05]  /*8ba0*/  PLOP3.LUT P1, PT, PT, PT, UP0, 0x80, 0x0 ;  /* 0x000000000000781c */ /* 0x000fca0003f2f008 */
[----:B------:R-:W-:Y:S02]  /*8bb0*/  IMAD.U32 R4, RZ, RZ, UR8 ;  /* 0x00000008ff047e24 */ /* 0x000fe4000f8e00ff */
[----:B------:R-:W-:Y:S01]  /*8bc0*/  IMAD.U32 R5, RZ, RZ, UR9 ;  /* 0x00000009ff057e24 */ /* 0x000fe2000f8e00ff */
[----:B------:R-:W-:Y:S02]  /*8bd0*/  ULDC.64 UR8, c[0x0][0xc08] ;  /* 0x0003020000087ab9 */ /* 0x000fe40000000a00 */
[----:B------:R-:W-:-:S03]  /*8be0*/  UISETP.NE.U32.AND UP1, UPT, UR8, URZ, UPT ;  /* 0x0000003f0800728c */ /* 0x000fc6000bf25070 */
[----:B------:R-:W2:Y:S01]  /*8bf0*/  @P1 LDG.E R3, desc[UR50][R4.64] ;  /* 0x0000003204031981 */ /* 0x000ea2000c1e1900 */
[----:B------:R-:W-:Y:S01]  /*8c00*/  UISETP.NE.AND.EX UP1, UPT, UR9, URZ, UPT, UP1 ;  /* 0x0000003f0900728c */ /* 0x000fe2000bf25310 */
[----:B------:R-:W-:Y:S01]  /*8c10*/  ULDC UR4, c[0x0][0xa88] ;  /* 0x0002a20000047ab9 */ /* 0x000fe20000000800 */
[----:B------:R-:W0:Y:S01]  /*8c20*/  S2R R8, SR_TID.X ;  /* 0x0000000000087919 */ /* 0x000e220000002100 */
[----:B------:R-:W-:-:S03]  /*8c30*/  IMAD.U32 R0, RZ, RZ, UR4 ;  /* 0x00000004ff007e24 */ /* 0x000fc6000f8e00ff */
[----:B------:R-:W-:-:S05]  /*8c40*/  PLOP3.LUT P2, PT, PT, PT, UP1, 0x80, 0x0 ;  /* 0x000000000000781c */ /* 0x000fca0003f4f018 */
[----:B------:R-:W-:Y:S02]  /*8c50*/  @UP1 ULDC.64 UR8, c[0x0][0xc08] ;  /* 0x0003020000081ab9 */ /* 0x000fe40000000a00 */
[----:B------:R-:W-:-:S06]  /*8c60*/  @UP1 UIMAD.WIDE UR8, UR39, 0x4, UR8 ;  /* 0x00000004270818a5 */ /* 0x000fcc000f8e0208 */
[----:B------:R-:W-:Y:S02]  /*8c70*/  IMAD.U32 R6, RZ, RZ, UR8 ;  /* 0x00000008ff067e24 */ /* 0x000fe4000f8e00ff */
[----:B------:R-:W-:-:S05]  /*8c80*/  IMAD.U32 R7, RZ, RZ, UR9 ;  /* 0x00000009ff077e24 */ /* 0x000fca000f8e00ff */
[----:B------:R1:W5:Y:S01]  /*8c90*/  @P2 LDG.E R0, desc[UR50][R6.64] ;  /* 0x0000003206002981 */ /* 0x000362000c1e1900 */
[----:B------:R-:W-:Y:S01]  /*8ca0*/  UMOV UR4, URZ ;  /* 0x0000003f00047c82 */ /* 0x000fe20008000000 */
[----:B0-----:R-:W-:-:S05]  /*8cb0*/  VIADD R12, R8, 0xffffff80 ;  /* 0xffffff80080c7836 */ /* 0x001fca0000000000 */
[----:B------:R-:W-:Y:S02]  /*8cc0*/  ISETP.GT.AND P0, PT, R12, 0xbf, PT ;  /* 0x000000bf0c00780c */ /* 0x000fe40003f04270 */
[----:B--2---:R-:W-:-:S13]  /*8cd0*/  @P1 R2UR UR4, R3 ;  /* 0x00000000030412ca */ /* 0x004fda00000e0000 */
[----:B------:R-:W-:Y:S01]  /*8ce0*/  USHF.R.S32.HI UR16, URZ, 0x1f, UR4 ;  /* 0x0000001f3f107899 */ /* 0x000fe20008011404 */
[----:B-1----:R-:W-:Y:S11]  /*8cf0*/  @P2 BRA `(.L_x_189) ;  /* 0x0000000000102947 */ /* 0x002ff60003800000 */
[----:B------:R-:W-:Y:S05]  /*8d00*/  @!P1 BRA `(.L_x_189) ;  /* 0x00000000000c9947 */ /* 0x000fea0003800000 */
[----:B------:R-:W2:Y:S04]  /*8d10*/  LDG.E R3, desc[UR50][R4.64] ;  /* 0x0000003204037981 */ /* 0x000ea8000c1e1900 */
[----:B-----5:R-:W2:Y:S02]  /*8d20*/  LDG.E R0, desc[UR50][R4.64+0x4] ;  /* 0x0000043204007981 */ /* 0x020ea4000c1e1900 */
[----:B--2---:R-:W-:-:S07]  /*8d30*/  IMAD.IADD R0, R0, 0x1, -R3 ;  /* 0x0000000100007824 */ /* 0x004fce00078e0a03 */
.L_x_189:
[----:B------:R-:W-:Y:S01]  /*8d40*/  USEL UR39, UR39, URZ, !UP0 ;  /* 0x0000003f27277287 */ /* 0x000fe2000c000000 */
[----:B------:R-:W-:Y:S01]  /*8d50*/  BSSY B1, `(.L_x_190) ;  /* 0x0000038000017945 */ /* 0x000fe20003800000 */
[----:B------:R-:W-:-:S03]  /*8d60*/  USEL UR40, UR40, URZ, !UP0 ;  /* 0x0000003f28287287 */ /* 0x000fc6000c000000 */
[----:B------:R-:W-:Y:S09]  /*8d70*/  @P0 BRA `(.L_x_191) ;  /* 0x0000000000d40947 */ /* 0x000ff20003800000 */
[----:B------:R-:W0:Y:S01]  /*8d80*/  LDC R9, c[0x0][0xbe8] ;  /* 0x0002fa00ff097b82 */ /* 0x000e220000000800 */
[----:B------:R-:W-:-:S04]  /*8d90*/  IMAD.U32 R3, RZ, RZ, UR42 ;  /* 0x0000002aff037e24 */ /* 0x000fc8000f8e00ff */
[----:B------:R-:W-:-:S04]  /*8da0*/  IMAD R3, R3, 0xc0, R8 ;  /* 0x000000c003037824 */ /* 0x000fc800078e0208 */
[----:B------:R-:W-:Y:S02]  /*8db0*/  VIADD R6, R3, 0xffffff80 ;  /* 0xffffff8003067836 */ /* 0x000fe40000000000 */
[----:B0----5:R-:W-:-:S05]  /*8dc0*/  IMAD R4, R0, R9, RZ ;  /* 0x0000000900047224 */ /* 0x021fca00078e02ff */
[----:B------:R-:W-:-:S13]  /*8dd0*/  ISETP.GE.AND P0, PT, R6, R4, PT ;  /* 0x000000040600720c */ /* 0x000fda0003f06270 */
[----:B------:R-:W-:Y:S05]  /*8de0*/  @P0 BRA `(.L_x_191) ;  /* 0x0000000000b80947 */ /* 0x000fea0003800000 */
[----:B------:R-:W-:Y:S01]  /*8df0*/  ISETP.NE.AND P0, PT, R9, 0x1, PT ;  /* 0x000000010900780c */ /* 0x000fe20003f05270 */
[----:B------:R-:W-:Y:S01]  /*8e00*/  UISETP.GT.AND UP2, UPT, UR44, 0x1, UPT ;  /* 0x000000012c00788c */ /* 0x000fe2000bf44270 */
[----:B------:R-:W-:-:S03]  /*8e10*/  UMOV UR7, 0x9b8 ;  /* 0x000009b800077882 */ /* 0x000fc60000000000 */
[----:B------:R-:W-:Y:S02]  /*8e20*/  USEL UR17, UR7, 0x978, UP2 ;  /* 0x0000097807117887 */ /* 0x000fe40009000000 */
[----:B------:R-:W-:-:S06]  /*8e30*/  USEL UR19, UR43, URZ, UP2 ;  /* 0x0000003f2b137287 */ /* 0x000fcc0009000000 */
[----:B------:R-:W0:Y:S04]  /*8e40*/  @P0 LDC R3, c[0x0][0xbec] ;  /* 0x0002fb00ff030b82 */ /* 0x000e280000000800 */
[----:B------:R-:W-:Y:S01]  /*8e50*/  ULDC.64 UR10, c[0x0][UR17+0x220] ;  /* 0x00008800110a7abb */ /* 0x000fe20008000a00 */
[----:B------:R-:W-:Y:S01]  /*8e60*/  ULDC.64 UR8, c[0x0][UR17+0x218] ;  /* 0x0000860011087abb */ /* 0x000fe20008000a00 */
[----:B------:R-:W-:Y:S01]  /*8e70*/  ULDC.64 UR12, c[0x0][UR17+0x228] ;  /* 0x00008a00110c7abb */ /* 0x000fe20008000a00 */
[----:B------:R-:W-:Y:S01]  /*8e80*/  UIMAD UR7, UR11, UR39, URZ ;  /* 0x000000270b0772a4 */ /* 0x000fe2000f8e023f */
[----:B------:R-:W1:Y:S01]  /*8e90*/  @P0 LDC R5, c[0x0][0xbf0] ;  /* 0x0002fc00ff050b82 */ /* 0x000e620000000800 */
[----:B------:R-:W-:Y:S02]  /*8ea0*/  UIMAD.WIDE.U32 UR14, UR8, UR41, URZ ;  /* 0x00000029080e72a5 */ /* 0x000fe4000f8e003f */
[----:B------:R-:W-:-:S02]  /*8eb0*/  UIMAD UR18, UR9, UR41, URZ ;  /* 0x00000029091272a4 */ /* 0x000fc4000f8e023f */
[----:B------:R-:W-:Y:S02]  /*8ec0*/  UIMAD.WIDE.U32 UR8, UR10, UR39, URZ ;  /* 0x000000270a0872a5 */ /* 0x000fe4000f8e003f */
[----:B------:R-:W-:Y:S02]  /*8ed0*/  UIMAD.WIDE.U32 UR20, UR12, UR19, URZ ;  /* 0x000000130c1472a5 */ /* 0x000fe4000f8e003f */
[----:B------:R-:W-:Y:S02]  /*8ee0*/  UIMAD UR12, UR13, UR19, URZ ;  /* 0x000000130d0c72a4 */ /* 0x000fe4000f8e023f */
[----:B------:R-:W-:Y:S02]  /*8ef0*/  UIMAD UR7, UR10, UR40, UR7 ;  /* 0x000000280a0772a4 */ /* 0x000fe4000f8e0207 */
[----:B------:R-:W-:Y:S02]  /*8f00*/  UIADD3 UR14, UP0, UP1, UR8, UR14, UR4 ;  /* 0x0000000e080e7290 */ /* 0x000fe4000f91e004 */
[----:B------:R-:W-:Y:S01]  /*8f10*/  UIADD3 UR8, UR12, UR21, URZ ;  /* 0x000000150c087290 */ /* 0x000fe2000fffe03f */
[----:B0-----:R-:W-:Y:S01]  /*8f20*/  @P0 IMAD.HI.U32 R4, R6, R3, RZ ;  /* 0x0000000306040227 */ /* 0x001fe200078e00ff */
[----:B------:R-:W-:-:S02]  /*8f30*/  UIADD3 UR11, UR18, UR15, URZ ;  /* 0x0000000f120b7290 */ /* 0x000fc4000fffe03f */
[----:B------:R-:W-:Y:S01]  /*8f40*/  UIADD3 UR7, UR9, UR7, URZ ;  /* 0x0000000709077290 */ /* 0x000fe2000fffe03f */
[----:B------:R-:W-:Y:S02]  /*8f50*/  IMAD.MOV.U32 R3, RZ, RZ, R6 ;  /* 0x000000ffff037224 */ /* 0x000fe400078e0006 */
[----:B------:R-:W-:Y:S01]  /*8f60*/  IMAD.U32 R8, RZ, RZ, UR8 ;  /* 0x00000008ff087e24 */ /* 0x000fe2000f8e00ff */
[----:B------:R-:W-:Y:S01]  /*8f70*/  UIADD3.X UR7, UR7, UR11, UR16, UP0, UP1 ;  /* 0x0000000b07077290 */ /* 0x000fe200087e2410 */
[----:B-1----:R-:W-:Y:S01]  /*8f80*/  @P0 SHF.R.U32.HI R3, RZ, R5, R4 ;  /* 0x00000005ff030219 */ /* 0x002fe20000011604 */
[----:B------:R-:W-:Y:S01]  /*8f90*/  IMAD.U32 R4, RZ, RZ, UR20 ;  /* 0x00000014ff047e24 */ /* 0x000fe2000f8e00ff */
[----:B------:R-:W-:Y:S01]  /*8fa0*/  ULDC.64 UR8, c[0x0][UR17+0x210] ;  /* 0x0000840011087abb */ /* 0x000fe20008000a00 */
[----:B------:R-:W-:Y:S01]  /*8fb0*/  IMAD.U32 R5, RZ, RZ, UR21 ;  /* 0x00000015ff057e24 */ /* 0x000fe2000f8e00ff */
[--C-:B------:R-:W-:Y:S01]  /*8fc0*/  SHF.R.S32.HI R5, RZ, 0x1f, R3.reuse ;  /* 0x0000001fff057819 */ /* 0x100fe20000011403 */
[----:B------:R-:W-:Y:S01]  /*8fd0*/  IMAD.MOV R7, RZ, RZ, -R3 ;  /* 0x000000ffff077224 */ /* 0x000fe200078e0a03 */
[----:B------:R-:W-:Y:S01]  /*8fe0*/  IADD3 R4, P0, P1, R3, UR14, R4 ;  /* 0x0000000e03047c10 */ /* 0x000fe2000f91e004 */
[----:B------:R-:W-:Y:S01]  /*8ff0*/  ULDC.64 UR10, c[0x0][0xba8] ;  /* 0x0002ea00000a7ab9 */ /* 0x000fe20000000a00 */
[----:B------:R-:W-:Y:S01]  /*9000*/  @!UP2 ULDC UR10, c[0x0][0xb50] ;  /* 0x0002d400000aaab9 */ /* 0x000fe20000000800 */
[----:B------:R-:W-:Y:S01]  /*9010*/  IMAD R7, R9, R7, R6 ;  /* 0x0000000709077224 */ /* 0x000fe200078e0206 */
[----:B------:R-:W-:Y:S01]  /*9020*/  IADD3.X R5, R5, UR7, R8, P0, P1 ;  /* 0x0000000705057c10 */ /* 0x000fe200087e2408 */
[----:B------:R-:W-:-:S02]  /*9030*/  @!UP2 ULDC UR11, c[0x0][0xb54] ;  /* 0x0002d500000baab9 */ /* 0x000fc40000000800 */
[C---:B------:R-:W-:Y:S01]  /*9040*/  IMAD R6, R7.reuse, UR9, RZ ;  /* 0x0000000907067c24 */ /* 0x040fe2000f8e02ff */
[----:B------:R-:W-:Y:S01]  /*9050*/  SHF.R.S32.HI R3, RZ, 0x1f, R7 ;  /* 0x0000001fff037819 */ /* 0x000fe20000011407 */
[----:B------:R-:W-:-:S04]  /*9060*/  IMAD.WIDE.U32 R4, R7, UR8, R4 ;  /* 0x0000000807047c25 */ /* 0x000fc8000f8e0004 */
[----:B------:R-:W-:Y:S01]  /*9070*/  IMAD R3, R3, UR8, R6 ;  /* 0x0000000803037c24 */ /* 0x000fe2000f8e0206 */
[----:B------:R-:W-:-:S03]  /*9080*/  LEA R6, P0, R4, UR10, 0x2 ;  /* 0x0000000a04067c11 */ /* 0x000fc6000f8010ff */
[----:B------:R-:W-:-:S05]  /*9090*/  IMAD.IADD R3, R5, 0x1, R3 ;  /* 0x0000000105037824 */ /* 0x000fca00078e0203 */
[----:B------:R-:W-:Y:S01]  /*90a0*/  LEA.HI.X R7, R4, UR11, R3, 0x2, P0 ;  /* 0x0000000b04077c11 */ /* 0x000fe200080f1403 */
[----:B------:R-:W-:-:S05]  /*90b0*/  IMAD.MOV.U32 R3, RZ, RZ, -0x800000 ;  /* 0xff800000ff037424 */ /* 0x000fca00078e00ff */
[----:B------:R0:W-:Y:S02]  /*90c0*/  STG.E desc[UR50][R6.64], R3 ;  /* 0x0000000306007986 */ /* 0x0001e4000c101932 */
.L_x_191:
[----:B------:R-:W-:Y:S05]  /*90d0*/  BSYNC B1 ;  /* 0x0000000000017941 */ /* 0x000fea0003800000 */
.L_x_190:
[----:B------:R-:W-:-:S06]  /*90e0*/  UISETP.GT.AND UP0, UPT, UR44, 0x1, UPT ;  /* 0x000000012c00788c */ /* 0x000fcc000bf04270 */
[----:B------:R-:W-:-:S13]  /*90f0*/  PLOP3.LUT P0, PT, PT, PT, UP0, 0x80, 0x0 ;  /* 0x000000000000781c */ /* 0x000fda0003f0f008 */
[----:B------:R-:W-:Y:S05]  /*9100*/  @P0 BRA `(.L_x_186) ;  /* 0x0000000400680947 */ /* 0x000fea0003800000 */
[----:B------:R-:W1:Y:S01]  /*9110*/  LDC R11, c[0x0][0xbe8] ;  /* 0x0002fa00ff0b7b82 */ /* 0x000e620000000800 */
[--C-:B0-----:R-:W-:Y:S01]  /*9120*/  SHF.R.S32.HI R3, RZ, 0x1f, R12.reuse ;  /* 0x0000001fff037819 */ /* 0x101fe2000001140c */
[----:B------:R-:W-:Y:S01]  /*9130*/  ULDC.64 UR10, c[0x0][0xaa0] ;  /* 0x0002a800000a7ab9 */ /* 0x000fe20000000a00 */
[----:B------:R-:W-:Y:S01]  /*9140*/  SHF.R.S32.HI R10, RZ, 0x1f, R12 ;  /* 0x0000001fff0a7819 */ /* 0x000fe2000001140c */
[----:B------:R-:W-:Y:S01]  /*9150*/  UIMAD UR7, UR16, UR10, URZ ;  /* 0x0000000a100772a4 */ /* 0x000fe2000f8e023f */
[-C--:B------:R-:W-:Y:S01]  /*9160*/  LEA.HI R3, R3, R12.reuse, RZ, 0x2 ;  /* 0x0000000c03037211 */ /* 0x080fe200078f10ff */
[----:B------:R-:W-:Y:S01]  /*9170*/  UIMAD.WIDE.U32 UR8, UR4, UR10, URZ ;  /* 0x0000000a040872a5 */ /* 0x000fe2000f8e003f */
[----:B------:R-:W-:Y:S01]  /*9180*/  LEA.HI R10, R10, R12, RZ, 0x2 ;  /* 0x0000000c0a0a7211 */ /* 0x000fe200078f10ff */
[----:B------:R-:W-:Y:S01]  /*9190*/  UIMAD UR7, UR4, UR11, UR7 ;  /* 0x0000000b040772a4 */ /* 0x000fe2000f8e0207 */
[----:B------:R-:W-:Y:S01]  /*91a0*/  LOP3.LUT R3, R3, 0xfffffffc, RZ, 0xc0, !PT ;  /* 0xfffffffc03037812 */ /* 0x000fe200078ec0ff */
[----:B------:R-:W-:Y:S01]  /*91b0*/  IMAD.U32 R6, RZ, RZ, UR42 ;  /* 0x0000002aff067e24 */ /* 0x000fe2000f8e00ff */
[----:B------:R-:W-:Y:S01]  /*91c0*/  SHF.R.S32.HI R10, RZ, 0x2, R10 ;  /* 0x00000002ff0a7819 */ /* 0x000fe2000001140a */
[----:B------:R-:W-:Y:S01]  /*91d0*/  UIADD3 UR9, UR9, UR7, URZ ;  /* 0x0000000709097290 */ /* 0x000fe2000fffe03f */
[----:B------:R-:W-:Y:S01]  /*91e0*/  IMAD.U32 R8, RZ, RZ, UR42 ;  /* 0x0000002aff087e24 */ /* 0x000fe2000f8e00ff */
[----:B------:R-:W-:Y:S01]  /*91f0*/  ULDC.64 UR10, c[0x0][0xae8] ;  /* 0x0002ba00000a7ab9 */ /* 0x000fe20000000a00 */
[----:B------:R-:W-:Y:S01]  /*9200*/  IMAD.IADD R3, R12, 0x1, -R3 ;  /* 0x000000010c037824 */ /* 0x000fe200078e0a03 */
[----:B------:R-:W-:Y:S01]  /*9210*/  UIMAD.WIDE.U32 UR8, UR41, UR10, UR8 ;  /* 0x0000000a290872a5 */ /* 0x000fe2000f8e0008 */
[----:B------:R-:W-:Y:S01]  /*9220*/  BSSY B1, `(.L_x_192) ;  /* 0x0000037000017945 */ /* 0x000fe20003800000 */
[----:B------:R-:W-:Y:S01]  /*9230*/  SHF.R.S32.HI R20, RZ, 0x1f, R17 ;  /* 0x0000001fff147819 */ /* 0x000fe20000011411 */
[----:B------:R-:W-:Y:S01]  /*9240*/  IMAD R3, R3, 0x60, R10 ;  /* 0x0000006003037824 */ /* 0x000fe200078e020a */
[----:B------:R-:W-:Y:S01]  /*9250*/  UIMAD UR9, UR41, UR11, UR9 ;  /* 0x0000000b290972a4 */ /* 0x000fe2000f8e0209 */
[----:B------:R-:W-:-:S02]  /*9260*/  SHF.R.S32.HI R21, RZ, 0x1f, R16 ;  /* 0x0000001fff157819 */ /* 0x000fc40000011410 */
[----:B------:R-:W-:Y:S01]  /*9270*/  IMAD R6, R6, 0xc0, R3 ;  /* 0x000000c006067824 */ /* 0x000fe200078e0203 */
[----:B-1----:R-:W-:Y:S01]  /*9280*/  ISETP.NE.AND P0, PT, R11, 0x1, PT ;  /* 0x000000010b00780c */ /* 0x002fe20003f05270 */
[----:B------:R-:W-:Y:S02]  /*9290*/  ULDC.64 UR10, c[0x0][0xaf0] ;  /* 0x0002bc00000a7ab9 */ /* 0x000fe40000000a00 */
[----:B------:R-:W-:Y:S01]  /*92a0*/  UIMAD UR40, UR40, UR10, URZ ;  /* 0x0000000a282872a4 */ /* 0x000fe2000f8e023f */
[----:B------:R-:W-:Y:S01]  /*92b0*/  IMAD.MOV.U32 R3, RZ, RZ, R6 ;  /* 0x000000ffff037224 */ /* 0x000fe200078e0006 */
[----:B------:R-:W-:Y:S02]  /*92c0*/  UIMAD.WIDE.U32 UR8, UR39, UR10, UR8 ;  /* 0x0000000a270872a5 */ /* 0x000fe4000f8e0008 */
[----:B------:R-:W-:-:S03]  /*92d0*/  UIMAD UR4, UR39, UR11, UR40 ;  /* 0x0000000b270472a4 */ /* 0x000fc6000f8e0228 */
[----:B------:R-:W-:Y:S01]  /*92e0*/  ULDC.64 UR10, c[0x0][0xae0] ;  /* 0x0002b800000a7ab9 */ /* 0x000fe20000000a00 */
[----:B------:R-:W-:Y:S02]  /*92f0*/  UIADD3 UR4, UR9, UR4, URZ ;  /* 0x0000000409047290 */ /* 0x000fe4000fffe03f */
[----:B------:R-:W0:Y:S08]  /*9300*/  @P0 LDC R5, c[0x0][0xbec] ;  /* 0x0002fb00ff050b82 */ /* 0x000e300000000800 */
[----:B------:R-:W1:Y:S01]  /*9310*/  @P0 LDC R7, c[0x0][0xbf0] ;  /* 0x0002fc00ff070b82 */ /* 0x000e620000000800 */
[----:B0-----:R-:W-:-:S04]  /*9320*/  @P0 IMAD.HI.U32 R4, R6, R5, RZ ;  /* 0x0000000506040227 */ /* 0x001fc800078e00ff */
[----:B------:R-:W-:Y:S02]  /*9330*/  IMAD.U32 R5, RZ, RZ, UR9 ;  /* 0x00000009ff057e24 */ /* 0x000fe4000f8e00ff */
[----:B------:R-:W-:Y:S01]  /*9340*/  IMAD.U32 R5, RZ, RZ, UR4 ;  /* 0x00000004ff057e24 */ /* 0x000fe2000f8e00ff */
[----:B-1----:R-:W-:-:S04]  /*9350*/  @P0 SHF.R.U32.HI R3, RZ, R7, R4 ;  /* 0x00000007ff030219 */ /* 0x002fc80000011604 */
[--C-:B------:R-:W-:Y:S01]  /*9360*/  SHF.R.S32.HI R4, RZ, 0x1f, R3.reuse ;  /* 0x0000001fff047819 */ /* 0x100fe20000011403 */
[----:B------:R-:W-:-:S04]  /*9370*/  IMAD.MOV R7, RZ, RZ, -R3 ;  /* 0x000000ffff077224 */ /* 0x000fc800078e0a03 */
[----:B------:R-:W-:Y:S02]  /*9380*/  IMAD R7, R11, R7, R6 ;  /* 0x000000070b077224 */ /* 0x000fe400078e0206 */
[----:B------:R-:W-:Y:S02]  /*9390*/  IMAD R6, R4, UR10, RZ ;  /* 0x0000000a04067c24 */ /* 0x000fe4000f8e02ff */
[----:B------:R-:W-:Y:S01]  /*93a0*/  IMAD.U32 R4, RZ, RZ, UR8 ;  /* 0x00000008ff047e24 */ /* 0x000fe2000f8e00ff */
[----:B------:R-:W-:Y:S01]  /*93b0*/  ULDC.64 UR8, c[0x0][0xad8] ;  /* 0x0002b60000087ab9 */ /* 0x000fe20000000a00 */
[C---:B------:R-:W-:Y:S01]  /*93c0*/  IMAD R9, R3.reuse, UR11, R6 ;  /* 0x0000000b03097c24 */ /* 0x040fe2000f8e0206 */
[----:B------:R-:W-:Y:S01]  /*93d0*/  SHF.R.S32.HI R6, RZ, 0x1f, R7 ;  /* 0x0000001fff067819 */ /* 0x000fe20000011407 */
[----:B------:R-:W-:-:S04]  /*93e0*/  IMAD.WIDE.U32 R4, R3, UR10, R4 ;  /* 0x0000000a03047c25 */ /* 0x000fc8000f8e0004 */
[----:B------:R-:W-:Y:S02]  /*93f0*/  IMAD R6, R6, UR8, RZ ;  /* 0x0000000806067c24 */ /* 0x000fe4000f8e02ff */
[----:B------:R-:W-:Y:S02]  /*9400*/  IMAD.IADD R5, R5, 0x1, R9 ;  /* 0x0000000105057824 */ /* 0x000fe400078e0209 */
[----:B-----5:R-:W-:Y:S02]  /*9410*/  IMAD R11, R0, R11, RZ ;  /* 0x0000000b000b7224 */ /* 0x020fe400078e02ff */
[----:B------:R-:W-:Y:S02]  /*9420*/  IMAD R0, R8, 0xc0, R10 ;  /* 0x000000c008007824 */ /* 0x000fe400078e020a */
[C---:B------:R-:W-:Y:S02]  /*9430*/  IMAD R3, R7.reuse, UR9, R6 ;  /* 0x0000000907037c24 */ /* 0x040fe4000f8e0206 */
[----:B------:R-:W-:Y:S01]  /*9440*/  IMAD.WIDE.U32 R4, R7, UR8, R4 ;  /* 0x0000000807047c25 */ /* 0x000fe2000f8e0004 */
[----:B------:R-:W-:Y:S01]  /*9450*/  ISETP.GE.AND P0, PT, R0, R11, PT ;  /* 0x0000000b0000720c */ /* 0x000fe20003f06270 */
[----:B------:R-:W-:-:S02]  /*9460*/  ULDC.64 UR8, c[0x0][0xa80] ;  /* 0x0002a00000087ab9 */ /* 0x000fc40000000a00 */
[----:B------:R-:W-:Y:S01]  /*9470*/  IMAD.IADD R3, R5, 0x1, R3 ;  /* 0x0000000105037824 */ /* 0x000fe200078e0203 */
[----:B------:R-:W-:-:S04]  /*9480*/  LEA R6, P1, R4, UR8, 0x1 ;  /* 0x0000000804067c11 */ /* 0x000fc8000f8208ff */
[----:B------:R-:W-:Y:S02]  /*9490*/  LEA.HI.X R3, R4, UR9, R3, 0x1, P1 ;  /* 0x0000000904037c11 */ /* 0x000fe400088f0c03 */
[----:B------:R0:W1:Y:S04]  /*94a0*/  SHFL.IDX PT, R4, R6, RZ, 0x1c1f ;  /* 0x001c1fff06047589 */ /* 0x00006800000e0000 */
[----:B------:R0:W2:Y:S01]  /*94b0*/  SHFL.IDX PT, R5, R3, RZ, 0x1c1f ;  /* 0x001c1fff03057589 */ /* 0x0000a200000e0000 */
[----:B------:R-:W-:Y:S05]  /*94c0*/  @P0 BRA `(.L_x_193) ;  /* 0x0000000000300947 */ /* 0x000fea0003800000 */
        /* <DEDUP_REMOVED lines=9> */
[----:B------:R3:W-:Y:S04]  /*9560*/  @!P2 ST.E.128 desc[UR50][R8.64], RZ ;  /* 0x000000ff0800a985 */ /* 0x0007e8000c101d32 */
[----:B------:R3:W-:Y:S04]  /*9570*/  @!P3 ST.E.128 desc[UR50][R12.64], RZ ;  /* 0x000000ff0c00b985 */ /* 0x0007e8000c101d32 */
[----:B------:R3:W-:Y:S02]  /*9580*/  @!P4 ST.E.128 desc[UR50][R14.64], RZ ;  /* 0x000000ff0e00c985 */ /* 0x0007e4000c101d32 */
.L_x_193:
[----:B------:R-:W-:Y:S05]  /*9590*/  BSYNC B1 ;  /* 0x0000000000017941 */ /* 0x000fea0003800000 */
.L_x_192:
[----:B------:R-:W-:Y:S01]  /*95a0*/  VIADD R0, R0, 0x60 ;  /* 0x0000006000007836 */ /* 0x000fe20000000000 */
[----:B--2---:R2:W4:Y:S04]  /*95b0*/  SHFL.IDX PT, R5, R3, 0x1, 0x1c1f ;  /* 0x003c1f0003057f89 */ /* 0x00452800000e0000 */
[----:B------:R-:W-:Y:S01]  /*95c0*/  ISETP.GE.AND P0, PT, R0, R11, PT ;  /* 0x0000000b0000720c */ /* 0x000fe20003f06270 */
[----:B-1----:R2:W1:-:S12]  /*95d0*/  SHFL.IDX PT, R4, R6, 0x1, 0x1c1f ;  /* 0x003c1f0006047f89 */ /* 0x00245800000e0000 */
[----:B--2---:R-:W-:Y:S05]  /*95e0*/  @P0 BRA `(.L_x_186) ;  /* 0x0000000000300947 */ /* 0x004fea0003800000 */
[----:B------:R-:W-:Y:S02]  /*95f0*/  ULDC UR4, c[0x0][0xac8] ;  /* 0x0002b20000047ab9 */ /* 0x000fe40000000800 */
[----:B------:R-:W-:Y:S02]  /*9600*/  ISETP.GE.AND P3, PT, R16, UR4, PT ;  /* 0x0000000410007c0c */ /* 0x000fe4000bf66270 */
[----:B------:R-:W-:Y:S02]  /*9610*/  ISETP.GE.AND P4, PT, R17, UR4, PT ;  /* 0x0000000411007c0c */ /* 0x000fe4000bf86270 */
[----:B------:R-:W-:-:S09]  /*9620*/  ISETP.GE.AND P2, PT, R2, UR4, PT ;  /* 0x0000000402007c0c */ /* 0x000fd2000bf46270 */
[-C--:B-1-3--:R-:W-:Y:S02]  /*9630*/  @!P3 LEA R8, P0, R16, R4.reuse, 0x1 ;  /* 0x000000041008b211 */ /* 0x08afe400078008ff */
[C---:B------:R-:W-:Y:S02]  /*9640*/  @!P4 LEA R10, P1, R17.reuse, R4, 0x1 ;  /* 0x00000004110ac211 */ /* 0x040fe400078208ff */
[----:B0---4-:R-:W-:Y:S01]  /*9650*/  @!P2 IMAD.WIDE R6, R2, 0x2, R4 ;  /* 0x000000020206a825 */ /* 0x011fe200078e0204 */
[-C--:B------:R-:W-:Y:S02]  /*9660*/  @!P3 LEA.HI.X R9, R16, R5.reuse, R21, 0x1, P0 ;  /* 0x000000051009b211 */ /* 0x080fe400000f0c15 */
[----:B------:R-:W-:Y:S02]  /*9670*/  @!P4 LEA.HI.X R11, R17, R5, R20, 0x1, P1 ;  /* 0x00000005110bc211 */ /* 0x000fe400008f0c14 */
[----:B------:R2:W-:Y:S04]  /*9680*/  @!P2 ST.E.128 desc[UR50][R6.64], RZ ;  /* 0x000000ff0600a985 */ /* 0x0005e8000c101d32 */
[----:B------:R2:W-:Y:S04]  /*9690*/  @!P3 ST.E.128 desc[UR50][R8.64], RZ ;  /* 0x000000ff0800b985 */ /* 0x0005e8000c101d32 */
[----:B------:R2:W-:Y:S02]  /*96a0*/  @!P4 ST.E.128 desc[UR50][R10.64], RZ ;  /* 0x000000ff0a00c985 */ /* 0x0005e4000c101d32 */
.L_x_186:
[----:B------:R-:W-:Y:S05]  /*96b0*/  BSYNC B0 ;  /* 0x0000000000007941 */ /* 0x000fea0003800000 */
.L_x_180:
[----:B------:R-:W-:Y:S02]  /*96c0*/  ULDC UR4, c[0x0][0xc3c] ;  /* 0x00030f0000047ab9 */ /* 0x000fe40000000800 */
[----:B------:R-:W-:-:S13]  /*96d0*/  ISETP.GE.AND P0, PT, R39, UR4, PT ;  /* 0x0000000427007c0c */ /* 0x000fda000bf06270 */
[----:B------:R-:W-:Y:S05]  /*96e0*/  @!P0 BRA `(.L_x_194) ;  /* 0xffffff7400f48947 */ /* 0x000fea000383ffff */
[----:B------:R-:W-:Y:S05]  /*96f0*/  EXIT ;  /* 0x000000000000794d */ /* 0x000fea0003800000 */
.L_x_151:
[----:B------:R-:W-:-:S08]  /*9700*/  NOP ;  /* 0x0000000000007918 */ /* 0x000fd00000000000 */
[----:B------:R-:W0:-:S00]  /*9710*/  USETMAXREG.DEALLOC.CTAPOOL 0x20 ;  /* 0x00000020000079c8 */ /* 0x000e0000080e0500 */
[----:B0-----:R-:W-:Y:S02]  /*9720*/  LOP3.LUT R3, R0, 0x3, RZ, 0xc0, !PT ;  /* 0x0000000300037812 */ /* 0x001fe400078ec0ff */
[----:B------:R-:W-:-:S04]  /*9730*/  LOP3.LUT R28, R28, 0xffffffdf, RZ, 0xc0, !PT ;  /* 0xffffffdf1c1c7812 */ /* 0x000fc800078ec0ff */
[----:B------:R-:W0:Y:S02]  /*9740*/  SHFL.IDX PT, R3, R3, RZ, 0x1f ;  /* 0x00001fff03037589 */ /* 0x000e2400000e0000 */
[----:B0-----:R-:W-:-:S13]  /*9750*/  ISETP.NE.AND P0, PT, R3, RZ, PT ;  /* 0x000000ff0300720c */ /* 0x001fda0003f05270 */
[----:B------:R-:W-:Y:S01]  /*9760*/  @P0 BAR.SYNC.DEFER_BLOCKING 0x5, 0x200 ;  /* 0x0148000000000b1d */ /* 0x000fe20000010000 */
[----:B------:R-:W-:Y:S02]  /*9770*/  @P0 MOV R3, 0x400 ;  /* 0x0000040000030802 */ /* 0x000fe40000000f00 */
[----:B------:R-:W-:Y:S02]  /*9780*/  @P0 LOP3.LUT R28, R28, 0x20, RZ, 0xfc, !PT ;  /* 0x000000201c1c0812 */ /* 0x000fe400078efcff */
[----:B------:R-:W-:-:S05]  /*9790*/  @P0 LEA R2, R2, R3, 0x18 ;  /* 0x0000000302020211 */ /* 0x000fca00078ec0ff */
[----:B------:R-:W0:Y:S02]  /*97a0*/  @P0 LDS.128 R24, [R2+0x19cd0] ;  /* 0x019cd00002180984 */ /* 0x000e240000000c00 */
[----:B0-----:R-:W-:Y:S01]  /*97b0*/  @P0 R2UR UR40, R27 ;  /* 0x000000001b2802ca */ /* 0x001fe200000e0000 */
[----:B------:R-:W-:Y:S06]  /*97c0*/  @P0 BAR.ARV 0x4, 0x200 ;  /* 0x0108000000000b1d */ /* 0x000fec0000002000 */
[----:B------:R-:W-:Y:S08]  /*97d0*/  @P0 BRA `(.L_x_195) ;  /* 0x0000000800b40947 */ /* 0x000ff00003800000 */
[----:B------:R-:W0:Y:S01]  /*97e0*/  S2R R4, SR_TID.X ;  /* 0x0000000000047919 */ /* 0x000e220000002100 */
[----:B------:R-:W-:Y:S01]  /*97f0*/  ULDC UR4, c[0x0][0xc3c] ;  /* 0x00030f0000047ab9 */ /* 0x000fe20000000800 */
[----:B------:R-:W-:Y:S01]  /*9800*/  IMAD.MOV.U32 R6, RZ, RZ, RZ ;  /* 0x000000ffff067224 */ /* 0x000fe200078e00ff */
[----:B------:R-:W1:Y:S01]  /*9810*/  LDC R24, c[0x0][0xc38] ;  /* 0x00030e00ff187b82 */ /* 0x000e620000000800 */
[----:B------:R-:W-:Y:S01]  /*9820*/  IMAD.MOV.U32 R9, RZ, RZ, RZ ;  /* 0x000000ffff097224 */ /* 0x000fe200078e00ff */
[----:B0-----:R-:W-:-:S04]  /*9830*/  LOP3.LUT R7, R4, 0x1f, RZ, 0xc0, !PT ;  /* 0x0000001f04077812 */ /* 0x001fc800078ec0ff */
[----:B------:R-:W-:-:S04]  /*9840*/  ISETP.NE.AND P0, PT, R7, 0x1f, PT ;  /* 0x0000001f0700780c */ /* 0x000fc80003f05270 */
[----:B------:R-:W-:-:S13]  /*9850*/  ISETP.GE.OR P1, PT, R7, UR4, !P0 ;  /* 0x0000000407007c0c */ /* 0x000fda000c726670 */
[----:B------:R-:W0:Y:S08]  /*9860*/  @!P1 LDC.64 R4, c[0x0][0xc80] ;  /* 0x00032000ff049b82 */ /* 0x000e300000000a00 */
[----:B------:R-:W2:Y:S01]  /*9870*/  @!P1 LDC.64 R2, c[0x0][0xc78] ;  /* 0x00031e00ff029b82 */ /* 0x000ea20000000a00 */
[----:B0-----:R-:W-:-:S05]  /*9880*/  @!P1 IMAD.WIDE.U32 R4, R7, 0x4, R4 ;  /* 0x0000000407049825 */ /* 0x001fca00078e0004 */
[----:B------:R-:W3:Y:S01]  /*9890*/  @!P1 LDG.E R6, desc[UR50][R4.64] ;  /* 0x0000003204069981 */ /* 0x000ee2000c1e1900 */
[----:B--2---:R-:W-:-:S05]  /*98a0*/  @!P1 IMAD.WIDE.U32 R2, R7, 0x4, R2 ;  /* 0x0000000407029825 */ /* 0x004fca00078e0002 */
[----:B------:R-:W3:Y:S01]  /*98b0*/  @!P1 LDG.E R9, desc[UR50][R2.64] ;  /* 0x0000003202099981 */ /* 0x000ee2000c1e1900 */
[C---:B------:R-:W-:Y:S02]  /*98c0*/  ISETP.NE.AND P1, PT, R7.reuse, RZ, PT ;  /* 0x000000ff0700720c */ /* 0x040fe40003f25270 */
[C---:B------:R-:W-:Y:S02]  /*98d0*/  ISETP.GE.U32.AND P2, PT, R7.reuse, 0x2, PT ;  /* 0x000000020700780c */ /* 0x040fe40003f46070 */
[C---:B------:R-:W-:Y:S02]  /*98e0*/  ISETP.GE.U32.AND P3, PT, R7.reuse, 0x4, PT ;  /* 0x000000040700780c */ /* 0x040fe40003f66070 */
[C---:B------:R-:W-:Y:S02]  /*98f0*/  ISETP.GE.U32.AND P4, PT, R7.reuse, 0x8, PT ;  /* 0x000000080700780c */ /* 0x040fe40003f86070 */
[----:B------:R-:W-:Y:S01]  /*9900*/  ISETP.GE.U32.AND P5, PT, R7, 0x10, PT ;  /* 0x000000100700780c */ /* 0x000fe20003fa6070 */
[----:B------:R-:W-:Y:S01]  /*9910*/  UMOV UR4, URZ ;  /* 0x0000003f00047c82 */ /* 0x000fe20008000000 */
[----:B---3--:R-:W-:-:S05]  /*9920*/  IMAD R8, R6, R9, RZ ;  /* 0x0000000906087224 */ /* 0x008fca00078e02ff */
[----:B------:R-:W0:Y:S02]  /*9930*/  SHFL.UP PT, R10, R8, 0x1, RZ ;  /* 0x04200000080a7989 */ /* 0x000e2400000e00ff */
[----:B0-----:R-:W-:-:S05]  /*9940*/  SEL R11, R10, RZ, P1 ;  /* 0x000000ff0a0b7207 */ /* 0x001fca0000800000 */
[----:B------:R-:W-:-:S05]  /*9950*/  IMAD.IADD R11, R8, 0x1, R11 ;  /* 0x00000001080b7824 */ /* 0x000fca00078e020b */
        /* <DEDUP_REMOVED lines=9> */
[----:B------:R-:W0:Y:S01]  /*99f0*/  SHFL.UP PT, R4, R2, 0x10, RZ ;  /* 0x0600000002047989 */ /* 0x000e2200000e00ff */
[----:B------:R-:W2:Y:S01]  /*9a00*/  S2R R11, SR_CTAID.X ;  /* 0x00000000000b7919 */ /* 0x000ea20000002500 */
[----:B0-----:R-:W-:-:S05]  /*9a10*/  SEL R5, R4, RZ, P5 ;  /* 0x000000ff04057207 */ /* 0x001fca0002800000 */
[----:B------:R-:W-:-:S05]  /*9a20*/  IMAD.IADD R5, R2, 0x1, R5 ;  /* 0x0000000102057824 */ /* 0x000fca00078e0205 */
[----:B------:R-:W1:Y:S02]  /*9a30*/  SHFL.IDX PT, R13, R5, 0x1f, 0x1f ;  /* 0x03e01f00050d7f89 */ /* 0x000e6400000e0000 */
[----:B-1----:R-:W-:-:S05]  /*9a40*/  IMAD R8, R13, R24, RZ ;  /* 0x000000180d087224 */ /* 0x002fca00078e02ff */
[----:B--2---:R-:W-:Y:S01]  /*9a50*/  ISETP.GT.AND P6, PT, R8, R11, PT ;  /* 0x0000000b0800720c */ /* 0x004fe20003fc4270 */
[----:B------:R-:W-:-:S12]  /*9a60*/  IMAD.MOV.U32 R3, RZ, RZ, R8 ;  /* 0x000000ffff037224 */ /* 0x000fd800078e0008 */
[----:B------:R-:W-:Y:S05]  /*9a70*/  @P6 BRA `(.L_x_196) ;  /* 0x0000000000a06947 */ /* 0x000fea0003800000 */
[----:B------:R-:W-:Y:S01]  /*9a80*/  IMAD.MOV.U32 R8, RZ, RZ, R3 ;  /* 0x000000ffff087224 */ /* 0x000fe200078e0003 */
[----:B------:R-:W-:Y:S01]  /*9a90*/  UMOV UR4, URZ ;  /* 0x0000003f00047c82 */ /* 0x000fe20008000000 */
[----:B------:R-:W-:-:S05]  /*9aa0*/  ULDC UR5, c[0x0][0xc3c] ;  /* 0x00030f0000057ab9 */ /* 0x000fca0000000800 */
.L_x_198:
[----:B------:R-:W-:-:S04]  /*9ab0*/  UIADD3 UR4, UR4, 0x1f, URZ ;  /* 0x0000001f04047890 */ /* 0x000fc8000fffe03f */
[----:B------:R-:W-:-:S06]  /*9ac0*/  UISETP.GE.AND UP0, UPT, UR4, UR5, UPT ;  /* 0x000000050400728c */ /* 0x000fcc000bf06270 */
[----:B------:R-:W-:-:S13]  /*9ad0*/  PLOP3.LUT P6, PT, PT, PT, UP0, 0x40, 0x0 ;  /* 0x000000000000781c */ /* 0x000fda0003fce808 */
[----:B------:R-:W-:Y:S05]  /*9ae0*/  @!P6 BRA `(.L_x_197) ;  /* 0x0000000400c4e947 */ /* 0x000fea0003800000 */
[----:B------:R-:W-:Y:S01]  /*9af0*/  VIADD R9, R7, UR4 ;  /* 0x0000000407097c36 */ /* 0x000fe20008000000 */
[----:B------:R-:W0:Y:S01]  /*9b00*/  LDC R24, c[0x0][0xc38] ;  /* 0x00030e00ff187b82 */ /* 0x000e220000000800 */
[----:B------:R-:W-:-:S03]  /*9b10*/  IMAD.MOV.U32 R6, RZ, RZ, RZ ;  /* 0x000000ffff067224 */ /* 0x000fc600078e00ff */
[----:B------:R-:W-:-:S13]  /*9b20*/  ISETP.GE.OR P6, PT, R9, UR5, !P0 ;  /* 0x0000000509007c0c */ /* 0x000fda000c7c6670 */
[----:B------:R-:W1:Y:S08]  /*9b30*/  @!P6 LDC.64 R4, c[0x0][0xc80] ;  /* 0x00032000ff04eb82 */ /* 0x000e700000000a00 */
[----:B------:R-:W2:Y:S01]  /*9b40*/  @!P6 LDC.64 R2, c[0x0][0xc78] ;  /* 0x00031e00ff02eb82 */ /* 0x000ea20000000a00 */
[----:B-1----:R-:W-:-:S05]  /*9b50*/  @!P6 IMAD.WIDE R4, R9, 0x4, R4 ;  /* 0x000000040904e825 */ /* 0x002fca00078e0204 */
[----:B------:R-:W3:Y:S01]  /*9b60*/  @!P6 LDG.E R6, desc[UR50][R4.64] ;  /* 0x000000320406e981 */ /* 0x000ee2000c1e1900 */
[----:B--2---:R-:W-:-:S04]  /*9b70*/  @!P6 IMAD.WIDE R2, R9, 0x4, R2 ;  /* 0x000000040902e825 */ /* 0x004fc800078e0202 */
[----:B------:R-:W-:-:S06]  /*9b80*/  IMAD.MOV.U32 R9, RZ, RZ, RZ ;  /* 0x000000ffff097224 */ /* 0x000fcc00078e00ff */
[----:B------:R-:W3:Y:S02]  /*9b90*/  @!P6 LDG.E R9, desc[UR50][R2.64] ;  /* 0x000000320209e981 */ /* 0x000ee4000c1e1900 */
[----:B---3--:R-:W-:-:S05]  /*9ba0*/  IMAD R15, R6, R9, RZ ;  /* 0x00000009060f7224 */ /* 0x008fca00078e02ff */
[----:B------:R-:W1:Y:S02]  /*9bb0*/  SHFL.UP PT, R10, R15, 0x1, RZ ;  /* 0x042000000f0a7989 */ /* 0x000e6400000e00ff */
[----:B-1----:R-:W-:-:S05]  /*9bc0*/  SEL R10, R10, RZ, P1 ;  /* 0x000000ff0a0a7207 */ /* 0x002fca0000800000 */
[----:B------:R-:W-:-:S05]  /*9bd0*/  IMAD.IADD R10, R15, 0x1, R10 ;  /* 0x000000010f0a7824 */ /* 0x000fca00078e020a */
        /* <DEDUP_REMOVED lines=12> */
[----:B------:R-:W0:Y:S02]  /*9ca0*/  SHFL.IDX PT, R15, R5, 0x1f, 0x1f ;  /* 0x03e01f00050f7f89 */ /* 0x000e2400000e0000 */
[----:B0-----:R-:W-:-:S04]  /*9cb0*/  IMAD R15, R15, R24, RZ ;  /* 0x000000180f0f7224 */ /* 0x001fc800078e02ff */
[----:B------:R-:W-:-:S05]  /*9cc0*/  IMAD.IADD R8, R15, 0x1, R8 ;  /* 0x000000010f087824 */ /* 0x000fca00078e0208 */
[----:B------:R-:W-:-:S13]  /*9cd0*/  ISETP.GT.AND P6, PT, R8, R11, PT ;  /* 0x0000000b0800720c */ /* 0x000fda0003fc4270 */
[----:B------:R-:W-:Y:S05]  /*9ce0*/  @!P6 BRA `(.L_x_198) ;  /* 0xfffffffc0070e947 */ /* 0x000fea000383ffff */
[----:B------:R-:W-:-:S07]  /*9cf0*/  IMAD.MOV.U32 R3, RZ, RZ, R15 ;  /* 0x000000ffff037224 */ /* 0x000fce00078e000f */
.L_x_196:
[----:B------:R-:W-:-:S04]  /*9d00*/  IMAD.IADD R10, R8, 0x1, -R3 ;  /* 0x00000001080a7824 */ /* 0x000fc800078e0a03 */
[----:B------:R-:W-:-:S05]  /*9d10*/  IMAD R2, R5, R24, R10 ;  /* 0x0000001805027224 */ /* 0x000fca00078e020a */
[----:B------:R-:W-:-:S13]  /*9d20*/  ISETP.GT.AND P0, PT, R2, R11, PT ;  /* 0x0000000b0200720c */ /* 0x000fda0003f04270 */
[----:B------:R-:W-:Y:S02]  /*9d30*/  VOTEU.ANY UR5, UPT, !P0 ;  /* 0x0000000000057886 */ /* 0x000fe400040e0100 */
[----:B------:R-:W-:Y:S02]  /*9d40*/  UPOPC UR40, UR5 ;  /* 0x00000005002872bf */ /* 0x000fe40008000000 */
[----:B------:R-:W-:-:S04]  /*9d50*/  ISETP.NE.AND P0, PT, RZ, UR5, PT ;  /* 0x00000005ff007c0c */ /* 0x000fc8000bf05270 */
[----:B------:R-:W-:Y:S02]  /*9d60*/  IMAD.U32 R13, RZ, RZ, UR40 ;  /* 0x00000028ff0d7e24 */ /* 0x000fe4000f8e00ff */
[----:B------:R-:W-:-:S03]  /*9d70*/  IMAD.U32 R12, RZ, RZ, UR40 ;  /* 0x00000028ff0c7e24 */ /* 0x000fc6000f8e00ff */
[----:B------:R0:W1:Y:S04]  /*9d80*/  SHFL.IDX PT, R6, R6, R13, 0x1f ;  /* 0x00001f0d06067589 */ /* 0x00006800000e0000 */
[----:B------:R2:W3:Y:S01]  /*9d90*/  SHFL.IDX PT, R9, R9, R12, 0x1f ;  /* 0x00001f0c09097589 */ /* 0x0004e200000e0000 */
[----:B0-----:R-:W-:Y:S01]  /*9da0*/  IMAD.MOV.U32 R13, RZ, RZ, RZ ;  /* 0x000000ffff0d7224 */ /* 0x001fe200078e00ff */
[----:B-1----:R-:W-:-:S04]  /*9db0*/  IABS R4, R6 ;  /* 0x0000000600047213 */ /* 0x002fc80000000000 */
[----:B------:R-:W0:Y:S08]  /*9dc0*/  I2F.RP R8, R4 ;  /* 0x0000000400087306 */ /* 0x000e300000209400 */
[----:B0-----:R-:W0:Y:S02]  /*9dd0*/  MUFU.RCP R8, R8 ;  /* 0x0000000800087308 */ /* 0x001e240000001000 */
[----:B0-----:R-:W-:-:S06]  /*9de0*/  VIADD R2, R8, 0xffffffe ;  /* 0x0ffffffe08027836 */ /* 0x001fcc0000000000 */
[----:B------:R-:W0:Y:S02]  /*9df0*/  F2I.FTZ.U32.TRUNC.NTZ R3, R2 ;  /* 0x0000000200037305 */ /* 0x000e24000021f000 */
[----:B0-----:R-:W-:Y:S01]  /*9e00*/  IMAD.MOV R14, RZ, RZ, -R3 ;  /* 0x000000ffff0e7224 */ /* 0x001fe200078e0a03 */
[----:B--23--:R-:W-:Y:S06]  /*9e10*/  @!P0 BRA `(.L_x_199) ;  /* 0x00000000000c8947 */ /* 0x00cfec0003800000 */
[----:B------:R-:W-:-:S06]  /*9e20*/  UIADD3 UR5, UR40, -0x1, URZ ;  /* 0xffffffff28057890 */ /* 0x000fcc000fffe03f */
[----:B------:R-:W-:-:S05]  /*9e30*/  IMAD.U32 R8, RZ, RZ, UR5 ;  /* 0x00000005ff087e24 */ /* 0x000fca000f8e00ff */
[----:B------:R0:W1:Y:S02]  /*9e40*/  SHFL.IDX PT, R13, R5, R8, 0x1f ;  /* 0x00001f08050d7589 */ /* 0x00006400000e0000 */
.L_x_199:
[----:B-1----:R-:W-:Y:S01]  /*9e50*/  IMAD R24, R13, R24, R10 ;  /* 0x000000180d187224 */ /* 0x002fe200078e020a */
[----:B------:R-:W-:Y:S01]  /*9e60*/  IABS R2, R9 ;  /* 0x0000000900027213 */ /* 0x000fe20000000000 */
[----:B0-----:R-:W-:Y:S01]  /*9e70*/  IMAD.MOV.U32 R5, RZ, RZ, R14 ;  /* 0x000000ffff057224 */ /* 0x001fe200078e000e */
[----:B------:R-:W-:Y:S01]  /*9e80*/  IABS R12, R6 ;  /* 0x00000006000c7213 */ /* 0x000fe20000000000 */
[----:B------:R-:W-:Y:S01]  /*9e90*/  IMAD.IADD R25, R11, 0x1, -R24 ;  /* 0x000000010b197824 */ /* 0x000fe200078e0a18 */
[----:B------:R-:W-:Y:S01]  /*9ea0*/  UIADD3 UR40, UR40, UR4, URZ ;  /* 0x0000000428287290 */ /* 0x000fe2000fffe03f */
[----:B------:R-:W-:Y:S02]  /*9eb0*/  IMAD R11, R5, R4, RZ ;  /* 0x00000004050b7224 */ /* 0x000fe400078e02ff */
[----:B------:R-:W-:Y:S01]  /*9ec0*/  IMAD.MOV.U32 R5, RZ, RZ, R2 ;  /* 0x000000ffff057224 */ /* 0x000fe200078e0002 */
[----:B------:R-:W-:Y:S01]  /*9ed0*/  IABS R10, R25 ;  /* 0x00000019000a7213 */ /* 0x000fe20000000000 */
[----:B------:R-:W-:-:S02]  /*9ee0*/  IMAD.MOV.U32 R2, RZ, RZ, RZ ;  /* 0x000000ffff027224 */ /* 0x000fc400078e00ff */
[----:B------:R-:W0:Y:S01]  /*9ef0*/  I2F.RP R8, R5 ;  /* 0x0000000500087306 */ /* 0x000e220000209400 */
[----:B------:R-:W-:Y:S02]  /*9f00*/  IMAD.MOV R12, RZ, RZ, -R12 ;  /* 0x000000ffff0c7224 */ /* 0x000fe400078e0a0c */
[----:B------:R-:W-:-:S04]  /*9f10*/  IMAD.HI.U32 R2, R3, R11, R2 ;  /* 0x0000000b03027227 */ /* 0x000fc800078e0002 */
[----:B------:R-:W-:Y:S02]  /*9f20*/  IMAD.MOV.U32 R3, RZ, RZ, R10 ;  /* 0x000000ffff037224 */ /* 0x000fe400078e000a */
[----:B------:R-:W-:Y:S02]  /*9f30*/  IMAD.MOV.U32 R10, RZ, RZ, R12 ;  /* 0x000000ffff0a7224 */ /* 0x000fe400078e000c */
[----:B------:R-:W-:-:S04]  /*9f40*/  IMAD.HI.U32 R2, R2, R3, RZ ;  /* 0x0000000302027227 */ /* 0x000fc800078e00ff */
[----:B------:R-:W-:Y:S01]  /*9f50*/  IMAD R3, R2, R10, R3 ;  /* 0x0000000a02037224 */ /* 0x000fe200078e0203 */
[----:B0-----:R-:W0:Y:S04]  /*9f60*/  MUFU.RCP R8, R8 ;  /* 0x0000000800087308 */ /* 0x001e280000001000 */
[----:B------:R-:W-:-:S13]  /*9f70*/  ISETP.GT.U32.AND P1, PT, R4, R3, PT ;  /* 0x000000030400720c */ /* 0x000fda0003f24070 */
[----:B------:R-:W-:Y:S02]  /*9f80*/  @!P1 IMAD.IADD R3, R3, 0x1, -R4 ;  /* 0x0000000103039824 */ /* 0x000fe400078e0a04 */
[----:B0-----:R-:W-:Y:S02]  /*9f90*/  VIADD R10, R8, 0xffffffe ;  /* 0x0ffffffe080a7836 */ /* 0x001fe40000000000 */
[----:B------:R-:W-:Y:S01]  /*9fa0*/  @!P1 VIADD R2, R2, 0x1 ;  /* 0x0000000102029836 */ /* 0x000fe20000000000 */
[----:B------:R-:W-:Y:S02]  /*9fb0*/  ISETP.GE.U32.AND P0, PT, R3, R4, PT ;  /* 0x000000040300720c */ /* 0x000fe40003f06070 */
[----:B------:R-:W-:Y:S01]  /*9fc0*/  LOP3.LUT R4, R25, R6, RZ, 0x3c, !PT ;  /* 0x0000000619047212 */ /* 0x000fe200078e3cff */
[----:B------:R0:W1:Y:S01]  /*9fd0*/  F2I.FTZ.U32.TRUNC.NTZ R3, R10 ;  /* 0x0000000a00037305 */ /* 0x000062000021f000 */
[----:B------:R-:W-:Y:S02]  /*9fe0*/  ISETP.NE.AND P1, PT, R6, RZ, PT ;  /* 0x000000ff0600720c */ /* 0x000fe40003f25270 */
[----:B------:R-:W-:-:S02]  /*9ff0*/  ISETP.GE.AND P2, PT, R4, RZ, PT ;  /* 0x000000ff0400720c */ /* 0x000fc40003f46270 */
[----:B0-----:R-:W-:-:S05]  /*a000*/  IABS R10, R9 ;  /* 0x00000009000a7213 */ /* 0x001fca0000000000 */
[----:B------:R-:W-:-:S04]  /*a010*/  @P0 VIADD R2, R2, 0x1 ;  /* 0x0000000102020836 */ /* 0x000fc80000000000 */
[----:B------:R-:W-:Y:S02]  /*a020*/  IMAD.MOV.U32 R8, RZ, RZ, R2 ;  /* 0x000000ffff087224 */ /* 0x000fe400078e0002 */
[----:B-1----:R-:W-:Y:S02]  /*a030*/  IMAD.MOV R2, RZ, RZ, -R3 ;  /* 0x000000ffff027224 */ /* 0x002fe400078e0a03 */
[----:B------:R-:W-:Y:S01]  /*a040*/  @!P2 IMAD.MOV R8, RZ, RZ, -R8 ;  /* 0x000000ffff08a224 */ /* 0x000fe200078e0a08 */
[----:B------:R-:W-:Y:S01]  /*a050*/  @!P1 LOP3.LUT R8, RZ, R6, RZ, 0x33, !PT ;  /* 0x00000006ff089212 */ /* 0x000fe200078e33ff */
[----:B------:R-:W-:Y:S02]  /*a060*/  IMAD R11, R2, R5, RZ ;  /* 0x00000005020b7224 */ /* 0x000fe400078e02ff */
[----:B------:R-:W-:Y:S01]  /*a070*/  IMAD.MOV.U32 R2, RZ, RZ, RZ ;  /* 0x000000ffff027224 */ /* 0x000fe200078e00ff */
[----:B------:R-:W-:Y:S01]  /*a080*/  IABS R4, R8 ;  /* 0x0000000800047213 */ /* 0x000fe20000000000 */
[----:B------:R-:W-:-:S02]  /*a090*/  IMAD.MOV R10, RZ, RZ, -R10 ;  /* 0x000000ffff0a7224 */ /* 0x000fc400078e0a0a */
[----:B------:R-:W-:-:S04]  /*a0a0*/  IMAD.HI.U32 R2, R3, R11, R2 ;  /* 0x0000000b03027227 */ /* 0x000fc800078e0002 */
[----:B------:R-:W-:Y:S02]  /*a0b0*/  IMAD.MOV.U32 R3, RZ, RZ, R4 ;  /* 0x000000ffff037224 */ /* 0x000fe400078e0004 */
[----:B------:R-:W-:Y:S02]  /*a0c0*/  IMAD.MOV.U32 R4, RZ, RZ, R10 ;  /* 0x000000ffff047224 */ /* 0x000fe400078e000a */
[----:B------:R-:W-:-:S04]  /*a0d0*/  IMAD.HI.U32 R2, R2, R3, RZ ;  /* 0x0000000302027227 */ /* 0x000fc800078e00ff */
[----:B------:R-:W-:Y:S01]  /*a0e0*/  IMAD R4, R2, R4, R3 ;  /* 0x0000000402047224 */ /* 0x000fe200078e0203 */
[----:B------:R-:W-:Y:S01]  /*a0f0*/  LOP3.LUT R3, R8, R9, RZ, 0x3c, !PT ;  /* 0x0000000908037212 */ /* 0x000fe200078e3cff */
[----:B------:R-:W-:-:S03]  /*a100*/  IMAD R6, R6, R8, RZ ;  /* 0x0000000806067224 */ /* 0x000fc600078e02ff */
[----:B------:R-:W-:Y:S01]  /*a110*/  ISETP.GT.U32.AND P1, PT, R5, R4, PT ;  /* 0x000000040500720c */ /* 0x000fe20003f24070 */
[----:B------:R-:W-:Y:S01]  /*a120*/  IMAD.IADD R25, R25, 0x1, -R6 ;  /* 0x0000000119197824 */ /* 0x000fe200078e0a06 */
[----:B------:R-:W-:-:S11]  /*a130*/  ISETP.GE.AND P2, PT, R3, RZ, PT ;  /* 0x000000ff0300720c */ /* 0x000fd60003f46270 */
[----:B------:R-:W-:Y:S02]  /*a140*/  @!P1 IMAD.IADD R4, R4, 0x1, -R5 ;  /* 0x0000000104049824 */ /* 0x000fe400078e0a05 */
[----:B------:R-:W-:Y:S01]  /*a150*/  @!P1 VIADD R2, R2, 0x1 ;  /* 0x0000000102029836 */ /* 0x000fe20000000000 */
[----:B------:R-:W-:Y:S02]  /*a160*/  ISETP.NE.AND P1, PT, R9, RZ, PT ;  /* 0x000000ff0900720c */ /* 0x000fe40003f25270 */
[----:B------:R-:W-:-:S13]  /*a170*/  ISETP.GE.U32.AND P0, PT, R4, R5, PT ;  /* 0x000000050400720c */ /* 0x000fda0003f06070 */
[----:B------:R-:W-:-:S04]  /*a180*/  @P0 VIADD R2, R2, 0x1 ;  /* 0x0000000102020836 */ /* 0x000fc80000000000 */
[----:B------:R-:W-:Y:S01]  /*a190*/  @!P2 IMAD.MOV R2, RZ, RZ, -R2 ;  /* 0x000000ffff02a224 */ /* 0x000fe200078e0a02 */
[----:B------:R-:W-:-:S05]  /*a1a0*/  @!P1 LOP3.LUT R2, RZ, R9, RZ, 0x33, !PT ;  /* 0x00000009ff029212 */ /* 0x000fca00078e33ff */
[----:B------:R-:W-:-:S04]  /*a1b0*/  IMAD.MOV R26, RZ, RZ, -R2 ;  /* 0x000000ffff1a7224 */ /* 0x000fc800078e0a02 */
[C---:B------:R-:W-:Y:S02]  /*a1c0*/  IMAD R26, R9.reuse, R26, R8 ;  /* 0x0000001a091a7224 */ /* 0x040fe400078e0208 */
[----:B------:R-:W-:-:S04]  /*a1d0*/  IMAD R9, R9, 0x1000000, R2 ;  /* 0x0100000009097824 */ /* 0x000fc800078e0202 */
[----:B------:R-:W-:Y:S01]  /*a1e0*/  IMAD R26, R26, 0x10000, R9 ;  /* 0x000100001a1a7824 */ /* 0x000fe200078e0209 */
[----:B------:R-:W-:Y:S06]  /*a1f0*/  BRA `(.L_x_200) ;  /* 0x0000000000107947 */ /* 0x000fec0003800000 */
.L_x_197:
[----:B------:R-:W-:Y:S01]  /*a200*/  IMAD.MOV.U32 R24, RZ, RZ, R11 ;  /* 0x000000ffff187224 */ /* 0x000fe200078e000b */
[----:B------:R-:W-:Y:S01]  /*a210*/  ULDC UR40, c[0x0][0xc3c] ;  /* 0x00030f0000287ab9 */ /* 0x000fe20000000800 */
[----:B------:R-:W-:Y:S02]  /*a220*/  IMAD.MOV.U32 R25, RZ, RZ, RZ ;  /* 0x000000ffff197224 */ /* 0x000fe400078e00ff */
[----:B------:R-:W-:-:S07]  /*a230*/  IMAD.MOV.U32 R26, RZ, RZ, RZ ;  /* 0x000000ffff1a7224 */ /* 0x000fce00078e00ff */
.L_x_200:
[----:B------:R-:W-:Y:S01]  /*a240*/  ISETP.NE.AND P0, PT, R7, RZ, PT ;  /* 0x000000ff0700720c */ /* 0x000fe20003f05270 */
[----:B------:R-:W-:-:S12]  /*a250*/  IMAD.U32 R27, RZ, RZ, UR40 ;  /* 0x00000028ff1b7e24 */ /* 0x000fd8000f8e00ff */
[----:B------:R-:W0:Y:S01]  /*a260*/  @!P0 S2R R3, SR_CgaCtaId ;  /* 0x0000000000038919 */ /* 0x000e220000008800 */
[----:B------:R-:W-:-:S04]  /*a270*/  @!P0 MOV R2, 0x400 ;  /* 0x0000040000028802 */ /* 0x000fc80000000f00 */
[----:B0-----:R-:W-:-:S05]  /*a280*/  @!P0 LEA R2, R3, R2, 0x18 ;  /* 0x0000000203028211 */ /* 0x001fca00078ec0ff */
[----:B------:R0:W-:Y:S01]  /*a290*/  @!P0 STS.128 [R2+0x19cd0], R24 ;  /* 0x019cd01802008388 */ /* 0x0001e20000000c00 */
[----:B------:R-:W-:Y:S06]  /*a2a0*/  BAR.ARV 0x5, 0x200 ;  /* 0x0148000000007b1d */ /* 0x000fec0000002000 */
.L_x_195:
[----:B------:R-:W-:Y:S01]  /*a2b0*/  ULDC UR4, c[0x0][0xc3c] ;  /* 0x00030f0000047ab9 */ /* 0x000fe20000000800 */
[----:B------:R1:W-:Y:S01]  /*a2c0*/  STL [R1+0x24], RZ ;  /* 0x000024ff01007387 */ /* 0x0003e20000100800 */
[----:B------:R-:W-:Y:S01]  /*a2d0*/  UISETP.GE.AND UP0, UPT, UR40, UR4, UPT ;  /* 0x000000042800728c */ /* 0x000fe2000bf06270 */
[----:B------:R-:W-:Y:S02]  /*a2e0*/  IMAD.MOV.U32 R22, RZ, RZ, 0x1 ;  /* 0x00000001ff167424 */ /* 0x000fe400078e00ff */
[----:B------:R-:W-:-:S03]  /*a2f0*/  IMAD.MOV.U32 R19, RZ, RZ, RZ ;  /* 0x000000ffff137224 */ /* 0x000fc600078e00ff */
[----:B------:R-:W-:-:S13]  /*a300*/  PLOP3.LUT P0, PT, PT, PT, UP0, 0x80, 0x0 ;  /* 0x000000000000781c */ /* 0x000fda0003f0f008 */
[----:B-1----:R-:W-:Y:S05]  /*a310*/  @P0 BRA `(.L_x_201) ;  /* 0x0000004800d40947 */ /* 0x002fea0003800000 */
[----:B------:R-:W0:Y:S01]  /*a320*/  S2R R8, SR_TID.X ;  /* 0x0000000000087919 */ /* 0x000e220000002100 */
[----:B------:R-:W1:Y:S01]  /*a330*/  S2UR UR4, SR_CgaCtaId ;  /* 0x00000000000479c3 */ /* 0x000e620000008800 */
[----:B------:R-:W-:Y:S01]  /*a340*/  IMAD.SHL.U32 R7, R0, 0x800, RZ ;  /* 0x0000080000077824 */ /* 0x000fe200078e00ff */
[----:B------:R-:W-:Y:S01]  /*a350*/  MOV R16, 0x400 ;  /* 0x0000040000107802 */ /* 0x000fe20000000f00 */
[----:B------:R-:W-:Y:S01]  /*a360*/  IMAD.MOV.U32 R22, RZ, RZ, 0x1 ;  /* 0x00000001ff167424 */ /* 0x000fe200078e00ff */
[----:B------:R-:W-:Y:S01]  /*a370*/  ULOP3.LUT UR44, UR38, 0x2, URZ, 0xfc, !UPT ;  /* 0x00000002262c7892 */ /* 0x000fe2000f8efc3f */
[----:B------:R-:W-:Y:S01]  /*a380*/  IMAD.MOV.U32 R19, RZ, RZ, RZ ;  /* 0x000000ffff137224 */ /* 0x000fe200078e00ff */
[----:B------:R-:W-:Y:S01]  /*a390*/  ULOP3.LUT UR45, UR38, 0x1, URZ, 0xfc, !UPT ;  /* 0x00000001262d7892 */ /* 0x000fe2000f8efc3f */
[----:B------:R-:W-:Y:S01]  /*a3a0*/  ULDC UR46, c[0x0][0xc] ;  /* 0x00000300002e7ab9 */ /* 0x000fe20000000800 */
[C---:B0-----:R-:W-:Y:S01]  /*a3b0*/  IMAD.SHL.U32 R2, R8.reuse, 0x20, RZ ;  /* 0x0000002008027824 */ /* 0x041fe200078e00ff */
[----:B------:R-:W-:Y:S01]  /*a3c0*/  SHF.R.U32.HI R4, RZ, 0x1, R8 ;  /* 0x00000001ff047819 */ /* 0x000fe20000011608 */
[C---:B------:R-:W-:Y:S01]  /*a3d0*/  IMAD.SHL.U32 R5, R8.reuse, 0x80, RZ ;  /* 0x0000008008057824 */ /* 0x040fe200078e00ff */
[C---:B------:R-:W-:Y:S01]  /*a3e0*/  LOP3.LUT P0, RZ, R8.reuse, 0x4, RZ, 0xc0, !PT ;  /* 0x0000000408ff7812 */ /* 0x040fe2000780c0ff */
[----:B------:R-:W-:Y:S01]  /*a3f0*/  IMAD.SHL.U32 R6, R8, 0x4, RZ ;  /* 0x0000000408067824 */ /* 0x000fe200078e00ff */
[----:B------:R-:W-:Y:S01]  /*a400*/  LOP3.LUT R3, R2, 0x80, RZ, 0xc0, !PT ;  /* 0x0000008002037812 */ /* 0x000fe200078ec0ff */
[----:B------:R-:W-:Y:S01]  /*a410*/  IMAD.SHL.U32 R29, R8, 0x10, RZ ;  /* 0x00000010081d7824 */ /* 0x000fe200078e00ff */
[----:B------:R-:W-:-:S02]  /*a420*/  LOP3.LUT R2, R2, 0x360, RZ, 0xc0, !PT ;  /* 0x0000036002027812 */ /* 0x000fc400078ec0ff */
[----:B------:R-:W-:Y:S02]  /*a430*/  LOP3.LUT R3, R3, 0x10, R4, 0xf8, !PT ;  /* 0x0000001003037812 */ /* 0x000fe400078ef804 */
[----:B------:R-:W-:Y:S02]  /*a440*/  LOP3.LUT R4, R4, 0x20, RZ, 0xc0, !PT ;  /* 0x0000002004047812 */ /* 0x000fe400078ec0ff */
[----:B------:R-:W-:Y:S02]  /*a450*/  LOP3.LUT R0, R5, 0x400, RZ, 0xc0, !PT ;  /* 0x0000040005007812 */ /* 0x000fe400078ec0ff */
[----:B------:R-:W-:Y:S02]  /*a460*/  LOP3.LUT R4, R4, 0x10, R8, 0xf8, !PT ;  /* 0x0000001004047812 */ /* 0x000fe400078ef808 */
[----:B------:R-:W-:Y:S02]  /*a470*/  LOP3.LUT R3, R3, 0x10, R6, 0x78, !PT ;  /* 0x0000001003037812 */ /* 0x000fe400078e7806 */
[----:B------:R-:W-:-:S02]  /*a480*/  LOP3.LUT R4, R4, 0x380, R5, 0xf8, !PT ;  /* 0x0000038004047812 */ /* 0x000fc400078ef805 */
[----:B------:R-:W-:Y:S02]  /*a490*/  LOP3.LUT R2, R2, 0x400, R29, 0xf8, !PT ;  /* 0x0000040002027812 */ /* 0x000fe400078ef81d */
[----:B------:R-:W-:Y:S01]  /*a4a0*/  LOP3.LUT R0, R0, 0x800, R7, 0xf8, !PT ;  /* 0x0000080000007812 */ /* 0x000fe200078ef807 */
[----:B------:R-:W-:Y:S01]  /*a4b0*/  IMAD.SHL.U32 R7, R8, 0x2, RZ ;  /* 0x0000000208077824 */ /* 0x000fe200078e00ff */
[----:B------:R-:W-:Y:S02]  /*a4c0*/  LOP3.LUT R5, R4, 0x70, R29, 0x78, !PT ;  /* 0x0000007004057812 */ /* 0x000fe400078e781d */
[----:B------:R-:W-:Y:S02]  /*a4d0*/  LOP3.LUT R2, R2, R3, RZ, 0xfc, !PT ;  /* 0x0000000302027212 */ /* 0x000fe400078efcff */
[----:B------:R-:W-:Y:S01]  /*a4e0*/  LOP3.LUT R0, R0, R5, RZ, 0xfc, !PT ;  /* 0x0000000500007212 */ /* 0x000fe200078efcff */
[----:B-1----:R-:W-:Y:S01]  /*a4f0*/  IMAD.U32 R5, RZ, RZ, UR4 ;  /* 0x00000004ff057e24 */ /* 0x002fe2000f8e00ff */
[----:B------:R-:W-:Y:S01]  /*a500*/  LOP3.LUT R6, R29, 0x90, RZ, 0xc0, !PT ;  /* 0x000000901d067812 */ /* 0x000fe200078ec0ff */
[----:B------:R0:W-:Y:S03]  /*a510*/  STL [R1+0x18], R2 ;  /* 0x0000180201007387 */ /* 0x0001e60000100800 */
[----:B------:R-:W-:Y:S01]  /*a520*/  LOP3.LUT R6, R6, 0x10, R7, 0x78, !PT ;  /* 0x0000001006067812 */ /* 0x000fe200078e7807 */
[----:B------:R1:W-:Y:S01]  /*a530*/  STL [R1+0x10], R0 ;  /* 0x0000100001007387 */ /* 0x0003e20000100800 */
[----:B------:R-:W-:-:S02]  /*a540*/  LOP3.LUT R7, R8, 0x7f, RZ, 0xc0, !PT ;  /* 0x0000007f08077812 */ /* 0x000fc400078ec0ff */
[----:B------:R-:W-:Y:S02]  /*a550*/  LOP3.LUT R3, R6, 0x760, R29, 0xf8, !PT ;  /* 0x0000076006037812 */ /* 0x000fe400078ef81d */
[----:B------:R-:W-:Y:S01]  /*a560*/  LEA R16, R5, R16, 0x18 ;  /* 0x0000001005107211 */ /* 0x000fe200078ec0ff */
[----:B0-----:R-:W-:Y:S01]  /*a570*/  IMAD.MOV.U32 R2, RZ, RZ, 0x40 ;  /* 0x00000040ff027424 */ /* 0x001fe200078e00ff */
[----:B------:R-:W-:Y:S01]  /*a580*/  LOP3.LUT R29, R29, 0x10, RZ, 0xc0, !PT ;  /* 0x000000101d1d7812 */ /* 0x000fe200078ec0ff */
[----:B------:R-:W-:Y:S01]  /*a590*/  STL [R1+0xc], R3 ;  /* 0x00000c0301007387 */ /* 0x000fe20000100800 */
[----:B-1----:R-:W-:Y:S02]  /*a5a0*/  IMAD.SHL.U32 R0, R8, 0x40, RZ ;  /* 0x0000004008007824 */ /* 0x002fe400078e00ff */
[----:B------:R-:W-:Y:S01]  /*a5b0*/  SEL R2, R2, 0xffffffc0, !P0 ;  /* 0xffffffc002027807 */ /* 0x000fe20004000000 */
[----:B------:R-:W-:Y:S02]  /*a5c0*/  STL [R1+0x8], R5 ;  /* 0x0000080501007387 */ /* 0x000fe40000100800 */
[----:B------:R-:W-:-:S02]  /*a5d0*/  LOP3.LUT R4, R0, 0x40, RZ, 0xc0, !PT ;  /* 0x0000004000047812 */ /* 0x000fc400078ec0ff */
[----:B------:R0:W-:Y:S01]  /*a5e0*/  STL [R1+0x14], R2 ;  /* 0x0000140201007387 */ /* 0x0001e20000100800 */
[----:B------:R-:W-:-:S03]  /*a5f0*/  SHF.R.U32.HI R0, RZ, 0x1, R7 ;  /* 0x00000001ff007819 */ /* 0x000fc60000011607 */
[----:B------:R1:W-:Y:S01]  /*a600*/  STL [R1+0x24], RZ ;  /* 0x000024ff01007387 */ /* 0x0003e20000100800 */
[----:B------:R-:W-:Y:S01]  /*a610*/  LOP3.LUT R0, R0, R4, RZ, 0xfc, !PT ;  /* 0x0000000400007212 */ /* 0x000fe200078efcff */
[----:B------:R-:W-:Y:S01]  /*a620*/  IMAD.IADD R0, R16, 0x1, R3 ;  /* 0x0000000110007824 */ /* 0x000fe200078e0203 */
[C---:B------:R-:W-:Y:S02]  /*a630*/  LOP3.LUT R4, R29.reuse, 0x20, RZ, 0xfc, !PT ;  /* 0x000000201d047812 */ /* 0x040fe400078efcff */
[----:B0-----:R-:W-:Y:S02]  /*a640*/  LOP3.LUT R2, R29, 0x40, RZ, 0xfc, !PT ;  /* 0x000000401d027812 */ /* 0x001fe400078efcff */
[----:B------:R1:W-:Y:S05]  /*a650*/  STL [R1+0x1c], R0 ;  /* 0x00001c0001007387 */ /* 0x0003ea0000100800 */
.L_x_275:
[----:B------:R-:W-:Y:S01]  /*a660*/  ULDC.64 UR4, c[0x0][0xc88] ;  /* 0x0003220000047ab9 */ /* 0x000fe20000000a00 */
[----:B------:R-:W-:Y:S01]  /*a670*/  ULDC.64 UR8, c[0x0][0xa18] ;  /* 0x0002860000087ab9 */ /* 0x000fe20000000a00 */
[----:B------:R-:W-:Y:S01]  /*a680*/  UIMAD.WIDE UR4, UR40, 0x4, UR4 ;  /* 0x00000004280478a5 */ /* 0x000fe2000f8e0204 */
[----:B------:R-:W-:Y:S01]  /*a690*/  IMAD.MOV.U32 R18, RZ, RZ, RZ ;  /* 0x000000ffff127224 */ /* 0x000fe200078e00ff */
[----:B------:R-:W-:Y:S01]  /*a6a0*/  ULDC.64 UR6, c[0x0][0xa00] ;  /* 0x0002800000067ab9 */ /* 0x000fe20000000a00 */
[----:B0-----:R-:W0:Y:S03]  /*a6b0*/  LDC R17, c[0x0][0x2f0] ;  /* 0x0000bc00ff117b82 */ /* 0x001e260000000800 */
[----:B-1----:R-:W-:Y:S02]  /*a6c0*/  IMAD.U32 R2, RZ, RZ, UR4 ;  /* 0x00000004ff027e24 */ /* 0x002fe4000f8e00ff */
[----:B------:R-:W-:Y:S01]  /*a6d0*/  IMAD.U32 R3, RZ, RZ, UR5 ;  /* 0x00000005ff037e24 */ /* 0x000fe2000f8e00ff */
[----:B------:R-:W-:-:S04]  /*a6e0*/  ULDC.64 UR4, c[0x0][0xa28] ;  /* 0x00028a0000047ab9 */ /* 0x000fc80000000a00 */
[----:B------:R-:W2:Y:S01]  /*a6f0*/  LDG.E R2, desc[UR50][R2.64] ;  /* 0x0000003202027981 */ /* 0x000ea2000c1e1900 */
[----:B------:R-:W-:-:S04]  /*a700*/  UISETP.NE.U32.AND UP0, UPT, UR4, URZ, UPT ;  /* 0x0000003f0400728c */ /* 0x000fc8000bf05070 */
[----:B------:R-:W-:-:S06]  /*a710*/  UISETP.NE.AND.EX UP0, UPT, UR5, URZ, UPT, UP0 ;  /* 0x0000003f0500728c */ /* 0x000fcc000bf05300 */
[----:B------:R-:W-:Y:S02]  /*a720*/  PLOP3.LUT P0, PT, PT, PT, UP0, 0x80, 0x0 ;  /* 0x000000000000781c */ /* 0x000fe40003f0f008 */
[----:B--2---:R-:W-:-:S13]  /*a730*/  R2UR UR43, R2 ;  /* 0x00000000022b72ca */ /* 0x004fda00000e0000 */
[----:B------:R-:W-:Y:S02]  /*a740*/  USHF.R.S32.HI UR42, URZ, 0x1f, UR43 ;  /* 0x0000001f3f2a7899 */ /* 0x000fe4000801142b */
[----:B------:R-:W-:-:S04]  /*a750*/  @UP0 ULEA UR4, UP1, UR43, UR4, 0x2 ;  /* 0x000000042b040291 */ /* 0x000fc8000f82103f */
[----:B------:R-:W-:Y:S02]  /*a760*/  @UP0 ULEA.HI.X UR5, UR43, UR5, UR42, 0x2, UP1 ;  /* 0x000000052b050291 */ /* 0x000fe400088f142a */
[----:B------:R-:W-:Y:S01]  /*a770*/  UISETP.NE.U32.AND UP0, UPT, UR8, URZ, UPT ;  /* 0x0000003f0800728c */ /* 0x000fe2000bf05070 */
[----:B------:R-:W-:Y:S01]  /*a780*/  IMAD.U32 R2, RZ, RZ, UR4 ;  /* 0x00000004ff027e24 */ /* 0x000fe2000f8e00ff */
[----:B------:R-:W-:Y:S02]  /*a790*/  UISETP.NE.U32.AND UP1, UPT, UR6, URZ, UPT ;  /* 0x0000003f0600728c */ /* 0x000fe4000bf25070 */
[----:B------:R-:W-:Y:S01]  /*a7a0*/  UISETP.NE.AND.EX UP0, UPT, UR9, URZ, UPT, UP0 ;  /* 0x0000003f0900728c */ /* 0x000fe2000bf05300 */
[----:B------:R-:W-:Y:S01]  /*a7b0*/  IMAD.U32 R3, RZ, RZ, UR5 ;  /* 0x00000005ff037e24 */ /* 0x000fe2000f8e00ff */
[----:B------:R-:W-:Y:S02]  /*a7c0*/  USHF.L.U32 UR37, UR43, 0x2, URZ ;  /* 0x000000022b257899 */ /* 0x000fe4000800063f */
[----:B------:R-:W-:-:S02]  /*a7d0*/  UISETP.NE.AND.EX UP2, UPT, UR7, URZ, UPT, UP1 ;  /* 0x0000003f0700728c */ /* 0x000fc4000bf45310 */
[----:B------:R-:W-:Y:S01]  /*a7e0*/  USHF.L.U64.HI UR36, UR43, 0x2, UR42 ;  /* 0x000000022b247899 */ /* 0x000fe2000801022a */
[----:B------:R2:W3:Y:S01]  /*a7f0*/  @P0 LDG.E R18, desc[UR50][R2.64] ;  /* 0x0000003202120981 */ /* 0x0004e2000c1e1900 */
[----:B------:R-:W-:Y:S01]  /*a800*/  UIADD3 UR5, UP1, UR37, UR6, URZ ;  /* 0x0000000625057290 */ /* 0x000fe2000ff3e03f */
[----:B------:R-:W-:Y:S01]  /*a810*/  PLOP3.LUT P1, PT, PT, PT, UP0, 0x80, 0x0 ;  /* 0x000000000000781c */ /* 0x000fe20003f2f008 */
[----:B------:R-:W-:Y:S01]  /*a820*/  UMOV UR39, URZ ;  /* 0x0000003f00277c82 */ /* 0x000fe20008000000 */
[----:B------:R-:W-:Y:S01]  /*a830*/  PLOP3.LUT P0, PT, PT, PT, UP2, 0x80, 0x0 ;  /* 0x000000000000781c */ /* 0x000fe20003f0f028 */
[----:B------:R-:W-:Y:S02]  /*a840*/  UIADD3.X UR6, UR36, UR7, URZ, UP1, !UPT ;  /* 0x0000000724067290 */ /* 0x000fe40008ffe43f */
[----:B------:R-:W-:Y:S01]  /*a850*/  @UP0 UIADD3 UR4, UP1, UR37, UR8, URZ ;  /* 0x0000000825040290 */ /* 0x000fe2000ff3e03f */
[----:B------:R-:W-:Y:S01]  /*a860*/  IMAD.U32 R4, RZ, RZ, UR5 ;  /* 0x00000005ff047e24 */ /* 0x000fe2000f8e00ff */
[----:B------:R-:W-:-:S02]  /*a870*/  UP2UR UR47, UPR, URZ, 0x4 ;  /* 0x000000043f2f7883 */ /* 0x000fc40008000000 */
[----:B------:R-:W-:Y:S01]  /*a880*/  @UP0 UIADD3.X UR5, UR36, UR9, URZ, UP1, !UPT ;  /* 0x0000000924050290 */ /* 0x000fe20008ffe43f */
[----:B------:R-:W-:Y:S02]  /*a890*/  IMAD.U32 R5, RZ, RZ, UR6 ;  /* 0x00000006ff057e24 */ /* 0x000fe4000f8e00ff */
[----:B--2---:R-:W-:-:S03]  /*a8a0*/  IMAD.U32 R2, RZ, RZ, UR4 ;  /* 0x00000004ff027e24 */ /* 0x004fc6000f8e00ff */
[----:B------:R-:W-:Y:S01]  /*a8b0*/  IMAD.U32 R3, RZ, RZ, UR5 ;  /* 0x00000005ff037e24 */ /* 0x000fe2000f8e00ff */
[----:B-1----:R-:W2:Y:S04]  /*a8c0*/  @P0 LDG.E R0, desc[UR50][R4.64] ;  /* 0x0000003204000981 */ /* 0x002ea8000c1e1900 */
[----:B------:R1:W4:Y:S02]  /*a8d0*/  @P1 LDG.E R6, desc[UR50][R2.64] ;  /* 0x0000003202061981 */ /* 0x000324000c1e1900 */
[----:B-1----:R-:W1:Y:S02]  /*a8e0*/  LDC.64 R2, c[0x0][0x418] ;  /* 0x00010600ff027b82 */ /* 0x002e640000000a00 */
[----:B-1----:R-:W-:-:S06]  /*a8f0*/  ISETP.NE.U32.AND P0, PT, R2, RZ, PT ;  /* 0x000000ff0200720c */ /* 0x002fcc0003f05070 */
[----:B------:R-:W1:Y:S01]  /*a900*/  LDC R2, c[0x0][0x424] ;  /* 0x00010900ff027b82 */ /* 0x000e620000000800 */
[----:B------:R-:W-:-:S04]  /*a910*/  ISETP.NE.AND.EX P0, PT, R3, RZ, PT, P0 ;  /* 0x000000ff0300720c */ /* 0x000fc80003f05300 */
[----:B-1----:R-:W-:Y:S02]  /*a920*/  SEL R2, R2, 0x1, P0 ;  /* 0x0000000102027807 */ /* 0x002fe40000000000 */
[----:B------:R-:W-:-:S03]  /*a930*/  PLOP3.LUT P0, PT, PT, PT, UP2, 0x80, 0x0 ;  /* 0x000000000000781c */ /* 0x000fc60003f0f028 */
[----:B0-----:R-:W-:Y:S01]  /*a940*/  IMAD R17, R2, R17, RZ ;  /* 0x0000001102117224 */ /* 0x001fe200078e02ff */
[----:B---3--:R0:W-:Y:S09]  /*a950*/  STL [R1], R18 ;  /* 0x0000001201007387 */ /* 0x0081f20000100800 */
[----:B--2---:R-:W-:-:S02]  /*a960*/  @P0 R2UR UR39, R0 ;  /* 0x00000000002702ca */ /* 0x004fc400000e0000 */
[----:B----4-:R-:W-:Y:S01]  /*a970*/  @P1 R2UR UR41, R6 ;  /* 0x00000000062912ca */ /* 0x010fe200000e0000 */
[----:B0-----:R-:W-:-:S14]  /*a980*/  @P1 BRA `(.L_x_202) ;  /* 0x0000000000241947 */ /* 0x001fdc0003800000 */
[----:B------:R-:W-:Y:S01]  /*a990*/  UISETP.NE.AND UP0, UPT, UR47, URZ, UPT ;  /* 0x0000003f2f00728c */ /* 0x000fe2000bf05270 */
[----:B------:R-:W-:-:S05]  /*a9a0*/  ULDC UR41, c[0x0][0x288] ;  /* 0x0000a20000297ab9 */ /* 0x000fca0000000800 */
[----:B------:R-:W-:-:S13]  /*a9b0*/  PLOP3.LUT P0, PT, PT, PT, UP0, 0x40, 0x0 ;  /* 0x000000000000781c */ /* 0x000fda0003f0e808 */
[----:B------:R-:W-:Y:S05]  /*a9c0*/  @P0 BRA `(.L_x_202) ;  /* 0x0000000000140947 */ /* 0x000fea0003800000 */
[----:B------:R-:W2:Y:S04]  /*a9d0*/  LDG.E R2, desc[UR50][R4.64] ;  /* 0x0000003204027981 */ /* 0x000ea8000c1e1900 */
[----:B------:R-:W3:Y:S01]  /*a9e0*/  LDG.E R0, desc[UR50][R4.64+0x4] ;  /* 0x0000043204007981 */ /* 0x000ee2000c1e1900 */
[----:B--2---:R-:W-:Y:S02]  /*a9f0*/  R2UR UR4, R2 ;  /* 0x00000000020472ca */ /* 0x004fe400000e0000 */
[----:B---3--:R-:W-:-:S13]  /*aa00*/  R2UR UR41, R0 ;  /* 0x00000000002972ca */ /* 0x008fda00000e0000 */
[----:B------:R-:W-:-:S12]  /*aa10*/  UIADD3 UR41, -UR4, UR41, URZ ;  /* 0x0000002904297290 */ /* 0x000fd8000fffe13f */
.L_x_202:
[----:B------:R-:W-:Y:S01]  /*aa20*/  ULDC.64 UR4, c[0x0][0xa20] ;  /* 0x0002880000047ab9 */ /* 0x000fe20000000a00 */
[----:B------:R-:W-:Y:S01]  /*aa30*/  IMAD.U32 R23, RZ, RZ, UR43 ;  /* 0x0000002bff177e24 */ /* 0x000fe2000f8e00ff */
[----:B------:R-:W-:-:S04]  /*aa40*/  ISETP.NE.U32.AND P0, PT, RZ, UR4, PT ;  /* 0x00000004ff007c0c */ /* 0x000fc8000bf05070 */
[----:B------:R-:W-:-:S13]  /*aa50*/  ISETP.NE.AND.EX P0, PT, RZ, UR5, PT, P0 ;  /* 0x00000005ff007c0c */ /* 0x000fda000bf05300 */
[----:B------:R-:W-:Y:S05]  /*aa60*/  @!P0 BRA `(.L_x_203) ;  /* 0x0000000000188947 */ /* 0x000fea0003800000 */
[----:B------:R-:W-:-:S04]  /*aa70*/  UIADD3 UR4, UP0, UR37, UR4, URZ ;  /* 0x0000000425047290 */ /* 0x000fc8000ff1e03f */
[----:B------:R-:W-:Y:S02]  /*aa80*/  UIADD3.X UR5, UR36, UR5, URZ, UP0, !UPT ;  /* 0x0000000524057290 */ /* 0x000fe400087fe43f */
[----:B------:R-:W-:-:S04]  /*aa90*/  IMAD.U32 R2, RZ, RZ, UR4 ;  /* 0x00000004ff027e24 */ /* 0x000fc8000f8e00ff */
[----:B------:R-:W-:-:S05]  /*aaa0*/  IMAD.U32 R3, RZ, RZ, UR5 ;  /* 0x00000005ff037e24 */ /* 0x000fca000f8e00ff */
[----:B------:R0:W5:Y:S01]  /*aab0*/  LDG.E R17, desc[UR50][R2.64] ;  /* 0x0000003202117981 */ /* 0x000162000c1e1900 */
[----:B------:R-:W-:Y:S05]  /*aac0*/  BRA `(.L_x_204) ;  /* 0x0000000000247947 */ /* 0x000fea0003800000 */
.L_x_203:
[----:B------:R-:W-:Y:S02]  /*aad0*/  ULDC.64 UR4, c[0x0][0xa08] ;  /* 0x0002820000047ab9 */ /* 0x000fe40000000a00 */
[----:B------:R-:W-:-:S04]  /*aae0*/  ISETP.NE.U32.AND P0, PT, RZ, UR4, PT ;  /* 0x00000004ff007c0c */ /* 0x000fc8000bf05070 */
[----:B------:R-:W-:-:S13]  /*aaf0*/  ISETP.NE.AND.EX P0, PT, RZ, UR5, PT, P0 ;  /* 0x00000005ff007c0c */ /* 0x000fda000bf05300 */
[----:B------:R-:W-:Y:S05]  /*ab00*/  @!P0 BRA `(.L_x_204) ;  /* 0x0000000000148947 */ /* 0x000fea0003800000 */
[----:B------:R-:W0:Y:S02]  /*ab10*/  LDC.64 R2, c[0x0][0xa08] ;  /* 0x00028200ff027b82 */ /* 0x000e240000000a00 */
[----:B0-----:R-:W-:-:S05]  /*ab20*/  IMAD.WIDE R2, R23, 0x4, R2 ;  /* 0x0000000417027825 */ /* 0x001fca00078e0202 */
[----:B------:R-:W2:Y:S04]  /*ab30*/  LDG.E R17, desc[UR50][R2.64] ;  /* 0x0000003202117981 */ /* 0x000ea8000c1e1900 */
[----:B------:R-:W2:Y:S02]  /*ab40*/  LDG.E R0, desc[UR50][R2.64+0x4] ;  /* 0x0000043202007981 */ /* 0x000ea4000c1e1900 */
[----:B--2---:R-:W-:-:S07]  /*ab50*/  IMAD.IADD R17, R0, 0x1, -R17 ;  /* 0x0000000100117824 */ /* 0x004fce00078e0a11 */
.L_x_204:
[----:B-----5:R-:W-:Y:S01]  /*ab60*/  IMAD.IADD R17, R17, 0x1, -R18 ;  /* 0x0000000111117824 */ /* 0x020fe200078e0a12 */
[C---:B------:R-:W-:Y:S01]  /*ab70*/  LOP3.LUT R0, R26.reuse, 0xff000000, RZ, 0xc0, !PT ;  /* 0xff0000001a007812 */ /* 0x040fe200078ec0ff */
[----:B0-----:R-:W-:Y:S01]  /*ab80*/  IMAD.MOV.U32 R2, RZ, RZ, RZ ;  /* 0x000000ffff027224 */ /* 0x001fe200078e00ff */
[----:B------:R-:W-:Y:S02]  /*ab90*/  LOP3.LUT R4, R26, 0xff0000, RZ, 0xc0, !PT ;  /* 0x00ff00001a047812 */ /* 0x000fe400078ec0ff */
[C---:B------:R-:W-:Y:S02]  /*aba0*/  ISETP.GE.AND P0, PT, R17.reuse, 0x1, PT ;  /* 0x000000011100780c */ /* 0x040fe40003f06270 */
[----:B------:R-:W-:Y:S01]  /*abb0*/  SHF.R.U32.HI R3, RZ, 0x8, R0 ;  /* 0x00000008ff037819 */ /* 0x000fe20000011600 */
[----:B------:R-:W-:-:S03]  /*abc0*/  VIADD R0, R17, 0x7f ;  /* 0x0000007f11007836 */ /* 0x000fc60000000000 */
[----:B------:R-:W-:Y:S02]  /*abd0*/  LEA.HI R4, R4, R3, RZ, 0x10 ;  /* 0x0000000304047211 */ /* 0x000fe400078f80ff */
[----:B------:R-:W-:-:S04]  /*abe0*/  SHF.R.S32.HI R3, RZ, 0x1f, R0 ;  /* 0x0000001fff037819 */ /* 0x000fc80000011400 */
[----:B------:R-:W-:-:S04]  /*abf0*/  LEA.HI R0, R3, R0, RZ, 0x7 ;  /* 0x0000000003007211 */ /* 0x000fc800078f38ff */
[----:B------:R-:W-:Y:S01]  /*ac00*/  SHF.R.S32.HI R0, RZ, 0x7, R0 ;  /* 0x00000007ff007819 */ /* 0x000fe20000011400 */
[----:B------:R-:W-:Y:S06]  /*ac10*/  @!P0 BRA `(.L_x_205) ;  /* 0x0000000000748947 */ /* 0x000fec0003800000 */
[----:B------:R-:W-:-:S04]  /*ac20*/  SHF.R.U32.HI R5, RZ, 0x10, R4 ;  /* 0x00000010ff057819 */ /* 0x000fc80000011604 */
[----:B------:R-:W-:-:S13]  /*ac30*/  ISETP.NE.AND P0, PT, R5, RZ, PT ;  /* 0x000000ff0500720c */ /* 0x000fda0003f05270 */
[----:B------:R-:W0:Y:S02]  /*ac40*/  @!P0 LDC R5, c[0x0][0x9f0] ;  /* 0x00027c00ff058b82 */ /* 0x000e240000000800 */
[----:B0-----:R-:W-:Y:S02]  /*ac50*/  IABS R7, R5 ;  /* 0x0000000500077213 */ /* 0x001fe40000000000 */
[----:B------:R-:W-:Y:S02]  /*ac60*/  IADD3 R6, R5, -0x1, R0 ;  /* 0xffffffff05067810 */ /* 0x000fe40007ffe000 */
[----:B------:R-:W0:Y:S08]  /*ac70*/  I2F.RP R2, R7 ;  /* 0x0000000700027306 */ /* 0x000e300000209400 */
[----:B0-----:R-:W0:Y:S02]  /*ac80*/  MUFU.RCP R2, R2 ;  /* 0x0000000200027308 */ /* 0x001e240000001000 */
[----:B0-----:R-:W-:-:S06]  /*ac90*/  VIADD R2, R2, 0xffffffe ;  /* 0x0ffffffe02027836 */ /* 0x001fcc0000000000 */
[----:B------:R0:W1:Y:S02]  /*aca0*/  F2I.FTZ.U32.TRUNC.NTZ R3, R2 ;  /* 0x0000000200037305 */ /* 0x000064000021f000 */
[----:B0-----:R-:W-:-:S04]  /*acb0*/  LOP3.LUT R2, R6, R5, RZ, 0x3c, !PT ;  /* 0x0000000506027212 */ /* 0x001fc800078e3cff */
[----:B------:R-:W-:Y:S01]  /*acc0*/  ISETP.GE.AND P2, PT, R2, RZ, PT ;  /* 0x000000ff0200720c */ /* 0x000fe20003f46270 */
[----:B-1----:R-:W-:-:S04]  /*acd0*/  IMAD.MOV R2, RZ, RZ, -R3 ;  /* 0x000000ffff027224 */ /* 0x002fc800078e0a03 */
[----:B------:R-:W-:Y:S02]  /*ace0*/  IMAD R8, R2, R7, RZ ;  /* 0x0000000702087224 */ /* 0x000fe400078e02ff */
[----:B------:R-:W-:-:S04]  /*acf0*/  IMAD.MOV.U32 R2, RZ, RZ, RZ ;  /* 0x000000ffff027224 */ /* 0x000fc800078e00ff */
[----:B------:R-:W-:Y:S01]  /*ad00*/  IMAD.HI.U32 R8, R3, R8, R2 ;  /* 0x0000000803087227 */ /* 0x000fe200078e0002 */
[----:B------:R-:W-:Y:S02]  /*ad10*/  IABS R2, R6 ;  /* 0x0000000600027213 */ /* 0x000fe40000000000 */
[----:B------:R-:W-:-:S03]  /*ad20*/  IABS R3, R5 ;  /* 0x0000000500037213 */ /* 0x000fc60000000000 */
[----:B------:R-:W-:-:S04]  /*ad30*/  IMAD.HI.U32 R8, R8, R2, RZ ;  /* 0x0000000208087227 */ /* 0x000fc800078e00ff */
[----:B------:R-:W-:-:S04]  /*ad40*/  IMAD.MOV R3, RZ, RZ, -R3 ;  /* 0x000000ffff037224 */ /* 0x000fc800078e0a03 */
[----:B------:R-:W-:-:S05]  /*ad50*/  IMAD R2, R8, R3, R2 ;  /* 0x0000000308027224 */ /* 0x000fca00078e0202 */
[----:B------:R-:W-:-:S13]  /*ad60*/  ISETP.GT.U32.AND P1, PT, R7, R2, PT ;  /* 0x000000020700720c */ /* 0x000fda0003f24070 */
[----:B------:R-:W-:Y:S02]  /*ad70*/  @!P1 IMAD.IADD R2, R2, 0x1, -R7 ;  /* 0x0000000102029824 */ /* 0x000fe400078e0a07 */
[----:B------:R-:W-:Y:S01]  /*ad80*/  @!P1 VIADD R8, R8, 0x1 ;  /* 0x0000000108089836 */ /* 0x000fe20000000000 */
[----:B------:R-:W-:Y:S02]  /*ad90*/  ISETP.NE.AND P1, PT, R5, RZ, PT ;  /* 0x000000ff0500720c */ /* 0x000fe40003f25270 */
[----:B------:R-:W-:-:S13]  /*ada0*/  ISETP.GE.U32.AND P0, PT, R2, R7, PT ;  /* 0x000000070200720c */ /* 0x000fda0003f06070 */
[----:B------:R-:W-:-:S04]  /*adb0*/  @P0 VIADD R8, R8, 0x1 ;  /* 0x0000000108080836 */ /* 0x000fc80000000000 */
[----:B------:R-:W-:-:S04]  /*adc0*/  IMAD.MOV.U32 R2, RZ, RZ, R8 ;  /* 0x000000ffff027224 */ /* 0x000fc800078e0008 */
[----:B------:R-:W-:Y:S01]  /*add0*/  @!P2 IMAD.MOV R2, RZ, RZ, -R2 ;  /* 0x000000ffff02a224 */ /* 0x000fe200078e0a02 */
[----:B------:R-:W-:-:S07]  /*ade0*/  @!P1 LOP3.LUT R2, RZ, R5, RZ, 0x33, !PT ;  /* 0x00000005ff029212 */ /* 0x000fce00078e33ff */
.L_x_205:
[----:B------:R-:W-:Y:S01]  /*adf0*/  LOP3.LUT R27, R4, 0xff, RZ, 0xc0, !PT ;  /* 0x000000ff041b7812 */ /* 0x000fe200078ec0ff */
[----:B------:R-:W-:Y:S04]  /*ae00*/  BSSY B7, `(.L_x_206) ;  /* 0x000034b000077945 */ /* 0x000fe80003800000 */
[----:B------:R-:W-:-:S05]  /*ae10*/  IMAD R27, R27, R2, RZ ;  /* 0x000000021b1b7224 */ /* 0x000fca00078e02ff */
[----:B------:R-:W-:-:S04]  /*ae20*/  VIADDMNMX R0, R27, R2, R0, PT ;  /* 0x000000021b007246 */ /* 0x000fc80003800100 */
[----:B------:R-:W-:Y:S01]  /*ae30*/  ISETP.GT.AND P0, PT, R0, R27, PT ;  /* 0x0000001b0000720c */ /* 0x000fe20003f04270 */
[----:B------:R0:W-:-:S12]  /*ae40*/  STL [R1+0x20], R0 ;  /* 0x0000200001007387 */ /* 0x0001d80000100800 */
[----:B0-----:R-:W-:Y:S05]  /*ae50*/  @P0 BRA `(.L_x_207) ;  /* 0x0000000000440947 */ /* 0x001fea0003800000 */
[----:B------:R-:W0:Y:S02]  /*ae60*/  S2R R3, SR_TID.X ;  /* 0x0000000000037919 */ /* 0x000e240000002100 */
[----:B0-----:R-:W-:-:S04]  /*ae70*/  LOP3.LUT R3, R3, 0x7f, RZ, 0xc0, !PT ;  /* 0x0000007f03037812 */ /* 0x001fc800078ec0ff */
[----:B------:R-:W-:-:S13]  /*ae80*/  ISETP.NE.AND P0, PT, R3, RZ, PT ;  /* 0x000000ff0300720c */ /* 0x000fda0003f05270 */
[----:B------:R-:W-:Y:S05]  /*ae90*/  @P0 BRA `(.L_x_208) ;  /* 0x0000003400040947 */ /* 0x000fea0003800000 */
[----:B------:R-:W0:Y:S01]  /*aea0*/  S2R R5, SR_LANEID ;  /* 0x0000000000057919 */ /* 0x000e220000000000 */
[----:B------:R-:W-:Y:S01]  /*aeb0*/  VOTEU.ANY UR4, UPT, PT ;  /* 0x0000000000047886 */ /* 0x000fe200038e0100 */
[----:B------:R-:W1:Y:S01]  /*aec0*/  LDC.64 R2, c[0x0][0xc60] ;  /* 0x00031800ff027b82 */ /* 0x000e620000000a00 */
[----:B------:R-:W0:Y:S02]  /*aed0*/  FLO.U32 R0, UR4 ;  /* 0x0000000400007d00 */ /* 0x000e2400080e0000 */
[----:B0-----:R-:W-:-:S06]  /*aee0*/  ISETP.EQ.U32.AND P0, PT, R0, R5, PT ;  /* 0x000000050000720c */ /* 0x001fcc0003f02070 */
[----:B------:R-:W1:Y:S07]  /*aef0*/  POPC R5, UR4 ;  /* 0x0000000400057d09 */ /* 0x000e6e0008000000 */
[----:B-1----:R-:W2:Y:S01]  /*af00*/  @P0 ATOMG.E.ADD.STRONG.GPU PT, R3, desc[UR50][R2.64], R5 ;  /* 0x00000005020309a8 */ /* 0x002ea200081ee1f2 */
[----:B------:R-:W0:Y:S02]  /*af10*/  S2R R4, SR_LTMASK ;  /* 0x0000000000047919 */ /* 0x000e240000003900 */
[----:B0-----:R-:W-:-:S04]  /*af20*/  LOP3.LUT R4, R4, UR4, RZ, 0xc0, !PT ;  /* 0x0000000404047c12 */ /* 0x001fc8000f8ec0ff */
[----:B------:R-:W0:Y:S01]  /*af30*/  POPC R7, R4 ;  /* 0x0000000400077309 */ /* 0x000e220000000000 */
[----:B--2---:R-:W0:Y:S02]  /*af40*/  SHFL.IDX PT, R0, R3, R0, 0x1f ;  /* 0x00001f0003007589 */ /* 0x004e2400000e0000 */
[----:B0-----:R-:W-:Y:S01]  /*af50*/  IADD3 R24, R0, UR46, R7 ;  /* 0x0000002e00187c10 */ /* 0x001fe2000fffe007 */
[----:B------:R-:W-:Y:S06]  /*af60*/  BRA `(.L_x_208) ;  /* 0x0000003000d07947 */ /* 0x000fec0003800000 */
.L_x_207:
[----:B------:R-:W-:Y:S01]  /*af70*/  VIADD R0, R16, 0x13800 ;  /* 0x0001380010007836 */ /* 0x000fe20000000000 */
[----:B------:R-:W-:Y:S04]  /*af80*/  BSSY B6, `(.L_x_209) ;  /* 0x0000013000067945 */ /* 0x000fe80003800000 */
[----:B------:R-:W-:-:S13]  /*af90*/  LOP3.LUT P0, RZ, R0, 0x9f, RZ, 0xc0, !PT ;  /* 0x0000009f00ff7812 */ /* 0x000fda000780c0ff */
[----:B------:R-:W-:Y:S05]  /*afa0*/  @!P0 BRA `(.L_x_210) ;  /* 0x0000000000408947 */ /* 0x000fea0003800000 */
        /* <DEDUP_REMOVED lines=16> */
.L_x_210:
[----:B------:R-:W-:Y:S05]  /*b0b0*/  BSYNC B6 ;  /* 0x0000000000067941 */ /* 0x000fea0003800000 */
.L_x_209:
[----:B------:R-:W-:Y:S01]  /*b0c0*/  VIADD R0, R16, 0x9000 ;  /* 0x0000900010007836 */ /* 0x000fe20000000000 */
[----:B------:R-:W-:Y:S01]  /*b0d0*/  LOP3.LUT R28, R28, 0xfffffffe, RZ, 0xc0, !PT ;  /* 0xfffffffe1c1c7812 */ /* 0x000fe200078ec0ff */
[----:B------:R-:W-:Y:S03]  /*b0e0*/  BSSY B6, `(.L_x_211) ;  /* 0x0000014000067945 */ /* 0x000fe60003800000 */
[----:B------:R-:W-:-:S13]  /*b0f0*/  LOP3.LUT P0, RZ, R0, 0x9f, RZ, 0xc0, !PT ;  /* 0x0000009f00ff7812 */ /* 0x000fda000780c0ff */
[----:B------:R-:W-:Y:S01]  /*b100*/  @P0 LOP3.LUT R28, R28, 0x1, RZ, 0xfc, !PT ;  /* 0x000000011c1c0812 */ /* 0x000fe200078efcff */
[----:B------:R-:W-:Y:S06]  /*b110*/  @!P0 BRA `(.L_x_212) ;  /* 0x0000000000408947 */ /* 0x000fec0003800000 */
        /* <DEDUP_REMOVED lines=16> */
.L_x_212:
[----:B------:R-:W-:Y:S05]  /*b220*/  BSYNC B6 ;  /* 0x0000000000067941 */ /* 0x000fea0003800000 */
.L_x_211:
        /* <DEDUP_REMOVED lines=20> */
.L_x_214:
[----:B------:R-:W-:Y:S05]  /*b370*/  BSYNC B6 ;  /* 0x0000000000067941 */ /* 0x000fea0003800000 */
.L_x_213:
[----:B------:R-:W-:Y:S01]  /*b380*/  LOP3.LUT P6, RZ, R28, 0x1, RZ, 0xc0, !PT ;  /* 0x000000011cff7812 */ /* 0x000fe200078cc0ff */
[----:B------:R-:W-:-:S12]  /*b390*/  BSSY B6, `(.L_x_215) ;  /* 0x0000012000067945 */ /* 0x000fd80003800000 */
        /* <DEDUP_REMOVED lines=17> */
.L_x_216:
[----:B------:R-:W-:Y:S05]  /*b4b0*/  BSYNC B6 ;  /* 0x0000000000067941 */ /* 0x000fea0003800000 */
.L_x_215:
[----:B------:R-:W2:Y:S01]  /*b4c0*/  LDL R0, [R1+0x20] ;  /* 0x0000200001007983 */ /* 0x000ea20000100800 */
[----:B------:R-:W-:Y:S01]  /*b4d0*/  ULDC.64 UR4, c[0x0][0x9f8] ;  /* 0x00027e0000047ab9 */ /* 0x000fe20000000a00 */
[----:B------:R-:W0:Y:S01]  /*b4e0*/  LDC R8, c[0x0][0x430] ;  /* 0x00010c00ff087b82 */ /* 0x000e220000000800 */
[----:B------:R-:W-:Y:S01]  /*b4f0*/  UISETP.NE.U32.AND UP0, UPT, UR4, URZ, UPT ;  /* 0x0000003f0400728c */ /* 0x000fe2000bf05070 */
[----:B------:R-:W1:Y:S03]  /*b500*/  S2R R20, SR_TID.X ;  /* 0x0000000000147919 */ /* 0x000e660000002100 */
[----:B------:R-:W-:-:S03]  /*b510*/  UISETP.NE.AND.EX UP0, UPT, UR5, URZ, UPT, UP0 ;  /* 0x0000003f0500728c */ /* 0x000fc6000bf05300 */
[----:B------:R-:W3:Y:S03]  /*b520*/  LDC R9, c[0x0][0x2f4] ;  /* 0x0000bd00ff097b82 */ /* 0x000ee60000000800 */
[----:B------:R-:W-:-:S05]  /*b530*/  PLOP3.LUT P0, PT, PT, PT, UP0, 0x80, 0x0 ;  /* 0x000000000000781c */ /* 0x000fca0003f0f008 */
[----:B------:R-:W-:-:S04]  /*b540*/  @UP0 UIADD3 UR4, UP1, UR37, UR4, URZ ;  /* 0x0000000425040290 */ /* 0x000fc8000ff3e03f */
[----:B------:R-:W-:Y:S02]  /*b550*/  @UP0 UIADD3.X UR5, UR36, UR5, URZ, UP1, !UPT ;  /* 0x0000000524050290 */ /* 0x000fe40008ffe43f */
[----:B------:R-:W-:-:S04]  /*b560*/  IMAD.U32 R2, RZ, RZ, UR4 ;  /* 0x00000004ff027e24 */ /* 0x000fc8000f8e00ff */
[----:B------:R-:W-:-:S05]  /*b570*/  IMAD.U32 R3, RZ, RZ, UR5 ;  /* 0x00000005ff037e24 */ /* 0x000fca000f8e00ff */
[----:B------:R4:W4:Y:S01]  /*b580*/  @P0 LDG.E R23, desc[UR50][R2.64] ;  /* 0x0000003202170981 */ /* 0x000922000c1e1900 */
[----:B0-----:R-:W-:Y:S02]  /*b590*/  ISETP.NE.AND P1, PT, R8, 0x1, PT ;  /* 0x000000010800780c */ /* 0x001fe40003f25270 */
[C---:B-1----:R-:W-:Y:S01]  /*b5a0*/  LOP3.LUT R21, R20.reuse, 0x7f, RZ, 0xc0, !PT ;  /* 0x0000007f14157812 */ /* 0x042fe200078ec0ff */
[----:B------:R-:W-:Y:S01]  /*b5b0*/  IMAD.SHL.U32 R20, R20, 0x40, RZ ;  /* 0x0000004014147824 */ /* 0x000fe200078e00ff */
[----:B------:R-:W-:Y:S02]  /*b5c0*/  LOP3.LUT R28, R28, 0xffffffef, RZ, 0xc0, !PT ;  /* 0xffffffef1c1c7812 */ /* 0x000fe400078ec0ff */
[----:B------:R-:W-:Y:S02]  /*b5d0*/  SHF.R.U32.HI R21, RZ, 0x1, R21 ;  /* 0x00000001ff157819 */ /* 0x000fe40000011615 */
[----:B------:R-:W-:-:S05]  /*b5e0*/  LOP3.LUT R20, R20, 0x40, RZ, 0xc0, !PT ;  /* 0x0000004014147812 */ /* 0x000fca00078ec0ff */
[----:B------:R-:W0:Y:S01]  /*b5f0*/  @P1 LDC R6, c[0x0][0x434] ;  /* 0x00010d00ff061b82 */ /* 0x000e220000000800 */
[C---:B---3--:R-:W-:Y:S02]  /*b600*/  ISETP.GE.AND P3, PT, R29.reuse, R9, PT ;  /* 0x000000091d00720c */ /* 0x048fe40003f66270 */
[----:B------:R-:W-:Y:S02]  /*b610*/  @P1 LOP3.LUT R28, R28, 0x10, RZ, 0xfc, !PT ;  /* 0x000000101c1c1812 */ /* 0x000fe400078efcff */
[----:B------:R-:W-:Y:S02]  /*b620*/  LOP3.LUT R10, R29, 0x20, RZ, 0xfc, !PT ;  /* 0x000000201d0a7812 */ /* 0x000fe400078efcff */
[----:B------:R-:W-:Y:S01]  /*b630*/  LOP3.LUT R28, R28, 0xfffffff7, RZ, 0xc0, !PT ;  /* 0xfffffff71c1c7812 */ /* 0x000fe200078ec0ff */
[----:B------:R-:W-:-:S06]  /*b640*/  IMAD.U32 R11, RZ, RZ, UR44 ;  /* 0x0000002cff0b7e24 */ /* 0x000fcc000f8e00ff */
[----:B------:R-:W-:Y:S02]  /*b650*/  @P3 LOP3.LUT R28, R28, 0x8, RZ, 0xfc, !PT ;  /* 0x000000081c1c3812 */ /* 0x000fe400078efcff */
[----:B------:R-:W-:Y:S02]  /*b660*/  ISETP.NE.AND P2, PT, R11, 0x3, PT ;  /* 0x000000030b00780c */ /* 0x000fe40003f45270 */
[----:B------:R-:W-:-:S04]  /*b670*/  LOP3.LUT R28, R28, 0xfffffffe, RZ, 0xc0, !PT ;  /* 0xfffffffe1c1c7812 */ /* 0x000fc800078ec0ff */
[----:B------:R-:W-:Y:S01]  /*b680*/  LOP3.LUT R28, R28, 0xfffffffb, RZ, 0xc0, !PT ;  /* 0xfffffffb1c1c7812 */ /* 0x000fe200078ec0ff */
[----:B------:R-:W-:Y:S01]  /*b690*/  UMOV UR4, 0xffffffff ;  /* 0xffffffff00047882 */ /* 0x000fe20000000000 */
[----:B--2---:R-:W-:Y:S02]  /*b6a0*/  LEA R7, R0, 0xffffff80, 0x7 ;  /* 0xffffff8000077811 */ /* 0x004fe400078e38ff */
[----:B------:R-:W1:Y:S02]  /*b6b0*/  @P1 LDC R0, c[0x0][0x438] ;  /* 0x00010e00ff001b82 */ /* 0x000e640000000800 */
[----:B------:R-:W-:-:S04]  /*b6c0*/  LOP3.LUT R5, R7, R21, R20, 0xfe, !PT ;  /* 0x0000001507057212 */ /* 0x000fc800078efe14 */
[C---:B------:R-:W-:Y:S01]  /*b6d0*/  ISETP.GE.AND P0, PT, R5.reuse, R17, PT ;  /* 0x000000110500720c */ /* 0x040fe20003f06270 */
[----:B------:R-:W-:-:S04]  /*b6e0*/  IMAD.IADD R5, R5, 0x1, R18 ;  /* 0x0000000105057824 */ /* 0x000fc800078e0212 */
[----:B0-----:R-:W-:-:S04]  /*b6f0*/  @P1 IMAD.HI.U32 R6, R5, R6, RZ ;  /* 0x0000000605061227 */ /* 0x001fc800078e00ff */
[----:B------:R-:W-:-:S04]  /*b700*/  IMAD.MOV.U32 R4, RZ, RZ, R5 ;  /* 0x000000ffff047224 */ /* 0x000fc800078e0005 */
[----:B----4-:R-:W0:Y:S01]  /*b710*/  @!P0 LDC.64 R2, c[0x0][0x428] ;  /* 0x00010a00ff028b82 */ /* 0x010e220000000a00 */
[----:B-1----:R-:W-:-:S05]  /*b720*/  @P1 SHF.R.U32.HI R4, RZ, R0, R6 ;  /* 0x00000000ff041219 */ /* 0x002fca0000011606 */
[----:B------:R-:W-:Y:S01]  /*b730*/  IMAD.MOV R0, RZ, RZ, -R4 ;  /* 0x000000ffff007224 */ /* 0x000fe200078e0a04 */
[----:B------:R-:W-:-:S03]  /*b740*/  SHF.R.S32.HI R6, RZ, 0x1f, R23 ;  /* 0x0000001fff067819 */ /* 0x000fc60000011417 */
[----:B------:R-:W-:Y:S01]  /*b750*/  IMAD R0, R8, R0, R5 ;  /* 0x0000000008007224 */ /* 0x000fe200078e0205 */
[--C-:B------:R-:W-:Y:S01]  /*b760*/  @!P0 SHF.R.S32.HI R5, RZ, 0x1f, R4.reuse ;  /* 0x0000001fff058819 */ /* 0x100fe20000011404 */
[----:B------:R1:W-:Y:S02]  /*b770*/  STL [R1+0x4], R6 ;  /* 0x0000040601007387 */ /* 0x0003e40000100800 */
[----:B0-----:R-:W-:-:S04]  /*b780*/  @!P0 IMAD.WIDE.U32 R4, R23, R2, R4 ;  /* 0x0000000217048225 */ /* 0x001fc800078e0004 */
[----:B-1----:R-:W-:-:S04]  /*b790*/  @!P0 IMAD R6, R6, R2, RZ ;  /* 0x0000000206068224 */ /* 0x002fc800078e02ff */
[----:B------:R-:W-:Y:S02]  /*b7a0*/  @!P0 IMAD R6, R23, R3, R6 ;  /* 0x0000000317068224 */ /* 0x000fe400078e0206 */
[----:B------:R-:W0:Y:S02]  /*b7b0*/  @!P0 LDC.64 R2, c[0x0][0x418] ;  /* 0x00010600ff028b82 */ /* 0x000e240000000a00 */
[----:B------:R-:W-:Y:S01]  /*b7c0*/  @!P0 IMAD.IADD R6, R5, 0x1, R6 ;  /* 0x0000000105068824 */ /* 0x000fe200078e0206 */
[----:B------:R-:W-:Y:S02]  /*b7d0*/  LOP3.LUT R8, R29, 0x40, RZ, 0xfc, !PT ;  /* 0x000000401d087812 */ /* 0x000fe400078efcff */
[----:B0-----:R-:W-:-:S04]  /*b7e0*/  @!P0 LEA R2, P1, R4, R2, 0x2 ;  /* 0x0000000204028211 */ /* 0x001fc800078210ff */
[----:B------:R-:W-:Y:S01]  /*b7f0*/  @!P0 LEA.HI.X R3, R4, R3, R6, 0x2, P1 ;  /* 0x0000000304038211 */ /* 0x000fe200008f1406 */
[----:B------:R-:W-:Y:S01]  /*b800*/  IMAD.MOV.U32 R6, RZ, RZ, RZ ;  /* 0x000000ffff067224 */ /* 0x000fe200078e00ff */
[----:B------:R-:W-:-:S05]  /*b810*/  ISETP.GE.AND P1, PT, R10, R9, PT ;  /* 0x000000090a00720c */ /* 0x000fca0003f26270 */
[----:B------:R0:W5:Y:S01]  /*b820*/  @!P0 LDG.E R6, desc[UR50][R2.64] ;  /* 0x0000003202068981 */ /* 0x000162000c1e1900 */
[----:B------:R-:W-:-:S07]  /*b830*/  ISETP.GE.AND P0, PT, R8, R9, PT ;  /* 0x000000090800720c */ /* 0x000fce0003f06270 */
[----:B------:R-:W-:-:S04]  /*b840*/  @P1 LOP3.LUT R28, R28, 0x4, RZ, 0xfc, !PT ;  /* 0x000000041c1c1812 */ /* 0x000fc800078efcff */
[----:B------:R-:W-:-:S04]  /*b850*/  @P2 LOP3.LUT R28, R28, 0x1, RZ, 0xfc, !PT ;  /* 0x000000011c1c2812 */ /* 0x000fc800078efcff */
[----:B------:R-:W-:-:S04]  /*b860*/  LOP3.LUT R28, R28, 0xfffffffd, RZ, 0xc0, !PT ;  /* 0xfffffffd1c1c7812 */ /* 0x000fc800078ec0ff */
[----:B------:R-:W-:Y:S01]  /*b870*/  @P0 LOP3.LUT R28, R28, 0x2, RZ, 0xfc, !PT ;  /* 0x000000021c1c0812 */ /* 0x000fe200078efcff */
[----:B0-----:R-:W-:Y:S06]  /*b880*/  BRA.DIV UR4, `(.L_x_217) ;  /* 0x0000003a04f47947 */ /* 0x001fec000b800000 */
.L_x_295:
[----:B------:R-:W-:Y:S01]  /*b890*/  LOP3.LUT R18, R26, 0xffff, RZ, 0xc0, !PT ;  /* 0x0000ffff1a127812 */ /* 0x000fe200078ec0ff */
[----:B------:R-:W-:Y:S06]  /*b8a0*/  @!P2 BRA `(.L_x_218) ;  /* 0x000000000004a947 */ /* 0x000fec0003800000 */
[----:B------:R-:W-:Y:S01]  /*b8b0*/  BPT.TRAP 0x1 ;  /* 0x000000040000795c */ /* 0x000fe20000300000 */
.L_x_218:
[----:B------:R-:W-:Y:S01]  /*b8c0*/  IMAD R5, R19, 0x8, R16 ;  /* 0x0000000813057824 */ /* 0x000fe200078e0210 */
[----:B------:R-:W-:Y:S01]  /*b8d0*/  SHF.L.U32 R20, R22, 0x1f, RZ ;  /* 0x0000001f16147819 */ /* 0x000fe200000006ff */
[----:B------:R-:W-:Y:S01]  /*b8e0*/  BSSY B0, `(.L_x_219) ;  /* 0x0000005000007945 */ /* 0x000fe20003800000 */
[----:B------:R-:W-:Y:S02]  /*b8f0*/  IADD3 R7, -R21, R17, -R7 ;  /* 0x0000001115077210 */ /* 0x000fe40007ffe907 */
[----:B------:R-:W0:Y:S01]  /*b900*/  SYNCS.PHASECHK.TRANS64.TRYWAIT P0, [R5+URZ+0x19c80], R20 ;  /* 0x019c8014050075a7 */ /* 0x000e22000800017f */
[----:B------:R-:W-:Y:S01]  /*b910*/  SHF.R.S32.HI R10, RZ, 0x1f, R0 ;  /* 0x0000001fff0a7819 */ /* 0x000fe20000011400 */
[----:B0-----:R-:W-:Y:S06]  /*b920*/  @!P0 BRA `(.L_x_220) ;  /* 0x0000003800f88947 */ /* 0x001fec0003800000 */
.L_x_296:
[----:B------:R-:W-:Y:S05]  /*b930*/  BSYNC B0 ;  /* 0x0000000000007941 */ /* 0x000fea0003800000 */
.L_x_219:
[----:B------:R-:W2:Y:S01]  /*b940*/  LDL R11, [R1+0xc] ;  /* 0x00000c00010b7983 */ /* 0x000ea20000100800 */
[----:B------:R-:W-:Y:S01]  /*b950*/  ULDC.64 UR4, c[0x0][0x328] ;  /* 0x0000ca0000047ab9 */ /* 0x000fe20000000a00 */
[----:B-----5:R-:W-:Y:S01]  /*b960*/  SHF.R.S32.HI R17, RZ, 0x1f, R6 ;  /* 0x0000001fff117819 */ /* 0x020fe20000011406 */
[----:B------:R-:W-:Y:S01]  /*b970*/  IMAD R4, R10, UR4, RZ ;  /* 0x000000040a047c24 */ /* 0x000fe2000f8e02ff */
[----:B------:R-:W-:Y:S01]  /*b980*/  ULDC.64 UR6, c[0x0][0x318] ;  /* 0x0000c60000067ab9 */ /* 0x000fe20000000a00 */
[----:B------:R-:W-:-:S04]  /*b990*/  IMAD.WIDE.U32 R2, R0, UR4, RZ ;  /* 0x0000000400027c25 */ /* 0x000fc8000f8e00ff */
[----:B------:R-:W-:Y:S01]  /*b9a0*/  IMAD R4, R0, UR5, R4 ;  /* 0x0000000500047c24 */ /* 0x000fe2000f8e0204 */
[----:B------:R-:W-:-:S03]  /*b9b0*/  ULDC.64 UR4, c[0x0][0x338] ;  /* 0x0000ce0000047ab9 */ /* 0x000fc60000000a00 */
[----:B------:R-:W-:Y:S02]  /*b9c0*/  IMAD.IADD R3, R3, 0x1, R4 ;  /* 0x0000000103037824 */ /* 0x000fe400078e0204 */
[----:B------:R-:W-:Y:S02]  /*b9d0*/  IMAD R4, R17, UR4, RZ ;  /* 0x0000000411047c24 */ /* 0x000fe4000f8e02ff */
[----:B------:R-:W-:-:S04]  /*b9e0*/  IMAD.WIDE.U32 R2, R6, UR4, R2 ;  /* 0x0000000406027c25 */ /* 0x000fc8000f8e0002 */
[----:B------:R-:W-:Y:S01]  /*b9f0*/  IMAD R4, R6, UR5, R4 ;  /* 0x0000000506047c24 */ /* 0x000fe2000f8e0204 */
[----:B------:R-:W-:-:S03]  /*ba00*/  ULDC.64 UR4, c[0x0][0x330] ;  /* 0x0000cc0000047ab9 */ /* 0x000fc60000000a00 */
[----:B------:R-:W-:Y:S02]  /*ba10*/  IMAD.IADD R3, R3, 0x1, R4 ;  /* 0x0000000103037824 */ /* 0x000fe400078e0204 */
[----:B------:R-:W-:Y:S01]  /*ba20*/  IMAD.WIDE.U32 R2, R18, UR4, R2 ;  /* 0x0000000412027c25 */ /* 0x000fe2000f8e0002 */
[----:B------:R-:W-:-:S03]  /*ba30*/  UMOV UR4, 0xffffffff ;  /* 0xffffffff00047882 */ /* 0x000fc60000000000 */
[----:B------:R-:W-:Y:S01]  /*ba40*/  IMAD R9, R18, UR5, R3 ;  /* 0x0000000512097c24 */ /* 0x000fe2000f8e0203 */
[----:B------:R-:W-:-:S04]  /*ba50*/  IADD3 R8, P0, R2, UR6, RZ ;  /* 0x0000000602087c10 */ /* 0x000fc8000ff1e0ff */
[----:B------:R-:W-:Y:S02]  /*ba60*/  IADD3.X R9, R9, UR7, RZ, P0, !PT ;  /* 0x0000000709097c10 */ /* 0x000fe400087fe4ff */
[----:B------:R-:W-:Y:S01]  /*ba70*/  ISETP.GE.AND P0, PT, R7, 0x1, PT ;  /* 0x000000010700780c */ /* 0x000fe20003f06270 */
[----:B--2---:R-:W-:Y:S01]  /*ba80*/  IMAD R4, R19, 0x3000, R11 ;  /* 0x0000300013047824 */ /* 0x004fe200078e020b */
[----:B------:R-:W-:Y:S11]  /*ba90*/  BRA.DIV UR4, `(.L_x_221) ;  /* 0x0000003a04b07947 */ /* 0x000ff6000b800000 */
[----:B------:R-:W1:Y:S01]  /*baa0*/  SHFL.IDX PT, R2, R8, RZ, 0x1e1f ;  /* 0x001e1fff08027589 */ /* 0x000e6200000e0000 */
[----:B------:R-:W2:Y:S01]  /*bab0*/  LDC R12, c[0x0][0x2f4] ;  /* 0x0000bd00ff0c7b82 */ /* 0x000ea20000000800 */
[C---:B------:R-:W-:Y:S01]  /*bac0*/  LOP3.LUT R13, R29.reuse, 0x20, RZ, 0xfc, !PT ;  /* 0x000000201d0d7812 */ /* 0x040fe200078efcff */
[----:B------:R-:W-:Y:S01]  /*bad0*/  IMAD.IADD R4, R16, 0x1, R4 ;  /* 0x0000000110047824 */ /* 0x000fe200078e0204 */
[----:B------:R-:W3:Y:S01]  /*bae0*/  SHFL.IDX PT, R3, R9, RZ, 0x1e1f ;  /* 0x001e1fff09037589 */ /* 0x000ee200000e0000 */
[----:B------:R-:W-:-:S03]  /*baf0*/  LOP3.LUT R11, R29, 0x40, RZ, 0xfc, !PT ;  /* 0x000000401d0b7812 */ /* 0x000fc600078efcff */
[----:B------:R-:W4:Y:S01]  /*bb00*/  SHFL.IDX PT, R9, R9, 0x1, 0x1e1f ;  /* 0x003e1f0009097f89 */ /* 0x000f2200000e0000 */
[C---:B-1----:R-:W-:Y:S02]  /*bb10*/  IADD3 R2, P1, R29.reuse, R2, RZ ;  /* 0x000000021d027210 */ /* 0x042fe40007f3e0ff */
[-C--:B--2---:R-:W-:Y:S02]  /*bb20*/  ISETP.GE.AND P3, PT, R29, R12.reuse, PT ;  /* 0x0000000c1d00720c */ /* 0x084fe40003f66270 */
[----:B------:R-:W-:Y:S01]  /*bb30*/  ISETP.GE.AND P2, PT, R13, R12, PT ;  /* 0x0000000c0d00720c */ /* 0x000fe20003f46270 */
[----:B---3--:R-:W-:Y:S01]  /*bb40*/  IMAD.X R3, RZ, RZ, R3, P1 ;  /* 0x000000ffff037224 */ /* 0x008fe200008e0603 */
        /* <DEDUP_REMOVED lines=8> */
[----:B-1--4-:R1:W2:Y:S10]  /*bbd0*/  SHFL.IDX PT, R2, R8, 0x1, 0x1e1f ;  /* 0x003e1f0008027f89 */ /* 0x0122b400000e0000 */
.L_x_302:
[C---:B------:R-:W-:Y:S02]  /*bbe0*/  ISETP.LT.OR P3, PT, R7.reuse, 0x41, P3 ;  /* 0x000000410700780c */ /* 0x040fe40001f61670 */
[C---:B------:R-:W-:Y:S02]  /*bbf0*/  ISETP.LT.OR P2, PT, R7.reuse, 0x41, P2 ;  /* 0x000000410700780c */ /* 0x040fe40001741670 */
[----:B------:R-:W-:Y:S02]  /*bc00*/  ISETP.LT.OR P1, PT, R7, 0x41, P1 ;  /* 0x000000410700780c */ /* 0x000fe40000f21670 */
[----:B--2---:R-:W-:-:S05]  /*bc10*/  IADD3 R2, P5, R29, R2, RZ ;  /* 0x000000021d027210 */ /* 0x004fca0007fbe0ff */
[----:B------:R-:W-:-:S05]  /*bc20*/  IMAD.X R3, RZ, RZ, R9, P5 ;  /* 0x000000ffff037224 */ /* 0x000fca00028e0609 */
[----:B------:R-:W-:Y:S01]  /*bc30*/  @!PT LDS RZ, [RZ] ;  /* 0x00000000fffff984 */ /* 0x000fe20000000800 */
[----:B------:R-:W-:Y:S01]  /*bc40*/  @!PT LDS RZ, [RZ] ;  /* 0x00000000fffff984 */ /* 0x000fe20000000800 */
[----:B------:R-:W-:Y:S01]  /*bc50*/  @!PT LDS RZ, [RZ] ;  /* 0x00000000fffff984 */ /* 0x000fe20000000800 */
[----:B------:R2:W-:Y:S04]  /*bc60*/  LDGSTS.E.BYPASS.LTC128B.128 [R4+0x9800], desc[UR50][R2.64], !P3 ;  /* 0x0980000002047fae */ /* 0x0005e8000d901d72 */
[----:B------:R2:W-:Y:S04]  /*bc70*/  LDGSTS.E.BYPASS.LTC128B.128 [R4+0xa800], desc[UR50][R2.64+0x20], !P2 ;  /* 0x0a80002002047fae */ /* 0x0005e8000d101d72 */
[----:B------:R2:W-:Y:S01]  /*bc80*/  LDGSTS.E.BYPASS.LTC128B.128 [R4+0xb800], desc[UR50][R2.64+0x40], !P1 ;  /* 0x0b80004002047fae */ /* 0x0005e2000c901d72 */
[----:B------:R-:W-:Y:S01]  /*bc90*/  PLOP3.LUT P1, PT, PT, PT, PT, 0x80, 0x0 ;  /* 0x000000000000781c */ /* 0x000fe20003f2f070 */
[----:B------:R-:W-:-:S12]  /*bca0*/  NOP ;  /* 0x0000000000007918 */ /* 0x000fd80000000000 */
.L_x_222:
[----:B------:R-:W-:Y:S02]  /*bcb0*/  PLOP3.LUT P2, PT, P2, P1, PT, 0xa2, 0x0 ;  /* 0x000000000000781c */ /* 0x000fe40001743472 */
[----:B------:R-:W-:-:S08]  /*bcc0*/  @P1 R2UR P2, UR4, R5 ;  /* 0x00000000050412ca */ /* 0x000fd00000040000 */
[----:B------:R-:W-:-:S05]  /*bcd0*/  @P1 PLOP3.LUT P1, PT, P2, PT, PT, 0x80, 0x0 ;  /* 0x000000000000181c */ /* 0x000fca000172f070 */
[----:B------:R-:W-:Y:S01]  /*bce0*/  @!P2 SYNCS.ARRIVE.TRANS64.RED.A0T1 RZ, [UR4+0x19c70], RZ ;  /* 0x019c70ffffffa9a7 */ /* 0x000fe20008200404 */
[----:B------:R-:W-:Y:S07]  /*bcf0*/  @!P2 ARRIVES.LDGSTSBAR.64.TRANSCNT [UR4+0x19c70] ;  /* 0x019c7000ff00a9b0 */ /* 0x000fee0008000a84 */
[----:B------:R-:W-:Y:S05]  /*bd00*/  @P1 BRA.U.ANY `(.L_x_222) ;  /* 0xfffffffd00e81947 */ /* 0x000fea000393ffff */
[----:B------:R-:W-:Y:S01]  /*bd10*/  NOP ;  /* 0x0000000000007918 */ /* 0x000fe20000000000 */
[----:B--2---:R-:W-:-:S05]  /*bd20*/  IMAD.U32 R2, RZ, RZ, UR44 ;  /* 0x0000002cff027e24 */ /* 0x004fca000f8e00ff */
[----:B------:R-:W-:-:S13]  /*bd30*/  ISETP.NE.AND P3, PT, R2, 0x3, PT ;  /* 0x000000030200780c */ /* 0x000fda0003f65270 */
[----:B------:R-:W-:Y:S05]  /*bd40*/  @!P3 BRA `(.L_x_223) ;  /* 0x000000000004b947 */ /* 0x000fea0003800000 */
[----:B------:R-:W-:Y:S01]  /*bd50*/  BPT.TRAP 0x1 ;  /* 0x000000040000795c */ /* 0x000fe20000300000 */
.L_x_223:
[----:B------:R2:W-:Y:S01]  /*bd60*/  SYNCS.ARRIVE.TRANS64.A1T0 RZ, [R5+URZ+0x19c70], RZ ;  /* 0x019c70ff05ff79a7 */ /* 0x0005e2000810003f */
[----:B------:R-:W-:Y:S05]  /*bd70*/  @!P3 BRA `(.L_x_224) ;  /* 0x000000000004b947 */ /* 0x000fea0003800000 */
[----:B------:R-:W-:Y:S01]  /*bd80*/  BPT.TRAP 0x1 ;  /* 0x000000040000795c */ /* 0x000fe20000300000 */
.L_x_224:
[----:B------:R-:W3:Y:S01]  /*bd90*/  SYNCS.PHASECHK.TRANS64.TRYWAIT P1, [R5+URZ+0x19c40], R20 ;  /* 0x019c4014050075a7 */ /* 0x000ee2000802017f */
[----:B------:R-:W-:Y:S04]  /*bda0*/  BSSY B0, `(.L_x_225) ;  /* 0x0000002000007945 */ /* 0x000fe80003800000 */
[----:B---3--:R-:W-:Y:S05]  /*bdb0*/  @!P1 BRA `(.L_x_226) ;  /* 0x0000003800bc9947 */ /* 0x008fea0003800000 */
.L_x_303:
[----:B------:R-:W-:Y:S05]  /*bdc0*/  BSYNC B0 ;  /* 0x0000000000007941 */ /* 0x000fea0003800000 */
.L_x_225:
[----:B------:R-:W-:Y:S01]  /*bdd0*/  ULDC.64 UR4, c[0x0][0x300] ;  /* 0x0000c00000047ab9 */ /* 0x000fe20000000a00 */
[----:B-1----:R-:W1:Y:S01]  /*bde0*/  LDC R8, c[0x0][0x2f4] ;  /* 0x0000bd00ff087b82 */ /* 0x002e620000000800 */
[----:B------:R-:W-:Y:S01]  /*bdf0*/  IMAD R7, R10, UR4, RZ ;  /* 0x000000040a077c24 */ /* 0x000fe2000f8e02ff */
[----:B------:R-:W-:Y:S01]  /*be00*/  ULDC.64 UR6, c[0x0][0x2e8] ;  /* 0x0000ba0000067ab9 */ /* 0x000fe20000000a00 */
[C---:B------:R-:W-:Y:S01]  /*be10*/  IMAD.WIDE.U32 R2, R0.reuse, UR4, RZ ;  /* 0x0000000400027c25 */ /* 0x040fe2000f8e00ff */
[C---:B------:R-:W-:Y:S02]  /*be20*/  LOP3.LUT R11, R29.reuse, 0x40, RZ, 0xfc, !PT ;  /* 0x000000401d0b7812 */ /* 0x040fe400078efcff */
[----:B------:R-:W-:Y:S01]  /*be30*/  LOP3.LUT R9, R29, 0x20, RZ, 0xfc, !PT ;  /* 0x000000201d097812 */ /* 0x000fe200078efcff */
[----:B------:R-:W-:Y:S01]  /*be40*/  IMAD R7, R0, UR5, R7 ;  /* 0x0000000500077c24 */ /* 0x000fe2000f8e0207 */
[----:B------:R-:W-:Y:S02]  /*be50*/  ULDC.64 UR4, c[0x0][0x310] ;  /* 0x0000c40000047ab9 */ /* 0x000fe40000000a00 */
[----:B------:R-:W-:-:S02]  /*be60*/  IMAD R17, R17, UR4, RZ ;  /* 0x0000000411117c24 */ /* 0x000fc4000f8e02ff */
[----:B------:R-:W-:Y:S02]  /*be70*/  IMAD.IADD R3, R3, 0x1, R7 ;  /* 0x0000000103037824 */ /* 0x000fe400078e0207 */
[C---:B------:R-:W-:Y:S02]  /*be80*/  IMAD R17, R6.reuse, UR5, R17 ;  /* 0x0000000506117c24 */ /* 0x040fe4000f8e0211 */
[----:B------:R-:W-:Y:S01]  /*be90*/  IMAD.WIDE.U32 R2, R6, UR4, R2 ;  /* 0x0000000406027c25 */ /* 0x000fe2000f8e0002 */
[----:B------:R-:W-:-:S03]  /*bea0*/  ULDC.64 UR4, c[0x0][0x308] ;  /* 0x0000c20000047ab9 */ /* 0x000fc60000000a00 */
[----:B------:R-:W-:Y:S02]  /*beb0*/  IMAD.IADD R3, R3, 0x1, R17 ;  /* 0x0000000103037824 */ /* 0x000fe400078e0211 */
[C---:B------:R-:W-:Y:S01]  /*bec0*/  IMAD.WIDE.U32 R2, R18.reuse, UR4, R2 ;  /* 0x0000000412027c25 */ /* 0x040fe2000f8e0002 */
[----:B------:R-:W-:Y:S01]  /*bed0*/  UMOV UR4, 0xffffffff ;  /* 0xffffffff00047882 */ /* 0x000fe20000000000 */
[-C--:B-1----:R-:W-:Y:S02]  /*bee0*/  ISETP.GE.AND P2, PT, R11, R8.reuse, PT ;  /* 0x000000080b00720c */ /* 0x082fe40003f46270 */
[----:B------:R-:W-:Y:S01]  /*bef0*/  IMAD R6, R18, UR5, R3 ;  /* 0x0000000512067c24 */ /* 0x000fe2000f8e0203 */
[----:B------:R-:W-:Y:S02]  /*bf00*/  IADD3 R0, P1, R2, UR6, RZ ;  /* 0x0000000602007c10 */ /* 0x000fe4000ff3e0ff */
[----:B------:R-:W-:Y:S02]  /*bf10*/  ISETP.GE.AND P3, PT, R9, R8, PT ;  /* 0x000000080900720c */ /* 0x000fe40003f66270 */
[----:B------:R-:W-:-:S02]  /*bf20*/  IADD3.X R6, R6, UR7, RZ, P1, !PT ;  /* 0x0000000706067c10 */ /* 0x000fc40008ffe4ff */
[----:B------:R-:W-:Y:S01]  /*bf30*/  ISETP.GE.AND P5, PT, R29, R8, PT ;  /* 0x000000081d00720c */ /* 0x000fe20003fa6270 */
[----:B------:R-:W-:-:S12]  /*bf40*/  BRA.DIV UR4, `(.L_x_227) ;  /* 0x0000003a046c7947 */ /* 0x000fd8000b800000 */
[----:B------:R-:W1:Y:S04]  /*bf50*/  SHFL.IDX PT, R3, R0, RZ, 0x1e1f ;  /* 0x001e1fff00037589 */ /* 0x000e6800000e0000 */
[----:B------:R-:W4:Y:S04]  /*bf60*/  SHFL.IDX PT, R2, R6, RZ, 0x1e1f ;  /* 0x001e1fff06027589 */ /* 0x000f2800000e0000 */
[----:B------:R-:W0:Y:S04]  /*bf70*/  SHFL.IDX PT, R0, R0, 0x1, 0x1e1f ;  /* 0x003e1f0000007f89 */ /* 0x000e2800000e0000 */
[----:B------:R-:W0:Y:S01]  /*bf80*/  SHFL.IDX PT, R6, R6, 0x1, 0x1e1f ;  /* 0x003e1f0006067f89 */ /* 0x000e2200000e0000 */
[----:B-1----:R-:W-:-:S05]  /*bf90*/  @P0 IADD3 R3, P1, R29, R3, RZ ;  /* 0x000000031d030210 */ /* 0x002fca0007f3e0ff */
[----:B----4-:R-:W-:-:S05]  /*bfa0*/  @P0 IMAD.X R2, RZ, RZ, R2, P1 ;  /* 0x000000ffff020224 */ /* 0x010fca00008e0602 */
[----:B------:R-:W-:-:S04]  /*bfb0*/  @P0 LOP3.LUT R3, R3, R2, RZ, 0x3c, !PT ;  /* 0x0000000203030212 */ /* 0x000fc800078e3cff */
[----:B------:R-:W-:-:S04]  /*bfc0*/  @P0 LOP3.LUT R2, R3, R2, RZ, 0x3c, !PT ;  /* 0x0000000203020212 */ /* 0x000fc800078e3cff */
[----:B------:R-:W-:-:S05]  /*bfd0*/  @P0 LOP3.LUT R3, R3, R2, RZ, 0x3c, !PT ;  /* 0x0000000203030212 */ /* 0x000fca00078e3cff */
[----:B------:R1:W-:Y:S04]  /*bfe0*/  @P0 LDGSTS.E.BYPASS.LTC128B.128 [R4+0x13800], desc[UR50][R2.64], !P5 ;  /* 0x1380000002040fae */ /* 0x0003e8000e901d72 */
[----:B------:R1:W-:Y:S04]  /*bff0*/  @P0 LDGSTS.E.BYPASS.LTC128B.128 [R4+0x14800], desc[UR50][R2.64+0x20], !P3 ;  /* 0x1480002002040fae */ /* 0x0003e8000d901d72 */
[----:B0-----:R1:W-:Y:S02]  /*c000*/  @P0 LDGSTS.E.BYPASS.LTC128B.128 [R4+0x15800], desc[UR50][R2.64+0x40], !P2 ;  /* 0x1580004002040fae */ /* 0x0013e4000d101d72 */
.L_x_309:
[----:B------:R-:W-:-:S05]  /*c010*/  @P4 IADD3 R0, P0, R29, R0, RZ ;  /* 0x000000001d004210 */ /* 0x000fca0007f1e0ff */
[----:B01----:R-:W-:Y:S01]  /*c020*/  @P4 IMAD.X R2, RZ, RZ, R6, P0 ;  /* 0x000000ffff024224 */ /* 0x003fe200000e0606 */
[----:B------:R-:W-:-:S03]  /*c030*/  PLOP3.LUT P0, PT, PT, PT, PT, 0x80, 0x0 ;  /* 0x000000000000781c */ /* 0x000fc60003f0f070 */
[----:B------:R-:W-:Y:S02]  /*c040*/  @P4 IMAD.MOV.U32 R3, RZ, RZ, R2 ;  /* 0x000000ffff034224 */ /* 0x000fe400078e0002 */
[----:B------:R-:W-:-:S05]  /*c050*/  @P4 IMAD.MOV.U32 R2, RZ, RZ, R0 ;  /* 0x000000ffff024224 */ /* 0x000fca00078e0000 */
[----:B------:R-:W-:Y:S01]  /*c060*/  @!PT LDS RZ, [RZ] ;  /* 0x00000000fffff984 */ /* 0x000fe20000000800 */
[----:B------:R-:W-:Y:S01]  /*c070*/  @!PT LDS RZ, [RZ] ;  /* 0x00000000fffff984 */ /* 0x000fe20000000800 */
[----:B------:R-:W-:Y:S01]  /*c080*/  @!PT LDS RZ, [RZ] ;  /* 0x00000000fffff984 */ /* 0x000fe20000000800 */
[----:B------:R0:W-:Y:S04]  /*c090*/  @P4 LDGSTS.E.BYPASS.LTC128B.128 [R4+0x14000], desc[UR50][R2.64], !P5 ;  /* 0x1400000002044fae */ /* 0x0001e8000e901d72 */
[----:B------:R0:W-:Y:S04]  /*c0a0*/  @P4 LDGSTS.E.BYPASS.LTC128B.128 [R4+0x15000], desc[UR50][R2.64+0x20], !P3 ;  /* 0x1500002002044fae */ /* 0x0001e8000d901d72 */
[----:B------:R0:W-:Y:S01]  /*c0b0*/  @P4 LDGSTS.E.BYPASS.LTC128B.128 [R4+0x16000], desc[UR50][R2.64+0x40], !P2 ;  /* 0x1600004002044fae */ /* 0x0001e2000d101d72 */
[----:B------:R-:W-:Y:S01]  /*c0c0*/  NOP ;  /* 0x0000000000007918 */ /* 0x000fe20000000000 */
.L_x_228:
[----:B------:R-:W-:Y:S02]  /*c0d0*/  PLOP3.LUT P1, PT, P1, P0, PT, 0xa2, 0x0 ;  /* 0x000000000000781c */ /* 0x000fe40000f21472 */
[----:B------:R-:W-:-:S08]  /*c0e0*/  @P0 R2UR P1, UR4, R5 ;  /* 0x00000000050402ca */ /* 0x000fd00000020000 */
[----:B------:R-:W-:-:S05]  /*c0f0*/  @P0 PLOP3.LUT P0, PT, P1, PT, PT, 0x80, 0x0 ;  /* 0x000000000000081c */ /* 0x000fca0000f0f070 */
[----:B------:R-:W-:Y:S01]  /*c100*/  @!P1 SYNCS.ARRIVE.TRANS64.RED.A0T1 RZ, [UR4+0x19c30], RZ ;  /* 0x019c30ffffff99a7 */ /* 0x000fe20008200404 */
[----:B------:R-:W-:Y:S07]  /*c110*/  @!P1 ARRIVES.LDGSTSBAR.64.TRANSCNT [UR4+0x19c30] ;  /* 0x019c3000ff0099b0 */ /* 0x000fee0008000a84 */
[----:B------:R-:W-:Y:S05]  /*c120*/  @P0 BRA.U.ANY `(.L_x_228) ;  /* 0xfffffffd00e80947 */ /* 0x000fea000393ffff */
[----:B------:R-:W-:Y:S01]  /*c130*/  NOP ;  /* 0x0000000000007918 */ /* 0x000fe20000000000 */
[----:B------:R-:W-:-:S05]  /*c140*/  IMAD.U32 R0, RZ, RZ, UR44 ;  /* 0x0000002cff007e24 */ /* 0x000fca000f8e00ff */
[----:B------:R-:W-:-:S13]  /*c150*/  ISETP.NE.AND P2, PT, R0, 0x3, PT ;  /* 0x000000030000780c */ /* 0x000fda0003f45270 */
[----:B------:R-:W-:Y:S05]  /*c160*/  @!P2 BRA `(.L_x_229) ;  /* 0x000000000004a947 */ /* 0x000fea0003800000 */
[----:B------:R-:W-:Y:S01]  /*c170*/  BPT.TRAP 0x1 ;  /* 0x000000040000795c */ /* 0x000fe20000300000 */
.L_x_229:
[----:B------:R1:W-:Y:S02]  /*c180*/  SYNCS.ARRIVE.TRANS64.A1T0 RZ, [R5+URZ+0x19c30], RZ ;  /* 0x019c30ff05ff79a7 */ /* 0x0003e4000810003f */
[----:B------:R-:W-:Y:S05]  /*c190*/  WARPSYNC.ALL ;  /* 0x0000000000007948 */ /* 0x000fea0003800000 */
[----:B------:R-:W-:Y:S01]  /*c1a0*/  VIADD R0, R16, 0xf000 ;  /* 0x0000f00010007836 */ /* 0x000fe20000000000 */
[----:B------:R-:W-:Y:S01]  /*c1b0*/  USHF.R.S32.HI UR4, URZ, 0x1f, UR39 ;  /* 0x0000001f3f047899 */ /* 0x000fe20008011427 */
[----:B------:R-:W-:Y:S01]  /*c1c0*/  BAR.SYNC.DEFER_BLOCKING 0x8, 0x200 ;  /* 0x0208000000007b1d */ /* 0x000fe20000010000 */
[----:B------:R-:W-:Y:S02]  /*c1d0*/  UISETP.NE.AND UP0, UPT, UR47, URZ, UPT ;  /* 0x0000003f2f00728c */ /* 0x000fe4000bf05270 */
[----:B------:R-:W-:-:S02]  /*c1e0*/  LOP3.LUT P0, RZ, R0, 0x9f, RZ, 0xc0, !PT ;  /* 0x0000009f00ff7812 */ /* 0x000fc4000780c0ff */
[----:B------:R-:W-:Y:S01]  /*c1f0*/  USEL UR43, UR43, URZ, !UP0 ;  /* 0x0000003f2b2b7287 */ /* 0x000fe2000c000000 */
[----:B------:R-:W-:Y:S01]  /*c200*/  BSSY B6, `(.L_x_230) ;  /* 0x0000018000067945 */ /* 0x000fe20003800000 */
[----:B------:R-:W-:Y:S01]  /*c210*/  ULDC.64 UR6, c[0x0][0x298] ;  /* 0x0000a60000067ab9 */ /* 0x000fe20000000a00 */
[----:B------:R-:W-:Y:S02]  /*c220*/  USEL UR42, UR42, URZ, !UP0 ;  /* 0x0000003f2a2a7287 */ /* 0x000fe4000c000000 */
[----:B------:R-:W-:Y:S02]  /*c230*/  UIMAD UR4, UR4, UR6, URZ ;  /* 0x00000006040472a4 */ /* 0x000fe4000f8e023f */
[----:B------:R-:W-:Y:S02]  /*c240*/  UIMAD.WIDE.U32 UR36, UR39, UR6, URZ ;  /* 0x00000006272472a5 */ /* 0x000fe4000f8e003f */
[----:B------:R-:W-:-:S04]  /*c250*/  UIMAD UR39, UR39, UR7, UR4 ;  /* 0x00000007272772a4 */ /* 0x000fc8000f8e0204 */
[----:B------:R-:W-:Y:S01]  /*c260*/  UIADD3 UR39, UR37, UR39, URZ ;  /* 0x0000002725277290 */ /* 0x000fe2000fffe03f */
[----:B------:R-:W-:Y:S11]  /*c270*/  @!P0 BRA `(.L_x_231) ;  /* 0x0000000000408947 */ /* 0x000ff60003800000 */
[----:B0-----:R-:W-:Y:S01]  /*c280*/  MOV R2, 0x0 ;  /* 0x0000000000027802 */ /* 0x001fe20000000f00 */
[----:B------:R-:W-:Y:S01]  /*c290*/  ULDC.64 UR6, c[0x4][0x98] ;  /* 0x0100260000067ab9 */ /* 0x000fe20000000a00 */
[----:B------:R-:W-:Y:S01]  /*c2a0*/  ULDC.64 UR8, c[0x4][0xa0] ;  /* 0x0100280000087ab9 */ /* 0x000fe20000000a00 */
[----:B------:R-:W-:Y:S01]  /*c2b0*/  ULDC.64 UR4, c[0x4][0x28] ;  /* 0x01000a0000047ab9 */ /* 0x000fe20000000a00 */
[----:B------:R-:W-:Y:S02]  /*c2c0*/  IMAD.U32 R4, RZ, RZ, UR6 ;  /* 0x00000006ff047e24 */ /* 0x000fe4000f8e00ff */
[----:B------:R-:W0:Y:S01]  /*c2d0*/  LDC.64 R2, c[0x4][R2] ;  /* 0x0100000002027b82 */ /* 0x000e220000000a00 */
[----:B-123--:R-:W-:Y:S02]  /*c2e0*/  IMAD.U32 R5, RZ, RZ, UR7 ;  /* 0x00000007ff057e24 */ /* 0x00efe4000f8e00ff */
        /* <DEDUP_REMOVED lines=9> */
.L_x_231:
[----:B------:R-:W-:Y:S05]  /*c380*/  BSYNC B6 ;  /* 0x0000000000067941 */ /* 0x000fea0003800000 */
.L_x_230:
[----:B------:R4:W5:Y:S01]  /*c390*/  LDL R9, [R1+0x1c] ;  /* 0x00001c0001097983 */ /* 0x0009620000100800 */
[----:B------:R-:W0:Y:S01]  /*c3a0*/  LDC R8, c[0x0][0x448] ;  /* 0x00011200ff087b82 */ /* 0x000e220000000800 */
[----:B------:R-:W-:Y:S01]  /*c3b0*/  R2UR UR8, R18 ;  /* 0x00000000120872ca */ /* 0x000fe200000e0000 */
[----:B------:R-:W-:Y:S01]  /*c3c0*/  ULDC.64 UR6, c[0x0][0x2d8] ;  /* 0x0000b60000067ab9 */ /* 0x000fe20000000a00 */
[----:B------:R-:W1:Y:S01]  /*c3d0*/  S2R R17, SR_TID.X ;  /* 0x0000000000117919 */ /* 0x000e620000002100 */
[----:B0-----:R-:W-:Y:S02]  /*c3e0*/  ISETP.NE.AND P0, PT, R8, 0x1, PT ;  /* 0x000000010800780c */ /* 0x001fe40003f05270 */
[----:B------:R-:W-:Y:S02]  /*c3f0*/  R2UR UR10, R18 ;  /* 0x00000000120a72ca */ /* 0x000fe400000e0000 */
[C---:B-1----:R-:W-:Y:S01]  /*c400*/  LOP3.LUT R2, R17.reuse, 0x7f, RZ, 0xc0, !PT ;  /* 0x0000007f11027812 */ /* 0x042fe200078ec0ff */
[----:B------:R-:W-:-:S08]  /*c410*/  IMAD.SHL.U32 R17, R17, 0x40, RZ ;  /* 0x0000004011117824 */ /* 0x000fd000078e00ff */
[----:B------:R-:W0:Y:S01]  /*c420*/  @P0 LDC R3, c[0x0][0x44c] ;  /* 0x00011300ff030b82 */ /* 0x000e220000000800 */
[----:B------:R-:W-:Y:S02]  /*c430*/  SHF.R.U32.HI R2, RZ, 0x1, R2 ;  /* 0x00000001ff027819 */ /* 0x000fe40000011602 */
[----:B------:R-:W-:-:S05]  /*c440*/  LOP3.LUT R17, R17, 0x40, RZ, 0xc0, !PT ;  /* 0x0000004011117812 */ /* 0x000fca00078ec0ff */
[----:B------:R-:W1:Y:S01]  /*c450*/  @P0 LDC R0, c[0x0][0x450] ;  /* 0x00011400ff000b82 */ /* 0x000e620000000800 */
[----:B------:R-:W-:Y:S01]  /*c460*/  LOP3.LUT R2, R2, R17, RZ, 0xfc, !PT ;  /* 0x0000001102027212 */ /* 0x000fe200078efcff */
[----:B------:R-:W-:Y:S01]  /*c470*/  UMOV UR4, UR36 ;  /* 0x0000002400047c82 */ /* 0x000fe20008000000 */
[----:B------:R-:W-:-:S03]  /*c480*/  UMOV UR5, UR39 ;  /* 0x0000002700057c82 */ /* 0x000fc60008000000 */
[----:B------:R-:W-:Y:S01]  /*c490*/  IMAD R6, R25, 0xc0, R2 ;  /* 0x000000c019067824 */ /* 0x000fe200078e0202 */
[----:B------:R-:W-:-:S03]  /*c4a0*/  UIMAD.WIDE.U32 UR4, UR8, UR6, UR4 ;  /* 0x00000006080472a5 */ /* 0x000fc6000f8e0004 */
[----:B------:R-:W-:Y:S02]  /*c4b0*/  ULDC.64 UR8, c[0x0][0x2e0] ;  /* 0x0000b80000087ab9 */ /* 0x000fe40000000a00 */
[----:B------:R-:W-:Y:S01]  /*c4c0*/  UIMAD UR6, UR42, UR8, URZ ;  /* 0x000000082a0672a4 */ /* 0x000fe2000f8e023f */
[----:B0-----:R-:W-:Y:S01]  /*c4d0*/  @P0 IMAD.HI.U32 R3, R6, R3, RZ ;  /* 0x0000000306030227 */ /* 0x001fe200078e00ff */
[----:B------:R-:W-:Y:S02]  /*c4e0*/  UIMAD UR5, UR10, UR7, UR5 ;  /* 0x000000070a0572a4 */ /* 0x000fe4000f8e0205 */
[----:B------:R-:W-:Y:S01]  /*c4f0*/  UIMAD UR6, UR43, UR9, UR6 ;  /* 0x000000092b0672a4 */ /* 0x000fe2000f8e0206 */
[----:B------:R-:W-:Y:S01]  /*c500*/  IMAD.MOV.U32 R2, RZ, RZ, R6 ;  /* 0x000000ffff027224 */ /* 0x000fe200078e0006 */
[----:B------:R-:W-:Y:S01]  /*c510*/  UIMAD.WIDE.U32 UR4, UR43, UR8, UR4 ;  /* 0x000000082b0472a5 */ /* 0x000fe2000f8e0004 */
[----:B------:R-:W-:Y:S01]  /*c520*/  ULDC.64 UR10, c[0x0][0x280] ;  /* 0x0000a000000a7ab9 */ /* 0x000fe20000000a00 */
[----:B-1----:R-:W-:-:S02]  /*c530*/  @P0 SHF.R.U32.HI R2, RZ, R0, R3 ;  /* 0x00000000ff020219 */ /* 0x002fc40000011603 */
[----:B------:R-:W-:Y:S01]  /*c540*/  UIADD3 UR5, UR5, UR6, URZ ;  /* 0x0000000605057290 */ /* 0x000fe2000fffe03f */
[----:B------:R-:W-:Y:S01]  /*c550*/  ULDC.64 UR8, c[0x0][0x2c8] ;  /* 0x0000b20000087ab9 */ /* 0x000fe20000000a00 */
[--C-:B--23--:R-:W-:Y:S01]  /*c560*/  SHF.R.S32.HI R5, RZ, 0x1f, R2.reuse ;  /* 0x0000001fff057819 */ /* 0x10cfe20000011402 */
[----:B------:R-:W-:Y:S01]  /*c570*/  ULDC.64 UR6, c[0x0][0x2d0] ;  /* 0x0000b40000067ab9 */ /* 0x000fe20000000a00 */
[----:B------:R-:W-:Y:S02]  /*c580*/  IMAD.MOV R0, RZ, RZ, -R2 ;  /* 0x000000ffff007224 */ /* 0x000fe400078e0a02 */
[----:B------:R-:W-:Y:S02]  /*c590*/  IMAD.U32 R4, RZ, RZ, UR6 ;  /* 0x00000006ff047e24 */ /* 0x000fe4000f8e00ff */
[----:B------:R-:W-:Y:S02]  /*c5a0*/  IMAD R5, R5, UR6, RZ ;  /* 0x0000000605057c24 */ /* 0x000fe4000f8e02ff */
[----:B------:R-:W-:-:S02]  /*c5b0*/  IMAD R0, R8, R0, R6 ;  /* 0x0000000008007224 */ /* 0x000fc400078e0206 */
[C---:B------:R-:W-:Y:S02]  /*c5c0*/  IMAD R5, R2.reuse, UR7, R5 ;  /* 0x0000000702057c24 */ /* 0x040fe4000f8e0205 */
[----:B------:R-:W-:-:S04]  /*c5d0*/  IMAD.WIDE.U32 R2, R2, R4, UR4 ;  /* 0x0000000402027e25 */ /* 0x000fc8000f8e0004 */
[----:B------:R-:W-:Y:S01]  /*c5e0*/  IMAD.IADD R3, R3, 0x1, R5 ;  /* 0x0000000103037824 */ /* 0x000fe200078e0205 */
[----:B------:R-:W-:Y:S01]  /*c5f0*/  SHF.R.S32.HI R5, RZ, 0x1f, R0 ;  /* 0x0000001fff057819 */ /* 0x000fe20000011400 */
[----:B------:R-:W-:-:S04]  /*c600*/  IMAD.WIDE.U32 R2, R0, UR8, R2 ;  /* 0x0000000800027c25 */ /* 0x000fc8000f8e0002 */
[----:B------:R-:W-:-:S04]  /*c610*/  IMAD R5, R5, UR8, RZ ;  /* 0x0000000805057c24 */ /* 0x000fc8000f8e02ff */
[----:B------:R-:W-:Y:S01]  /*c620*/  IMAD R0, R0, UR9, R5 ;  /* 0x0000000900007c24 */ /* 0x000fe2000f8e0205 */
[----:B------:R-:W-:Y:S02]  /*c630*/  IADD3 R5, P1, R2, UR10, RZ ;  /* 0x0000000a02057c10 */ /* 0x000fe4000ff3e0ff */
[----:B------:R-:W0:Y:S02]  /*c640*/  @P0 LDC R2, c[0x0][0x44c] ;  /* 0x00011300ff020b82 */ /* 0x000e240000000800 */
[----:B------:R-:W-:-:S06]  /*c650*/  IADD3.X R0, R3, UR11, R0, P1, !PT ;  /* 0x0000000b03007c10 */ /* 0x000fcc0008ffe400 */
[----:B------:R-:W1:Y:S01]  /*c660*/  @P0 LDC R3, c[0x0][0x450] ;  /* 0x00011400ff030b82 */ /* 0x000e620000000800 */
[----:B------:R-:W-:Y:S01]  /*c670*/  VIADD R6, R6, 0x80 ;  /* 0x0000008006067836 */ /* 0x000fe20000000000 */
[----:B------:R-:W2:Y:S03]  /*c680*/  S2R R17, SR_TID.X ;  /* 0x0000000000117919 */ /* 0x000ea60000002100 */
[----:B0-----:R-:W-:-:S04]  /*c690*/  @P0 IMAD.HI.U32 R7, R6, R2, RZ ;  /* 0x0000000206070227 */ /* 0x001fc800078e00ff */
[----:B------:R-:W-:Y:S01]  /*c6a0*/  IMAD.MOV.U32 R2, RZ, RZ, R6 ;  /* 0x000000ffff027224 */ /* 0x000fe200078e0006 */
[----:B-1----:R-:W-:-:S05]  /*c6b0*/  @P0 SHF.R.U32.HI R2, RZ, R3, R7 ;  /* 0x00000003ff020219 */ /* 0x002fca0000011607 */
[----:B------:R-:W-:-:S04]  /*c6c0*/  IMAD.MOV R3, RZ, RZ, -R2 ;  /* 0x000000ffff037224 */ /* 0x000fc800078e0a02 */
[----:B------:R-:W-:Y:S01]  /*c6d0*/  IMAD R6, R8, R3, R6 ;  /* 0x0000000308067224 */ /* 0x000fe200078e0206 */
[----:B------:R-:W-:-:S05]  /*c6e0*/  SHF.R.S32.HI R3, RZ, 0x1f, R2 ;  /* 0x0000001fff037819 */ /* 0x000fca0000011402 */
[----:B------:R-:W-:-:S04]  /*c6f0*/  IMAD R3, R3, UR6, RZ ;  /* 0x0000000603037c24 */ /* 0x000fc8000f8e02ff */
[C---:B------:R-:W-:Y:S02]  /*c700*/  IMAD R7, R2.reuse, UR7, R3 ;  /* 0x0000000702077c24 */ /* 0x040fe4000f8e0203 */
[----:B------:R-:W-:Y:S01]  /*c710*/  IMAD.WIDE.U32 R2, R2, R4, UR4 ;  /* 0x0000000402027e25 */ /* 0x000fe2000f8e0004 */
[----:B------:R-:W-:Y:S01]  /*c720*/  SHF.R.S32.HI R4, RZ, 0x1f, R6 ;  /* 0x0000001fff047819 */ /* 0x000fe20000011406 */
[----:B------:R-:W-:Y:S02]  /*c730*/  ULDC UR4, c[0x0][0x2b8] ;  /* 0x0000ae0000047ab9 */ /* 0x000fe40000000800 */
[----:B------:R-:W-:Y:S02]  /*c740*/  IMAD.IADD R3, R3, 0x1, R7 ;  /* 0x0000000103037824 */ /* 0x000fe400078e0207 */
[----:B------:R-:W-:Y:S02]  /*c750*/  IMAD R4, R4, UR8, RZ ;  /* 0x0000000804047c24 */ /* 0x000fe4000f8e02ff */
[----:B------:R-:W-:Y:S01]  /*c760*/  IMAD.WIDE.U32 R2, R6, UR8, R2 ;  /* 0x0000000806027c25 */ /* 0x000fe2000f8e0002 */
[----:B------:R-:W-:-:S03]  /*c770*/  LOP3.LUT R10, R29, 0x20, RZ, 0xfc, !PT ;  /* 0x000000201d0a7812 */ /* 0x000fc600078efcff */
[----:B------:R-:W-:Y:S01]  /*c780*/  IMAD R6, R6, UR9, R4 ;  /* 0x0000000906067c24 */ /* 0x000fe2000f8e0204 */
[----:B------:R-:W-:Y:S02]  /*c790*/  IADD3 R7, P0, R2, UR10, RZ ;  /* 0x0000000a02077c10 */ /* 0x000fe4000ff1e0ff */
[----:B------:R-:W-:Y:S01]  /*c7a0*/  LOP3.LUT R11, R29, 0x40, RZ, 0xfc, !PT ;  /* 0x000000401d0b7812 */ /* 0x000fe200078efcff */
[----:B------:R-:W-:Y:S01]  /*c7b0*/  UMOV UR5, 0xffffffff ;  /* 0xffffffff00057882 */ /* 0x000fe20000000000 */
[----:B------:R-:W-:Y:S02]  /*c7c0*/  IADD3.X R6, R3, UR11, R6, P0, !PT ;  /* 0x0000000b03067c10 */ /* 0x000fe400087fe406 */
[----:B--2---:R-:W-:Y:S02]  /*c7d0*/  LOP3.LUT R17, R17, 0x7f, RZ, 0xc0, !PT ;  /* 0x0000007f11117812 */ /* 0x004fe400078ec0ff */
[----:B------:R-:W-:Y:S02]  /*c7e0*/  ISETP.GE.AND P3, PT, R29, UR4, PT ;  /* 0x000000041d007c0c */ /* 0x000fe4000bf66270 */
[----:B------:R-:W-:-:S02]  /*c7f0*/  ISETP.GE.AND P2, PT, R10, UR4, PT ;  /* 0x000000040a007c0c */ /* 0x000fc4000bf46270 */
[----:B------:R-:W-:Y:S02]  /*c800*/  ISETP.GE.AND P0, PT, R11, UR4, PT ;  /* 0x000000040b007c0c */ /* 0x000fe4000bf06270 */
[----:B------:R-:W-:Y:S01]  /*c810*/  SHF.R.U32.HI R10, RZ, 0x1, R17 ;  /* 0x00000001ff0a7819 */ /* 0x000fe20000011611 */
[----:B----4-:R-:W-:Y:S10]  /*c820*/  BRA.DIV UR5, `(.L_x_232) ;  /* 0x0000003205d87947 */ /* 0x010ff4000b800000 */
[----:B------:R-:W0:Y:S01]  /*c830*/  SHFL.IDX PT, R3, R5, RZ, 0x1e1f ;  /* 0x001e1fff05037589 */ /* 0x000e2200000e0000 */
[----:B------:R-:W-:Y:S02]  /*c840*/  IMAD R25, R25, 0xc0, R10 ;  /* 0x000000c019197824 */ /* 0x000fe400078e020a */
[----:B------:R-:W-:Y:S01]  /*c850*/  IMAD R4, R8, UR41, RZ ;  /* 0x0000002908047c24 */ /* 0x000fe2000f8e02ff */
[----:B------:R-:W1:Y:S04]  /*c860*/  SHFL.IDX PT, R2, R0, RZ, 0x1e1f ;  /* 0x001e1fff00027589 */ /* 0x000e6800000e0000 */
[----:B------:R-:W-:Y:S01]  /*c870*/  ISETP.GE.AND P1, PT, R25, R4, PT ;  /* 0x000000041900720c */ /* 0x000fe20003f26270 */
[----:B------:R-:W2:Y:S04]  /*c880*/  SHFL.IDX PT, R5, R5, 0x1, 0x1e1f ;  /* 0x003e1f0005057f89 */ /* 0x000ea800000e0000 */
[----:B------:R-:W3:Y:S04]  /*c890*/  SHFL.IDX PT, R0, R0, 0x1, 0x1e1f ;  /* 0x003e1f0000007f89 */ /* 0x000ee800000e0000 */
[----:B------:R-:W4:Y:S04]  /*c8a0*/  SHFL.IDX PT, R6, R6, RZ, 0x1e1f ;  /* 0x001e1fff06067589 */ /* 0x000f2800000e0000 */
[----:B0-----:R-:W-:-:S05]  /*c8b0*/  @!P1 IADD3 R3, P4, R29, R3, RZ ;  /* 0x000000031d039210 */ /* 0x001fca0007f9e0ff */
[----:B-1----:R-:W-:-:S05]  /*c8c0*/  @!P1 IMAD.X R2, RZ, RZ, R2, P4 ;  /* 0x000000ffff029224 */ /* 0x002fca00020e0602 */
[----:B------:R-:W-:-:S04]  /*c8d0*/  @!P1 LOP3.LUT R3, R3, R2, RZ, 0x3c, !PT ;  /* 0x0000000203039212 */ /* 0x000fc800078e3cff */
[----:B------:R-:W-:-:S04]  /*c8e0*/  @!P1 LOP3.LUT R2, R3, R2, RZ, 0x3c, !PT ;  /* 0x0000000203029212 */ /* 0x000fc800078e3cff */
[----:B------:R-:W-:-:S05]  /*c8f0*/  @!P1 LOP3.LUT R3, R3, R2, RZ, 0x3c, !PT ;  /* 0x0000000203039212 */ /* 0x000fca00078e3cff */
[----:B-----5:R-:W-:Y:S04]  /*c900*/  @!P1 LDGSTS.E.BYPASS.LTC128B.128 [R9+0xf000], desc[UR50][R2.64], !P3 ;  /* 0x0f00000002099fae */ /* 0x020fe8000d901d72 */
[----:B------:R-:W-:Y:S04]  /*c910*/  @!P1 LDGSTS.E.BYPASS.LTC128B.128 [R9+0x10800], desc[UR50][R2.64+0x20], !P2 ;  /* 0x1080002002099fae */ /* 0x000fe8000d101d72 */
[----:B------:R0:W-:Y:S02]  /*c920*/  @!P1 LDGSTS.E.BYPASS.LTC128B.128 [R9+0x12000], desc[UR50][R2.64+0x40], !P0 ;  /* 0x1200004002099fae */ /* 0x0001e4000c101d72 */
[----:B0-----:R-:W-:-:S05]  /*c930*/  VIADD R2, R25, 0x40 ;  /* 0x0000004019027836 */ /* 0x001fca0000000000 */
[----:B------:R-:W-:-:S13]  /*c940*/  ISETP.GE.AND P1, PT, R2, R4, PT ;  /* 0x000000040200720c */ /* 0x000fda0003f26270 */
[----:B--2---:R-:W-:-:S05]  /*c950*/  @!P1 IADD3 R2, P4, R29, R5, RZ ;  /* 0x000000051d029210 */ /* 0x004fca0007f9e0ff */
[----:B---3--:R-:W-:-:S04]  /*c960*/  @!P1 IMAD.X R0, RZ, RZ, R0, P4 ;  /* 0x000000ffff009224 */ /* 0x008fc800020e0600 */
[----:B------:R-:W-:-:S05]  /*c970*/  @!P1 IMAD.MOV.U32 R3, RZ, RZ, R0 ;  /* 0x000000ffff039224 */ /* 0x000fca00078e0000 */
[----:B------:R-:W-:Y:S04]  /*c980*/  @!P1 LDGSTS.E.BYPASS.LTC128B.128 [R9+0xf800], desc[UR50][R2.64], !P3 ;  /* 0x0f80000002099fae */ /* 0x000fe8000d901d72 */
[----:B------:R-:W-:Y:S04]  /*c990*/  @!P1 LDGSTS.E.BYPASS.LTC128B.128 [R9+0x11000], desc[UR50][R2.64+0x20], !P2 ;  /* 0x1100002002099fae */ /* 0x000fe8000d101d72 */
[----:B------:R0:W-:Y:S04]  /*c9a0*/  @!P1 LDGSTS.E.BYPASS.LTC128B.128 [R9+0x12800], desc[UR50][R2.64+0x40], !P0 ;  /* 0x1280004002099fae */ /* 0x0001e8000c101d72 */
[----:B0---4-:R0:W1:Y:S02]  /*c9b0*/  SHFL.IDX PT, R2, R7, RZ, 0x1e1f ;  /* 0x001e1fff07027589 */ /* 0x01106400000e0000 */
.L_x_316:
[----:B------:R-:W-:Y:S01]  /*c9c0*/  VIADD R25, R25, 0x80 ;  /* 0x0000008019197836 */ /* 0x000fe20000000000 */
[----:B------:R-:W-:Y:S04]  /*c9d0*/  BSSY B0, `(.L_x_233) ;  /* 0x000000b000007945 */ /* 0x000fe80003800000 */
[----:B------:R-:W-:-:S13]  /*c9e0*/  ISETP.GE.AND P1, PT, R25, R4, PT ;  /* 0x000000041900720c */ /* 0x000fda0003f26270 */
[----:B------:R-:W-:Y:S05]  /*c9f0*/  @P1 BRA `(.L_x_234) ;  /* 0x0000000000201947 */ /* 0x000fea0003800000 */
[----:B-1----:R-:W-:-:S05]  /*ca00*/  IADD3 R2, P1, R29, R2, RZ ;  /* 0x000000021d027210 */ /* 0x002fca0007f3e0ff */
[----:B------:R-:W-:-:S05]  /*ca10*/  IMAD.X R3, RZ, RZ, R6, P1 ;  /* 0x000000ffff037224 */ /* 0x000fca00008e0606 */
[----:B------:R-:W-:Y:S01]  /*ca20*/  @!PT LDS RZ, [RZ] ;  /* 0x00000000fffff984 */ /* 0x000fe20000000800 */
[----:B------:R-:W-:Y:S01]  /*ca30*/  @!PT LDS RZ, [RZ] ;  /* 0x00000000fffff984 */ /* 0x000fe20000000800 */
[----:B------:R-:W-:Y:S01]  /*ca40*/  @!PT LDS RZ, [RZ] ;  /* 0x00000000fffff984 */ /* 0x000fe20000000800 */
[----:B------:R2:W-:Y:S04]  /*ca50*/  LDGSTS.E.BYPASS.LTC128B.128 [R9+0x10000], desc[UR50][R2.64], !P3 ;  /* 0x1000000002097fae */ /* 0x0005e8000d901d72 */
[----:B------:R2:W-:Y:S04]  /*ca60*/  LDGSTS.E.BYPASS.LTC128B.128 [R9+0x11800], desc[UR50][R2.64+0x20], !P2 ;  /* 0x1180002002097fae */ /* 0x0005e8000d101d72 */
[----:B------:R2:W-:Y:S02]  /*ca70*/  LDGSTS.E.BYPASS.LTC128B.128 [R9+0x13000], desc[UR50][R2.64+0x40], !P0 ;  /* 0x1300004002097fae */ /* 0x0005e4000c101d72 */
.L_x_234:
[----:B------:R-:W-:Y:S05]  /*ca80*/  BSYNC B0 ;  /* 0x0000000000007941 */ /* 0x000fea0003800000 */
.L_x_233:
[----:B------:R-:W-:Y:S01]  /*ca90*/  NOP ;  /* 0x0000000000007918 */ /* 0x000fe20000000000 */
[----:B------:R-:W-:-:S13]  /*caa0*/  PLOP3.LUT P0, PT, PT, PT, PT, 0x80, 0x0 ;  /* 0x000000000000781c */ /* 0x000fda0003f0f070 */
.L_x_235:
[----:B------:R-:W-:Y:S02]  /*cab0*/  PLOP3.LUT P1, PT, P1, P0, PT, 0xa2, 0x0 ;  /* 0x000000000000781c */ /* 0x000fe40000f21472 */
[----:B------:R-:W-:-:S08]  /*cac0*/  @P0 R2UR P1, UR4, R16 ;  /* 0x00000000100402ca */ /* 0x000fd00000020000 */
[----:B------:R-:W-:-:S05]  /*cad0*/  @P0 PLOP3.LUT P0, PT, P1, PT, PT, 0x80, 0x0 ;  /* 0x000000000000081c */ /* 0x000fca0000f0f070 */
[----:B------:R-:W-:Y:S01]  /*cae0*/  @!P1 SYNCS.ARRIVE.TRANS64.RED.A0T1 RZ, [UR4+0x19c00], RZ ;  /* 0x019c00ffffff99a7 */ /* 0x000fe20008200404 */
[----:B------:R-:W-:Y:S07]  /*caf0*/  @!P1 ARRIVES.LDGSTSBAR.64.TRANSCNT [UR4+0x19c00] ;  /* 0x019c0000ff0099b0 */ /* 0x000fee0008000a84 */
[----:B------:R-:W-:Y:S05]  /*cb00*/  @P0 BRA.U.ANY `(.L_x_235) ;  /* 0xfffffffd00e80947 */ /* 0x000fea000393ffff */
[----:B-12---:R-:W2:Y:S02]  /*cb10*/  LDL.LU R2, [R1+0x24] ;  /* 0x0000240001027983 */ /* 0x006ea40000300800 */
[----:B--2---:R-:W-:-:S05]  /*cb20*/  VIADD R2, R2, 0x1 ;  /* 0x0000000102027836 */ /* 0x004fca0000000000 */
[----:B------:R1:W-:Y:S01]  /*cb30*/  STL [R1+0x24], R2 ;  /* 0x0000240201007387 */ /* 0x0003e20000100800 */
[----:B------:R-:W-:-:S04]  /*cb40*/  LEA.HI R0, R2, R2, RZ, 0x1 ;  /* 0x0000000202007211 */ /* 0x000fc800078f08ff */
[----:B------:R-:W-:-:S05]  /*cb50*/  LOP3.LUT R0, R0, 0xfffffffe, RZ, 0xc0, !PT ;  /* 0xfffffffe00007812 */ /* 0x000fca00078ec0ff */
[----:B------:R-:W-:-:S05]  /*cb60*/  IMAD.IADD R0, R2, 0x1, -R0 ;  /* 0x0000000102007824 */ /* 0x000fca00078e0a00 */
[----:B------:R-:W-:Y:S01]  /*cb70*/  SHF.L.U32 R0, R0, 0x1f, RZ ;  /* 0x0000001f00007819 */ /* 0x000fe200000006ff */
[----:B------:R-:W-:Y:S01]  /*cb80*/  NOP ;  /* 0x0000000000007918 */ /* 0x000fe20000000000 */
[----:B------:R1:W-:Y:S01]  /*cb90*/  SYNCS.ARRIVE.TRANS64.A1T0 RZ, [R16+URZ+0x19c00], RZ ;  /* 0x019c00ff10ff79a7 */ /* 0x0003e2000810003f */
[----:B------:R-:W-:Y:S01]  /*cba0*/  BSSY B0, `(.L_x_236) ;  /* 0x0000003000007945 */ /* 0x000fe20003800000 */
[----:B------:R-:W2:Y:S03]  /*cbb0*/  SYNCS.PHASECHK.TRANS64.TRYWAIT P0, [R16+URZ+0x19c20], R0 ;  /* 0x019c2000100075a7 */ /* 0x000ea6000800017f */
[----:B-12---:R-:W-:Y:S05]  /*cbc0*/  @!P0 BRA `(.L_x_237) ;  /* 0x0000003000e48947 */ /* 0x006fea0003800000 */
.L_x_317:
[----:B------:R-:W-:Y:S05]  /*cbd0*/  BSYNC B0 ;  /* 0x0000000000007941 */ /* 0x000fea0003800000 */
.L_x_236:
[----:B------:R-:W2:Y:S02]  /*cbe0*/  LDL.LU R2, [R1+0x20] ;  /* 0x0000200001027983 */ /* 0x000ea40000300800 */
[----:B--2---:R-:W-:-:S05]  /*cbf0*/  VIADD R20, R2, 0xfffffffe ;  /* 0xfffffffe02147836 */ /* 0x004fca0000000000 */
[----:B------:R-:W-:-:S13]  /*cc00*/  ISETP.GE.AND P0, PT, R20, R27, PT ;  /* 0x0000001b1400720c */ /* 0x000fda0003f06270 */
[----:B------:R-:W-:Y:S05]  /*cc10*/  @!P0 BRA `(.L_x_238) ;  /* 0x0000001000008947 */ /* 0x000fea0003800000 */
[----:B------:R-:W-:Y:S02]  /*cc20*/  IMAD.MOV.U32 R4, RZ, RZ, R22 ;  /* 0x000000ffff047224 */ /* 0x000fe400078e0016 */
[----:B-1----:R-:W-:-:S07]  /*cc30*/  IMAD.MOV.U32 R0, RZ, RZ, R19 ;  /* 0x000000ffff007224 */ /* 0x002fce00078e0013 */
.L_x_258:
[----:B0-2---:R-:W2:Y:S01]  /*cc40*/  LDL R8, [R1] ;  /* 0x0000000001087983 */ /* 0x005ea20000100800 */
[----:B-1----:R-:W1:Y:S03]  /*cc50*/  LDC R5, c[0x0][0x430] ;  /* 0x00010c00ff057b82 */ /* 0x002e660000000800 */
[----:B0-----:R-:W3:Y:S01]  /*cc60*/  LDL R7, [R1+0x4] ;  /* 0x0000040001077983 */ /* 0x001ee20000100800 */
[----:B------:R-:W0:Y:S01]  /*cc70*/  S2R R2, SR_TID.X ;  /* 0x0000000000027919 */ /* 0x000e220000002100 */
[----:B-1----:R-:W-:-:S13]  /*cc80*/  ISETP.NE.AND P0, PT, R5, 0x1, PT ;  /* 0x000000010500780c */ /* 0x002fda0003f05270 */
[----:B------:R-:W1:Y:S01]  /*cc90*/  @P0 LDC R6, c[0x0][0x434] ;  /* 0x00010d00ff060b82 */ /* 0x000e620000000800 */
[----:B0-----:R-:W-:-:S04]  /*cca0*/  LOP3.LUT R3, R2, 0x7f, RZ, 0xc0, !PT ;  /* 0x0000007f02037812 */ /* 0x001fc800078ec0ff */
[----:B------:R-:W-:-:S03]  /*ccb0*/  SHF.R.U32.HI R5, RZ, 0x1, R3 ;  /* 0x00000001ff057819 */ /* 0x000fc60000011603 */
[----:B------:R-:W0:Y:S01]  /*ccc0*/  @P0 LDC R3, c[0x0][0x438] ;  /* 0x00010e00ff030b82 */ /* 0x000e220000000800 */
[----:B------:R-:W-:Y:S02]  /*ccd0*/  IMAD.SHL.U32 R2, R2, 0x40, RZ ;  /* 0x0000004002027824 */ /* 0x000fe400078e00ff */
[----:B------:R-:W-:-:S03]  /*cce0*/  IMAD R5, R20, 0x80, R5 ;  /* 0x0000008014057824 */ /* 0x000fc600078e0205 */
[----:B------:R-:W-:Y:S01]  /*ccf0*/  LOP3.LUT R2, R2, 0x40, RZ, 0xc0, !PT ;  /* 0x0000004002027812 */ /* 0x000fe200078ec0ff */
[----:B------:R-:W-:Y:S05]  /*cd00*/  YIELD ;  /* 0x0000000000007946 */ /* 0x000fea0003800000 */
[----:B------:R-:W-:Y:S01]  /*cd10*/  ULDC UR4, c[0x0][0x430] ;  /* 0x00010c0000047ab9 */ /* 0x000fe20000000800 */
[----:B--2---:R-:W-:-:S05]  /*cd20*/  IADD3 R5, R2, R5, R8 ;  /* 0x0000000502057210 */ /* 0x004fca0007ffe008 */
[----:B-1----:R-:W-:-:S04]  /*cd30*/  @P0 IMAD.HI.U32 R6, R5, R6, RZ ;  /* 0x0000000605060227 */ /* 0x002fc800078e00ff */
[----:B------:R-:W-:Y:S01]  /*cd40*/  IMAD.MOV.U32 R2, RZ, RZ, R5 ;  /* 0x000000ffff027224 */ /* 0x000fe200078e0005 */
[----:B0-----:R-:W-:-:S05]  /*cd50*/  @P0 SHF.R.U32.HI R2, RZ, R3, R6 ;  /* 0x00000003ff020219 */ /* 0x001fca0000011606 */
[--C-:B------:R-:W-:Y:S01]  /*cd60*/  IMAD.MOV R8, RZ, RZ, -R2.reuse ;  /* 0x000000ffff087224 */ /* 0x100fe200078e0a02 */
[----:B------:R-:W-:-:S03]  /*cd70*/  SHF.R.S32.HI R3, RZ, 0x1f, R2 ;  /* 0x0000001fff037819 */ /* 0x000fc60000011402 */
[----:B------:R-:W-:Y:S01]  /*cd80*/  IMAD R8, R8, UR4, R5 ;  /* 0x0000000408087c24 */ /* 0x000fe2000f8e0205 */
[----:B------:R-:W-:Y:S02]  /*cd90*/  ULDC.64 UR4, c[0x0][0x428] ;  /* 0x00010a0000047ab9 */ /* 0x000fe40000000a00 */
[----:B---3--:R-:W-:Y:S02]  /*cda0*/  IMAD R5, R7, UR4, RZ ;  /* 0x0000000407057c24 */ /* 0x008fe4000f8e02ff */
[----:B------:R-:W-:-:S04]  /*cdb0*/  IMAD.WIDE.U32 R2, R23, UR4, R2 ;  /* 0x0000000417027c25 */ /* 0x000fc8000f8e0002 */
[----:B------:R-:W-:Y:S01]  /*cdc0*/  IMAD R5, R23, UR5, R5 ;  /* 0x0000000517057c24 */ /* 0x000fe2000f8e0205 */
[----:B------:R-:W-:Y:S02]  /*cdd0*/  ULDC.64 UR4, c[0x0][0x418] ;  /* 0x0001060000047ab9 */ /* 0x000fe40000000a00 */
[----:B------:R-:W-:Y:S01]  /*cde0*/  LEA R6, P0, R2, UR4, 0x2 ;  /* 0x0000000402067c11 */ /* 0x000fe2000f8010ff */
[----:B------:R-:W-:-:S05]  /*cdf0*/  IMAD.IADD R5, R5, 0x1, R3 ;  /* 0x0000000105057824 */ /* 0x000fca00078e0203 */
[----:B------:R-:W-:-:S06]  /*ce00*/  LEA.HI.X R7, R2, UR5, R5, 0x2, P0 ;  /* 0x0000000502077c11 */ /* 0x000fcc00080f1405 */
[----:B------:R-:W2:Y:S01]  /*ce10*/  LDG.E R7, desc[UR50][R6.64] ;  /* 0x0000003206077981 */ /* 0x000ea2000c1e1900 */
[----:B------:R-:W-:Y:S02]  /*ce20*/  IMAD.U32 R9, RZ, RZ, UR44 ;  /* 0x0000002cff097e24 */ /* 0x000fe4000f8e00ff */
[----:B------:R-:W-:-:S03]  /*ce30*/  VIADD R19, R0, 0x1 ;  /* 0x0000000100137836 */ /* 0x000fc60000000000 */
[----:B------:R-:W-:Y:S02]  /*ce40*/  ISETP.NE.AND P2, PT, R9, 0x3, PT ;  /* 0x000000030900780c */ /* 0x000fe40003f45270 */
[----:B------:R-:W-:Y:S01]  /*ce50*/  ISETP.NE.AND P0, PT, R19, 0x2, PT ;  /* 0x000000021300780c */ /* 0x000fe20003f05270 */
[----:B------:R-:W-:-:S03]  /*ce60*/  IMAD.MOV.U32 R2, RZ, RZ, R20 ;  /* 0x000000ffff027224 */ /* 0x000fc600078e0014 */
[----:B------:R-:W-:Y:S01]  /*ce70*/  SEL R22, RZ, 0x1, P0 ;  /* 0x00000001ff167807 */ /* 0x000fe20000000000 */
[----:B------:R-:W-:Y:S01]  /*ce80*/  VIADD R20, R20, 0xffffffff ;  /* 0xffffffff14147836 */ /* 0x000fe20000000000 */
[----:B------:R-:W-:Y:S02]  /*ce90*/  ISETP.GT.AND P1, PT, R2, R27, PT ;  /* 0x0000001b0200720c */ /* 0x000fe40003f24270 */
[----:B------:R-:W-:Y:S02]  /*cea0*/  SEL R19, R19, RZ, P0 ;  /* 0x000000ff13137207 */ /* 0x000fe40000000000 */
[----:B------:R-:W-:Y:S02]  /*ceb0*/  LOP3.LUT R22, R4, R22, RZ, 0x3c, !PT ;  /* 0x0000001604167212 */ /* 0x000fe400078e3cff */
[----:B--2---:R-:W-:Y:S01]  /*cec0*/  SHF.R.S32.HI R17, RZ, 0x1f, R7 ;  /* 0x0000001fff117819 */ /* 0x004fe20000011407 */
[----:B------:R-:W-:Y:S06]  /*ced0*/  @!P2 BRA `(.L_x_239) ;  /* 0x000000000004a947 */ /* 0x000fec0003800000 */
[----:B------:R-:W-:Y:S01]  /*cee0*/  BPT.TRAP 0x1 ;  /* 0x000000040000795c */ /* 0x000fe20000300000 */
.L_x_239:
[----:B------:R-:W-:Y:S01]  /*cef0*/  IMAD R5, R19, 0x8, R16 ;  /* 0x0000000813057824 */ /* 0x000fe200078e0210 */
[----:B------:R-:W-:Y:S01]  /*cf00*/  SHF.L.U32 R10, R22, 0x1f, RZ ;  /* 0x0000001f160a7819 */ /* 0x000fe200000006ff */
[----:B------:R-:W-:Y:S01]  /*cf10*/  BSSY B0, `(.L_x_240) ;  /* 0x0000004000007945 */ /* 0x000fe20003800000 */
[----:B------:R-:W-:Y:S02]  /*cf20*/  SHF.R.S32.HI R9, RZ, 0x1f, R8 ;  /* 0x0000001fff097819 */ /* 0x000fe40000011408 */
[----:B------:R-:W0:Y:S02]  /*cf30*/  SYNCS.PHASECHK.TRANS64.TRYWAIT P0, [R5+URZ+0x19c80], R10 ;  /* 0x019c800a050075a7 */ /* 0x000e24000800017f */
[----:B0-----:R-:W-:Y:S05]  /*cf40*/  @!P0 BRA `(.L_x_241) ;  /* 0x0000003000188947 */ /* 0x001fea0003800000 */
.L_x_318:
[----:B------:R-:W-:Y:S05]  /*cf50*/  BSYNC B0 ;  /* 0x0000000000007941 */ /* 0x000fea0003800000 */
.L_x_240:
[----:B------:R-:W2:Y:S01]  /*cf60*/  LDL R14, [R1+0xc] ;  /* 0x00000c00010e7983 */ /* 0x000ea20000100800 */
[----:B------:R-:W-:Y:S01]  /*cf70*/  ULDC.64 UR4, c[0x0][0x328] ;  /* 0x0000ca0000047ab9 */ /* 0x000fe20000000a00 */
[----:B------:R-:W1:Y:S01]  /*cf80*/  LDC R11, c[0x0][0x2f4] ;  /* 0x0000bd00ff0b7b82 */ /* 0x000e620000000800 */
[----:B------:R-:W-:Y:S01]  /*cf90*/  IMAD R6, R9, UR4, RZ ;  /* 0x0000000409067c24 */ /* 0x000fe2000f8e02ff */
[----:B------:R-:W-:Y:S01]  /*cfa0*/  ULDC.64 UR6, c[0x0][0x318] ;  /* 0x0000c60000067ab9 */ /* 0x000fe20000000a00 */
[C---:B------:R-:W-:Y:S01]  /*cfb0*/  IMAD.WIDE.U32 R2, R8.reuse, UR4, RZ ;  /* 0x0000000408027c25 */ /* 0x040fe2000f8e00ff */
[C---:B------:R-:W-:Y:S02]  /*cfc0*/  LOP3.LUT R13, R29.reuse, 0x40, RZ, 0xfc, !PT ;  /* 0x000000401d0d7812 */ /* 0x040fe400078efcff */
[----:B------:R-:W-:Y:S01]  /*cfd0*/  LOP3.LUT R12, R29, 0x20, RZ, 0xfc, !PT ;  /* 0x000000201d0c7812 */ /* 0x000fe200078efcff */
[----:B------:R-:W-:Y:S01]  /*cfe0*/  IMAD R6, R8, UR5, R6 ;  /* 0x0000000508067c24 */ /* 0x000fe2000f8e0206 */
[----:B------:R-:W-:-:S03]  /*cff0*/  ULDC.64 UR4, c[0x0][0x338] ;  /* 0x0000ce0000047ab9 */ /* 0x000fc60000000a00 */
[----:B------:R-:W-:Y:S02]  /*d000*/  IMAD.IADD R3, R3, 0x1, R6 ;  /* 0x0000000103037824 */ /* 0x000fe400078e0206 */
[----:B------:R-:W-:Y:S02]  /*d010*/  IMAD R6, R17, UR4, RZ ;  /* 0x0000000411067c24 */ /* 0x000fe4000f8e02ff */
[----:B------:R-:W-:-:S04]  /*d020*/  IMAD.WIDE.U32 R2, R7, UR4, R2 ;  /* 0x0000000407027c25 */ /* 0x000fc8000f8e0002 */
[----:B------:R-:W-:Y:S01]  /*d030*/  IMAD R6, R7, UR5, R6 ;  /* 0x0000000507067c24 */ /* 0x000fe2000f8e0206 */
[----:B------:R-:W-:-:S03]  /*d040*/  ULDC.64 UR4, c[0x0][0x330] ;  /* 0x0000cc0000047ab9 */ /* 0x000fc60000000a00 */
[----:B------:R-:W-:Y:S01]  /*d050*/  IMAD.IADD R3, R3, 0x1, R6 ;  /* 0x0000000103037824 */ /* 0x000fe200078e0206 */
[-C--:B-1----:R-:W-:Y:S02]  /*d060*/  ISETP.GE.AND P2, PT, R13, R11.reuse, PT ;  /* 0x0000000b0d00720c */ /* 0x082fe40003f46270 */
[-C--:B------:R-:W-:Y:S01]  /*d070*/  ISETP.GE.AND P3, PT, R12, R11.reuse, PT ;  /* 0x0000000b0c00720c */ /* 0x080fe20003f66270 */
[C---:B------:R-:W-:Y:S01]  /*d080*/  IMAD.WIDE.U32 R2, R18.reuse, UR4, R2 ;  /* 0x0000000412027c25 */ /* 0x040fe2000f8e0002 */
[----:B------:R-:W-:Y:S01]  /*d090*/  UMOV UR4, 0xffffffff ;  /* 0xffffffff00047882 */ /* 0x000fe20000000000 */
[----:B------:R-:W-:Y:S02]  /*d0a0*/  ISETP.GE.AND P4, PT, R29, R11, PT ;  /* 0x0000000b1d00720c */ /* 0x000fe40003f86270 */
[----:B------:R-:W-:Y:S01]  /*d0b0*/  IMAD R21, R18, UR5, R3 ;  /* 0x0000000512157c24 */ /* 0x000fe2000f8e0203 */
[----:B------:R-:W-:-:S04]  /*d0c0*/  IADD3 R25, P0, R2, UR6, RZ ;  /* 0x0000000602197c10 */ /* 0x000fc8000ff1e0ff */
[----:B------:R-:W-:Y:S01]  /*d0d0*/  IADD3.X R21, R21, UR7, RZ, P0, !PT ;  /* 0x0000000715157c10 */ /* 0x000fe200087fe4ff */
[----:B--2---:R-:W-:Y:S01]  /*d0e0*/  IMAD R6, R19, 0x3000, R14 ;  /* 0x0000300013067824 */ /* 0x004fe200078e020e */
[----:B------:R-:W-:Y:S07]  /*d0f0*/  BRA.DIV UR4, `(.L_x_242) ;  /* 0x0000002e04c07947 */ /* 0x000fee000b800000 */
[----:B------:R-:W1:Y:S01]  /*d100*/  SHFL.IDX PT, R2, R25, RZ, 0x1e1f ;  /* 0x001e1fff19027589 */ /* 0x000e6200000e0000 */
[----:B------:R-:W-:-:S03]  /*d110*/  IMAD.IADD R6, R16, 0x1, R6 ;  /* 0x0000000110067824 */ /* 0x000fc600078e0206 */
[----:B------:R-:W2:Y:S04]  /*d120*/  SHFL.IDX PT, R3, R21, RZ, 0x1e1f ;  /* 0x001e1fff15037589 */ /* 0x000ea800000e0000 */
[----:B------:R-:W3:Y:S01]  /*d130*/  SHFL.IDX PT, R21, R21, 0x1, 0x1e1f ;  /* 0x003e1f0015157f89 */ /* 0x000ee200000e0000 */
[----:B-1----:R-:W-:-:S05]  /*d140*/  IADD3 R2, P0, R29, R2, RZ ;  /* 0x000000021d027210 */ /* 0x002fca0007f1e0ff */
[----:B--2---:R-:W-:-:S05]  /*d150*/  IMAD.X R3, RZ, RZ, R3, P0 ;  /* 0x000000ffff037224 */ /* 0x004fca00000e0603 */
[----:B------:R-:W-:Y:S04]  /*d160*/  LDGSTS.E.BYPASS.LTC128B.128 [R6+0x9000], desc[UR50][R2.64], !P4 ;  /* 0x0900000002067fae */ /* 0x000fe8000e101d72 */
[----:B------:R-:W-:Y:S04]  /*d170*/  LDGSTS.E.BYPASS.LTC128B.128 [R6+0xa000], desc[UR50][R2.64+0x20], !P3 ;  /* 0x0a00002002067fae */ /* 0x000fe8000d901d72 */
[----:B------:R1:W-:Y:S04]  /*d180*/  LDGSTS.E.BYPASS.LTC128B.128 [R6+0xb000], desc[UR50][R2.64+0x40], !P2 ;  /* 0x0b00004002067fae */ /* 0x0003e8000d101d72 */
[----:B-1-3--:R1:W2:Y:S02]  /*d190*/  SHFL.IDX PT, R2, R25, 0x1, 0x1e1f ;  /* 0x003e1f0019027f89 */ /* 0x00a2a400000e0000 */
.L_x_324:
[----:B--2---:R-:W-:-:S05]  /*d1a0*/  IADD3 R2, P0, R29, R2, RZ ;  /* 0x000000021d027210 */ /* 0x004fca0007f1e0ff */
[----:B------:R-:W-:Y:S01]  /*d1b0*/  IMAD.X R3, RZ, RZ, R21, P0 ;  /* 0x000000ffff037224 */ /* 0x000fe200000e0615 */
[----:B------:R-:W-:-:S04]  /*d1c0*/  PLOP3.LUT P0, PT, PT, PT, PT, 0x80, 0x0 ;  /* 0x000000000000781c */ /* 0x000fc80003f0f070 */
[----:B------:R-:W-:Y:S01]  /*d1d0*/  @!PT LDS RZ, [RZ] ;  /* 0x00000000fffff984 */ /* 0x000fe20000000800 */
[----:B------:R-:W-:Y:S01]  /*d1e0*/  @!PT LDS RZ, [RZ] ;  /* 0x00000000fffff984 */ /* 0x000fe20000000800 */
[----:B------:R-:W-:Y:S01]  /*d1f0*/  @!PT LDS RZ, [RZ] ;  /* 0x00000000fffff984 */ /* 0x000fe20000000800 */
[----:B------:R2:W-:Y:S04]  /*d200*/  LDGSTS.E.BYPASS.LTC128B.128 [R6+0x9800], desc[UR50][R2.64], !P4 ;  /* 0x0980000002067fae */ /* 0x0005e8000e101d72 */
[----:B------:R2:W-:Y:S04]  /*d210*/  LDGSTS.E.BYPASS.LTC128B.128 [R6+0xa800], desc[UR50][R2.64+0x20], !P3 ;  /* 0x0a80002002067fae */ /* 0x0005e8000d901d72 */
[----:B------:R2:W-:Y:S01]  /*d220*/  LDGSTS.E.BYPASS.LTC128B.128 [R6+0xb800], desc[UR50][R2.64+0x40], !P2 ;  /* 0x0b80004002067fae */ /* 0x0005e2000d101d72 */
[----:B------:R-:W-:Y:S01]  /*d230*/  NOP ;  /* 0x0000000000007918 */ /* 0x000fe20000000000 */
.L_x_243:
        /* <DEDUP_REMOVED lines=11> */
.L_x_244:
[----:B------:R2:W-:Y:S01]  /*d2f0*/  SYNCS.ARRIVE.TRANS64.A1T0 RZ, [R5+URZ+0x19c70], RZ ;  /* 0x019c70ff05ff79a7 */ /* 0x0005e2000810003f */
[----:B------:R-:W-:Y:S05]  /*d300*/  @!P3 BRA `(.L_x_245) ;  /* 0x000000000004b947 */ /* 0x000fea0003800000 */
[----:B------:R-:W-:Y:S01]  /*d310*/  BPT.TRAP 0x1 ;  /* 0x000000040000795c */ /* 0x000fe20000300000 */
.L_x_245:
[----:B------:R-:W3:Y:S01]  /*d320*/  SYNCS.PHASECHK.TRANS64.TRYWAIT P0, [R5+URZ+0x19c40], R10 ;  /* 0x019c400a050075a7 */ /* 0x000ee2000800017f */
[----:B------:R-:W-:Y:S04]  /*d330*/  BSSY B0, `(.L_x_246) ;  /* 0x0000002000007945 */ /* 0x000fe80003800000 */
[----:B---3--:R-:W-:Y:S05]  /*d340*/  @!P0 BRA `(.L_x_247) ;  /* 0x0000002c00c88947 */ /* 0x008fea0003800000 */
.L_x_325:
[----:B------:R-:W-:Y:S05]  /*d350*/  BSYNC B0 ;  /* 0x0000000000007941 */ /* 0x000fea0003800000 */
.L_x_246:
[----:B------:R-:W-:Y:S01]  /*d360*/  ULDC.64 UR4, c[0x0][0x300] ;  /* 0x0000c00000047ab9 */ /* 0x000fe20000000a00 */
[----:B------:R-:W4:Y:S01]  /*d370*/  LDC R11, c[0x0][0x2f4] ;  /* 0x0000bd00ff0b7b82 */ /* 0x000f220000000800 */
        /* <DEDUP_REMOVED lines=15> */
[-C--:B----4-:R-:W-:Y:S02]  /*d470*/  ISETP.GE.AND P2, PT, R13, R11.reuse, PT ;  /* 0x0000000b0d00720c */ /* 0x090fe40003f46270 */
[----:B------:R-:W-:Y:S01]  /*d480*/  IMAD R8, R18, UR5, R3 ;  /* 0x0000000512087c24 */ /* 0x000fe2000f8e0203 */
[----:B------:R-:W-:Y:S02]  /*d490*/  IADD3 R7, P0, R2, UR6, RZ ;  /* 0x0000000602077c10 */ /* 0x000fe4000ff1e0ff */
[----:B------:R-:W-:Y:S02]  /*d4a0*/  ISETP.GE.AND P3, PT, R12, R11, PT ;  /* 0x0000000b0c00720c */ /* 0x000fe40003f66270 */
[----:B------:R-:W-:-:S02]  /*d4b0*/  IADD3.X R8, R8, UR7, RZ, P0, !PT ;  /* 0x0000000708087c10 */ /* 0x000fc400087fe4ff */
[----:B------:R-:W-:Y:S01]  /*d4c0*/  ISETP.GE.AND P4, PT, R29, R11, PT ;  /* 0x0000000b1d00720c */ /* 0x000fe20003f86270 */
[----:B------:R-:W-:-:S12]  /*d4d0*/  BRA.DIV UR4, `(.L_x_248) ;  /* 0x0000002e04787947 */ /* 0x000fd8000b800000 */
[----:B------:R-:W4:Y:S04]  /*d4e0*/  SHFL.IDX PT, R2, R7, RZ, 0x1e1f ;  /* 0x001e1fff07027589 */ /* 0x000f2800000e0000 */
[----:B------:R-:W5:Y:S04]  /*d4f0*/  SHFL.IDX PT, R3, R8, RZ, 0x1e1f ;  /* 0x001e1fff08037589 */ /* 0x000f6800000e0000 */
[----:B------:R-:W0:Y:S01]  /*d500*/  SHFL.IDX PT, R8, R8, 0x1, 0x1e1f ;  /* 0x003e1f0008087f89 */ /* 0x000e2200000e0000 */
[----:B----4-:R-:W-:-:S05]  /*d510*/  IADD3 R2, P0, R29, R2, RZ ;  /* 0x000000021d027210 */ /* 0x010fca0007f1e0ff */
[----:B-----5:R-:W-:-:S05]  /*d520*/  IMAD.X R3, RZ, RZ, R3, P0 ;  /* 0x000000ffff037224 */ /* 0x020fca00000e0603 */
[----:B------:R-:W-:Y:S04]  /*d530*/  LDGSTS.E.BYPASS.LTC128B.128 [R6+0x13800], desc[UR50][R2.64], !P4 ;  /* 0x1380000002067fae */ /* 0x000fe8000e101d72 */
[----:B------:R-:W-:Y:S04]  /*d540*/  LDGSTS.E.BYPASS.LTC128B.128 [R6+0x14800], desc[UR50][R2.64+0x20], !P3 ;  /* 0x1480002002067fae */ /* 0x000fe8000d901d72 */
[----:B------:R4:W-:Y:S04]  /*d550*/  LDGSTS.E.BYPASS.LTC128B.128 [R6+0x15800], desc[UR50][R2.64+0x40], !P2 ;  /* 0x1580004002067fae */ /* 0x0009e8000d101d72 */
[----:B----4-:R4:W0:Y:S02]  /*d560*/  SHFL.IDX PT, R2, R7, 0x1, 0x1e1f ;  /* 0x003e1f0007027f89 */ /* 0x01082400000e0000 */
.L_x_331:
[----:B0-----:R-:W-:-:S05]  /*d570*/  IADD3 R2, P0, R29, R2, RZ ;  /* 0x000000021d027210 */ /* 0x001fca0007f1e0ff */
        /* <DEDUP_REMOVED lines=9> */
.L_x_249:
[----:B------:R-:W-:Y:S02]  /*d610*/  PLOP3.LUT P2, PT, P2, P0, PT, 0xa2, 0x0 ;  /* 0x000000000000781c */ /* 0x000fe40001741472 */
[----:B------:R-:W-:-:S08]  /*d620*/  @P0 R2UR P2, UR4, R5 ;  /* 0x00000000050402ca */ /* 0x000fd00000040000 */
[----:B------:R-:W-:-:S05]  /*d630*/  @P0 PLOP3.LUT P0, PT, P2, PT, PT, 0x80, 0x0 ;  /* 0x000000000000081c */ /* 0x000fca000170f070 */
[----:B------:R-:W-:Y:S01]  /*d640*/  @!P2 SYNCS.ARRIVE.TRANS64.RED.A0T1 RZ, [UR4+0x19c30], RZ ;  /* 0x019c30ffffffa9a7 */ /* 0x000fe20008200404 */
[----:B------:R-:W-:Y:S07]  /*d650*/  @!P2 ARRIVES.LDGSTSBAR.64.TRANSCNT [UR4+0x19c30] ;  /* 0x019c3000ff00a9b0 */ /* 0x000fee0008000a84 */
[----:B------:R-:W-:Y:S05]  /*d660*/  @P0 BRA.U.ANY `(.L_x_249) ;  /* 0xfffffffd00e80947 */ /* 0x000fea000393ffff */
[----:B------:R-:W-:Y:S01]  /*d670*/  NOP ;  /* 0x0000000000007918 */ /* 0x000fe20000000000 */
[----:B0-----:R-:W-:-:S05]  /*d680*/  IMAD.U32 R2, RZ, RZ, UR44 ;  /* 0x0000002cff027e24 */ /* 0x001fca000f8e00ff */
[----:B------:R-:W-:-:S13]  /*d690*/  ISETP.NE.AND P3, PT, R2, 0x3, PT ;  /* 0x000000030200780c */ /* 0x000fda0003f65270 */
[----:B------:R-:W-:Y:S05]  /*d6a0*/  @!P3 BRA `(.L_x_250) ;  /* 0x000000000004b947 */ /* 0x000fea0003800000 */
[----:B------:R-:W-:Y:S01]  /*d6b0*/  BPT.TRAP 0x1 ;  /* 0x000000040000795c */ /* 0x000fe20000300000 */
.L_x_250:
[----:B------:R-:W-:Y:S01]  /*d6c0*/  IMAD.U32 R2, RZ, RZ, UR45 ;  /* 0x0000002dff027e24 */ /* 0x000fe2000f8e00ff */
[----:B------:R0:W-:Y:S04]  /*d6d0*/  SYNCS.ARRIVE.TRANS64.A1T0 RZ, [R5+URZ+0x19c30], RZ ;  /* 0x019c30ff05ff79a7 */ /* 0x0001e8000810003f */
[----:B------:R-:W-:-:S13]  /*d6e0*/  ISETP.NE.AND P0, PT, R2, 0x3, PT ;  /* 0x000000030200780c */ /* 0x000fda0003f05270 */
[----:B0-----:R-:W-:Y:S05]  /*d6f0*/  @!P0 BRA `(.L_x_251) ;  /* 0x0000000000048947 */ /* 0x001fea0003800000 */
[----:B------:R-:W-:Y:S01]  /*d700*/  BPT.TRAP 0x1 ;  /* 0x000000040000795c */ /* 0x000fe20000300000 */
.L_x_251:
[----:B------:R-:W-:Y:S01]  /*d710*/  LOP3.LUT R3, R4, 0x1, RZ, 0x3c, !PT ;  /* 0x0000000104037812 */ /* 0x000fe200078e3cff */
[----:B------:R-:W-:Y:S01]  /*d720*/  IMAD R2, R0, 0x8, R16 ;  /* 0x0000000800027824 */ /* 0x000fe200078e0210 */
[----:B------:R-:W-:Y:S02]  /*d730*/  BSSY B0, `(.L_x_252) ;  /* 0x0000004000007945 */ /* 0x000fe40003800000 */
[----:B------:R-:W-:-:S04]  /*d740*/  SHF.L.U32 R3, R3, 0x1f, RZ ;  /* 0x0000001f03037819 */ /* 0x000fc800000006ff */
[----:B------:R-:W0:Y:S02]  /*d750*/  SYNCS.PHASECHK.TRANS64.TRYWAIT P2, [R2+URZ+0x19c70], R3 ;  /* 0x019c7003020075a7 */ /* 0x000e24000804017f */
[----:B0-----:R-:W-:Y:S05]  /*d760*/  @!P2 BRA `(.L_x_253) ;  /* 0x0000002c006ca947 */ /* 0x001fea0003800000 */
.L_x_332:
[----:B------:R-:W-:Y:S05]  /*d770*/  BSYNC B0 ;  /* 0x0000000000007941 */ /* 0x000fea0003800000 */
.L_x_252:
[----:B--23--:R-:W-:-:S05]  /*d780*/  IMAD.U32 R5, RZ, RZ, UR44 ;  /* 0x0000002cff057e24 */ /* 0x00cfca000f8e00ff */
[----:B------:R-:W-:-:S13]  /*d790*/  ISETP.NE.AND P2, PT, R5, 0x3, PT ;  /* 0x000000030500780c */ /* 0x000fda0003f45270 */
[----:B------:R-:W-:Y:S05]  /*d7a0*/  @!P2 BRA `(.L_x_254) ;  /* 0x000000000004a947 */ /* 0x000fea0003800000 */
[----:B------:R-:W-:Y:S01]  /*d7b0*/  BPT.TRAP 0x1 ;  /* 0x000000040000795c */ /* 0x000fe20000300000 */
.L_x_254:
[----:B------:R-:W-:Y:S01]  /*d7c0*/  SHF.L.U32 R4, R4, 0x1f, RZ ;  /* 0x0000001f04047819 */ /* 0x000fe200000006ff */
[----:B------:R-:W-:-:S03]  /*d7d0*/  IMAD R3, R0, 0x3000, RZ ;  /* 0x0000300000037824 */ /* 0x000fc600078e02ff */
[----:B------:R-:W0:Y:S02]  /*d7e0*/  SYNCS.PHASECHK.TRANS64.TRYWAIT P2, [R2+URZ+0x19c60], R4 ;  /* 0x019c6004020075a7 */ /* 0x000e24000804017f */
[----:B0-----:R-:W-:Y:S05]  /*d7f0*/  @!P2 BRA `(.L_x_255) ;  /* 0x0000002c005ca947 */ /* 0x001fea0003800000 */
.L_x_333:
[----:B------:R-:W2:Y:S04]  /*d800*/  LDL R0, [R1+0x18] ;  /* 0x0000180001007983 */ /* 0x000ea80000100800 */
[----:B------:R-:W3:Y:S04]  /*d810*/  LDL R10, [R1+0x10] ;  /* 0x00001000010a7983 */ /* 0x000ee80000100800 */
[----:B------:R-:W5:Y:S01]  /*d820*/  LDL R12, [R1+0x14] ;  /* 0x00001400010c7983 */ /* 0x000f620000100800 */
[----:B------:R-:W-:Y:S05]  /*d830*/  WARPSYNC.ALL ;  /* 0x0000000000007948 */ /* 0x000fea0003800000 */
[----:B--2---:R-:W-:-:S02]  /*d840*/  LOP3.LUT R0, R3, R0, RZ, 0xfc, !PT ;  /* 0x0000000003007212 */ /* 0x004fc400078efcff */
[----:B---3--:R-:W-:-:S03]  /*d850*/  LOP3.LUT R3, R3, R10, RZ, 0xfc, !PT ;  /* 0x0000000a03037212 */ /* 0x008fc600078efcff */
[C---:B------:R-:W-:Y:S02]  /*d860*/  IMAD.IADD R0, R16.reuse, 0x1, R0 ;  /* 0x0000000110007824 */ /* 0x040fe400078e0200 */
[----:B------:R-:W-:-:S03]  /*d870*/  IMAD.IADD R3, R16, 0x1, R3 ;  /* 0x0000000110037824 */ /* 0x000fc600078e0203 */
[----:B0---4-:R-:W0:Y:S02]  /*d880*/  LDSM.16.MT88.4 R4, [R0+0x9000] ;  /* 0x009000000004783b */ /* 0x011e240000004200 */
[C-C-:B0-----:R-:W-:Y:S02]  /*d890*/  PRMT R8, R4.reuse, 0x6420, R5.reuse ;  /* 0x0000642004087816 */ /* 0x141fe40000000005 */
[----:B------:R-:W-:Y:S02]  /*d8a0*/  PRMT R9, R4, 0x7531, R5 ;  /* 0x0000753104097816 */ /* 0x000fe40000000005 */
[C-C-:B------:R-:W-:Y:S02]  /*d8b0*/  PRMT R10, R6.reuse, 0x6420, R7.reuse ;  /* 0x00006420060a7816 */ /* 0x140fe40000000007 */
[----:B------:R-:W-:-:S05]  /*d8c0*/  PRMT R11, R6, 0x7531, R7 ;  /* 0x00007531060b7816 */ /* 0x000fca0000000007 */
[----:B------:R-:W-:Y:S04]  /*d8d0*/  STSM.16.M88.4 [R3+0x3000], R8 ;  /* 0x0030000803007844 */ /* 0x000fe80000000200 */
[----:B------:R-:W0:Y:S02]  /*d8e0*/  LDSM.16.MT88.4 R4, [R0+0xa000] ;  /* 0x00a000000004783b */ /* 0x000e240000004200 */
[C-C-:B0-----:R-:W-:Y:S02]  /*d8f0*/  PRMT R8, R4.reuse, 0x6420, R5.reuse ;  /* 0x0000642004087816 */ /* 0x141fe40000000005 */
[----:B------:R-:W-:Y:S02]  /*d900*/  PRMT R9, R4, 0x7531, R5 ;  /* 0x0000753104097816 */ /* 0x000fe40000000005 */
[----:B------:R-:W-:-:S02]  /*d910*/  PRMT R10, R6, 0x6420, R7 ;  /* 0x00006420060a7816 */ /* 0x000fc40000000007 */
[----:B------:R-:W-:-:S05]  /*d920*/  PRMT R11, R6, 0x7531, R7 ;  /* 0x00007531060b7816 */ /* 0x000fca0000000007 */
[----:B------:R-:W-:Y:S04]  /*d930*/  STSM.16.M88.4 [R3+0x4000], R8 ;  /* 0x0040000803007844 */ /* 0x000fe80000000200 */
[----:B------:R-:W0:Y:S02]  /*d940*/  LDSM.16.MT88.4 R4, [R0+0xb000] ;  /* 0x00b000000004783b */ /* 0x000e240000004200 */
[C-C-:B0-----:R-:W-:Y:S02]  /*d950*/  PRMT R8, R4.reuse, 0x6420, R5.reuse ;  /* 0x0000642004087816 */ /* 0x141fe40000000005 */
[----:B------:R-:W-:Y:S02]  /*d960*/  PRMT R9, R4, 0x7531, R5 ;  /* 0x0000753104097816 */ /* 0x000fe40000000005 */
[----:B------:R-:W-:-:S02]  /*d970*/  PRMT R10, R6, 0x6420, R7 ;  /* 0x00006420060a7816 */ /* 0x000fc40000000007 */
[----:B------:R-:W-:-:S05]  /*d980*/  PRMT R11, R6, 0x7531, R7 ;  /* 0x00007531060b7816 */ /* 0x000fca0000000007 */
[----:B------:R5:W-:Y:S04]  /*d990*/  STSM.16.M88.4 [R3+0x5000], R8 ;  /* 0x0050000803007844 */ /* 0x000be80000000200 */
[----:B------:R-:W0:Y:S01]  /*d9a0*/  LDSM.16.MT88.4 R4, [R0+0x9800] ;  /* 0x009800000004783b */ /* 0x000e220000004200 */
[----:B-----5:R-:W-:Y:S01]  /*d9b0*/  IADD3 R3, R12, 0x3000, R3 ;  /* 0x000030000c037810 */ /* 0x020fe20007ffe003 */
[----:B------:R-:W-:-:S05]  /*d9c0*/  IMAD.U32 R12, RZ, RZ, UR44 ;  /* 0x0000002cff0c7e24 */ /* 0x000fca000f8e00ff */
[----:B------:R-:W-:Y:S02]  /*d9d0*/  ISETP.NE.AND P2, PT, R12, 0x3, PT ;  /* 0x000000030c00780c */ /* 0x000fe40003f45270 */
[C-C-:B0-----:R-:W-:Y:S02]  /*d9e0*/  PRMT R8, R4.reuse, 0x6420, R5.reuse ;  /* 0x0000642004087816 */ /* 0x141fe40000000005 */
[----:B------:R-:W-:Y:S02]  /*d9f0*/  PRMT R9, R4, 0x7531, R5 ;  /* 0x0000753104097816 */ /* 0x000fe40000000005 */
[C-C-:B------:R-:W-:Y:S02]  /*da00*/  PRMT R10, R6.reuse, 0x6420, R7.reuse ;  /* 0x00006420060a7816 */ /* 0x140fe40000000007 */
[----:B------:R-:W-:-:S05]  /*da10*/  PRMT R11, R6, 0x7531, R7 ;  /* 0x00007531060b7816 */ /* 0x000fca0000000007 */
[----:B------:R-:W-:Y:S04]  /*da20*/  STSM.16.M88.4 [R3], R8 ;  /* 0x0000000803007844 */ /* 0x000fe80000000200 */
        /* <DEDUP_REMOVED lines=17> */
[----:B--2---:R-:W2:Y:S01]  /*db40*/  FENCE.VIEW.ASYNC.S ;  /* 0x00000000000073c6 */ /* 0x004ea20000000000 */
[----:B------:R-:W-:Y:S05]  /*db50*/  @!P2 BRA `(.L_x_256) ;  /* 0x000000000004a947 */ /* 0x000fea0003800000 */
[----:B------:R-:W-:Y:S01]  /*db60*/  BPT.TRAP 0x1 ;  /* 0x000000040000795c */ /* 0x000fe20000300000 */
.L_x_256:
[----:B--2---:R2:W-:Y:S01]  /*db70*/  SYNCS.ARRIVE.TRANS64.A1T0 RZ, [R2+URZ+0x19c50], RZ ;  /* 0x019c50ff02ff79a7 */ /* 0x0045e2000810003f */
[----:B------:R-:W-:Y:S06]  /*db80*/  BAR.SYNC.DEFER_BLOCKING 0x2, 0x80 ;  /* 0x0082000000007b1d */ /* 0x000fec0000010000 */
[----:B------:R-:W-:Y:S05]  /*db90*/  @!P0 BRA `(.L_x_257) ;  /* 0x0000000000048947 */ /* 0x000fea0003800000 */
[----:B------:R-:W-:Y:S01]  /*dba0*/  BPT.TRAP 0x1 ;  /* 0x000000040000795c */ /* 0x000fe20000300000 */
.L_x_257:
[----:B------:R-:W3:Y:S01]  /*dbb0*/  LDL R0, [R1+0x8] ;  /* 0x0000080001007983 */ /* 0x000ee20000100800 */
[----:B--2---:R-:W-:Y:S02]  /*dbc0*/  VIADD R2, R2, 0x19c80 ;  /* 0x00019c8002027836 */ /* 0x004fe40000000000 */
[----:B------:R-:W-:-:S03]  /*dbd0*/  IMAD.MOV.U32 R4, RZ, RZ, R22 ;  /* 0x000000ffff047224 */ /* 0x000fc600078e0016 */
[----:B---3--:R-:W-:Y:S01]  /*dbe0*/  PRMT R2, R0, 0x654, R2 ;  /* 0x0000065400027816 */ /* 0x008fe20000000002 */
[----:B------:R-:W-:-:S03]  /*dbf0*/  IMAD.MOV.U32 R0, RZ, RZ, R19 ;  /* 0x000000ffff007224 */ /* 0x000fc600078e0013 */
[----:B------:R2:W-:Y:S01]  /*dc00*/  SYNCS.ARRIVE.TRANS64.RED.A1T0 RZ, [R2+URZ], RZ ;  /* 0x000000ff02ff79a7 */ /* 0x0005e2000810043f */
[----:B------:R-:W-:Y:S05]  /*dc10*/  @P1 BRA `(.L_x_258) ;  /* 0xfffffff000081947 */ /* 0x000fea000383ffff */
.L_x_238:
[----:B--2---:R-:W2:Y:S01]  /*dc20*/  S2R R2, SR_TID.X ;  /* 0x0000000000027919 */ /* 0x004ea20000002100 */
[----:B-1----:R-:W-:Y:S01]  /*dc30*/  IMAD.U32 R0, RZ, RZ, UR45 ;  /* 0x0000002dff007e24 */ /* 0x002fe2000f8e00ff */
[----:B------:R-:W-:Y:S04]  /*dc40*/  BSSY B0, `(.L_x_259) ;  /* 0x0000011000007945 */ /* 0x000fe80003800000 */
[----:B------:R-:W-:Y:S02]  /*dc50*/  ISETP.NE.AND P0, PT, R0, 0x3, PT ;  /* 0x000000030000780c */ /* 0x000fe40003f05270 */
[----:B--2---:R-:W-:-:S04]  /*dc60*/  LOP3.LUT R2, R2, 0x7f, RZ, 0xc0, !PT ;  /* 0x0000007f02027812 */ /* 0x004fc800078ec0ff */
[----:B------:R-:W-:-:S13]  /*dc70*/  ISETP.NE.AND P1, PT, R2, RZ, PT ;  /* 0x000000ff0200720c */ /* 0x000fda0003f25270 */
[----:B------:R-:W-:Y:S05]  /*dc80*/  @P1 BRA `(.L_x_260) ;  /* 0x0000000000301947 */ /* 0x000fea0003800000 */
[----:B------:R-:W1:Y:S01]  /*dc90*/  S2R R5, SR_LANEID ;  /* 0x0000000000057919 */ /* 0x000e620000000000 */
[----:B------:R-:W-:Y:S01]  /*dca0*/  VOTEU.ANY UR4, UPT, PT ;  /* 0x0000000000047886 */ /* 0x000fe200038e0100 */
[----:B0-----:R-:W0:Y:S01]  /*dcb0*/  LDC.64 R2, c[0x0][0xc60] ;  /* 0x00031800ff027b82 */ /* 0x001e220000000a00 */
[----:B------:R-:W1:Y:S02]  /*dcc0*/  FLO.U32 R0, UR4 ;  /* 0x0000000400007d00 */ /* 0x000e6400080e0000 */
[----:B-1----:R-:W-:-:S06]  /*dcd0*/  ISETP.EQ.U32.AND P1, PT, R0, R5, PT ;  /* 0x000000050000720c */ /* 0x002fcc0003f22070 */
[----:B------:R-:W0:Y:S07]  /*dce0*/  POPC R5, UR4 ;  /* 0x0000000400057d09 */ /* 0x000e2e0008000000 */
[----:B0-----:R-:W2:Y:S01]  /*dcf0*/  @P1 ATOMG.E.ADD.STRONG.GPU PT, R3, desc[UR50][R2.64], R5 ;  /* 0x00000005020319a8 */ /* 0x001ea200081ee1f2 */
[----:B------:R-:W0:Y:S02]  /*dd00*/  S2R R4, SR_LTMASK ;  /* 0x0000000000047919 */ /* 0x000e240000003900 */
[----:B0-----:R-:W-:-:S04]  /*dd10*/  LOP3.LUT R4, R4, UR4, RZ, 0xc0, !PT ;  /* 0x0000000404047c12 */ /* 0x001fc8000f8ec0ff */
[----:B------:R-:W0:Y:S01]  /*dd20*/  POPC R7, R4 ;  /* 0x0000000400077309 */ /* 0x000e220000000000 */
[----:B--2---:R-:W0:Y:S02]  /*dd30*/  SHFL.IDX PT, R0, R3, R0, 0x1f ;  /* 0x00001f0003007589 */ /* 0x004e2400000e0000 */
[----:B0-----:R-:W-:-:S07]  /*dd40*/  IADD3 R24, R0, UR46, R7 ;  /* 0x0000002e00187c10 */ /* 0x001fce000fffe007 */
.L_x_260:
[----:B------:R-:W-:Y:S05]  /*dd50*/  BSYNC B0 ;  /* 0x0000000000007941 */ /* 0x000fea0003800000 */
.L_x_259:
[----:B------:R-:W-:Y:S05]  /*dd60*/  @!P0 BRA `(.L_x_261) ;  /* 0x0000000000048947 */ /* 0x000fea0003800000 */
[----:B------:R-:W-:Y:S01]  /*dd70*/  BPT.TRAP 0x1 ;  /* 0x000000040000795c */ /* 0x000fe20000300000 */
.L_x_261:
[----:B------:R-:W-:Y:S01]  /*dd80*/  LOP3.LUT R0, R22, 0x1, RZ, 0x3c, !PT ;  /* 0x0000000116007812 */ /* 0x000fe200078e3cff */
[----:B0-----:R-:W-:Y:S01]  /*dd90*/  IMAD R3, R19, 0x8, R16 ;  /* 0x0000000813037824 */ /* 0x001fe200078e0210 */
[----:B------:R-:W-:Y:S02]  /*dda0*/  BSSY B0, `(.L_x_262) ;  /* 0x0000004000007945 */ /* 0x000fe40003800000 */
[----:B------:R-:W-:-:S04]  /*ddb0*/  SHF.L.U32 R0, R0, 0x1f, RZ ;  /* 0x0000001f00007819 */ /* 0x000fc800000006ff */
[----:B------:R-:W0:Y:S02]  /*ddc0*/  SYNCS.PHASECHK.TRANS64.TRYWAIT P1, [R3+URZ+0x19c70], R0 ;  /* 0x019c7000030075a7 */ /* 0x000e24000802017f */
[----:B0-----:R-:W-:Y:S05]  /*ddd0*/  @!P1 BRA `(.L_x_263) ;  /* 0x0000002400f89947 */ /* 0x001fea0003800000 */
.L_x_334:
[----:B------:R-:W-:Y:S05]  /*dde0*/  BSYNC B0 ;  /* 0x0000000000007941 */ /* 0x000fea0003800000 */
.L_x_262:
[----:B------:R-:W-:-:S05]  /*ddf0*/  IMAD.U32 R2, RZ, RZ, UR44 ;  /* 0x0000002cff027e24 */ /* 0x000fca000f8e00ff */
[----:B------:R-:W-:-:S13]  /*de00*/  ISETP.NE.AND P1, PT, R2, 0x3, PT ;  /* 0x000000030200780c */ /* 0x000fda0003f25270 */
[----:B------:R-:W-:Y:S05]  /*de10*/  @!P1 BRA `(.L_x_264) ;  /* 0x0000000000049947 */ /* 0x000fea0003800000 */
[----:B------:R-:W-:Y:S01]  /*de20*/  BPT.TRAP 0x1 ;  /* 0x000000040000795c */ /* 0x000fe20000300000 */
.L_x_264:
[----:B0-----:R-:W-:-:S04]  /*de30*/  SHF.L.U32 R0, R22, 0x1f, RZ ;  /* 0x0000001f16007819 */ /* 0x001fc800000006ff */
[----:B------:R-:W0:Y:S02]  /*de40*/  SYNCS.PHASECHK.TRANS64.TRYWAIT P1, [R3+URZ+0x19c60], R0 ;  /* 0x019c6000030075a7 */ /* 0x000e24000802017f */
[----:B0-----:R-:W-:Y:S05]  /*de50*/  @!P1 BRA `(.L_x_265) ;  /* 0x0000002400ec9947 */ /* 0x001fea0003800000 */
.L_x_335:
[----:B------:R-:W2:Y:S04]  /*de60*/  LDL R4, [R1+0x18] ;  /* 0x0000180001047983 */ /* 0x000ea80000100800 */
[----:B------:R-:W3:Y:S04]  /*de70*/  LDL R10, [R1+0x10] ;  /* 0x00001000010a7983 */ /* 0x000ee80000100800 */
[----:B------:R-:W4:Y:S01]  /*de80*/  LDL R12, [R1+0x14] ;  /* 0x00001400010c7983 */ /* 0x000f220000100800 */
[----:B------:R-:W-:Y:S01]  /*de90*/  IMAD R2, R19, 0x3000, RZ ;  /* 0x0000300013027824 */ /* 0x000fe200078e02ff */
[----:B------:R-:W-:Y:S05]  /*dea0*/  WARPSYNC.ALL ;  /* 0x0000000000007948 */ /* 0x000fea0003800000 */
[----:B--2---:R-:W-:-:S02]  /*deb0*/  LOP3.LUT R5, R2, R4, RZ, 0xfc, !PT ;  /* 0x0000000402057212 */ /* 0x004fc400078efcff */
[----:B---3--:R-:W-:-:S03]  /*dec0*/  LOP3.LUT R2, R2, R10, RZ, 0xfc, !PT ;  /* 0x0000000a02027212 */ /* 0x008fc600078efcff */
[C---:B0-----:R-:W-:Y:S02]  /*ded0*/  IMAD.IADD R0, R16.reuse, 0x1, R5 ;  /* 0x0000000110007824 */ /* 0x041fe400078e0205 */
[----:B------:R-:W-:-:S03]  /*dee0*/  IMAD.IADD R2, R16, 0x1, R2 ;  /* 0x0000000110027824 */ /* 0x000fc600078e0202 */
[----:B------:R-:W0:Y:S02]  /*def0*/  LDSM.16.MT88.4 R4, [R0+0x9000] ;  /* 0x009000000004783b */ /* 0x000e240000004200 */
        /* <DEDUP_REMOVED lines=18> */
[----:B----4-:R-:W-:Y:S01]  /*e020*/  IADD3 R2, R12, 0x3000, R2 ;  /* 0x000030000c027810 */ /* 0x010fe20007ffe002 */
        /* <DEDUP_REMOVED lines=27> */
.L_x_266:
[----:B-1----:R1:W-:Y:S01]  /*e1e0*/  SYNCS.ARRIVE.TRANS64.A1T0 RZ, [R3+URZ+0x19c50], RZ ;  /* 0x019c50ff03ff79a7 */ /* 0x0023e2000810003f */
[----:B------:R-:W-:Y:S06]  /*e1f0*/  BAR.SYNC.DEFER_BLOCKING 0x2, 0x80 ;  /* 0x0082000000007b1d */ /* 0x000fec0000010000 */
[----:B------:R-:W-:Y:S05]  /*e200*/  @!P0 BRA `(.L_x_267) ;  /* 0x0000000000048947 */ /* 0x000fea0003800000 */
[----:B------:R-:W-:Y:S01]  /*e210*/  BPT.TRAP 0x1 ;  /* 0x000000040000795c */ /* 0x000fe20000300000 */
.L_x_267:
[----:B------:R-:W2:Y:S01]  /*e220*/  LDL R0, [R1+0x8] ;  /* 0x0000080001007983 */ /* 0x000ea20000100800 */
[----:B-1----:R-:W-:Y:S02]  /*e230*/  VIADD R3, R3, 0x19c80 ;  /* 0x00019c8003037836 */ /* 0x002fe40000000000 */
[----:B------:R-:W-:-:S05]  /*e240*/  VIADD R19, R19, 0x1 ;  /* 0x0000000113137836 */ /* 0x000fca0000000000 */
[----:B------:R-:W-:-:S04]  /*e250*/  ISETP.NE.AND P0, PT, R19, 0x2, PT ;  /* 0x000000021300780c */ /* 0x000fc80003f05270 */
[----:B------:R-:W-:Y:S02]  /*e260*/  SEL R19, R19, RZ, P0 ;  /* 0x000000ff13137207 */ /* 0x000fe40000000000 */
[----:B--2---:R-:W-:-:S04]  /*e270*/  PRMT R3, R0, 0x654, R3 ;  /* 0x0000065400037816 */ /* 0x004fc80000000003 */
[----:B------:R1:W-:Y:S02]  /*e280*/  SYNCS.ARRIVE.TRANS64.RED.A1T0 RZ, [R3+URZ], RZ ;  /* 0x000000ff03ff79a7 */ /* 0x0003e4000810043f */
[----:B-1----:R-:W-:-:S04]  /*e290*/  SEL R3, RZ, 0x1, P0 ;  /* 0x00000001ff037807 */ /* 0x002fc80000000000 */
[----:B------:R-:W-:-:S07]  /*e2a0*/  LOP3.LUT R22, R22, R3, RZ, 0x3c, !PT ;  /* 0x0000000316167212 */ /* 0x000fce00078e3cff */
.L_x_208:
[----:B------:R-:W-:Y:S05]  /*e2b0*/  BSYNC B7 ;  /* 0x0000000000077941 */ /* 0x000fea0003800000 */
.L_x_206:
[----:B------:R-:W-:-:S13]  /*e2c0*/  LOP3.LUT P0, RZ, R28, 0x20, RZ, 0xc0, !PT ;  /* 0x000000201cff7812 */ /* 0x000fda000780c0ff */
[----:B------:R-:W-:Y:S05]  /*e2d0*/  @!P0 BRA `(.L_x_268) ;  /* 0x0000000000288947 */ /* 0x000fea0003800000 */
[----:B------:R-:W1:Y:S08]  /*e2e0*/  S2UR UR4, SR_CgaCtaId ;  /* 0x00000000000479c3 */ /* 0x000e700000008800 */
[----:B------:R-:W-:Y:S01]  /*e2f0*/  BAR.SYNC.DEFER_BLOCKING 0x5, 0x200 ;  /* 0x0148000000007b1d */ /* 0x000fe20000010000 */
[----:B------:R-:W-:Y:S01]  /*e300*/  MOV R16, 0x400 ;  /* 0x0000040000107802 */ /* 0x000fe20000000f00 */
[----:B-1----:R-:W-:-:S05]  /*e310*/  IMAD.U32 R0, RZ, RZ, UR4 ;  /* 0x00000004ff007e24 */ /* 0x002fca000f8e00ff */
[----:B------:R-:W-:Y:S01]  /*e320*/  LEA R16, R0, R16, 0x18 ;  /* 0x0000001000107211 */ /* 0x000fe200078ec0ff */
[----:B------:R-:W-:Y:S04]  /*e330*/  STL [R1+0x8], R0 ;  /* 0x0000080001007387 */ /* 0x000fe80000100800 */
[----:B------:R-:W1:Y:S02]  /*e340*/  LDS.128 R24, [R16+0x19cd0] ;  /* 0x019cd00010187984 */ /* 0x000e640000000c00 */
[----:B-1----:R-:W-:Y:S01]  /*e350*/  R2UR UR40, R27 ;  /* 0x000000001b2872ca */ /* 0x002fe200000e0000 */
[----:B------:R-:W-:Y:S06]  /*e360*/  BAR.ARV 0x4, 0x200 ;  /* 0x0108000000007b1d */ /* 0x000fec0000002000 */
[----:B------:R-:W-:Y:S08]  /*e370*/  BRA `(.L_x_269) ;  /* 0x0000000800ac7947 */ /* 0x000ff00003800000 */
.L_x_268:
[----:B------:R-:W0:Y:S01]  /*e380*/  S2R R0, SR_TID.X ;  /* 0x0000000000007919 */ /* 0x000e220000002100 */
[----:B------:R-:W-:Y:S01]  /*e390*/  ULDC UR4, c[0x0][0xc3c] ;  /* 0x00030f0000047ab9 */ /* 0x000fe20000000800 */
[----:B0-----:R-:W-:Y:S01]  /*e3a0*/  LOP3.LUT R10, R0, 0x1f, RZ, 0xc0, !PT ;  /* 0x0000001f000a7812 */ /* 0x001fe200078ec0ff */
[----:B------:R-:W-:-:S03]  /*e3b0*/  IMAD.MOV.U32 R0, RZ, RZ, RZ ;  /* 0x000000ffff007224 */ /* 0x000fc600078e00ff */
[C---:B------:R-:W-:Y:S01]  /*e3c0*/  ISETP.NE.AND P0, PT, R10.reuse, 0x1f, PT ;  /* 0x0000001f0a00780c */ /* 0x040fe20003f05270 */
[----:B------:R-:W-:-:S05]  /*e3d0*/  VIADD R7, R10, UR40 ;  /* 0x000000280a077c36 */ /* 0x000fca0008000000 */
[----:B------:R-:W-:Y:S01]  /*e3e0*/  ISETP.GE.OR P1, PT, R7, UR4, !P0 ;  /* 0x0000000407007c0c */ /* 0x000fe2000c726670 */
[----:B------:R-:W-:Y:S01]  /*e3f0*/  IMAD.MOV.U32 R6, RZ, RZ, RZ ;  /* 0x000000ffff067224 */ /* 0x000fe200078e00ff */
[----:B------:R-:W-:Y:S01]  /*e400*/  ISETP.GE.U32.AND P2, PT, R10, 0x2, PT ;  /* 0x000000020a00780c */ /* 0x000fe20003f46070 */
[----:B------:R-:W-:-:S10]  /*e410*/  ULDC UR4, c[0x0][0xc3c] ;  /* 0x00030f0000047ab9 */ /* 0x000fd40000000800 */
[----:B------:R-:W0:Y:S08]  /*e420*/  @!P1 LDC.64 R2, c[0x0][0xc80] ;  /* 0x00032000ff029b82 */ /* 0x000e300000000a00 */
[----:B------:R-:W1:Y:S01]  /*e430*/  @!P1 LDC.64 R4, c[0x0][0xc78] ;  /* 0x00031e00ff049b82 */ /* 0x000e620000000a00 */
[----:B0-----:R-:W-:-:S05]  /*e440*/  @!P1 IMAD.WIDE R2, R7, 0x4, R2 ;  /* 0x0000000407029825 */ /* 0x001fca00078e0202 */
[----:B------:R1:W2:Y:S02]  /*e450*/  @!P1 LDG.E R0, desc[UR50][R2.64] ;  /* 0x0000003202009981 */ /* 0x0002a4000c1e1900 */
[----:B-1----:R-:W-:-:S05]  /*e460*/  @!P1 IMAD.WIDE R2, R7, 0x4, R4 ;  /* 0x0000000407029825 */ /* 0x002fca00078e0204 */
[----:B------:R0:W2:Y:S01]  /*e470*/  @!P1 LDG.E R6, desc[UR50][R2.64] ;  /* 0x0000003202069981 */ /* 0x0000a2000c1e1900 */
[C---:B------:R-:W-:Y:S02]  /*e480*/  ISETP.NE.AND P1, PT, R10.reuse, RZ, PT ;  /* 0x000000ff0a00720c */ /* 0x040fe40003f25270 */
[C---:B------:R-:W-:Y:S02]  /*e490*/  ISETP.GE.U32.AND P3, PT, R10.reuse, 0x4, PT ;  /* 0x000000040a00780c */ /* 0x040fe40003f66070 */
[C---:B------:R-:W-:Y:S02]  /*e4a0*/  ISETP.GE.U32.AND P4, PT, R10.reuse, 0x8, PT ;  /* 0x000000080a00780c */ /* 0x040fe40003f86070 */
[----:B------:R-:W-:Y:S01]  /*e4b0*/  ISETP.GE.U32.AND P5, PT, R10, 0x10, PT ;  /* 0x000000100a00780c */ /* 0x000fe20003fa6070 */
[----:B0-----:R-:W0:Y:S01]  /*e4c0*/  LDC R3, c[0x0][0xc38] ;  /* 0x00030e00ff037b82 */ /* 0x001e220000000800 */
[----:B--2---:R-:W-:-:S05]  /*e4d0*/  IMAD R4, R6, R0, RZ ;  /* 0x0000000006047224 */ /* 0x004fca00078e02ff */
[----:B------:R-:W1:Y:S02]  /*e4e0*/  SHFL.UP PT, R5, R4, 0x1, RZ ;  /* 0x0420000004057989 */ /* 0x000e6400000e00ff */
[----:B-1----:R-:W-:-:S05]  /*e4f0*/  SEL R5, R5, RZ, P1 ;  /* 0x000000ff05057207 */ /* 0x002fca0000800000 */
[----:B------:R-:W-:Y:S02]  /*e500*/  IMAD.IADD R5, R4, 0x1, R5 ;  /* 0x0000000104057824 */ /* 0x000fe400078e0205 */
[----:B------:R-:W-:Y:S04]  /*e510*/  SHFL.IDX PT, R4, R24, RZ, 0x1f ;  /* 0x00001fff18047589 */ /* 0x000fe800000e0000 */
[----:B------:R-:W1:Y:S02]  /*e520*/  SHFL.UP PT, R7, R5, 0x2, RZ ;  /* 0x0440000005077989 */ /* 0x000e6400000e00ff */
[----:B-1----:R-:W-:-:S05]  /*e530*/  SEL R8, R7, RZ, P2 ;  /* 0x000000ff07087207 */ /* 0x002fca0001000000 */
[----:B------:R-:W-:Y:S02]  /*e540*/  IMAD.IADD R8, R5, 0x1, R8 ;  /* 0x0000000105087824 */ /* 0x000fe400078e0208 */
[----:B------:R1:W-:Y:S04]  /*e550*/  SHFL.IDX PT, R5, R24, 0x1, 0x1f ;  /* 0x00201f0018057f89 */ /* 0x0003e800000e0000 */
[----:B------:R-:W2:Y:S01]  /*e560*/  SHFL.UP PT, R7, R8, 0x4, RZ ;  /* 0x0480000008077989 */ /* 0x000ea200000e00ff */
[----:B-1----:R-:W-:Y:S01]  /*e570*/  IMAD.MOV.U32 R24, RZ, RZ, RZ ;  /* 0x000000ffff187224 */ /* 0x002fe200078e00ff */
[----:B--2---:R-:W-:-:S05]  /*e580*/  SEL R7, R7, RZ, P3 ;  /* 0x000000ff07077207 */ /* 0x004fca0001800000 */
        /* <DEDUP_REMOVED lines=11> */
[----:B------:R-:W-:Y:S05]  /*e640*/  @P6 BRA `(.L_x_270) ;  /* 0x0000000000986947 */ /* 0x000fea0003800000 */
.L_x_272:
[----:B------:R-:W-:-:S04]  /*e650*/  UIADD3 UR40, UR40, 0x1f, URZ ;  /* 0x0000001f28287890 */ /* 0x000fc8000fffe03f */
[----:B------:R-:W-:-:S06]  /*e660*/  UISETP.GE.AND UP0, UPT, UR40, UR4, UPT ;  /* 0x000000042800728c */ /* 0x000fcc000bf06270 */
[----:B------:R-:W-:-:S13]  /*e670*/  PLOP3.LUT P6, PT, PT, PT, UP0, 0x40, 0x0 ;  /* 0x000000000000781c */ /* 0x000fda0003fce808 */
[----:B------:R-:W-:Y:S05]  /*e680*/  @!P6 BRA `(.L_x_271) ;  /* 0x0000000400a8e947 */ /* 0x000fea0003800000 */
[----:B------:R-:W0:Y:S02]  /*e690*/  S2R R0, SR_TID.X ;  /* 0x0000000000007919 */ /* 0x000e240000002100 */
[----:B0-----:R-:W-:-:S05]  /*e6a0*/  LOP3.LUT R0, R0, 0x1f, RZ, 0xc0, !PT ;  /* 0x0000001f00007812 */ /* 0x001fca00078ec0ff */
[----:B------:R-:W-:Y:S02]  /*e6b0*/  VIADD R6, R0, UR40 ;  /* 0x0000002800067c36 */ /* 0x000fe40008000000 */
[----:B------:R-:W-:-:S03]  /*e6c0*/  IMAD.MOV.U32 R0, RZ, RZ, RZ ;  /* 0x000000ffff007224 */ /* 0x000fc600078e00ff */
[----:B------:R-:W-:-:S13]  /*e6d0*/  ISETP.GE.OR P6, PT, R6, UR4, !P0 ;  /* 0x0000000406007c0c */ /* 0x000fda000c7c6670 */
[----:B------:R-:W0:Y:S02]  /*e6e0*/  @!P6 LDC.64 R2, c[0x0][0xc80] ;  /* 0x00032000ff02eb82 */ /* 0x000e240000000a00 */
[----:B0-----:R-:W-:-:S05]  /*e6f0*/  @!P6 IMAD.WIDE R2, R6, 0x4, R2 ;  /* 0x000000040602e825 */ /* 0x001fca00078e0202 */
[----:B------:R0:W2:Y:S02]  /*e700*/  @!P6 LDG.E R0, desc[UR50][R2.64] ;  /* 0x000000320200e981 */ /* 0x0000a4000c1e1900 */
[----:B0-----:R-:W0:Y:S02]  /*e710*/  @!P6 LDC.64 R2, c[0x0][0xc78] ;  /* 0x00031e00ff02eb82 */ /* 0x001e240000000a00 */
[----:B0-----:R-:W-:-:S04]  /*e720*/  @!P6 IMAD.WIDE R2, R6, 0x4, R2 ;  /* 0x000000040602e825 */ /* 0x001fc800078e0202 */
[----:B------:R-:W-:-:S06]  /*e730*/  IMAD.MOV.U32 R6, RZ, RZ, RZ ;  /* 0x000000ffff067224 */ /* 0x000fcc00078e00ff */
[----:B------:R-:W2:Y:S02]  /*e740*/  @!P6 LDG.E R6, desc[UR50][R2.64] ;  /* 0x000000320206e981 */ /* 0x000ea4000c1e1900 */
[----:B--2---:R-:W-:-:S05]  /*e750*/  IMAD R10, R6, R0, RZ ;  /* 0x00000000060a7224 */ /* 0x004fca00078e02ff */
        /* <DEDUP_REMOVED lines=14> */
[----:B------:R-:W-:Y:S02]  /*e840*/  IMAD.IADD R2, R2, 0x1, R3 ;  /* 0x0000000102027824 */ /* 0x000fe400078e0203 */
[----:B------:R-:W0:Y:S03]  /*e850*/  LDC R3, c[0x0][0xc38] ;  /* 0x00030e00ff037b82 */ /* 0x000e260000000800 */
[----:B------:R-:W0:Y:S02]  /*e860*/  SHFL.IDX PT, R10, R2, 0x1f, 0x1f ;  /* 0x03e01f00020a7f89 */ /* 0x000e2400000e0000 */
[----:B0-----:R-:W-:-:S04]  /*e870*/  IMAD R8, R10, R3, RZ ;  /* 0x000000030a087224 */ /* 0x001fc800078e02ff */
[----:B------:R-:W-:-:S05]  /*e880*/  IMAD.IADD R5, R8, 0x1, R5 ;  /* 0x0000000108057824 */ /* 0x000fca00078e0205 */
[----:B------:R-:W-:-:S13]  /*e890*/  ISETP.GT.AND P6, PT, R5, R4, PT ;  /* 0x000000040500720c */ /* 0x000fda0003fc4270 */
[----:B------:R-:W-:Y:S05]  /*e8a0*/  @!P6 BRA `(.L_x_272) ;  /* 0xfffffffc0068e947 */ /* 0x000fea000383ffff */
.L_x_270:
[----:B------:R-:W-:-:S04]  /*e8b0*/  IMAD.IADD R5, R5, 0x1, -R8 ;  /* 0x0000000105057824 */ /* 0x000fc800078e0a08 */
[----:B------:R-:W-:-:S05]  /*e8c0*/  IMAD R7, R2, R3, R5 ;  /* 0x0000000302077224 */ /* 0x000fca00078e0205 */
[----:B------:R-:W-:-:S13]  /*e8d0*/  ISETP.GT.AND P0, PT, R7, R4, PT ;  /* 0x000000040700720c */ /* 0x000fda0003f04270 */
[----:B------:R-:W-:Y:S02]  /*e8e0*/  VOTEU.ANY UR5, UPT, !P0 ;  /* 0x0000000000057886 */ /* 0x000fe400040e0100 */
[----:B------:R-:W-:Y:S01]  /*e8f0*/  ISETP.NE.AND P0, PT, RZ, UR5, PT ;  /* 0x00000005ff007c0c */ /* 0x000fe2000bf05270 */
[----:B------:R-:W-:-:S06]  /*e900*/  UPOPC UR4, UR5 ;  /* 0x00000005000472bf */ /* 0x000fcc0008000000 */
[----:B------:R-:W-:Y:S02]  /*e910*/  IMAD.U32 R7, RZ, RZ, UR4 ;  /* 0x00000004ff077e24 */ /* 0x000fe4000f8e00ff */
[----:B------:R-:W-:-:S03]  /*e920*/  IMAD.U32 R9, RZ, RZ, UR4 ;  /* 0x00000004ff097e24 */ /* 0x000fc6000f8e00ff */
[----:B------:R0:W1:Y:S04]  /*e930*/  SHFL.IDX PT, R0, R0, R7, 0x1f ;  /* 0x00001f0700007589 */ /* 0x00006800000e0000 */
[----:B------:R0:W2:Y:S01]  /*e940*/  SHFL.IDX PT, R6, R6, R9, 0x1f ;  /* 0x00001f0906067589 */ /* 0x0000a200000e0000 */
[----:B------:R-:W-:Y:S05]  /*e950*/  @!P0 BRA `(.L_x_273) ;  /* 0x00000000000c8947 */ /* 0x000fea0003800000 */
[----:B------:R-:W-:-:S06]  /*e960*/  UIADD3 UR5, UR4, -0x1, URZ ;  /* 0xffffffff04057890 */ /* 0x000fcc000fffe03f */
[----:B0-----:R-:W-:-:S05]  /*e970*/  IMAD.U32 R7, RZ, RZ, UR5 ;  /* 0x00000005ff077e24 */ /* 0x001fca000f8e00ff */
[----:B------:R3:W4:Y:S02]  /*e980*/  SHFL.IDX PT, R24, R2, R7, 0x1f ;  /* 0x00001f0702187589 */ /* 0x00072400000e0000 */
.L_x_273:
[-C--:B01-3--:R-:W-:Y:S01]  /*e990*/  IABS R7, R0.reuse ;  /* 0x0000000000077213 */ /* 0x08bfe20000000000 */
[----:B----4-:R-:W-:Y:S01]  /*e9a0*/  IMAD R24, R24, R3, R5 ;  /* 0x0000000318187224 */ /* 0x010fe200078e0205 */
[----:B------:R-:W-:Y:S02]  /*e9b0*/  UIADD3 UR40, UR4, UR40, URZ ;  /* 0x0000002804287290 */ /* 0x000fe4000fffe03f */
[----:B------:R-:W0:Y:S01]  /*e9c0*/  I2F.RP R5, R7 ;  /* 0x0000000700057306 */ /* 0x000e220000209400 */
[----:B------:R-:W-:Y:S01]  /*e9d0*/  IMAD.IADD R25, R4, 0x1, -R24 ;  /* 0x0000000104197824 */ /* 0x000fe200078e0a18 */
[----:B------:R-:W-:-:S05]  /*e9e0*/  IABS R4, R0 ;  /* 0x0000000000047213 */ /* 0x000fca0000000000 */
[----:B------:R-:W-:Y:S01]  /*e9f0*/  IMAD.MOV R4, RZ, RZ, -R4 ;  /* 0x000000ffff047224 */ /* 0x000fe200078e0a04 */
[----:B0-----:R-:W0:Y:S02]  /*ea00*/  MUFU.RCP R5, R5 ;  /* 0x0000000500057308 */ /* 0x001e240000001000 */
[----:B0-----:R-:W-:-:S06]  /*ea10*/  VIADD R8, R5, 0xffffffe ;  /* 0x0ffffffe05087836 */ /* 0x001fcc0000000000 */
[----:B------:R-:W0:Y:S02]  /*ea20*/  F2I.FTZ.U32.TRUNC.NTZ R3, R8 ;  /* 0x0000000800037305 */ /* 0x000e24000021f000 */
[----:B0-----:R-:W-:-:S04]  /*ea30*/  IMAD.MOV R2, RZ, RZ, -R3 ;  /* 0x000000ffff027224 */ /* 0x001fc800078e0a03 */
[----:B------:R-:W-:Y:S02]  /*ea40*/  IMAD R9, R2, R7, RZ ;  /* 0x0000000702097224 */ /* 0x000fe400078e02ff */
[----:B------:R-:W-:-:S04]  /*ea50*/  IMAD.MOV.U32 R2, RZ, RZ, RZ ;  /* 0x000000ffff027224 */ /* 0x000fc800078e00ff */
[----:B------:R-:W-:Y:S01]  /*ea60*/  IMAD.HI.U32 R2, R3, R9, R2 ;  /* 0x0000000903027227 */ /* 0x000fe200078e0002 */
[----:B------:R-:W-:-:S05]  /*ea70*/  IABS R3, R25 ;  /* 0x0000001900037213 */ /* 0x000fca0000000000 */
[----:B------:R-:W-:-:S04]  /*ea80*/  IMAD.HI.U32 R5, R2, R3, RZ ;  /* 0x0000000302057227 */ /* 0x000fc800078e00ff */
[----:B------:R-:W-:Y:S01]  /*ea90*/  IMAD R2, R5, R4, R3 ;  /* 0x0000000405027224 */ /* 0x000fe200078e0203 */
[----:B--2---:R-:W-:-:S04]  /*eaa0*/  IABS R4, R6 ;  /* 0x0000000600047213 */ /* 0x004fc80000000000 */
[----:B------:R-:W-:-:S13]  /*eab0*/  ISETP.GT.U32.AND P1, PT, R7, R2, PT ;  /* 0x000000020700720c */ /* 0x000fda0003f24070 */
[----:B------:R-:W-:Y:S02]  /*eac0*/  @!P1 IMAD.IADD R2, R2, 0x1, -R7 ;  /* 0x0000000102029824 */ /* 0x000fe400078e0a07 */
[----:B------:R-:W-:Y:S01]  /*ead0*/  @!P1 VIADD R5, R5, 0x1 ;  /* 0x0000000105059836 */ /* 0x000fe20000000000 */
[----:B------:R-:W-:Y:S02]  /*eae0*/  ISETP.NE.AND P1, PT, R0, RZ, PT ;  /* 0x000000ff0000720c */ /* 0x000fe40003f25270 */
[----:B------:R-:W-:Y:S01]  /*eaf0*/  ISETP.GE.U32.AND P0, PT, R2, R7, PT ;  /* 0x000000070200720c */ /* 0x000fe20003f06070 */
[----:B------:R-:W-:Y:S01]  /*eb00*/  IMAD.MOV.U32 R2, RZ, RZ, RZ ;  /* 0x000000ffff027224 */ /* 0x000fe200078e00ff */
[----:B------:R-:W0:Y:S11]  /*eb10*/  I2F.RP R7, R4 ;  /* 0x0000000400077306 */ /* 0x000e360000209400 */
[----:B------:R-:W-:Y:S01]  /*eb20*/  @P0 VIADD R5, R5, 0x1 ;  /* 0x0000000105050836 */ /* 0x000fe20000000000 */
[----:B0-----:R-:W0:Y:S02]  /*eb30*/  MUFU.RCP R7, R7 ;  /* 0x0000000700077308 */ /* 0x001e240000001000 */
[----:B0-----:R-:W-:-:S06]  /*eb40*/  VIADD R8, R7, 0xffffffe ;  /* 0x0ffffffe07087836 */ /* 0x001fcc0000000000 */
[----:B------:R0:W1:Y:S02]  /*eb50*/  F2I.FTZ.U32.TRUNC.NTZ R3, R8 ;  /* 0x0000000800037305 */ /* 0x000064000021f000 */
[----:B0-----:R-:W-:-:S05]  /*eb60*/  IABS R8, R6 ;  /* 0x0000000600087213 */ /* 0x001fca0000000000 */
[----:B------:R-:W-:Y:S02]  /*eb70*/  IMAD.MOV R8, RZ, RZ, -R8 ;  /* 0x000000ffff087224 */ /* 0x000fe400078e0a08 */
[----:B-1----:R-:W-:-:S04]  /*eb80*/  IMAD.MOV R9, RZ, RZ, -R3 ;  /* 0x000000ffff097224 */ /* 0x002fc800078e0a03 */
[----:B------:R-:W-:-:S04]  /*eb90*/  IMAD R9, R9, R4, RZ ;  /* 0x0000000409097224 */ /* 0x000fc800078e02ff */
[----:B------:R-:W-:Y:S01]  /*eba0*/  IMAD.HI.U32 R2, R3, R9, R2 ;  /* 0x0000000903027227 */ /* 0x000fe200078e0002 */
[----:B------:R-:W-:-:S04]  /*ebb0*/  LOP3.LUT R3, R25, R0, RZ, 0x3c, !PT ;  /* 0x0000000019037212 */ /* 0x000fc800078e3cff */
[----:B------:R-:W-:-:S13]  /*ebc0*/  ISETP.GE.AND P2, PT, R3, RZ, PT ;  /* 0x000000ff0300720c */ /* 0x000fda0003f46270 */
[----:B------:R-:W-:Y:S01]  /*ebd0*/  @!P2 IMAD.MOV R5, RZ, RZ, -R5 ;  /* 0x000000ffff05a224 */ /* 0x000fe200078e0a05 */
[----:B------:R-:W-:-:S04]  /*ebe0*/  @!P1 LOP3.LUT R5, RZ, R0, RZ, 0x33, !PT ;  /* 0x00000000ff059212 */ /* 0x000fc800078e33ff */
[-C--:B------:R-:W-:Y:S01]  /*ebf0*/  IABS R3, R5.reuse ;  /* 0x0000000500037213 */ /* 0x080fe20000000000 */
[----:B------:R-:W-:-:S04]  /*ec00*/  IMAD R0, R0, R5, RZ ;  /* 0x0000000500007224 */ /* 0x000fc800078e02ff */
[----:B------:R-:W-:-:S04]  /*ec10*/  IMAD.HI.U32 R2, R2, R3, RZ ;  /* 0x0000000302027227 */ /* 0x000fc800078e00ff */
[----:B------:R-:W-:Y:S02]  /*ec20*/  IMAD R3, R2, R8, R3 ;  /* 0x0000000802037224 */ /* 0x000fe400078e0203 */
[----:B------:R-:W-:-:S03]  /*ec30*/  IMAD.IADD R25, R25, 0x1, -R0 ;  /* 0x0000000119197824 */ /* 0x000fc600078e0a00 */
[----:B------:R-:W-:-:S13]  /*ec40*/  ISETP.GT.U32.AND P1, PT, R4, R3, PT ;  /* 0x000000030400720c */ /* 0x000fda0003f24070 */
[----:B------:R-:W-:Y:S02]  /*ec50*/  @!P1 IMAD.IADD R3, R3, 0x1, -R4 ;  /* 0x0000000103039824 */ /* 0x000fe400078e0a04 */
[----:B------:R-:W-:Y:S01]  /*ec60*/  @!P1 VIADD R2, R2, 0x1 ;  /* 0x0000000102029836 */ /* 0x000fe20000000000 */
[----:B------:R-:W-:Y:S02]  /*ec70*/  ISETP.NE.AND P1, PT, R6, RZ, PT ;  /* 0x000000ff0600720c */ /* 0x000fe40003f25270 */
[----:B------:R-:W-:Y:S02]  /*ec80*/  ISETP.GE.U32.AND P0, PT, R3, R4, PT ;  /* 0x000000040300720c */ /* 0x000fe40003f06070 */
[----:B------:R-:W-:-:S04]  /*ec90*/  LOP3.LUT R3, R5, R6, RZ, 0x3c, !PT ;  /* 0x0000000605037212 */ /* 0x000fc800078e3cff */
[----:B------:R-:W-:-:S07]  /*eca0*/  ISETP.GE.AND P2, PT, R3, RZ, PT ;  /* 0x000000ff0300720c */ /* 0x000fce0003f46270 */
[----:B------:R-:W-:-:S06]  /*ecb0*/  @P0 VIADD R2, R2, 0x1 ;  /* 0x0000000102020836 */ /* 0x000fcc0000000000 */
[----:B------:R-:W-:Y:S01]  /*ecc0*/  @!P2 IMAD.MOV R2, RZ, RZ, -R2 ;  /* 0x000000ffff02a224 */ /* 0x000fe200078e0a02 */
[----:B------:R-:W-:-:S05]  /*ecd0*/  @!P1 LOP3.LUT R2, RZ, R6, RZ, 0x33, !PT ;  /* 0x00000006ff029212 */ /* 0x000fca00078e33ff */
[--C-:B------:R-:W-:Y:S02]  /*ece0*/  IMAD.MOV R3, RZ, RZ, -R2.reuse ;  /* 0x000000ffff037224 */ /* 0x100fe400078e0a02 */
[C---:B------:R-:W-:Y:S02]  /*ecf0*/  IMAD R2, R6.reuse, 0x1000000, R2 ;  /* 0x0100000006027824 */ /* 0x040fe400078e0202 */
[----:B------:R-:W-:-:S04]  /*ed00*/  IMAD R5, R6, R3, R5 ;  /* 0x0000000306057224 */ /* 0x000fc800078e0205 */
[----:B------:R-:W-:Y:S01]  /*ed10*/  IMAD R26, R5, 0x10000, R2 ;  /* 0x00010000051a7824 */ /* 0x000fe200078e0202 */
[----:B------:R-:W-:Y:S06]  /*ed20*/  BRA `(.L_x_274) ;  /* 0x0000000000107947 */ /* 0x000fec0003800000 */
.L_x_271:
[----:B------:R-:W-:Y:S01]  /*ed30*/  IMAD.MOV.U32 R24, RZ, RZ, R4 ;  /* 0x000000ffff187224 */ /* 0x000fe200078e0004 */
[----:B------:R-:W-:Y:S01]  /*ed40*/  ULDC UR40, c[0x0][0xc3c] ;  /* 0x00030f0000287ab9 */ /* 0x000fe20000000800 */
[----:B------:R-:W-:Y:S02]  /*ed50*/  IMAD.MOV.U32 R25, RZ, RZ, RZ ;  /* 0x000000ffff197224 */ /* 0x000fe400078e00ff */
[----:B------:R-:W-:-:S07]  /*ed60*/  IMAD.MOV.U32 R26, RZ, RZ, RZ ;  /* 0x000000ffff1a7224 */ /* 0x000fce00078e00ff */
.L_x_274:
[----:B------:R1:W2:Y:S01]  /*ed70*/  LDL R2, [R1+0x8] ;  /* 0x0000080001027983 */ /* 0x0002a20000100800 */
[----:B------:R-:W0:Y:S02]  /*ed80*/  S2R R0, SR_TID.X ;  /* 0x0000000000007919 */ /* 0x000e240000002100 */
[----:B0-----:R-:W-:Y:S01]  /*ed90*/  LOP3.LUT R0, R0, 0x1f, RZ, 0xc0, !PT ;  /* 0x0000001f00007812 */ /* 0x001fe200078ec0ff */
[----:B------:R-:W-:Y:S03]  /*eda0*/  BAR.SYNC.DEFER_BLOCKING 0x4, 0x200 ;  /* 0x0108000000007b1d */ /* 0x000fe60000010000 */
[----:B------:R-:W-:Y:S01]  /*edb0*/  ISETP.NE.AND P0, PT, R0, RZ, PT ;  /* 0x000000ff0000720c */ /* 0x000fe20003f05270 */
[----:B------:R-:W-:-:S12]  /*edc0*/  IMAD.U32 R27, RZ, RZ, UR40 ;  /* 0x00000028ff1b7e24 */ /* 0x000fd8000f8e00ff */
[----:B------:R-:W-:Y:S01]  /*edd0*/  @!P0 MOV R0, 0x400 ;  /* 0x0000040000008802 */ /* 0x000fe20000000f00 */
[----:B--2---:R-:W0:Y:S03]  /*ede0*/  @!P0 S2R R2, SR_CgaCtaId ;  /* 0x0000000000028919 */ /* 0x004e260000008800 */
[----:B0-----:R-:W-:Y:S01]  /*edf0*/  @!P0 LEA R16, R2, R0, 0x18 ;  /* 0x0000000002108211 */ /* 0x001fe200078ec0ff */
[----:B------:R1:W-:Y:S04]  /*ee00*/  @!P0 STL [R1+0x8], R2 ;  /* 0x0000080201008387 */ /* 0x0003e80000100800 */
[----:B------:R1:W-:Y:S01]  /*ee10*/  @!P0 STS.128 [R16+0x19cd0], R24 ;  /* 0x019cd01810008388 */ /* 0x0003e20000000c00 */
[----:B------:R-:W-:Y:S06]  /*ee20*/  BAR.ARV 0x5, 0x200 ;  /* 0x0148000000007b1d */ /* 0x000fec0000002000 */
.L_x_269:
[----:B------:R-:W-:Y:S02]  /*ee30*/  ULDC UR4, c[0x0][0xc3c] ;  /* 0x00030f0000047ab9 */ /* 0x000fe40000000800 */
[----:B------:R-:W-:-:S06]  /*ee40*/  UISETP.GE.AND UP0, UPT, UR40, UR4, UPT ;  /* 0x000000042800728c */ /* 0x000fcc000bf06270 */
[----:B------:R-:W-:-:S13]  /*ee50*/  PLOP3.LUT P0, PT, PT, PT, UP0, 0x80, 0x0 ;  /* 0x000000000000781c */ /* 0x000fda0003f0f008 */
[----:B------:R-:W-:Y:S05]  /*ee60*/  @!P0 BRA `(.L_x_275) ;  /* 0xffffffb400fc8947 */ /* 0x000fea000383ffff */
.L_x_201:
[----:B------:R-:W2:Y:S01]  /*ee70*/  LDL.LU R0, [R1+0x24] ;  /* 0x0000240001007983 */ /* 0x000ea20000300800 */
[----:B------:R-:W-:Y:S01]  /*ee80*/  BSSY B0, `(.L_x_276) ;  /* 0x000000b000007945 */ /* 0x000fe20003800000 */
[----:B------:R-:W3:Y:S01]  /*ee90*/  S2R R5, SR_CgaCtaId ;  /* 0x0000000000057919 */ /* 0x000ee20000008800 */
[----:B--2---:R-:W-:-:S05]  /*eea0*/  VIADD R0, R0, 0x1 ;  /* 0x0000000100007836 */ /* 0x004fca0000000000 */
[----:B01----:R-:W-:-:S04]  /*eeb0*/  LEA.HI R2, R0, R0, RZ, 0x1 ;  /* 0x0000000000027211 */ /* 0x003fc800078f08ff */
[----:B------:R-:W-:Y:S02]  /*eec0*/  LOP3.LUT R3, R2, 0xfffffffe, RZ, 0xc0, !PT ;  /* 0xfffffffe02037812 */ /* 0x000fe400078ec0ff */
[----:B------:R-:W-:-:S03]  /*eed0*/  MOV R2, 0x400 ;  /* 0x0000040000027802 */ /* 0x000fc60000000f00 */
[----:B------:R-:W-:Y:S01]  /*eee0*/  IMAD.IADD R0, R0, 0x1, -R3 ;  /* 0x0000000100007824 */ /* 0x000fe200078e0a03 */
[----:B---3--:R-:W-:-:S04]  /*eef0*/  LEA R4, R5, R2, 0x18 ;  /* 0x0000000205047211 */ /* 0x008fc800078ec0ff */
[----:B------:R-:W-:-:S04]  /*ef00*/  SHF.L.U32 R0, R0, 0x1f, RZ ;  /* 0x0000001f00007819 */ /* 0x000fc800000006ff */
[----:B------:R-:W0:Y:S02]  /*ef10*/  SYNCS.PHASECHK.TRANS64.TRYWAIT P0, [R4+URZ+0x19c20], R0 ;  /* 0x019c2000040075a7 */ /* 0x000e24000800017f */
[----:B0-----:R-:W-:Y:S05]  /*ef20*/  @!P0 BRA `(.L_x_277) ;  /* 0x0000001400cc8947 */ /* 0x001fea0003800000 */
.L_x_336:
[----:B------:R-:W-:Y:S05]  /*ef30*/  BSYNC B0 ;  /* 0x0000000000007941 */ /* 0x000fea0003800000 */
.L_x_276:
[----:B------:R-:W-:-:S03]  /*ef40*/  UMOV UR4, 0xffffffff ;  /* 0xffffffff00047882 */ /* 0x000fc60000000000 */
[----:B------:R-:W-:Y:S05]  /*ef50*/  BRA.DIV UR4, `(.L_x_278) ;  /* 0x0000001604d47947 */ /* 0x000fea000b800000 */
[----:B0-----:R-:W0:Y:S02]  /*ef60*/  S2R R0, SR_TID.X ;  /* 0x0000000000007919 */ /* 0x001e240000002100 */
[----:B0-----:R-:W-:-:S04]  /*ef70*/  SHF.R.U32.HI R0, RZ, 0x5, R0 ;  /* 0x00000005ff007819 */ /* 0x001fc80000011600 */
[----:B------:R-:W-:-:S05]  /*ef80*/  LOP3.LUT R0, R0, 0x3, RZ, 0xc0, !PT ;  /* 0x0000000300007812 */ /* 0x000fca00078ec0ff */
[----:B------:R0:W1:Y:S02]  /*ef90*/  SHFL.IDX PT, R14, R0, RZ, 0x1f ;  /* 0x00001fff000e7589 */ /* 0x00006400000e0000 */
.L_x_339:
[----:B-1----:R-:W-:Y:S01]  /*efa0*/  ISETP.NE.AND P0, PT, R14, RZ, PT ;  /* 0x000000ff0e00720c */ /* 0x002fe20003f05270 */
[----:B------:R-:W-:-:S12]  /*efb0*/  BSSY B0, `(.L_x_279) ;  /* 0x000002c000007945 */ /* 0x000fd80003800000 */
[----:B------:R-:W-:Y:S05]  /*efc0*/  @P0 BRA `(.L_x_280) ;  /* 0x0000000000a80947 */ /* 0x000fea0003800000 */
[----:B------:R-:W-:-:S03]  /*efd0*/  UMOV UR4, 0xffffffff ;  /* 0xffffffff00047882 */ /* 0x000fc60000000000 */
[----:B------:R-:W-:Y:S05]  /*efe0*/  BRA.DIV UR4, `(.L_x_281) ;  /* 0x0000001604e47947 */ /* 0x000fea000b800000 */
[----:B------:R-:W-:-:S13]  /*eff0*/  ELECT P6, URZ, PT ;  /* 0x00000000003f782f */ /* 0x000fda00038c0000 */
.L_x_342:
[----:B------:R-:W-:Y:S05]  /*f000*/  @!P6 BRA `(.L_x_280) ;  /* 0x000000000098e947 */ /* 0x000fea0003800000 */
[----:B------:R-:W-:-:S06]  /*f010*/  ULOP3.LUT UR4, UR38, 0x2, URZ, 0xfc, !UPT ;  /* 0x0000000226047892 */ /* 0x000fcc000f8efc3f */
[----:B0-----:R-:W-:-:S05]  /*f020*/  IMAD.U32 R0, RZ, RZ, UR4 ;  /* 0x00000004ff007e24 */ /* 0x001fca000f8e00ff */
[----:B------:R-:W-:-:S13]  /*f030*/  ISETP.NE.AND P0, PT, R0, 0x3, PT ;  /* 0x000000030000780c */ /* 0x000fda0003f05270 */
[----:B------:R-:W-:Y:S05]  /*f040*/  @!P0 BRA `(.L_x_282) ;  /* 0x0000000000048947 */ /* 0x000fea0003800000 */
[----:B------:R-:W-:Y:S01]  /*f050*/  BPT.TRAP 0x1 ;  /* 0x000000040000795c */ /* 0x000fe20000300000 */
.L_x_282:
[C---:B------:R-:W-:Y:S01]  /*f060*/  IMAD R5, R19.reuse, 0x8, R4 ;  /* 0x0000000813057824 */ /* 0x040fe200078e0204 */
[----:B------:R-:W-:Y:S01]  /*f070*/  SHF.L.U32 R0, R22, 0x1f, RZ ;  /* 0x0000001f16007819 */ /* 0x000fe200000006ff */
[----:B------:R-:W-:-:S03]  /*f080*/  VIADD R19, R19, 0x1 ;  /* 0x0000000113137836 */ /* 0x000fc60000000000 */
[----:B------:R-:W0:Y:S02]  /*f090*/  SYNCS.PHASECHK.TRANS64.TRYWAIT P1, [R5+URZ+0x19c40], R0 ;  /* 0x019c4000050075a7 */ /* 0x000e24000802017f */
[----:B------:R-:W-:-:S04]  /*f0a0*/  ISETP.NE.AND P2, PT, R19, 0x2, PT ;  /* 0x000000021300780c */ /* 0x000fc80003f45270 */
[----:B------:R-:W-:Y:S01]  /*f0b0*/  SEL R3, RZ, 0x1, P2 ;  /* 0x00000001ff037807 */ /* 0x000fe20001000000 */
[----:B0-----:R-:W-:Y:S08]  /*f0c0*/  @!P1 BRA `(.L_x_283) ;  /* 0x0000001400cc9947 */ /* 0x001ff00003800000 */
.L_x_343:
[----:B------:R-:W-:Y:S02]  /*f0d0*/  SEL R19, R19, RZ, P2 ;  /* 0x000000ff13137207 */ /* 0x000fe40001000000 */
[----:B------:R-:W-:Y:S01]  /*f0e0*/  LOP3.LUT R2, R22, R3, RZ, 0x3c, !PT ;  /* 0x0000000316027212 */ /* 0x000fe200078e3cff */
[----:B------:R-:W-:Y:S06]  /*f0f0*/  @!P0 BRA `(.L_x_284) ;  /* 0x0000000000048947 */ /* 0x000fec0003800000 */
[----:B------:R-:W-:Y:S01]  /*f100*/  BPT.TRAP 0x1 ;  /* 0x000000040000795c */ /* 0x000fe20000300000 */
.L_x_284:
[----:B------:R-:W-:Y:S01]  /*f110*/  IMAD R19, R19, 0x8, R4 ;  /* 0x0000000813137824 */ /* 0x000fe200078e0204 */
[----:B------:R-:W-:-:S04]  /*f120*/  SHF.L.U32 R2, R2, 0x1f, RZ ;  /* 0x0000001f02027819 */ /* 0x000fc800000006ff */
[----:B------:R-:W1:Y:S02]  /*f130*/  SYNCS.PHASECHK.TRANS64.TRYWAIT P1, [R19+URZ+0x19c40], R2 ;  /* 0x019c4002130075a7 */ /* 0x000e64000802017f */
[----:B-1----:R-:W-:Y:S05]  /*f140*/  @!P1 BRA `(.L_x_285) ;  /* 0x0000001400c09947 */ /* 0x002fea0003800000 */
.L_x_344:
[----:B------:R-:W-:Y:S05]  /*f150*/  @!P0 BRA `(.L_x_286) ;  /* 0x0000000000048947 */ /* 0x000fea0003800000 */
[----:B------:R-:W-:Y:S01]  /*f160*/  BPT.TRAP 0x1 ;  /* 0x000000040000795c */ /* 0x000fe20000300000 */
.L_x_286:
[----:B------:R-:W2:Y:S02]  /*f170*/  SYNCS.PHASECHK.TRANS64.TRYWAIT P1, [R5+URZ+0x19c60], R0 ;  /* 0x019c6000050075a7 */ /* 0x000ea4000802017f */
[----:B--2---:R-:W-:Y:S05]  /*f180*/  @!P1 BRA `(.L_x_287) ;  /* 0x0000001400c49947 */ /* 0x004fea0003800000 */
.L_x_345:
[----:B------:R-:W-:Y:S05]  /*f190*/  @!P0 BRA `(.L_x_288) ;  /* 0x0000000000048947 */ /* 0x000fea0003800000 */
[----:B------:R-:W-:Y:S01]  /*f1a0*/  BPT.TRAP 0x1 ;  /* 0x000000040000795c */ /* 0x000fe20000300000 */
.L_x_288:
[----:B------:R-:W3:Y:S02]  /*f1b0*/  SYNCS.PHASECHK.TRANS64.TRYWAIT P1, [R19+URZ+0x19c60], R2 ;  /* 0x019c6002130075a7 */ /* 0x000ee4000802017f */
[----:B---3--:R-:W-:Y:S05]  /*f1c0*/  @!P1 BRA `(.L_x_289) ;  /* 0x0000001400c89947 */ /* 0x008fea0003800000 */
.L_x_346:
[----:B------:R-:W-:Y:S05]  /*f1d0*/  @!P0 BRA `(.L_x_290) ;  /* 0x0000000000048947 */ /* 0x000fea0003800000 */
[----:B------:R-:W-:Y:S01]  /*f1e0*/  BPT.TRAP 0x1 ;  /* 0x000000040000795c */ /* 0x000fe20000300000 */
.L_x_290:
[----:B------:R-:W4:Y:S02]  /*f1f0*/  SYNCS.PHASECHK.TRANS64.TRYWAIT P1, [R5+URZ+0x19c80], R0 ;  /* 0x019c8000050075a7 */ /* 0x000f24000802017f */
[----:B----4-:R-:W-:Y:S05]  /*f200*/  @!P1 BRA `(.L_x_291) ;  /* 0x0000001400cc9947 */ /* 0x010fea0003800000 */
.L_x_347:
[----:B------:R-:W-:Y:S05]  /*f210*/  @!P0 BRA `(.L_x_292) ;  /* 0x0000000000048947 */ /* 0x000fea0003800000 */
[----:B------:R-:W-:Y:S01]  /*f220*/  BPT.TRAP 0x1 ;  /* 0x000000040000795c */ /* 0x000fe20000300000 */
.L_x_292:
[----:B------:R0:W0:Y:S02]  /*f230*/  SYNCS.PHASECHK.TRANS64.TRYWAIT P0, [R19+URZ+0x19c80], R2 ;  /* 0x019c8002130075a7 */ /* 0x000024000800017f */
[----:B0-----:R-:W-:Y:S05]  /*f240*/  @!P0 NANOSLEEP.SYNCS 0x989680 ;  /* 0x009896800000895d */ /* 0x001fea0003900000 */
[----:B------:R-:W0:Y:S02]  /*f250*/  @!P0 SYNCS.PHASECHK.TRANS64 P0, [R19+URZ+0x19c80], R2 ;  /* 0x019c8002130085a7 */ /* 0x000e24000800007f */
[----:B0-----:R-:W-:Y:S05]  /*f260*/  @!P0 BRA `(.L_x_292) ;  /* 0xfffffffc00f08947 */ /* 0x001fea000383ffff */
.L_x_280:
[----:B------:R-:W-:Y:S05]  /*f270*/  BSYNC B0 ;  /* 0x0000000000007941 */ /* 0x000fea0003800000 */
.L_x_279:
[----:B------:R-:W-:Y:S05]  /*f280*/  EXIT ;  /* 0x000000000000794d */ /* 0x000fea0003800000 */
.L_x_157:
[----:B0-----:R-:W-:-:S04]  /*f290*/  IMAD.U32 R3, RZ, RZ, UR54 ;  /* 0x00000036ff037e24 */ /* 0x001fc8000f8e00ff */
[----:B------:R0:W1:Y:S03]  /*f2a0*/  SYNCS.PHASECHK.TRANS64.TRYWAIT P1, [R3+URZ+0x19c00], R0 ;  /* 0x019c0000030075a7 */ /* 0x000066000802017f */
[----:B-1----:R-:W-:Y:S05]  /*f2b0*/  @!P1 NANOSLEEP.SYNCS 0x989680 ;  /* 0x009896800000995d */ /* 0x002fea0003900000 */
[----:B------:R-:W1:Y:S02]  /*f2c0*/  @!P1 SYNCS.PHASECHK.TRANS64 P1, [R3+URZ+0x19c00], R0 ;  /* 0x019c0000030095a7 */ /* 0x000e64000802007f */
[----:B-1----:R-:W-:Y:S05]  /*f2d0*/  @!P1 BRA `(.L_x_157) ;  /* 0xfffffffc00ec9947 */ /* 0x002fea000383ffff */
[----:B------:R-:W-:Y:S05]  /*f2e0*/  BRA `(.L_x_293) ;  /* 0xffffff2800647947 */ /* 0x000fea000383ffff */
.L_x_161:
[----:B-1----:R1:W2:Y:S02]  /*f2f0*/  SYNCS.PHASECHK.TRANS64.TRYWAIT P1, [R4+URZ+0x19c30], R3 ;  /* 0x019c3003040075a7 */ /* 0x0022a4000802017f */
[----:B--2---:R-:W-:Y:S05]  /*f300*/  @!P1 NANOSLEEP.SYNCS 0x989680 ;  /* 0x009896800000995d */ /* 0x004fea0003900000 */
[----:B------:R-:W2:Y:S02]  /*f310*/  @!P1 SYNCS.PHASECHK.TRANS64 P1, [R4+URZ+0x19c30], R3 ;  /* 0x019c3003040095a7 */ /* 0x000ea4000802007f */
[----:B--2---:R-:W-:Y:S05]  /*f320*/  @!P1 BRA `(.L_x_161) ;  /* 0xfffffffc00f09947 */ /* 0x004fea000383ffff */
[----:B------:R-:W-:Y:S05]  /*f330*/  BRA `(.L_x_160) ;  /* 0xffffff2800847947 */ /* 0x000fea000383ffff */
.L_x_167:
[----:B-1----:R-:W-:-:S04]  /*f340*/  IMAD.U32 R3, RZ, RZ, UR19 ;  /* 0x00000013ff037e24 */ /* 0x002fc8000f8e00ff */
[----:B------:R1:W2:Y:S03]  /*f350*/  SYNCS.PHASECHK.TRANS64.TRYWAIT P1, [R3+URZ+0x19c30], R0 ;  /* 0x019c3000030075a7 */ /* 0x0002a6000802017f */
[----:B--2---:R-:W-:Y:S05]  /*f360*/  @!P1 NANOSLEEP.SYNCS 0x989680 ;  /* 0x009896800000995d */ /* 0x004fea0003900000 */
[----:B------:R-:W2:Y:S02]  /*f370*/  @!P1 SYNCS.PHASECHK.TRANS64 P1, [R3+URZ+0x19c30], R0 ;  /* 0x019c3000030095a7 */ /* 0x000ea4000802007f */
[----:B--2---:R-:W-:Y:S05]  /*f380*/  @!P1 BRA `(.L_x_167) ;  /* 0xfffffffc00ec9947 */ /* 0x004fea000383ffff */
[----:B------:R-:W-:Y:S05]  /*f390*/  BRA `(.L_x_166) ;  /* 0xffffff4800f07947 */ /* 0x000fea000383ffff */
.L_x_171:
[----:B-1----:R-:W-:-:S04]  /*f3a0*/  IMAD.U32 R3, RZ, RZ, UR11 ;  /* 0x0000000bff037e24 */ /* 0x002fc8000f8e00ff */
[----:B------:R1:W2:Y:S03]  /*f3b0*/  SYNCS.PHASECHK.TRANS64.TRYWAIT P1, [R3+URZ+0x19c50], R0 ;  /* 0x019c5000030075a7 */ /* 0x0002a6000802017f */
[----:B--2---:R-:W-:Y:S05]  /*f3c0*/  @!P1 NANOSLEEP.SYNCS 0x989680 ;  /* 0x009896800000995d */ /* 0x004fea0003900000 */
[----:B------:R-:W2:Y:S02]  /*f3d0*/  @!P1 SYNCS.PHASECHK.TRANS64 P1, [R3+URZ+0x19c50], R0 ;  /* 0x019c5000030095a7 */ /* 0x000ea4000802007f */
[----:B--2---:R-:W-:Y:S05]  /*f3e0*/  @!P1 BRA `(.L_x_171) ;  /* 0xfffffffc00ec9947 */ /* 0x004fea000383ffff */
[----:B------:R-:W-:Y:S05]  /*f3f0*/  BRA `(.L_x_170) ;  /* 0xffffff4c00407947 */ /* 0x000fea000383ffff */
.L_x_178:
[----:B-1----:R-:W-:-:S04]  /*f400*/  IMAD.U32 R7, RZ, RZ, UR5 ;  /* 0x00000005ff077e24 */ /* 0x002fc8000f8e00ff */
[----:B------:R1:W2:Y:S03]  /*f410*/  SYNCS.PHASECHK.TRANS64.TRYWAIT P1, [R7+URZ+0x19c50], R6 ;  /* 0x019c5006070075a7 */ /* 0x0002a6000802017f */
[----:B--2---:R-:W-:Y:S05]  /*f420*/  @!P1 NANOSLEEP.SYNCS 0x989680 ;  /* 0x009896800000995d */ /* 0x004fea0003900000 */
[----:B------:R-:W2:Y:S02]  /*f430*/  @!P1 SYNCS.PHASECHK.TRANS64 P1, [R7+URZ+0x19c50], R6 ;  /* 0x019c5006070095a7 */ /* 0x000ea4000802007f */
[----:B--2---:R-:W-:Y:S05]  /*f440*/  @!P1 BRA `(.L_x_178) ;  /* 0xfffffffc00ec9947 */ /* 0x004fea000383ffff */
[----:B------:R-:W-:Y:S05]  /*f450*/  BRA `(.L_x_177) ;  /* 0xffffff6400987947 */ /* 0x000fea000383ffff */
.L_x_217:
[----:B------:R-:W0:Y:S01]  /*f460*/  S2R R18, SR_TID.X ;  /* 0x0000000000127919 */ /* 0x000e220000002100 */
[----:B------:R-:W-:Y:S02]  /*f470*/  IMAD.MOV.U32 R12, RZ, RZ, RZ ;  /* 0x000000ffff0c7224 */ /* 0x000fe400078e00ff */
[----:B------:R-:W-:Y:S02]  /*f480*/  IMAD.MOV.U32 R11, RZ, RZ, 0x1f ;  /* 0x0000001fff0b7424 */ /* 0x000fe400078e00ff */
[----:B------:R-:W-:Y:S01]  /*f490*/  IMAD.MOV.U32 R15, RZ, RZ, -0x1 ;  /* 0xffffffffff0f7424 */ /* 0x000fe200078e00ff */
[----:B0-----:R-:W-:-:S04]  /*f4a0*/  SHF.R.U32.HI R8, RZ, 0x5, R18 ;  /* 0x00000005ff087819 */ /* 0x001fc80000011612 */
[----:B------:R-:W-:-:S05]  /*f4b0*/  LOP3.LUT R8, R8, 0x3, RZ, 0xc0, !PT ;  /* 0x0000000308087812 */ /* 0x000fca00078ec0ff */
[----:B------:R-:W-:-:S07]  /*f4c0*/  IMAD.MOV.U32 R13, RZ, RZ, R8 ;  /* 0x000000ffff0d7224 */ /* 0x000fce00078e0008 */
[----:B-----5:R-:W-:Y:S05]  /*f4d0*/  WARPSYNC.COLLECTIVE R15, `(.L_x_294) ;  /* 0x000000000f087348 */ /* 0x020fea0003c00000 */
[----:B------:R0:W1:Y:S02]  /*f4e0*/  SHFL.IDX P6, R14, R13, R12, R11 ;  /* 0x0000000c0d0e7389 */ /* 0x00006400000c000b */
[----:B01---5:R-:W-:Y:S01]  /*f4f0*/  ENDCOLLECTIVE ;  /* 0x000000000000791b */ /* 0x023fe20003800000 */
.L_x_294:
[----:B------:R-:W-:Y:S05]  /*f500*/  BRA `(.L_x_295) ;  /* 0xffffffc000e07947 */ /* 0x000fea000383ffff */
.L_x_220:
[----:B0-----:R0:W1:Y:S02]  /*f510*/  SYNCS.PHASECHK.TRANS64.TRYWAIT P0, [R5+URZ+0x19c80], R20 ;  /* 0x019c8014050075a7 */ /* 0x001064000800017f */
[----:B-1----:R-:W-:Y:S05]  /*f520*/  @!P0 NANOSLEEP.SYNCS 0x989680 ;  /* 0x009896800000895d */ /* 0x002fea0003900000 */
[----:B------:R-:W1:Y:S02]  /*f530*/  @!P0 SYNCS.PHASECHK.TRANS64 P0, [R5+URZ+0x19c80], R20 ;  /* 0x019c8014050085a7 */ /* 0x000e64000800007f */
[----:B-1----:R-:W-:Y:S05]  /*f540*/  @!P0 BRA `(.L_x_220) ;  /* 0xfffffffc00f08947 */ /* 0x002fea000383ffff */
[----:B------:R-:W-:Y:S05]  /*f550*/  BRA `(.L_x_296) ;  /* 0xffffffc000f47947 */ /* 0x000fea000383ffff */
.L_x_221:
[----:B------:R-:W-:Y:S01]  /*f560*/  BSSY B0, `(.L_x_297) ;  /* 0x0000008000007945 */ /* 0x000fe20003800000 */
[----:B------:R-:W-:Y:S02]  /*f570*/  IMAD.MOV.U32 R13, RZ, RZ, R9 ;  /* 0x000000ffff0d7224 */ /* 0x000fe400078e0009 */
[----:B------:R-:W-:Y:S02]  /*f580*/  IMAD.MOV.U32 R12, RZ, RZ, RZ ;  /* 0x000000ffff0c7224 */ /* 0x000fe400078e00ff */
[----:B------:R-:W-:Y:S02]  /*f590*/  IMAD.MOV.U32 R11, RZ, RZ, 0x1e1f ;  /* 0x00001e1fff0b7424 */ /* 0x000fe400078e00ff */
[----:B------:R-:W-:-:S07]  /*f5a0*/  IMAD.MOV.U32 R15, RZ, RZ, -0x1 ;  /* 0xffffffffff0f7424 */ /* 0x000fce00078e00ff */
[----:B0-----:R-:W-:Y:S05]  /*f5b0*/  WARPSYNC.COLLECTIVE R15, `(.L_x_298) ;  /* 0x000000000f087348 */ /* 0x001fea0003c00000 */
[----:B------:R1:W2:Y:S02]  /*f5c0*/  SHFL.IDX P6, R14, R13, R12, R11 ;  /* 0x0000000c0d0e7389 */ /* 0x0002a400000c000b */
[----:B012---:R-:W-:Y:S01]  /*f5d0*/  ENDCOLLECTIVE ;  /* 0x000000000000791b */ /* 0x007fe20003800000 */
.L_x_298:
[----:B------:R-:W-:Y:S05]  /*f5e0*/  BSYNC B0 ;  /* 0x0000000000007941 */ /* 0x000fea0003800000 */
.L_x_297:
[----:B------:R-:W-:Y:S01]  /*f5f0*/  IMAD.MOV.U32 R13, RZ, RZ, R8 ;  /* 0x000000ffff0d7224 */ /* 0x000fe200078e0008 */
[----:B------:R-:W0:Y:S01]  /*f600*/  LDC R26, c[0x0][0x2f4] ;  /* 0x0000bd00ff1a7b82 */ /* 0x000e220000000800 */
[----:B------:R-:W-:Y:S01]  /*f610*/  IMAD.MOV.U32 R12, RZ, RZ, RZ ;  /* 0x000000ffff0c7224 */ /* 0x000fe200078e00ff */
[----:B------:R-:W-:Y:S01]  /*f620*/  LOP3.LUT R21, R29, 0x40, RZ, 0xfc, !PT ;  /* 0x000000401d157812 */ /* 0x000fe200078efcff */
[----:B------:R-:W-:Y:S02]  /*f630*/  IMAD.MOV.U32 R11, RZ, RZ, 0x1e1f ;  /* 0x00001e1fff0b7424 */ /* 0x000fe400078e00ff */
[----:B------:R-:W-:Y:S02]  /*f640*/  IMAD.MOV.U32 R15, RZ, RZ, -0x1 ;  /* 0xffffffffff0f7424 */ /* 0x000fe400078e00ff */
[----:B------:R-:W-:Y:S02]  /*f650*/  IMAD.MOV.U32 R3, RZ, RZ, R14 ;  /* 0x000000ffff037224 */ /* 0x000fe400078e000e */
[----:B------:R-:W-:-:S07]  /*f660*/  IMAD.IADD R4, R16, 0x1, R4 ;  /* 0x0000000110047824 */ /* 0x000fce00078e0204 */
[----:B0-----:R-:W-:Y:S05]  /*f670*/  WARPSYNC.COLLECTIVE R15, `(.L_x_299) ;  /* 0x000000000f087348 */ /* 0x001fea0003c00000 */
[----:B------:R1:W2:Y:S02]  /*f680*/  SHFL.IDX P6, R14, R13, R12, R11 ;  /* 0x0000000c0d0e7389 */ /* 0x0002a400000c000b */
[----:B012---:R-:W-:Y:S01]  /*f690*/  ENDCOLLECTIVE ;  /* 0x000000000000791b */ /* 0x007fe20003800000 */
.L_x_299:
[C---:B------:R-:W-:Y:S01]  /*f6a0*/  LOP3.LUT R15, R29.reuse, 0x20, RZ, 0xfc, !PT ;  /* 0x000000201d0f7812 */ /* 0x040fe200078efcff */
[----:B------:R-:W-:Y:S01]  /*f6b0*/  IMAD.MOV.U32 R13, RZ, RZ, R9 ;  /* 0x000000ffff0d7224 */ /* 0x000fe200078e0009 */
[-C--:B------:R-:W-:Y:S01]  /*f6c0*/  ISETP.GE.AND P3, PT, R29, R26.reuse, PT ;  /* 0x0000001a1d00720c */ /* 0x080fe20003f66270 */
[----:B------:R-:W-:Y:S01]  /*f6d0*/  IMAD.MOV.U32 R12, RZ, RZ, 0x1 ;  /* 0x00000001ff0c7424 */ /* 0x000fe200078e00ff */
[----:B------:R-:W-:Y:S01]  /*f6e0*/  ISETP.GE.AND P2, PT, R15, R26, PT ;  /* 0x0000001a0f00720c */ /* 0x000fe20003f46270 */
[----:B------:R-:W-:Y:S02]  /*f6f0*/  IMAD.MOV.U32 R15, RZ, RZ, -0x1 ;  /* 0xffffffffff0f7424 */ /* 0x000fe400078e00ff */
[----:B------:R-:W-:-:S10]  /*f700*/  IMAD.MOV.U32 R2, RZ, RZ, R14 ;  /* 0x000000ffff027224 */ /* 0x000fd400078e000e */
[----:B------:R-:W-:Y:S05]  /*f710*/  WARPSYNC.COLLECTIVE R15, `(.L_x_300) ;  /* 0x000000000f087348 */ /* 0x000fea0003c00000 */
[----:B------:R0:W1:Y:S02]  /*f720*/  SHFL.IDX P6, R14, R13, R12, R11 ;  /* 0x0000000c0d0e7389 */ /* 0x00006400000c000b */
[----:B01----:R-:W-:Y:S01]  /*f730*/  ENDCOLLECTIVE ;  /* 0x000000000000791b */ /* 0x003fe20003800000 */
.L_x_300:
        /* <DEDUP_REMOVED lines=13> */
.L_x_301:
        /* <DEDUP_REMOVED lines=10> */
.L_x_226:
[----:B---3--:R3:W4:Y:S02]  /*f8b0*/  SYNCS.PHASECHK.TRANS64.TRYWAIT P1, [R5+URZ+0x19c40], R20 ;  /* 0x019c4014050075a7 */ /* 0x008724000802017f */
[----:B----4-:R-:W-:Y:S05]  /*f8c0*/  @!P1 NANOSLEEP.SYNCS 0x989680 ;  /* 0x009896800000995d */ /* 0x010fea0003900000 */
[----:B------:R-:W4:Y:S02]  /*f8d0*/  @!P1 SYNCS.PHASECHK.TRANS64 P1, [R5+URZ+0x19c40], R20 ;  /* 0x019c4014050095a7 */ /* 0x000f24000802007f */
[----:B----4-:R-:W-:Y:S05]  /*f8e0*/  @!P1 BRA `(.L_x_226) ;  /* 0xfffffffc00f09947 */ /* 0x010fea000383ffff */
[----:B------:R-:W-:Y:S05]  /*f8f0*/  BRA `(.L_x_303) ;  /* 0xffffffc400307947 */ /* 0x000fea000383ffff */
.L_x_227:
[----:B------:R-:W-:Y:S01]  /*f900*/  BSSY B0, `(.L_x_304) ;  /* 0x0000008000007945 */ /* 0x000fe20003800000 */
[----:B------:R-:W-:Y:S02]  /*f910*/  IMAD.MOV.U32 R13, RZ, RZ, R6 ;  /* 0x000000ffff0d7224 */ /* 0x000fe400078e0006 */
[----:B------:R-:W-:Y:S02]  /*f920*/  IMAD.MOV.U32 R12, RZ, RZ, RZ ;  /* 0x000000ffff0c7224 */ /* 0x000fe400078e00ff */
[----:B------:R-:W-:Y:S02]  /*f930*/  IMAD.MOV.U32 R11, RZ, RZ, 0x1e1f ;  /* 0x00001e1fff0b7424 */ /* 0x000fe400078e00ff */
[----:B------:R-:W-:-:S07]  /*f940*/  IMAD.MOV.U32 R15, RZ, RZ, -0x1 ;  /* 0xffffffffff0f7424 */ /* 0x000fce00078e00ff */
[----:B0-23--:R-:W-:Y:S05]  /*f950*/  WARPSYNC.COLLECTIVE R15, `(.L_x_305) ;  /* 0x000000000f087348 */ /* 0x00dfea0003c00000 */
[----:B------:R1:W4:Y:S02]  /*f960*/  SHFL.IDX P6, R14, R13, R12, R11 ;  /* 0x0000000c0d0e7389 */ /* 0x00032400000c000b */
[----:B01234-:R-:W-:Y:S01]  /*f970*/  ENDCOLLECTIVE ;  /* 0x000000000000791b */ /* 0x01ffe20003800000 */
.L_x_305:
[----:B------:R-:W-:Y:S05]  /*f980*/  BSYNC B0 ;  /* 0x0000000000007941 */ /* 0x000fea0003800000 */
.L_x_304:
        /* <DEDUP_REMOVED lines=8> */
.L_x_306:
[----:B------:R-:W-:Y:S02]  /*fa10*/  IMAD.MOV.U32 R13, RZ, RZ, R6 ;  /* 0x000000ffff0d7224 */ /* 0x000fe400078e0006 */
[----:B------:R-:W-:Y:S02]  /*fa20*/  IMAD.MOV.U32 R12, RZ, RZ, 0x1 ;  /* 0x00000001ff0c7424 */ /* 0x000fe400078e00ff */
[----:B------:R-:W-:-:S07]  /*fa30*/  IMAD.MOV.U32 R3, RZ, RZ, R14 ;  /* 0x000000ffff037224 */ /* 0x000fce00078e000e */
[----:B------:R-:W-:Y:S05]  /*fa40*/  WARPSYNC.COLLECTIVE R15, `(.L_x_307) ;  /* 0x000000000f087348 */ /* 0x000fea0003c00000 */
[----:B------:R0:W1:Y:S02]  /*fa50*/  SHFL.IDX P6, R14, R13, R12, R11 ;  /* 0x0000000c0d0e7389 */ /* 0x00006400000c000b */
[----:B01----:R-:W-:Y:S01]  /*fa60*/  ENDCOLLECTIVE ;  /* 0x000000000000791b */ /* 0x003fe20003800000 */
.L_x_307:
[----:B------:R-:W-:-:S05]  /*fa70*/  @P0 IADD3 R3, P1, R29, R3, RZ ;  /* 0x000000031d030210 */ /* 0x000fca0007f3e0ff */
[----:B------:R-:W-:-:S05]  /*fa80*/  @P0 IMAD.X R2, RZ, RZ, R2, P1 ;  /* 0x000000ffff020224 */ /* 0x000fca00008e0602 */
[----:B------:R-:W-:Y:S01]  /*fa90*/  @P0 LOP3.LUT R3, R3, R2, RZ, 0x3c, !PT ;  /* 0x0000000203030212 */ /* 0x000fe200078e3cff */
[----:B------:R-:W-:-:S03]  /*faa0*/  IMAD.MOV.U32 R13, RZ, RZ, R0 ;  /* 0x000000ffff0d7224 */ /* 0x000fc600078e0000 */
[----:B------:R-:W-:-:S04]  /*fab0*/  @P0 LOP3.LUT R2, R3, R2, RZ, 0x3c, !PT ;  /* 0x0000000203020212 */ /* 0x000fc800078e3cff */
[----:B------:R-:W-:Y:S01]  /*fac0*/  @P0 LOP3.LUT R3, R3, R2, RZ, 0x3c, !PT ;  /* 0x0000000203030212 */ /* 0x000fe200078e3cff */
[----:B------:R-:W-:-:S07]  /*fad0*/  IMAD.MOV.U32 R6, RZ, RZ, R14 ;  /* 0x000000ffff067224 */ /* 0x000fce00078e000e */
[----:B------:R-:W-:Y:S05]  /*fae0*/  WARPSYNC.COLLECTIVE R15, `(.L_x_308) ;  /* 0x000000000f087348 */ /* 0x000fea0003c00000 */
[----:B------:R0:W1:Y:S02]  /*faf0*/  SHFL.IDX P6, R14, R13, R12, R11 ;  /* 0x0000000c0d0e7389 */ /* 0x00006400000c000b */
[----:B01----:R-:W-:Y:S01]  /*fb00*/  ENDCOLLECTIVE ;  /* 0x000000000000791b */ /* 0x003fe20003800000 */
.L_x_308:
[----:B------:R-:W-:Y:S01]  /*fb10*/  @!PT LDS RZ, [RZ] ;  /* 0x00000000fffff984 */ /* 0x000fe20000000800 */
[----:B------:R-:W-:Y:S01]  /*fb20*/  @!PT LDS RZ, [RZ] ;  /* 0x00000000fffff984 */ /* 0x000fe20000000800 */
[----:B------:R-:W-:Y:S01]  /*fb30*/  @!PT LDS RZ, [RZ] ;  /* 0x00000000fffff984 */ /* 0x000fe20000000800 */
[----:B------:R0:W-:Y:S04]  /*fb40*/  @P0 LDGSTS.E.BYPASS.LTC128B.128 [R4+0x13800], desc[UR50][R2.64], !P5 ;  /* 0x1380000002040fae */ /* 0x0001e8000e901d72 */
[----:B------:R0:W-:Y:S04]  /*fb50*/  @P0 LDGSTS.E.BYPASS.LTC128B.128 [R4+0x14800], desc[UR50][R2.64+0x20], !P3 ;  /* 0x1480002002040fae */ /* 0x0001e8000d901d72 */
[----:B------:R0:W-:Y:S01]  /*fb60*/  @P0 LDGSTS.E.BYPASS.LTC128B.128 [R4+0x15800], desc[UR50][R2.64+0x40], !P2 ;  /* 0x1580004002040fae */ /* 0x0001e2000d101d72 */
[----:B------:R-:W-:Y:S01]  /*fb70*/  IMAD.MOV.U32 R0, RZ, RZ, R14 ;  /* 0x000000ffff007224 */ /* 0x000fe200078e000e */
[----:B------:R-:W-:Y:S06]  /*fb80*/  BRA `(.L_x_309) ;  /* 0xffffffc400207947 */ /* 0x000fec000383ffff */
.L_x_232:
[----:B------:R-:W-:Y:S02]  /*fb90*/  IMAD.MOV.U32 R13, RZ, RZ, R0 ;  /* 0x000000ffff0d7224 */ /* 0x000fe400078e0000 */
[----:B------:R-:W-:Y:S02]  /*fba0*/  IMAD.MOV.U32 R12, RZ, RZ, RZ ;  /* 0x000000ffff0c7224 */ /* 0x000fe400078e00ff */
[----:B------:R-:W-:Y:S02]  /*fbb0*/  IMAD.MOV.U32 R11, RZ, RZ, 0x1e1f ;  /* 0x00001e1fff0b7424 */ /* 0x000fe400078e00ff */
[----:B------:R-:W-:Y:S02]  /*fbc0*/  IMAD.MOV.U32 R15, RZ, RZ, -0x1 ;  /* 0xffffffffff0f7424 */ /* 0x000fe400078e00ff */
[----:B------:R-:W-:Y:S02]  /*fbd0*/  IMAD R25, R25, 0xc0, R10 ;  /* 0x000000c019197824 */ /* 0x000fe400078e020a */
[----:B------:R-:W-:-:S07]  /*fbe0*/  IMAD R4, R8, UR41, RZ ;  /* 0x0000002908047c24 */ /* 0x000fce000f8e02ff */
[----:B-----5:R-:W-:Y:S05]  /*fbf0*/  WARPSYNC.COLLECTIVE R15, `(.L_x_310) ;  /* 0x000000000f087348 */ /* 0x020fea0003c00000 */
[----:B------:R0:W1:Y:S02]  /*fc00*/  SHFL.IDX P6, R14, R13, R12, R11 ;  /* 0x0000000c0d0e7389 */ /* 0x00006400000c000b */
[----:B01---5:R-:W-:Y:S01]  /*fc10*/  ENDCOLLECTIVE ;  /* 0x000000000000791b */ /* 0x023fe20003800000 */
.L_x_310:
[----:B------:R-:W-:Y:S01]  /*fc20*/  ISETP.GE.AND P1, PT, R25, R4, PT ;  /* 0x000000041900720c */ /* 0x000fe20003f26270 */
[----:B------:R-:W-:Y:S02]  /*fc30*/  IMAD.MOV.U32 R13, RZ, RZ, R5 ;  /* 0x000000ffff0d7224 */ /* 0x000fe400078e0005 */
[----:B------:R-:W-:-:S10]  /*fc40*/  IMAD.MOV.U32 R2, RZ, RZ, R14 ;  /* 0x000000ffff027224 */ /* 0x000fd400078e000e */
[----:B------:R-:W-:Y:S05]  /*fc50*/  WARPSYNC.COLLECTIVE R15, `(.L_x_311) ;  /* 0x000000000f087348 */ /* 0x000fea0003c00000 */
[----:B------:R0:W1:Y:S02]  /*fc60*/  SHFL.IDX P6, R14, R13, R12, R11 ;  /* 0x0000000c0d0e7389 */ /* 0x00006400000c000b */
[----:B01----:R-:W-:Y:S01]  /*fc70*/  ENDCOLLECTIVE ;  /* 0x000000000000791b */ /* 0x003fe20003800000 */
.L_x_311:
[----:B------:R-:W-:Y:S02]  /*fc80*/  IMAD.MOV.U32 R13, RZ, RZ, R0 ;  /* 0x000000ffff0d7224 */ /* 0x000fe400078e0000 */
[----:B------:R-:W-:Y:S02]  /*fc90*/  IMAD.MOV.U32 R12, RZ, RZ, 0x1 ;  /* 0x00000001ff0c7424 */ /* 0x000fe400078e00ff */
[----:B------:R-:W-:-:S07]  /*fca0*/  IMAD.MOV.U32 R3, RZ, RZ, R14 ;  /* 0x000000ffff037224 */ /* 0x000fce00078e000e */
[----:B------:R-:W-:Y:S05]  /*fcb0*/  WARPSYNC.COLLECTIVE R15, `(.L_x_312) ;  /* 0x000000000f087348 */ /* 0x000fea0003c00000 */
[----:B------:R0:W1:Y:S02]  /*fcc0*/  SHFL.IDX P6, R14, R13, R12, R11 ;  /* 0x0000000c0d0e7389 */ /* 0x00006400000c000b */
[----:B01----:R-:W-:Y:S01]  /*fcd0*/  ENDCOLLECTIVE ;  /* 0x000000000000791b */ /* 0x003fe20003800000 */
.L_x_312:
[----:B------:R-:W-:-:S05]  /*fce0*/  @!P1 IADD3 R3, P4, R29, R3, RZ ;  /* 0x000000031d039210 */ /* 0x000fca0007f9e0ff */
[----:B------:R-:W-:-:S05]  /*fcf0*/  @!P1 IMAD.X R2, RZ, RZ, R2, P4 ;  /* 0x000000ffff029224 */ /* 0x000fca00020e0602 */
[----:B------:R-:W-:Y:S01]  /*fd00*/  @!P1 LOP3.LUT R3, R3, R2, RZ, 0x3c, !PT ;  /* 0x0000000203039212 */ /* 0x000fe200078e3cff */
[----:B------:R-:W-:-:S03]  /*fd10*/  IMAD.MOV.U32 R13, RZ, RZ, R5 ;  /* 0x000000ffff0d7224 */ /* 0x000fc600078e0005 */
[----:B------:R-:W-:-:S04]  /*fd20*/  @!P1 LOP3.LUT R2, R3, R2, RZ, 0x3c, !PT ;  /* 0x0000000203029212 */ /* 0x000fc800078e3cff */
[----:B------:R-:W-:Y:S01]  /*fd30*/  @!P1 LOP3.LUT R3, R3, R2, RZ, 0x3c, !PT ;  /* 0x0000000203039212 */ /* 0x000fe200078e3cff */
[----:B------:R-:W-:-:S07]  /*fd40*/  IMAD.MOV.U32 R0, RZ, RZ, R14 ;  /* 0x000000ffff007224 */ /* 0x000fce00078e000e */
[----:B------:R-:W-:Y:S05]  /*fd50*/  WARPSYNC.COLLECTIVE R15, `(.L_x_313) ;  /* 0x000000000f087348 */ /* 0x000fea0003c00000 */
[----:B------:R0:W1:Y:S02]  /*fd60*/  SHFL.IDX P6, R14, R13, R12, R11 ;  /* 0x0000000c0d0e7389 */ /* 0x00006400000c000b */
[----:B01----:R-:W-:Y:S01]  /*fd70*/  ENDCOLLECTIVE ;  /* 0x000000000000791b */ /* 0x003fe20003800000 */
.L_x_313:
[----:B------:R-:W-:Y:S01]  /*fd80*/  @!PT LDS RZ, [RZ] ;  /* 0x00000000fffff984 */ /* 0x000fe20000000800 */
[----:B------:R-:W-:Y:S01]  /*fd90*/  @!PT LDS RZ, [RZ] ;  /* 0x00000000fffff984 */ /* 0x000fe20000000800 */
[----:B------:R-:W-:Y:S01]  /*fda0*/  @!PT LDS RZ, [RZ] ;  /* 0x00000000fffff984 */ /* 0x000fe20000000800 */
[----:B------:R0:W-:Y:S04]  /*fdb0*/  @!P1 LDGSTS.E.BYPASS.LTC128B.128 [R9+0xf000], desc[UR50][R2.64], !P3 ;  /* 0x0f00000002099fae */ /* 0x0001e8000d901d72 */
[----:B------:R0:W-:Y:S04]  /*fdc0*/  @!P1 LDGSTS.E.BYPASS.LTC128B.128 [R9+0x10800], desc[UR50][R2.64+0x20], !P2 ;  /* 0x1080002002099fae */ /* 0x0001e8000d101d72 */
[----:B------:R0:W-:Y:S01]  /*fdd0*/  @!P1 LDGSTS.E.BYPASS.LTC128B.128 [R9+0x12000], desc[UR50][R2.64+0x40], !P0 ;  /* 0x1200004002099fae */ /* 0x0001e2000c101d72 */
[----:B------:R-:W-:Y:S02]  /*fde0*/  IMAD.MOV.U32 R13, RZ, RZ, R6 ;  /* 0x000000ffff0d7224 */ /* 0x000fe400078e0006 */
[----:B------:R-:W-:-:S02]  /*fdf0*/  IMAD.MOV.U32 R12, RZ, RZ, RZ ;  /* 0x000000ffff0c7224 */ /* 0x000fc400078e00ff */
[----:B------:R-:W-:-:S07]  /*fe00*/  IMAD.MOV.U32 R5, RZ, RZ, R14 ;  /* 0x000000ffff057224 */ /* 0x000fce00078e000e */
[----:B0-----:R-:W-:Y:S05]  /*fe10*/  WARPSYNC.COLLECTIVE R15, `(.L_x_314) ;  /* 0x000000000f087348 */ /* 0x001fea0003c00000 */
[----:B------:R1:W2:Y:S02]  /*fe20*/  SHFL.IDX P6, R14, R13, R12, R11 ;  /* 0x0000000c0d0e7389 */ /* 0x0002a400000c000b */
[----:B012---:R-:W-:Y:S01]  /*fe30*/  ENDCOLLECTIVE ;  /* 0x000000000000791b */ /* 0x007fe20003800000 */
.L_x_314:
[----:B------:R-:W-:-:S05]  /*fe40*/  VIADD R3, R25, 0x40 ;  /* 0x0000004019037836 */ /* 0x000fca0000000000 */
[----:B------:R-:W-:Y:S01]  /*fe50*/  ISETP.GE.AND P1, PT, R3, R4, PT ;  /* 0x000000040300720c */ /* 0x000fe20003f26270 */
[----:B------:R-:W-:-:S12]  /*fe60*/  IMAD.MOV.U32 R13, RZ, RZ, R7 ;  /* 0x000000ffff0d7224 */ /* 0x000fd800078e0007 */
[----:B------:R-:W-:Y:S01]  /*fe70*/  @!P1 IADD3 R2, P4, R29, R5, RZ ;  /* 0x000000051d029210 */ /* 0x000fe20007f9e0ff */
[----:B------:R-:W-:-:S12]  /*fe80*/  IMAD.MOV.U32 R6, RZ, RZ, R14 ;  /* 0x000000ffff067224 */ /* 0x000fd800078e000e */
[----:B------:R-:W-:Y:S05]  /*fe90*/  WARPSYNC.COLLECTIVE R15, `(.L_x_315) ;  /* 0x000000000f087348 */ /* 0x000fea0003c00000 */
[----:B------:R0:W1:Y:S02]  /*fea0*/  SHFL.IDX P6, R14, R13, R12, R11 ;  /* 0x0000000c0d0e7389 */ /* 0x00006400000c000b */
[----:B01----:R-:W-:Y:S01]  /*feb0*/  ENDCOLLECTIVE ;  /* 0x000000000000791b */ /* 0x003fe20003800000 */
.L_x_315:
[----:B------:R-:W-:-:S04]  /*fec0*/  @!P1 IMAD.X R0, RZ, RZ, R0, P4 ;  /* 0x000000ffff009224 */ /* 0x000fc800020e0600 */
[----:B------:R-:W-:-:S05]  /*fed0*/  @!P1 IMAD.MOV.U32 R3, RZ, RZ, R0 ;  /* 0x000000ffff039224 */ /* 0x000fca00078e0000 */
[----:B------:R-:W-:Y:S01]  /*fee0*/  @!PT LDS RZ, [RZ] ;  /* 0x00000000fffff984 */ /* 0x000fe20000000800 */
[----:B------:R-:W-:Y:S01]  /*fef0*/  @!PT LDS RZ, [RZ] ;  /* 0x00000000fffff984 */ /* 0x000fe20000000800 */
[----:B------:R-:W-:Y:S01]  /*ff00*/  @!PT LDS RZ, [RZ] ;  /* 0x00000000fffff984 */ /* 0x000fe20000000800 */
[----:B------:R-:W-:Y:S04]  /*ff10*/  @!P1 LDGSTS.E.BYPASS.LTC128B.128 [R9+0xf800], desc[UR50][R2.64], !P3 ;  /* 0x0f80000002099fae */ /* 0x000fe8000d901d72 */
[----:B------:R-:W-:Y:S04]  /*ff20*/  @!P1 LDGSTS.E.BYPASS.LTC128B.128 [R9+0x11000], desc[UR50][R2.64+0x20], !P2 ;  /* 0x1100002002099fae */ /* 0x000fe8000d101d72 */
[----:B------:R0:W-:Y:S02]  /*ff30*/  @!P1 LDGSTS.E.BYPASS.LTC128B.128 [R9+0x12800], desc[UR50][R2.64+0x40], !P0 ;  /* 0x1280004002099fae */ /* 0x0001e4000c101d72 */
[----:B0-----:R-:W-:Y:S01]  /*ff40*/  IMAD.MOV.U32 R2, RZ, RZ, R14 ;  /* 0x000000ffff027224 */ /* 0x001fe200078e000e */
[----:B------:R-:W-:Y:S06]  /*ff50*/  BRA `(.L_x_316) ;  /* 0xffffffc800987947 */ /* 0x000fec000383ffff */
.L_x_237:
[----:B-1----:R1:W2:Y:S02]  /*ff60*/  SYNCS.PHASECHK.TRANS64.TRYWAIT P0, [R16+URZ+0x19c20], R0 ;  /* 0x019c2000100075a7 */ /* 0x0022a4000800017f */
[----:B--2---:R-:W-:Y:S05]  /*ff70*/  @!P0 NANOSLEEP.SYNCS 0x989680 ;  /* 0x009896800000895d */ /* 0x004fea0003900000 */
[----:B------:R-:W2:Y:S02]  /*ff80*/  @!P0 SYNCS.PHASECHK.TRANS64 P0, [R16+URZ+0x19c20], R0 ;  /* 0x019c2000100085a7 */ /* 0x000ea4000800007f */
[----:B--2---:R-:W-:Y:S05]  /*ff90*/  @!P0 BRA `(.L_x_237) ;  /* 0xfffffffc00f08947 */ /* 0x004fea000383ffff */
[----:B------:R-:W-:Y:S05]  /*ffa0*/  BRA `(.L_x_317) ;  /* 0xffffffcc00087947 */ /* 0x000fea000383ffff */
.L_x_241:
[----:B0-----:R0:W1:Y:S02]  /*ffb0*/  SYNCS.PHASECHK.TRANS64.TRYWAIT P0, [R5+URZ+0x19c80], R10 ;  /* 0x019c800a050075a7 */ /* 0x001064000800017f */
[----:B-1----:R-:W-:Y:S05]  /*ffc0*/  @!P0 NANOSLEEP.SYNCS 0x989680 ;  /* 0x009896800000895d */ /* 0x002fea0003900000 */
[----:B------:R-:W1:Y:S02]  /*ffd0*/  @!P0 SYNCS.PHASECHK.TRANS64 P0, [R5+URZ+0x19c80], R10 ;  /* 0x019c800a050085a7 */ /* 0x000e64000800007f */
[----:B-1----:R-:W-:Y:S05]  /*ffe0*/  @!P0 BRA `(.L_x_241) ;  /* 0xfffffffc00f08947 */ /* 0x002fea000383ffff */
[----:B------:R-:W-:Y:S05]  /*fff0*/  BRA `(.L_x_318) ;  /* 0xffffffcc00d47947 */ /* 0x000fea000383ffff */
.L_x_242:
        /* <DEDUP_REMOVED lines=8> */
.L_x_320:
[----:B------:R-:W-:Y:S05]  /*10080*/  BSYNC B0 ;  /* 0x0000000000007941 */ /* 0x000fea0003800000 */
.L_x_319:
[----:B------:R-:W-:Y:S02]  /*10090*/  IMAD.MOV.U32 R13, RZ, RZ, R25 ;  /* 0x000000ffff0d7224 */ /* 0x000fe400078e0019 */
[----:B------:R-:W-:Y:S02]  /*100a0*/  IMAD.MOV.U32 R12, RZ, RZ, RZ ;  /* 0x000000ffff0c7224 */ /* 0x000fe400078e00ff */
[----:B------:R-:W-:Y:S02]  /*100b0*/  IMAD.MOV.U32 R11, RZ, RZ, 0x1e1f ;  /* 0x00001e1fff0b7424 */ /* 0x000fe400078e00ff */
[----:B------:R-:W-:Y:S02]  /*100c0*/  IMAD.MOV.U32 R15, RZ, RZ, -0x1 ;  /* 0xffffffffff0f7424 */ /* 0x000fe400078e00ff */
[----:B------:R-:W-:Y:S02]  /*100d0*/  IMAD.MOV.U32 R3, RZ, RZ, R14 ;  /* 0x000000ffff037224 */ /* 0x000fe400078e000e */
[----:B------:R-:W-:-:S07]  /*100e0*/  IMAD.IADD R6, R16, 0x1, R6 ;  /* 0x0000000110067824 */ /* 0x000fce00078e0206 */
[----:B------:R-:W-:Y:S05]  /*100f0*/  WARPSYNC.COLLECTIVE R15, `(.L_x_321) ;  /* 0x000000000f087348 */ /* 0x000fea0003c00000 */
[----:B------:R0:W1:Y:S02]  /*10100*/  SHFL.IDX P6, R14, R13, R12, R11 ;  /* 0x0000000c0d0e7389 */ /* 0x00006400000c000b */
[----:B01----:R-:W-:Y:S01]  /*10110*/  ENDCOLLECTIVE ;  /* 0x000000000000791b */ /* 0x003fe20003800000 */
.L_x_321:
[----:B------:R-:W-:Y:S02]  /*10120*/  IMAD.MOV.U32 R13, RZ, RZ, R21 ;  /* 0x000000ffff0d7224 */ /* 0x000fe400078e0015 */
[----:B------:R-:W-:Y:S02]  /*10130*/  IMAD.MOV.U32 R12, RZ, RZ, 0x1 ;  /* 0x00000001ff0c7424 */ /* 0x000fe400078e00ff */
[----:B------:R-:W-:-:S07]  /*10140*/  IMAD.MOV.U32 R2, RZ, RZ, R14 ;  /* 0x000000ffff027224 */ /* 0x000fce00078e000e */
[----:B------:R-:W-:Y:S05]  /*10150*/  WARPSYNC.COLLECTIVE R15, `(.L_x_322) ;  /* 0x000000000f087348 */ /* 0x000fea0003c00000 */
[----:B------:R0:W1:Y:S02]  /*10160*/  SHFL.IDX P6, R14, R13, R12, R11 ;  /* 0x0000000c0d0e7389 */ /* 0x00006400000c000b */
[----:B01----:R-:W-:Y:S01]  /*10170*/  ENDCOLLECTIVE ;  /* 0x000000000000791b */ /* 0x003fe20003800000 */
.L_x_322:
[----:B------:R-:W-:-:S05]  /*10180*/  IADD3 R2, P0, R29, R2, RZ ;  /* 0x000000021d027210 */ /* 0x000fca0007f1e0ff */
        /* <DEDUP_REMOVED lines=12> */
.L_x_323:
[----:B------:R-:W-:Y:S01]  /*10250*/  IMAD.MOV.U32 R2, RZ, RZ, R14 ;  /* 0x000000ffff027224 */ /* 0x000fe200078e000e */
[----:B------:R-:W-:Y:S06]  /*10260*/  BRA `(.L_x_324) ;  /* 0xffffffcc00cc7947 */ /* 0x000fec000383ffff */
.L_x_247:
[----:B---3--:R3:W4:Y:S02]  /*10270*/  SYNCS.PHASECHK.TRANS64.TRYWAIT P0, [R5+URZ+0x19c40], R10 ;  /* 0x019c400a050075a7 */ /* 0x008724000800017f */
[----:B----4-:R-:W-:Y:S05]  /*10280*/  @!P0 NANOSLEEP.SYNCS 0x989680 ;  /* 0x009896800000895d */ /* 0x010fea0003900000 */
[----:B------:R-:W4:Y:S02]  /*10290*/  @!P0 SYNCS.PHASECHK.TRANS64 P0, [R5+URZ+0x19c40], R10 ;  /* 0x019c400a050085a7 */ /* 0x000f24000800007f */
[----:B----4-:R-:W-:Y:S05]  /*102a0*/  @!P0 BRA `(.L_x_247) ;  /* 0xfffffffc00f08947 */ /* 0x010fea000383ffff */
[----:B------:R-:W-:Y:S05]  /*102b0*/  BRA `(.L_x_325) ;  /* 0xffffffd000247947 */ /* 0x000fea000383ffff */
.L_x_248:
[----:B------:R-:W-:Y:S01]  /*102c0*/  BSSY B0, `(.L_x_326) ;  /* 0x0000008000007945 */ /* 0x000fe20003800000 */
[----:B------:R-:W-:Y:S02]  /*102d0*/  IMAD.MOV.U32 R13, RZ, RZ, R8 ;  /* 0x000000ffff0d7224 */ /* 0x000fe400078e0008 */
[----:B------:R-:W-:Y:S02]  /*102e0*/  IMAD.MOV.U32 R12, RZ, RZ, RZ ;  /* 0x000000ffff0c7224 */ /* 0x000fe400078e00ff */
[----:B------:R-:W-:Y:S02]  /*102f0*/  IMAD.MOV.U32 R11, RZ, RZ, 0x1e1f ;  /* 0x00001e1fff0b7424 */ /* 0x000fe400078e00ff */
[----:B------:R-:W-:-:S07]  /*10300*/  IMAD.MOV.U32 R15, RZ, RZ, -0x1 ;  /* 0xffffffffff0f7424 */ /* 0x000fce00078e00ff */
[----:B0123--:R-:W-:Y:S05]  /*10310*/  WARPSYNC.COLLECTIVE R15, `(.L_x_327) ;  /* 0x000000000f087348 */ /* 0x00ffea0003c00000 */
[----:B------:R4:W0:Y:S02]  /*10320*/  SHFL.IDX P6, R14, R13, R12, R11 ;  /* 0x0000000c0d0e7389 */ /* 0x00082400000c000b */
[----:B01234-:R-:W-:Y:S01]  /*10330*/  ENDCOLLECTIVE ;  /* 0x000000000000791b */ /* 0x01ffe20003800000 */
.L_x_327:
[----:B------:R-:W-:Y:S05]  /*10340*/  BSYNC B0 ;  /* 0x0000000000007941 */ /* 0x000fea0003800000 */
.L_x_326:
        /* <DEDUP_REMOVED lines=8> */
.L_x_328:
[----:B------:R-:W-:Y:S02]  /*103d0*/  IMAD.MOV.U32 R13, RZ, RZ, R8 ;  /* 0x000000ffff0d7224 */ /* 0x000fe400078e0008 */
[----:B------:R-:W-:Y:S02]  /*103e0*/  IMAD.MOV.U32 R12, RZ, RZ, 0x1 ;  /* 0x00000001ff0c7424 */ /* 0x000fe400078e00ff */
[----:B------:R-:W-:-:S07]  /*103f0*/  IMAD.MOV.U32 R2, RZ, RZ, R14 ;  /* 0x000000ffff027224 */ /* 0x000fce00078e000e */
[----:B------:R-:W-:Y:S05]  /*10400*/  WARPSYNC.COLLECTIVE R15, `(.L_x_329) ;  /* 0x000000000f087348 */ /* 0x000fea0003c00000 */
[----:B------:R0:W1:Y:S02]  /*10410*/  SHFL.IDX P6, R14, R13, R12, R11 ;  /* 0x0000000c0d0e7389 */ /* 0x00006400000c000b */
[----:B01----:R-:W-:Y:S01]  /*10420*/  ENDCOLLECTIVE ;  /* 0x000000000000791b */ /* 0x003fe20003800000 */
.L_x_329:
        /* <DEDUP_REMOVED lines=13> */
.L_x_330:
[----:B------:R-:W-:Y:S01]  /*10500*/  IMAD.MOV.U32 R2, RZ, RZ, R14 ;  /* 0x000000ffff027224 */ /* 0x000fe200078e000e */
[----:B------:R-:W-:Y:S06]  /*10510*/  BRA `(.L_x_331) ;  /* 0xffffffd000147947 */ /* 0x000fec000383ffff */
.L_x_253:
[----:B------:R0:W0:Y:S02]  /*10520*/  SYNCS.PHASECHK.TRANS64.TRYWAIT P2, [R2+URZ+0x19c70], R3 ;  /* 0x019c7003020075a7 */ /* 0x000024000804017f */
[----:B0-----:R-:W-:Y:S05]  /*10530*/  @!P2 NANOSLEEP.SYNCS 0x989680 ;  /* 0x009896800000a95d */ /* 0x001fea0003900000 */
[----:B------:R-:W0:Y:S02]  /*10540*/  @!P2 SYNCS.PHASECHK.TRANS64 P2, [R2+URZ+0x19c70], R3 ;  /* 0x019c70030200a5a7 */ /* 0x000e24000804007f */
[----:B0-----:R-:W-:Y:S05]  /*10550*/  @!P2 BRA `(.L_x_253) ;  /* 0xfffffffc00f0a947 */ /* 0x001fea000383ffff */
[----:B------:R-:W-:Y:S05]  /*10560*/  BRA `(.L_x_332) ;  /* 0xffffffd000807947 */ /* 0x000fea000383ffff */
.L_x_255:
[----:B0-----:R0:W2:Y:S02]  /*10570*/  SYNCS.PHASECHK.TRANS64.TRYWAIT P2, [R2+URZ+0x19c60], R4 ;  /* 0x019c6004020075a7 */ /* 0x0010a4000804017f */
[----:B--2---:R-:W-:Y:S05]  /*10580*/  @!P2 NANOSLEEP.SYNCS 0x989680 ;  /* 0x009896800000a95d */ /* 0x004fea0003900000 */
[----:B------:R-:W2:Y:S02]  /*10590*/  @!P2 SYNCS.PHASECHK.TRANS64 P2, [R2+URZ+0x19c60], R4 ;  /* 0x019c60040200a5a7 */ /* 0x000ea4000804007f */
[----:B--2---:R-:W-:Y:S05]  /*105a0*/  @!P2 BRA `(.L_x_255) ;  /* 0xfffffffc00f0a947 */ /* 0x004fea000383ffff */
[----:B------:R-:W-:Y:S05]  /*105b0*/  BRA `(.L_x_333) ;  /* 0xffffffd000907947 */ /* 0x000fea000383ffff */
.L_x_263:
[----:B0-----:R0:W1:Y:S02]  /*105c0*/  SYNCS.PHASECHK.TRANS64.TRYWAIT P1, [R3+URZ+0x19c70], R0 ;  /* 0x019c7000030075a7 */ /* 0x001064000802017f */
[----:B-1----:R-:W-:Y:S05]  /*105d0*/  @!P1 NANOSLEEP.SYNCS 0x989680 ;  /* 0x009896800000995d */ /* 0x002fea0003900000 */
[----:B------:R-:W1:Y:S02]  /*105e0*/  @!P1 SYNCS.PHASECHK.TRANS64 P1, [R3+URZ+0x19c70], R0 ;  /* 0x019c7000030095a7 */ /* 0x000e64000802007f */
[----:B-1----:R-:W-:Y:S05]  /*105f0*/  @!P1 BRA `(.L_x_263) ;  /* 0xfffffffc00f09947 */ /* 0x002fea000383ffff */
[----:B------:R-:W-:Y:S05]  /*10600*/  BRA `(.L_x_334) ;  /* 0xffffffd400f47947 */ /* 0x000fea000383ffff */
.L_x_265:
[----:B0-----:R0:W1:Y:S02]  /*10610*/  SYNCS.PHASECHK.TRANS64.TRYWAIT P1, [R3+URZ+0x19c60], R0 ;  /* 0x019c6000030075a7 */ /* 0x001064000802017f */
[----:B-1----:R-:W-:Y:S05]  /*10620*/  @!P1 NANOSLEEP.SYNCS 0x989680 ;  /* 0x009896800000995d */ /* 0x002fea0003900000 */
[----:B------:R-:W1:Y:S02]  /*10630*/  @!P1 SYNCS.PHASECHK.TRANS64 P1, [R3+URZ+0x19c60], R0 ;  /* 0x019c6000030095a7 */ /* 0x000e64000802007f */
[----:B-1----:R-:W-:Y:S05]  /*10640*/  @!P1 BRA `(.L_x_265) ;  /* 0xfffffffc00f09947 */ /* 0x002fea000383ffff */
[----:B------:R-:W-:Y:S05]  /*10650*/  BRA `(.L_x_335) ;  /* 0xffffffd800007947 */ /* 0x000fea000383ffff */
.L_x_277:
[----:B0-----:R0:W1:Y:S02]  /*10660*/  SYNCS.PHASECHK.TRANS64.TRYWAIT P0, [R4+URZ+0x19c20], R0 ;  /* 0x019c2000040075a7 */ /* 0x001064000800017f */
[----:B-1----:R-:W-:Y:S05]  /*10670*/  @!P0 NANOSLEEP.SYNCS 0x989680 ;  /* 0x009896800000895d */ /* 0x002fea0003900000 */
[----:B------:R-:W1:Y:S02]  /*10680*/  @!P0 SYNCS.PHASECHK.TRANS64 P0, [R4+URZ+0x19c20], R0 ;  /* 0x019c2000040085a7 */ /* 0x000e64000800007f */
[----:B-1----:R-:W-:Y:S05]  /*10690*/  @!P0 BRA `(.L_x_277) ;  /* 0xfffffffc00f08947 */ /* 0x002fea000383ffff */
[----:B------:R-:W-:Y:S05]  /*106a0*/  BRA `(.L_x_336) ;  /* 0xffffffe800207947 */ /* 0x000fea000383ffff */
.L_x_278:
[----:B------:R-:W1:Y:S01]  /*106b0*/  S2R R2, SR_TID.X ;  /* 0x0000000000027919 */ /* 0x000e620000002100 */
[----:B------:R-:W-:Y:S01]  /*106c0*/  BSSY B0, `(.L_x_337) ;  /* 0x000000a000007945 */ /* 0x000fe20003800000 */
[----:B------:R-:W-:Y:S02]  /*106d0*/  IMAD.MOV.U32 R12, RZ, RZ, RZ ;  /* 0x000000ffff0c7224 */ /* 0x000fe400078e00ff */
[----:B------:R-:W-:Y:S02]  /*106e0*/  IMAD.MOV.U32 R11, RZ, RZ, 0x1f ;  /* 0x0000001fff0b7424 */ /* 0x000fe400078e00ff */
[----:B------:R-:W-:Y:S01]  /*106f0*/  IMAD.MOV.U32 R15, RZ, RZ, -0x1 ;  /* 0xffffffffff0f7424 */ /* 0x000fe200078e00ff */
[----:B-1----:R-:W-:-:S04]  /*10700*/  SHF.R.U32.HI R2, RZ, 0x5, R2 ;  /* 0x00000005ff027819 */ /* 0x002fc80000011602 */
[----:B------:R-:W-:-:S05]  /*10710*/  LOP3.LUT R2, R2, 0x3, RZ, 0xc0, !PT ;  /* 0x0000000302027812 */ /* 0x000fca00078ec0ff */
[----:B------:R-:W-:-:S07]  /*10720*/  IMAD.MOV.U32 R13, RZ, RZ, R2 ;  /* 0x000000ffff0d7224 */ /* 0x000fce00078e0002 */
[----:B0-----:R-:W-:Y:S05]  /*10730*/  WARPSYNC.COLLECTIVE R15, `(.L_x_338) ;  /* 0x000000000f087348 */ /* 0x001fea0003c00000 */
[----:B------:R1:W2:Y:S02]  /*10740*/  SHFL.IDX P6, R14, R13, R12, R11 ;  /* 0x0000000c0d0e7389 */ /* 0x0002a400000c000b */
[----:B012---:R-:W-:Y:S01]  /*10750*/  ENDCOLLECTIVE ;  /* 0x000000000000791b */ /* 0x007fe20003800000 */
.L_x_338:
[----:B------:R-:W-:Y:S05]  /*10760*/  BSYNC B0 ;  /* 0x0000000000007941 */ /* 0x000fea0003800000 */
.L_x_337:
[----:B------:R-:W-:Y:S05]  /*10770*/  BRA `(.L_x_339) ;  /* 0xffffffe800087947 */ /* 0x000fea000383ffff */
.L_x_281:
[----:B------:R-:W-:Y:S01]  /*10780*/  BSSY B1, `(.L_x_340) ;  /* 0x0000006000017945 */ /* 0x000fe20003800000 */
[----:B------:R-:W-:-:S07]  /*10790*/  IMAD.MOV.U32 R15, RZ, RZ, -0x1 ;  /* 0xffffffffff0f7424 */ /* 0x000fce00078e00ff */
[----:B0-----:R-:W-:Y:S05]  /*107a0*/  WARPSYNC.COLLECTIVE R15, `(.L_x_341) ;  /* 0x000000000f0c7348 */ /* 0x001fea0003c00000 */
[----:B------:R-:W-:Y:S02]  /*107b0*/  ELECT P6, UR62, PT ;  /* 0x00000000003e782f */ /* 0x000fe400038c0000 */
[----:B------:R-:W-:Y:S01]  /*107c0*/  MOV R14, UR62 ;  /* 0x0000003e000e7c02 */ /* 0x000fe20008000f00 */
[----:B0-----:R-:W-:Y:S10]  /*107d0*/  ENDCOLLECTIVE ;  /* 0x000000000000791b */ /* 0x001ff40003800000 */
.L_x_341:
[----:B------:R-:W-:Y:S05]  /*107e0*/  BSYNC B1 ;  /* 0x0000000000017941 */ /* 0x000fea0003800000 */
.L_x_340:
[----:B------:R-:W-:Y:S05]  /*107f0*/  BRA `(.L_x_342) ;  /* 0xffffffe800007947 */ /* 0x000fea000383ffff */
.L_x_283:
[----:B0-----:R0:W1:Y:S02]  /*10800*/  SYNCS.PHASECHK.TRANS64.TRYWAIT P1, [R5+URZ+0x19c40], R0 ;  /* 0x019c4000050075a7 */ /* 0x001064000802017f */
[----:B-1----:R-:W-:Y:S05]  /*10810*/  @!P1 NANOSLEEP.SYNCS 0x989680 ;  /* 0x009896800000995d */ /* 0x002fea0003900000 */
[----:B------:R-:W1:Y:S02]  /*10820*/  @!P1 SYNCS.PHASECHK.TRANS64 P1, [R5+URZ+0x19c40], R0 ;  /* 0x019c4000050095a7 */ /* 0x000e64000802007f */
[----:B-1----:R-:W-:Y:S05]  /*10830*/  @!P1 BRA `(.L_x_283) ;  /* 0xfffffffc00f09947 */ /* 0x002fea000383ffff */
[----:B------:R-:W-:Y:S05]  /*10840*/  BRA `(.L_x_343) ;  /* 0xffffffe800207947 */ /* 0x000fea000383ffff */
.L_x_285:
[----:B-1----:R1:W2:Y:S02]  /*10850*/  SYNCS.PHASECHK.TRANS64.TRYWAIT P1, [R19+URZ+0x19c40], R2 ;  /* 0x019c4002130075a7 */ /* 0x0022a4000802017f */
[----:B--2---:R-:W-:Y:S05]  /*10860*/  @!P1 NANOSLEEP.SYNCS 0x989680 ;  /* 0x009896800000995d */ /* 0x004fea0003900000 */
[----:B------:R-:W2:Y:S02]  /*10870*/  @!P1 SYNCS.PHASECHK.TRANS64 P1, [R19+URZ+0x19c40], R2 ;  /* 0x019c4002130095a7 */ /* 0x000ea4000802007f */
[----:B--2---:R-:W-:Y:S05]  /*10880*/  @!P1 BRA `(.L_x_285) ;  /* 0xfffffffc00f09947 */ /* 0x004fea000383ffff */
[----:B------:R-:W-:Y:S05]  /*10890*/  BRA `(.L_x_344) ;  /* 0xffffffe8002c7947 */ /* 0x000fea000383ffff */
.L_x_287:
[----:B--2---:R2:W3:Y:S02]  /*108a0*/  SYNCS.PHASECHK.TRANS64.TRYWAIT P1, [R5+URZ+0x19c60], R0 ;  /* 0x019c6000050075a7 */ /* 0x0044e4000802017f */
[----:B---3--:R-:W-:Y:S05]  /*108b0*/  @!P1 NANOSLEEP.SYNCS 0x989680 ;  /* 0x009896800000995d */ /* 0x008fea0003900000 */
[----:B------:R-:W3:Y:S02]  /*108c0*/  @!P1 SYNCS.PHASECHK.TRANS64 P1, [R5+URZ+0x19c60], R0 ;  /* 0x019c6000050095a7 */ /* 0x000ee4000802007f */
[----:B---3--:R-:W-:Y:S05]  /*108d0*/  @!P1 BRA `(.L_x_287) ;  /* 0xfffffffc00f09947 */ /* 0x008fea000383ffff */
[----:B------:R-:W-:Y:S05]  /*108e0*/  BRA `(.L_x_345) ;  /* 0xffffffe800287947 */ /* 0x000fea000383ffff */
.L_x_289:
[----:B---3--:R3:W4:Y:S02]  /*108f0*/  SYNCS.PHASECHK.TRANS64.TRYWAIT P1, [R19+URZ+0x19c60], R2 ;  /* 0x019c6002130075a7 */ /* 0x008724000802017f */
[----:B----4-:R-:W-:Y:S05]  /*10900*/  @!P1 NANOSLEEP.SYNCS 0x989680 ;  /* 0x009896800000995d */ /* 0x010fea0003900000 */
[----:B------:R-:W4:Y:S02]  /*10910*/  @!P1 SYNCS.PHASECHK.TRANS64 P1, [R19+URZ+0x19c60], R2 ;  /* 0x019c6002130095a7 */ /* 0x000f24000802007f */
[----:B----4-:R-:W-:Y:S05]  /*10920*/  @!P1 BRA `(.L_x_289) ;  /* 0xfffffffc00f09947 */ /* 0x010fea000383ffff */
[----:B------:R-:W-:Y:S05]  /*10930*/  BRA `(.L_x_346) ;  /* 0xffffffe800247947 */ /* 0x000fea000383ffff */
.L_x_291:
[----:B----4-:R4:W0:Y:S02]  /*10940*/  SYNCS.PHASECHK.TRANS64.TRYWAIT P1, [R5+URZ+0x19c80], R0 ;  /* 0x019c8000050075a7 */ /* 0x010824000802017f */
[----:B0-----:R-:W-:Y:S05]  /*10950*/  @!P1 NANOSLEEP.SYNCS 0x989680 ;  /* 0x009896800000995d */ /* 0x001fea0003900000 */
[----:B------:R-:W0:Y:S02]  /*10960*/  @!P1 SYNCS.PHASECHK.TRANS64 P1, [R5+URZ+0x19c80], R0 ;  /* 0x019c8000050095a7 */ /* 0x000e24000802007f */
[----:B0-----:R-:W-:Y:S05]  /*10970*/  @!P1 BRA `(.L_x_291) ;  /* 0xfffffffc00f09947 */ /* 0x001fea000383ffff */
[----:B------:R-:W-:Y:S05]  /*10980*/  BRA `(.L_x_347) ;  /* 0xffffffe800207947 */ /* 0x000fea000383ffff */
.L_x_348:
        /* <DEDUP_REMOVED lines=15> */
.L_x_2538:


//--------------------- .text._ZN7cutlass13device_kernelIN5flash11enable_sm90INS1_16FlashAttnFwdSm90INS1_25CollectiveMainloopFwdSm90ILi2EN4cute5tupleIJNS5_1CILi1EEES8_S8_EEENS6_IJNS7_ILi192EEENS7_ILi128EEENS7_ILi96EEEEEELi96ENS_12float_e4m3_tEfNS_4arch4Sm90ELb0ELb0ELb0ELb1ELb1ELb1ELb0ELb1ELb1ELb1ELb1ELb0EEENS1_21CollectiveEpilogueFwdINS6_IJSA_SC_SB_EEES9_NS_10bfloat16_tESG_Li384ELb1ELb1ELb1ELb1EEENS1_36VarlenDynamicPersistentTileSchedulerILi192ELi128ELi384ELi128ELb1ELb1ELb1ELb0ELb1ELb1EEEEEEEEEvNT_6ParamsE --------------------------
	.section	.text._ZN7cutlass13device_kernelIN5flash11enable_sm90INS1_16FlashAttnFwdSm90INS1_25CollectiveMainloopFwdSm90ILi2EN4cute5tupleIJNS5_1CILi1EEES8_S8_EEENS6_IJNS7_ILi192EEENS7_ILi128EEENS7_ILi96EEEEEELi96ENS_12float_e4m3_tEfNS_4arch4Sm90ELb0ELb0ELb0ELb1ELb1ELb1ELb0ELb1ELb1ELb1ELb1ELb0EEENS1_21CollectiveEpilogueFwdINS6_IJSA_SC_SB_EEES9_NS_10bfloat16_tESG_Li384ELb1ELb1ELb1ELb1EEENS1_36VarlenDynamicPersistentTileSchedulerILi192ELi128ELi384ELi128ELb1ELb1ELb1ELb0ELb1ELb1EEEEEEEEEvNT_6ParamsE,"ax",@progbits
	.align	128
.text._ZN7cutlass13device_kernelIN5flash11enable_sm90INS1_16FlashAttnFwdSm90INS1_25CollectiveMainloopFwdSm90ILi2EN4cute5tupleIJNS5_1CILi1EEES8_S8_EEENS6_IJNS7_ILi192EEENS7_ILi128EEENS7_ILi96EEEEEELi96ENS_12float_e4m3_tEfNS_4arch4Sm90ELb0ELb0ELb0ELb1ELb1ELb1ELb0ELb1ELb1ELb1ELb1ELb0EEENS1_21CollectiveEpilogueFwdINS6_IJSA_SC_SB_EEES9_NS_10bfloat16_tESG_Li384ELb1ELb1ELb1ELb1EEENS1_36VarlenDynamicPersistentTileSchedulerILi192ELi128ELi384ELi128ELb1ELb1ELb1ELb0ELb1ELb1EEEEEEEEEvNT_6ParamsE:
        .type           _ZN7cutlass13device_kernelIN5flash11enable_sm90INS1_16FlashAttnFwdSm90INS1_25CollectiveMainloopFwdSm90ILi2EN4cute5tupleIJNS5_1CILi1EEES8_S8_EEENS6_IJNS7_ILi192EEENS7_ILi128EEENS7_ILi96EEEEEELi96ENS_12float_e4m3_tEfNS_4arch4Sm90ELb0ELb0ELb0ELb1ELb1ELb1ELb0ELb1ELb1ELb1ELb1ELb0EEENS1_21CollectiveEpilogueFwdINS6_IJSA_SC_SB_EEES9_NS_10bfloat16_tESG_Li384ELb1ELb1ELb1ELb1EEENS1_36VarlenDynamicPersistentTileSchedulerILi192ELi128ELi384ELi128ELb1ELb1ELb1ELb0ELb1ELb1EEEEEEEEEvNT_6ParamsE,@function
        .size           _ZN7cutlass13device_kernelIN5flash11enable_sm90INS1_16FlashAttnFwdSm90INS1_25CollectiveMainloopFwdSm90ILi2EN4cute5tupleIJNS5_1CILi1EEES8_S8_EEENS6_IJNS7_ILi192EEENS7_ILi128EEENS7_ILi96EEEEEELi96ENS_12float_e4m3_tEfNS_4arch4Sm90ELb0ELb0ELb0ELb1ELb1ELb1ELb0ELb1ELb1ELb1ELb1ELb0EEENS1_21CollectiveEpilogueFwdINS6_IJSA_SC_SB_EEES9_NS_10bfloat16_tESG_Li384ELb1ELb1ELb1ELb1EEENS1_36VarlenDynamicPersistentTileSchedulerILi192ELi128ELi384ELi128ELb1ELb1ELb1ELb0ELb1ELb1EEEEEEEEEvNT_6ParamsE,(.L_x_2539 - _ZN7cutlass13device_kernelIN5flash11enable_sm90INS1_16FlashAttnFwdSm90INS1_25CollectiveMainloopFwdSm90ILi2EN4cute5tupleIJNS5_1CILi1EEES8_S8_EEENS6_IJNS7_ILi192EEENS7_ILi128EEENS7_ILi96EEEEEELi96ENS_12float_e4m3_tEfNS_4arch4Sm90ELb0ELb0ELb0ELb1ELb1ELb1ELb0ELb1ELb1ELb1ELb1ELb0EEENS1_21CollectiveEpilogueFwdINS6_IJSA_SC_SB_EEES9_NS_10bfloat16_tESG_Li384ELb1ELb1ELb1ELb1EEENS1_36VarlenDynamicPersistentTileSchedulerILi192ELi128ELi384ELi128ELb1ELb1ELb1ELb0ELb1ELb1EEEEEEEEEvNT_6ParamsE)
        .other          _ZN7cutlass13device_kernelIN5flash11enable_sm90INS1_16FlashAttnFwdSm90INS1_25CollectiveMainloopFwdSm90ILi2EN4cute5tupleIJNS5_1CILi1EEES8_S8_EEENS6_IJNS7_ILi192EEENS7_ILi128EEENS7_ILi96EEEEEELi96ENS_12float_e4m3_tEfNS_4arch4Sm90ELb0ELb0ELb0ELb1ELb1ELb1ELb0ELb1ELb1ELb1ELb1ELb0EEENS1_21CollectiveEpilogueFwdINS6_IJSA_SC_SB_EEES9_NS_10bfloat16_tESG_Li384ELb1ELb1ELb1ELb1EEENS1_36VarlenDynamicPersistentTileSchedulerILi192ELi128ELi384ELi128ELb1ELb1ELb1ELb0ELb1ELb1EEEEEEEEEvNT_6ParamsE,@"STO_CUDA_ENTRY STV_DEFAULT"
_ZN7cutlass13device_kernelIN5flash11enable_sm90INS1_16FlashAttnFwdSm90INS1_25CollectiveMainloopFwdSm90ILi2EN4cute5tupleIJNS5_1CILi1EEES8_S8_EEENS6_IJNS7_ILi192EEENS7_ILi128EEENS7_ILi96EEEEEELi96ENS_12float_e4m3_tEfNS_4arch4Sm90ELb0ELb0ELb0ELb1ELb1ELb1ELb0ELb1ELb1ELb1ELb1ELb0EEENS1_21CollectiveEpilogueFwdINS6_IJSA_SC_SB_EEES9_NS_10bfloat16_tESG_Li384ELb1ELb1ELb1ELb1EEENS1_36VarlenDynamicPersistentTileSchedulerILi192ELi128ELi384ELi128ELb1ELb1ELb1ELb0ELb1ELb1EEEEEEEEEvNT_6ParamsE:
[----:B------:R-:W0:Y:S02]  /*0000*/  LDC R1, c[0x0][0x28] ;  /* 0x00000a00ff017b82 */ /* 0x000e240000000800 */
[----:B0-----:R-:W-:Y:S01]  /*0010*/  VIADD R1, R1, 0xffffff50 ;  /* 0xffffff5001017836 */ /* 0x001fe20000000000 */
[----:B------:R-:W0:Y:S01]  /*0020*/  S2R R2, SR_TID.X ;  /* 0x0000000000027919 */ /* 0x000e220000002100 */
[----:B------:R-:W-:Y:S01]  /*0030*/  ELECT P0, URZ, PT ;  /* 0x00000000003f782f */ /* 0x000fe20003800000 */
[----:B------:R-:W-:Y:S01]  /*0040*/  BSSY B0, `(.L_x_349) ;  /* 0x000000d000007945 */ /* 0x000fe20003800000 */
[----:B0-----:R-:W-:-:S05]  /*0050*/  SHF.R.U32.HI R6, RZ, 0x5, R2 ;  /* 0x00000005ff067819 */ /* 0x001fca0000011602 */
[----:B------:R-:W0:Y:S02]  /*0060*/  SHFL.IDX PT, R0, R6, RZ, 0x1f ;  /* 0x00001fff06007589 */ /* 0x000e2400000e0000 */
[----:B0-----:R-:W-:-:S13]  /*0070*/  ISETP.EQ.AND P0, PT, R0, RZ, P0 ;  /* 0x000000ff0000720c */ /* 0x001fda0000702270 */
[----:B------:R-:W-:Y:S05]  /*0080*/  @!P0 BRA `(.L_x_350) ;  /* 0x0000000000208947 */ /* 0x000fea0003800000 */
[----:B------:R-:W-:Y:S02]  /*0090*/  ULDC.64 UR4, c[0x0][0x198] ;  /* 0x0000660000047ab9 */ /* 0x000fe40000000a00 */
[----:B------:R-:W-:Y:S02]  /*00a0*/  UIADD3 UR6, UP0, UR4, 0x570, URZ ;  /* 0x0000057004067890 */ /* 0x000fe4000ff1e03f */
[----:B------:R-:W-:Y:S02]  /*00b0*/  UIADD3 UR4, UP1, UR4, 0x670, URZ ;  /* 0x0000067004047890 */ /* 0x000fe4000ff3e03f */
[----:B------:R-:W-:Y:S02]  /*00c0*/  UIADD3.X UR7, URZ, UR5, URZ, UP0, !UPT ;  /* 0x000000053f077290 */ /* 0x000fe400087fe43f */
[----:B------:R-:W-:-:S07]  /*00d0*/  UIADD3.X UR5, URZ, UR5, URZ, UP1, !UPT ;  /* 0x000000053f057290 */ /* 0x000fce0008ffe43f */
[----:B------:R0:W-:Y:S02]  /*00e0*/  UTMACCTL.PF [UR6] ;  /* 0x00000000060079b9 */ /* 0x0001e40008040000 */
[----:B------:R0:W-:Y:S02]  /*00f0*/  UTMACCTL.PF [UR4] ;  /* 0x00000000040079b9 */ /* 0x0001e40008040000 */
[----:B0-----:R-:W-:Y:S01]  /*0100*/  NOP ;  /* 0x0000000000007918 */ /* 0x001fe20000000000 */
.L_x_350:
[----:B------:R-:W-:Y:S05]  /*0110*/  BSYNC B0 ;  /* 0x0000000000007941 */ /* 0x000fea0003800000 */
.L_x_349:
[----:B------:R-:W-:Y:S01]  /*0120*/  VOTEU.ANY UP0, P0 ;  /* 0x00000000003f7886 */ /* 0x000fe20000000100 */
[----:B------:R-:W0:Y:S01]  /*0130*/  SHFL.IDX PT, R0, R6, RZ, 0x1f ;  /* 0x00001fff06007589 */ /* 0x000e2200000e0000 */
[----:B------:R-:W-:Y:S01]  /*0140*/  UMOV UR4, 0x80 ;  /* 0x0000008000047882 */ /* 0x000fe20000000000 */
[----:B------:R-:W-:Y:S01]  /*0150*/  UMOV UR7, 0x180 ;  /* 0x0000018000077882 */ /* 0x000fe20000000000 */
[----:B------:R-:W-:Y:S01]  /*0160*/  SHF.R.U32.HI R2, RZ, 0x7, R2 ;  /* 0x00000007ff027819 */ /* 0x000fe20000011602 */
[----:B------:R-:W1:Y:S01]  /*0170*/  @UP0 S2UR UR8, SR_CgaCtaId ;  /* 0x00000000000809c3 */ /* 0x000e620000008800 */
[----:B------:R-:W-:Y:S01]  /*0180*/  @UP0 UMOV UR6, 0x400 ;  /* 0x0000040000060882 */ /* 0x000fe20000000000 */
[----:B------:R-:W-:-:S04]  /*0190*/  @UP0 UIADD3 UR4, -UR4, 0x100000, URZ ;  /* 0x0010000004040890 */ /* 0x000fc8000fffe13f */
[----:B------:R-:W-:Y:S02]  /*01a0*/  @UP0 USHF.L.U32 UR5, UR4, 0xb, URZ ;  /* 0x0000000b04050899 */ /* 0x000fe4000800063f */
[----:B------:R-:W-:Y:S01]  /*01b0*/  @UP0 USHF.L.U32 UR4, UR4, 0x1, URZ ;  /* 0x0000000104040899 */ /* 0x000fe2000800063f */
[----:B------:R-:W-:Y:S01]  /*01c0*/  VOTEU.ANY UP1, P0 ;  /* 0x00000000003f7886 */ /* 0x000fe20000020100 */
[----:B0-----:R-:W-:Y:S02]  /*01d0*/  ISETP.NE.AND P1, PT, R0, RZ, PT ;  /* 0x000000ff0000720c */ /* 0x001fe40003f25270 */
[----:B------:R0:W2:Y:S01]  /*01e0*/  SHFL.IDX PT, R0, R2, RZ, 0x1f ;  /* 0x00001fff02007589 */ /* 0x0000a200000e0000 */
[----:B-1----:R-:W-:Y:S02]  /*01f0*/  @UP0 ULEA UR8, UR8, UR6, 0x18 ;  /* 0x0000000608080291 */ /* 0x002fe4000f8ec03f */
[----:B------:R-:W-:-:S04]  /*0200*/  @UP0 UIADD3 UR6, -UR7, 0x100000, URZ ;  /* 0x0010000007060890 */ /* 0x000fc8000fffe13f */
[----:B------:R-:W-:Y:S02]  /*0210*/  @UP0 USHF.L.U32 UR7, UR6, 0xb, URZ ;  /* 0x0000000b06070899 */ /* 0x000fe4000800063f */
[----:B------:R-:W-:Y:S01]  /*0220*/  @UP0 USHF.L.U32 UR6, UR6, 0x1, URZ ;  /* 0x0000000106060899 */ /* 0x000fe2000800063f */
[----:B------:R-:W-:Y:S01]  /*0230*/  VOTEU.ANY UP0, P0 ;  /* 0x00000000003f7886 */ /* 0x000fe20000000100 */
[----:B------:R-:W1:Y:S04]  /*0240*/  FENCE.VIEW.ASYNC.S ;  /* 0x00000000000073c6 */ /* 0x000e680000000000 */
[----:B-1----:R0:W1:Y:S06]  /*0250*/  @UP0 SYNCS.EXCH.64 URZ, [UR8+0x19c00], UR4 ;  /* 0x019c0004083f05b2 */ /* 0x00206c0008000100 */
[----:B------:R0:W3:Y:S02]  /*0260*/  @UP1 SYNCS.EXCH.64 URZ, [UR8+0x19c20], UR6 ;  /* 0x019c2006083f15b2 */ /* 0x0000e40008000100 */
        /* <DEDUP_REMOVED lines=14> */
[----:B0-----:R0:W4:Y:S08]  /*0350*/  SYNCS.EXCH.64 URZ, [UR8+0x19c30], UR4 ;  /* 0x019c3004083f75b2 */ /* 0x0011300008000100 */
[----:B------:R0:W0:Y:S01]  /*0360*/  SYNCS.EXCH.64 URZ, [UR8+0x19c40], UR6 ;  /* 0x019c4006083f75b2 */ /* 0x0000220008000100 */
[----:B------:R0:W0:Y:S01]  /*0370*/  SYNCS.EXCH.64 URZ, [UR8+0x19c38], UR4 ;  /* 0x019c3804083f75b2 */ /* 0x0000220008000100 */
[----:B------:R0:W0:Y:S01]  /*0380*/  SYNCS.EXCH.64 URZ, [UR8+0x19c48], UR6 ;  /* 0x019c4806083f75b2 */ /* 0x0000220008000100 */
[----:B------:R-:W-:Y:S01]  /*0390*/  NOP ;  /* 0x0000000000007918 */ /* 0x000fe20000000000 */
.L_x_351:
        /* <DEDUP_REMOVED lines=22> */
.L_x_352:
        /* <DEDUP_REMOVED lines=18> */
.L_x_353:
        /* <DEDUP_REMOVED lines=22> */
.L_x_354:
[----:B------:R-:W5:Y:S01]  /*0780*/  SHFL.IDX PT, R3, R6, RZ, 0x1f ;  /* 0x00001fff06037589 */ /* 0x000f6200000e0000 */
        /* <DEDUP_REMOVED lines=22> */
.L_x_355:
[----:B--2---:R-:W-:Y:S01]  /*08f0*/  ISETP.NE.AND P0, PT, R0, RZ, PT ;  /* 0x000000ff0000720c */ /* 0x004fe20003f05270 */
[----:B------:R-:W-:Y:S01]  /*0900*/  IMAD.MOV.U32 R0, RZ, RZ, 0x1 ;  /* 0x00000001ff007424 */ /* 0x000fe200078e00ff */
[----:B------:R-:W-:Y:S01]  /*0910*/  NOP ;  /* 0x0000000000007918 */ /* 0x000fe20000000000 */
[----:B------:R-:W-:Y:S01]  /*0920*/  ULDC.64 UR40, c[0x0][0x208] ;  /* 0x0000820000287ab9 */ /* 0x000fe20000000a00 */
[----:B------:R-:W-:Y:S02]  /*0930*/  BSSY B8, `(.L_x_356) ;  /* 0x0001a26000087945 */ /* 0x000fe40003800000 */
[----:B------:R-:W-:-:S05]  /*0940*/  SEL R0, R0, 0x2, !P0 ;  /* 0x0000000200007807 */ /* 0x000fca0004000000 */
[----:B------:R2:W-:Y:S01]  /*0950*/  STL [R1+0x2c], R0 ;  /* 0x00002c0001007387 */ /* 0x0005e20000100800 */
[----:B01-34-:R-:W-:Y:S06]  /*0960*/  BAR.SYNC.DEFER_BLOCKING 0x0 ;  /* 0x0000000000007b1d */ /* 0x01bfec0000010000 */
[----:B------:R-:W-:Y:S05]  /*0970*/  @!P0 BRA `(.L_x_357) ;  /* 0x0000012c00588947 */ /* 0x000fea0003800000 */
.L_x_358:
[----:B------:R-:W-:-:S08]  /*0980*/  NOP ;  /* 0x0000000000007918 */ /* 0x000fd00000000000 */
[----:B------:R-:W0:Y:S02]  /*0990*/  USETMAXREG.TRY_ALLOC.CTAPOOL UP0, 0xa0 ;  /* 0x000000a0000079c8 */ /* 0x000e240008000600 */
[----:B0-----:R-:W-:-:S13]  /*09a0*/  PLOP3.LUT P0, PT, PT, PT, UP0, 0x80, 0x0 ;  /* 0x000000000000781c */ /* 0x001fda0003f0f008 */
[----:B------:R-:W-:Y:S05]  /*09b0*/  @!P0 BRA `(.L_x_358) ;  /* 0xfffffffc00f08947 */ /* 0x000fea000383ffff */
[----:B------:R-:W2:Y:S08]  /*09c0*/  S2UR UR4, SR_CgaCtaId ;  /* 0x00000000000479c3 */ /* 0x000eb00000008800 */
[----:B------:R-:W-:Y:S06]  /*09d0*/  BAR.ARV 0x8, 0x200 ;  /* 0x0208000000007b1d */ /* 0x000fec0000002000 */
[----:B------:R-:W-:-:S02]  /*09e0*/  MOV R18, 0x400 ;  /* 0x0000040000127802 */ /* 0x000fc40000000f00 */
[----:B------:R-:W-:Y:S01]  /*09f0*/  BAR.SYNC.DEFER_BLOCKING 0x5, 0x200 ;  /* 0x0148000000007b1d */ /* 0x000fe20000010000 */
[----:B--2---:R-:W-:-:S05]  /*0a00*/  IMAD.U32 R0, RZ, RZ, UR4 ;  /* 0x00000004ff007e24 */ /* 0x004fca000f8e00ff */
[----:B------:R-:W-:Y:S01]  /*0a10*/  ULDC UR4, c[0x0][0xc3c] ;  /* 0x00030f0000047ab9 */ /* 0x000fe20000000800 */
[----:B------:R-:W-:Y:S01]  /*0a20*/  LEA R18, R0, R18, 0x18 ;  /* 0x0000001200127211 */ /* 0x000fe200078ec0ff */
[----:B------:R-:W-:Y:S04]  /*0a30*/  STL [R1+0x24], R0 ;  /* 0x0000240001007387 */ /* 0x000fe80000100800 */
[----:B------:R-:W0:Y:S01]  /*0a40*/  LDS.128 R24, [R18+0x19cd0] ;  /* 0x019cd00012187984 */ /* 0x000e220000000c00 */
[----:B------:R-:W-:Y:S06]  /*0a50*/  BAR.ARV 0x4, 0x200 ;  /* 0x0108000000007b1d */ /* 0x000fec0000002000 */
[----:B0-----:R-:W-:-:S13]  /*0a60*/  ISETP.GE.AND P0, PT, R27, UR4, PT ;  /* 0x000000041b007c0c */ /* 0x001fda000bf06270 */
[----:B------:R-:W-:Y:S05]  /*0a70*/  @P0 BRA `(.L_x_359) ;  /* 0x000001a000440947 */ /* 0x000fea0003800000 */
[----:B------:R-:W0:Y:S02]  /*0a80*/  S2R R0, SR_TID.X ;  /* 0x0000000000007919 */ /* 0x000e240000002100 */
[----:B0-----:R-:W-:-:S05]  /*0a90*/  VIADD R21, R0, 0xffffff80 ;  /* 0xffffff8000157836 */ /* 0x001fca0000000000 */
[-C--:B------:R-:W-:Y:S02]  /*0aa0*/  LEA.HI R3, R21, R21.reuse, RZ, 0x1 ;  /* 0x0000001515037211 */ /* 0x080fe400078f08ff */
[----:B------:R-:W-:Y:S02]  /*0ab0*/  SHF.R.S32.HI R0, RZ, 0x1f, R21 ;  /* 0x0000001fff007819 */ /* 0x000fe40000011415 */
[--C-:B------:R-:W-:Y:S02]  /*0ac0*/  SHF.R.S32.HI R155, RZ, 0x1, R3.reuse ;  /* 0x00000001ff9b7819 */ /* 0x100fe40000011403 */
[----:B------:R-:W-:Y:S02]  /*0ad0*/  SHF.R.S32.HI R6, RZ, 0x1f, R3 ;  /* 0x0000001fff067819 */ /* 0x000fe40000011403 */
[----:B------:R-:W-:Y:S02]  /*0ae0*/  LOP3.LUT R3, R3, 0xfffffffe, RZ, 0xc0, !PT ;  /* 0xfffffffe03037812 */ /* 0x000fe400078ec0ff */
[----:B------:R-:W-:-:S02]  /*0af0*/  LEA.HI R2, R0, R21, RZ, 0x5 ;  /* 0x0000001500027211 */ /* 0x000fc400078f28ff */
[----:B------:R-:W-:Y:S01]  /*0b00*/  LEA.HI R5, R0, R21, RZ, 0x4 ;  /* 0x0000001500057211 */ /* 0x000fe200078f20ff */
[----:B------:R-:W-:Y:S01]  /*0b10*/  IMAD.IADD R16, R21, 0x1, -R3 ;  /* 0x0000000115107824 */ /* 0x000fe200078e0a03 */
[----:B------:R-:W-:Y:S01]  /*0b20*/  LEA.HI R6, R6, R155, RZ, 0x2 ;  /* 0x0000009b06067211 */ /* 0x000fe200078f10ff */
[----:B------:R-:W-:Y:S01]  /*0b30*/  IMAD.SHL.U32 R4, R2, 0x10, RZ ;  /* 0x0000001002047824 */ /* 0x000fe200078e00ff */
[----:B------:R-:W-:Y:S01]  /*0b40*/  LOP3.LUT R2, R5, 0x7fffff0, RZ, 0xc0, !PT ;  /* 0x07fffff005027812 */ /* 0x000fe200078ec0ff */
[----:B------:R-:W-:Y:S01]  /*0b50*/  IMAD.SHL.U32 R152, R16, 0x8, RZ ;  /* 0x0000000810987824 */ /* 0x000fe200078e00ff */
[----:B------:R-:W-:Y:S02]  /*0b60*/  LOP3.LUT R6, R6, 0x7fffffc, RZ, 0xc0, !PT ;  /* 0x07fffffc06067812 */ /* 0x000fe400078ec0ff */
[----:B------:R-:W-:Y:S01]  /*0b70*/  LOP3.LUT R7, R4, 0xfffffe00, RZ, 0xc0, !PT ;  /* 0xfffffe0004077812 */ /* 0x000fe200078ec0ff */
[----:B------:R-:W-:Y:S02]  /*0b80*/  VIADD R11, R152, 0x20 ;  /* 0x00000020980b7836 */ /* 0x000fe40000000000 */
[----:B------:R-:W-:Y:S01]  /*0b90*/  IMAD.IADD R4, R21, 0x1, -R2 ;  /* 0x0000000115047824 */ /* 0x000fe200078e0a02 */
[----:B------:R-:W-:Y:S01]  /*0ba0*/  LEA.HI R2, R0, R21, RZ, 0x7 ;  /* 0x0000001500027211 */ /* 0x000fe200078f38ff */
[----:B------:R-:W-:Y:S01]  /*0bb0*/  IMAD.IADD R6, R155, 0x1, -R6 ;  /* 0x000000019b067824 */ /* 0x000fe200078e0a06 */
[----:B------:R0:W-:Y:S01]  /*0bc0*/  STL [R1+0x1c], R11 ;  /* 0x00001c0b01007387 */ /* 0x0001e20000100800 */
[----:B------:R-:W-:Y:S01]  /*0bd0*/  IMAD R9, R4, 0x20, R7 ;  /* 0x0000002004097824 */ /* 0x000fe200078e0207 */
[----:B------:R-:W-:-:S02]  /*0be0*/  LOP3.LUT R7, R2, 0xffffff80, RZ, 0xc0, !PT ;  /* 0xffffff8002077812 */ /* 0x000fc400078ec0ff */
[----:B------:R-:W2:Y:S01]  /*0bf0*/  LDL.LU R19, [R1+0x2c] ;  /* 0x00002c0001137983 */ /* 0x000ea20000300800 */
[----:B------:R-:W-:Y:S02]  /*0c00*/  LEA.HI R4, R0, R21, RZ, 0x3 ;  /* 0x0000001500047211 */ /* 0x000fe400078f18ff */
[----:B------:R-:W-:Y:S01]  /*0c10*/  IMAD.IADD R15, R21, 0x1, -R7 ;  /* 0x00000001150f7824 */ /* 0x000fe200078e0a07 */
[----:B------:R-:W-:Y:S02]  /*0c20*/  SHF.R.S32.HI R7, RZ, 0x4, R5 ;  /* 0x00000004ff077819 */ /* 0x000fe40000011405 */
[----:B------:R-:W-:Y:S02]  /*0c30*/  SHF.R.S32.HI R22, RZ, 0x7, R2 ;  /* 0x00000007ff167819 */ /* 0x000fe40000011402 */
[----:B------:R-:W-:Y:S01]  /*0c40*/  LEA.HI R5, R5, R7, RZ, 0x1 ;  /* 0x0000000705057211 */ /* 0x000fe200078f08ff */
[----:B------:R-:W-:Y:S01]  /*0c50*/  IMAD R13, R7, 0x8, R6 ;  /* 0x00000008070d7824 */ /* 0x000fe200078e0206 */
[----:B------:R-:W-:Y:S01]  /*0c60*/  SHF.R.S32.HI R8, RZ, 0x1f, R15 ;  /* 0x0000001fff087819 */ /* 0x000fe2000001140f */
[----:B------:R-:W-:Y:S01]  /*0c70*/  IMAD.IADD R6, R152, 0x1, R11 ;  /* 0x0000000198067824 */ /* 0x000fe200078e020b */
[----:B------:R-:W-:-:S02]  /*0c80*/  LOP3.LUT R2, R5, 0x1ffffffe, RZ, 0xc0, !PT ;  /* 0x1ffffffe05027812 */ /* 0x000fc400078ec0ff */
[----:B------:R-:W-:Y:S02]  /*0c90*/  LEA.HI R10, R8, R15, RZ, 0x2 ;  /* 0x0000000f080a7211 */ /* 0x000fe400078f10ff */
[----:B------:R-:W-:Y:S01]  /*0ca0*/  SHF.R.S32.HI R4, RZ, 0x3, R4 ;  /* 0x00000003ff047819 */ /* 0x000fe20000011404 */
[----:B------:R-:W-:Y:S01]  /*0cb0*/  IMAD.IADD R2, R7, 0x1, -R2 ;  /* 0x0000000107027824 */ /* 0x000fe200078e0a02 */
[--C-:B------:R-:W-:Y:S02]  /*0cc0*/  SHF.R.S32.HI R5, RZ, 0x2, R10.reuse ;  /* 0x00000002ff057819 */ /* 0x100fe4000001140a */
[----:B------:R-:W-:Y:S02]  /*0cd0*/  SHF.R.S32.HI R12, RZ, 0x1f, R10 ;  /* 0x0000001fff0c7819 */ /* 0x000fe4000001140a */
[----:B------:R-:W-:Y:S01]  /*0ce0*/  SHF.R.S32.HI R7, RZ, 0x1f, R6 ;  /* 0x0000001fff077819 */ /* 0x000fe20000011406 */
[----:B------:R-:W-:Y:S01]  /*0cf0*/  IMAD.SHL.U32 R4, R4, 0x80, RZ ;  /* 0x0000008004047824 */ /* 0x000fe200078e00ff */
[----:B------:R-:W-:-:S02]  /*0d00*/  LEA.HI R12, R12, R5, RZ, 0x3 ;  /* 0x000000050c0c7211 */ /* 0x000fc400078f18ff */
[CC--:B0-----:R-:W-:Y:S02]  /*0d10*/  LEA.HI R11, R7.reuse, R6.reuse, RZ, 0x4 ;  /* 0x00000006070b7211 */ /* 0x0c1fe400078f20ff */
[----:B------:R-:W-:Y:S02]  /*0d20*/  LEA.HI R6, R7, R6, RZ, 0x5 ;  /* 0x0000000607067211 */ /* 0x000fe400078f28ff */
[----:B------:R-:W-:Y:S02]  /*0d30*/  LOP3.LUT R20, R4, 0x80, RZ, 0xc0, !PT ;  /* 0x0000008004147812 */ /* 0x000fe400078ec0ff */
[----:B------:R-:W-:Y:S02]  /*0d40*/  LOP3.LUT R12, R12, 0xfffffff8, RZ, 0xc0, !PT ;  /* 0xfffffff80c0c7812 */ /* 0x000fe400078ec0ff */
[----:B------:R-:W-:Y:S01]  /*0d50*/  LEA.HI R8, R8, R15, RZ, 0x5 ;  /* 0x0000000f08087211 */ /* 0x000fe200078f28ff */
[----:B------:R-:W-:Y:S01]  /*0d60*/  IMAD.SHL.U32 R13, R13, 0x20, RZ ;  /* 0x000000200d0d7824 */ /* 0x000fe200078e00ff */
[----:B------:R-:W-:-:S02]  /*0d70*/  SHF.R.S32.HI R6, RZ, 0x5, R6 ;  /* 0x00000005ff067819 */ /* 0x000fc40000011406 */
[----:B------:R-:W-:Y:S02]  /*0d80*/  SHF.R.U32.HI R14, RZ, 0x3, R20 ;  /* 0x00000003ff0e7819 */ /* 0x000fe40000011614 */
[----:B------:R-:W-:Y:S01]  /*0d90*/  LOP3.LUT R4, R20, 0x10, R11, 0xf8, !PT ;  /* 0x0000001014047812 */ /* 0x000fe200078ef80b */
[----:B------:R-:W-:Y:S01]  /*0da0*/  IMAD.IADD R5, R5, 0x1, -R12 ;  /* 0x0000000105057824 */ /* 0x000fe200078e0a0c */
[----:B------:R-:W-:Y:S01]  /*0db0*/  SHF.R.S32.HI R8, RZ, 0x5, R8 ;  /* 0x00000005ff087819 */ /* 0x000fe20000011408 */
[----:B------:R-:W-:Y:S01]  /*0dc0*/  IMAD R7, R6, 0x1800, R13 ;  /* 0x0000180006077824 */ /* 0x000fe200078e020d */
[----:B------:R-:W-:Y:S01]  /*0dd0*/  LOP3.LUT R4, R4, R14, RZ, 0x3c, !PT ;  /* 0x0000000e04047212 */ /* 0x000fe200078e3cff */
[----:B------:R-:W-:Y:S01]  /*0de0*/  IMAD.HI R3, R22, 0x55555556, RZ ;  /* 0x5555555616037827 */ /* 0x000fe200078e02ff */
[----:B------:R-:W-:Y:S03]  /*0df0*/  STL [R1+0x8], R20 ;  /* 0x0000081401007387 */ /* 0x000fe60000100800 */
[----:B------:R-:W-:-:S02]  /*0e00*/  IMAD R8, R8, 0x10, R5 ;  /* 0x0000001008087824 */ /* 0x000fc400078e0205 */
[----:B------:R-:W-:Y:S01]  /*0e10*/  IMAD R5, R2, 0x8, R9 ;  /* 0x0000000802057824 */ /* 0x000fe200078e0209 */
[----:B------:R-:W-:Y:S01]  /*0e20*/  IADD3 R2, R18, R7, R4 ;  /* 0x0000000712027210 */ /* 0x000fe20007ffe004 */
[----:B------:R-:W-:Y:S01]  /*0e30*/  STL [R1+0x20], R13 ;  /* 0x0000200d01007387 */ /* 0x000fe20000100800 */
[----:B------:R-:W-:Y:S02]  /*0e40*/  LEA.HI R0, R0, R21, RZ, 0x2 ;  /* 0x0000001500007211 */ /* 0x000fe400078f10ff */
[----:B------:R-:W-:Y:S01]  /*0e50*/  LEA.HI R3, R3, R3, RZ, 0x1 ;  /* 0x0000000303037211 */ /* 0x000fe200078f08ff */
[----:B------:R-:W-:Y:S04]  /*0e60*/  STL [R1+0x98], R14 ;  /* 0x0000980e01007387 */ /* 0x000fe80000100800 */
[----:B------:R-:W-:Y:S04]  /*0e70*/  STL [R1+0xa4], R5 ;  /* 0x0000a40501007387 */ /* 0x000fe80000100800 */
[----:B------:R0:W-:Y:S01]  /*0e80*/  STL [R1+0x94], R2 ;  /* 0x0000940201007387 */ /* 0x0001e20000100800 */
[----:B------:R-:W-:-:S02]  /*0e90*/  IMAD R3, R3, -0x3, R22 ;  /* 0xfffffffd03037824 */ /* 0x000fc400078e0216 */
[----:B------:R-:W-:Y:S01]  /*0ea0*/  IMAD.SHL.U32 R16, R16, 0x10, RZ ;  /* 0x0000001010107824 */ /* 0x000fe200078e00ff */
[----:B0-----:R-:W-:Y:S01]  /*0eb0*/  LOP3.LUT R2, R0, 0xfffffffc, RZ, 0xc0, !PT ;  /* 0xfffffffc00027812 */ /* 0x001fe200078ec0ff */
[----:B------:R-:W-:-:S04]  /*0ec0*/  IMAD R3, R3, 0x40, R8 ;  /* 0x0000004003037824 */ /* 0x000fc800078e0208 */
[----:B------:R-:W-:Y:S01]  /*0ed0*/  IMAD.IADD R6, R21, 0x1, -R2 ;  /* 0x0000000115067824 */ /* 0x000fe200078e0a02 */
[----:B------:R-:W-:Y:S01]  /*0ee0*/  SHF.R.S32.HI R2, RZ, 0x2, R0 ;  /* 0x00000002ff027819 */ /* 0x000fe20000011400 */
[----:B------:R-:W-:Y:S01]  /*0ef0*/  VIADD R23, R16, 0x40 ;  /* 0x0000004010177836 */ /* 0x000fe20000000000 */
[----:B------:R-:W-:Y:S01]  /*0f00*/  STL [R1+0x9c], R3 ;  /* 0x00009c0301007387 */ /* 0x000fe20000100800 */
[----:B------:R-:W-:Y:S01]  /*0f10*/  VIADD R5, R152, 0x10 ;  /* 0x0000001098057836 */ /* 0x000fe20000000000 */
[C---:B------:R-:W-:Y:S02]  /*0f20*/  SHF.L.U32 R4, R6.reuse, 0x3, RZ ;  /* 0x0000000306047819 */ /* 0x040fe400000006ff */
[----:B------:R-:W-:Y:S01]  /*0f30*/  LEA.HI R0, R6, R6, RZ, 0x1 ;  /* 0x0000000606007211 */ /* 0x000fe200078f08ff */
[----:B------:R-:W-:Y:S01]  /*0f40*/  STL [R1+0x4c], RZ ;  /* 0x00004cff01007387 */ /* 0x000fe20000100800 */
[----:B------:R-:W-:Y:S02]  /*0f50*/  LOP3.LUT R10, R10, 0x7ffffffc, RZ, 0xc0, !PT ;  /* 0x7ffffffc0a0a7812 */ /* 0x000fe400078ec0ff */
[----:B------:R-:W-:Y:S01]  /*0f60*/  LOP3.LUT R2, R0, 0x1ffffffe, RZ, 0xc0, !PT ;  /* 0x1ffffffe00027812 */ /* 0x000fe200078ec0ff */
[----:B------:R-:W-:Y:S01]  /*0f70*/  STL [R1+0x4], RZ ;  /* 0x000004ff01007387 */ /* 0x000fe20000100800 */
[----:B------:R-:W-:-:S02]  /*0f80*/  LOP3.LUT R0, R20, 0x10, R16, 0xf8, !PT ;  /* 0x0000001014007812 */ /* 0x000fc400078ef810 */
[----:B------:R-:W-:Y:S01]  /*0f90*/  SHF.R.S32.HI R7, RZ, 0x1f, R23 ;  /* 0x0000001fff077819 */ /* 0x000fe20000011417 */
[----:B------:R-:W-:Y:S04]  /*0fa0*/  STL [R1+0x38], R4 ;  /* 0x0000380401007387 */ /* 0x000fe80000100800 */
[----:B------:R0:W-:Y:S01]  /*0fb0*/  STL [R1+0x18], R5 ;  /* 0x0000180501007387 */ /* 0x0001e20000100800 */
[----:B------:R-:W-:Y:S01]  /*0fc0*/  IMAD.IADD R10, R15, 0x1, -R10 ;  /* 0x000000010f0a7824 */ /* 0x000fe200078e0a0a */
[----:B------:R-:W-:Y:S01]  /*0fd0*/  LOP3.LUT R0, R0, R14, RZ, 0x3c, !PT ;  /* 0x0000000e00007212 */ /* 0x000fe200078e3cff */
[----:B------:R-:W-:Y:S01]  /*0fe0*/  IMAD.IADD R2, R6, 0x1, -R2 ;  /* 0x0000000106027824 */ /* 0x000fe200078e0a02 */
[----:B------:R-:W-:Y:S01]  /*0ff0*/  STL [R1+0xc], R7 ;  /* 0x00000c0701007387 */ /* 0x000fe20000100800 */
[----:B0-----:R-:W-:-:S02]  /*1000*/  VIADD R5, R4, 0x20 ;  /* 0x0000002004057836 */ /* 0x001fc40000000000 */
[----:B------:R-:W-:-:S03]  /*1010*/  VIADD R4, R4, 0x40 ;  /* 0x0000004004047836 */ /* 0x000fc60000000000 */
[----:B------:R0:W-:Y:S01]  /*1020*/  STL [R1+0x58], R5 ;  /* 0x0000580501007387 */ /* 0x0001e20000100800 */
[----:B------:R-:W-:Y:S01]  /*1030*/  SHF.R.S32.HI R6, RZ, 0x1f, R5 ;  /* 0x0000001fff067819 */ /* 0x000fe20000011405 */
[----:B------:R-:W-:Y:S02]  /*1040*/  IMAD.SHL.U32 R9, R10, 0x2, RZ ;  /* 0x000000020a097824 */ /* 0x000fe400078e00ff */
[----:B------:R1:W-:Y:S01]  /*1050*/  STL [R1+0x60], R4 ;  /* 0x0000600401007387 */ /* 0x0003e20000100800 */
[----:B0-----:R-:W-:-:S03]  /*1060*/  SHF.R.S32.HI R5, RZ, 0x1f, R4 ;  /* 0x0000001fff057819 */ /* 0x001fc60000011404 */
[----:B------:R0:W-:Y:S01]  /*1070*/  STL [R1+0xac], R6 ;  /* 0x0000ac0601007387 */ /* 0x0001e20000100800 */
[----:B-1----:R-:W-:Y:S01]  /*1080*/  IMAD.IADD R4, R13, 0x1, R0 ;  /* 0x000000010d047824 */ /* 0x002fe200078e0200 */
[----:B------:R-:W-:Y:S02]  /*1090*/  SHF.R.S32.HI R0, RZ, 0x4, R11 ;  /* 0x00000004ff007819 */ /* 0x000fe4000001140b */
[----:B------:R1:W-:Y:S01]  /*10a0*/  STL [R1+0xa8], R5 ;  /* 0x0000a80501007387 */ /* 0x0003e20000100800 */
[C---:B------:R-:W-:Y:S02]  /*10b0*/  VIADD R8, R9.reuse, 0x30 ;  /* 0x0000003009087836 */ /* 0x040fe40000000000 */
[C---:B------:R-:W-:Y:S01]  /*10c0*/  VIADD R7, R9.reuse, 0x38 ;  /* 0x0000003809077836 */ /* 0x040fe20000000000 */
[----:B------:R-:W-:Y:S01]  /*10d0*/  STL [R1+0x3c], R9 ;  /* 0x00003c0901007387 */ /* 0x000fe20000100800 */
[----:B0-----:R-:W-:-:S03]  /*10e0*/  VIADD R6, R9, 0x40 ;  /* 0x0000004009067836 */ /* 0x001fc60000000000 */
[----:B------:R0:W-:Y:S01]  /*10f0*/  STL [R1+0x30], R4 ;  /* 0x0000300401007387 */ /* 0x0001e20000100800 */
[----:B-1----:R-:W-:-:S03]  /*1100*/  VIADD R5, R9, 0x48 ;  /* 0x0000004809057836 */ /* 0x002fc60000000000 */
[----:B------:R1:W-:Y:S04]  /*1110*/  STL [R1], R0 ;  /* 0x0000000001007387 */ /* 0x0003e80000100800 */
[----:B------:R3:W-:Y:S01]  /*1120*/  STL [R1+0x78], R8 ;  /* 0x0000780801007387 */ /* 0x0007e20000100800 */
[C---:B0-----:R-:W-:Y:S02]  /*1130*/  VIADD R4, R9.reuse, 0x50 ;  /* 0x0000005009047836 */ /* 0x041fe40000000000 */
[----:B-1----:R-:W-:Y:S01]  /*1140*/  VIADD R0, R9, 0x58 ;  /* 0x0000005809007836 */ /* 0x002fe20000000000 */
[----:B------:R-:W-:Y:S01]  /*1150*/  SHF.R.S32.HI R9, RZ, 0x1f, R8 ;  /* 0x0000001fff097819 */ /* 0x000fe20000011408 */
[----:B------:R0:W-:Y:S01]  /*1160*/  STL [R1+0x74], R7 ;  /* 0x0000740701007387 */ /* 0x0001e20000100800 */
[----:B---3--:R-:W-:-:S03]  /*1170*/  SHF.R.S32.HI R8, RZ, 0x1f, R7 ;  /* 0x0000001fff087819 */ /* 0x008fc60000011407 */
[----:B------:R1:W-:Y:S04]  /*1180*/  STL [R1+0x70], R6 ;  /* 0x0000700601007387 */ /* 0x0003e80000100800 */
[----:B------:R3:W-:Y:S01]  /*1190*/  STL [R1+0x6c], R5 ;  /* 0x00006c0501007387 */ /* 0x0007e20000100800 */
[----:B0-----:R-:W-:-:S03]  /*11a0*/  SHF.R.S32.HI R7, RZ, 0x1f, R6 ;  /* 0x0000001fff077819 */ /* 0x001fc60000011406 */
[----:B------:R-:W-:Y:S01]  /*11b0*/  STL [R1+0x90], R9 ;  /* 0x0000900901007387 */ /* 0x000fe20000100800 */
[----:B-1----:R-:W-:-:S03]  /*11c0*/  SHF.R.S32.HI R6, RZ, 0x1f, R5 ;  /* 0x0000001fff067819 */ /* 0x002fc60000011405 */
[----:B------:R0:W-:Y:S01]  /*11d0*/  STL [R1+0x68], R4 ;  /* 0x0000680401007387 */ /* 0x0001e20000100800 */
[----:B---3--:R-:W-:-:S03]  /*11e0*/  SHF.R.S32.HI R5, RZ, 0x1f, R4 ;  /* 0x0000001fff057819 */ /* 0x008fc60000011404 */
[----:B------:R-:W-:Y:S04]  /*11f0*/  STL [R1+0x8c], R8 ;  /* 0x00008c0801007387 */ /* 0x000fe80000100800 */
[----:B------:R1:W-:Y:S01]  /*1200*/  STL [R1+0x64], R0 ;  /* 0x0000640001007387 */ /* 0x0003e20000100800 */
[----:B0-----:R-:W-:-:S03]  /*1210*/  SHF.R.S32.HI R4, RZ, 0x1f, R0 ;  /* 0x0000001fff047819 */ /* 0x001fc60000011400 */
[----:B------:R0:W-:Y:S01]  /*1220*/  STL [R1+0x88], R7 ;  /* 0x0000880701007387 */ /* 0x0001e20000100800 */
[----:B-1----:R-:W-:-:S03]  /*1230*/  IMAD R0, R2, 0x8, R3 ;  /* 0x0000000802007824 */ /* 0x002fc600078e0203 */
[----:B------:R0:W-:Y:S04]  /*1240*/  STL [R1+0x84], R6 ;  /* 0x0000840601007387 */ /* 0x0001e80000100800 */
[----:B------:R0:W-:Y:S04]  /*1250*/  STL [R1+0x80], R5 ;  /* 0x0000800501007387 */ /* 0x0001e80000100800 */
[----:B------:R0:W-:Y:S04]  /*1260*/  STL [R1+0xa0], R0 ;  /* 0x0000a00001007387 */ /* 0x0001e80000100800 */
[----:B------:R0:W-:Y:S01]  /*1270*/  STL [R1+0x7c], R4 ;  /* 0x00007c0401007387 */ /* 0x0001e20000100800 */
[----:B------:R-:W-:-:S02]  /*1280*/  IMAD.MOV.U32 R154, RZ, RZ, RZ ;  /* 0x000000ffff9a7224 */ /* 0x000fc400078e00ff */
[----:B------:R-:W-:Y:S01]  /*1290*/  IMAD.MOV.U32 R156, RZ, RZ, RZ ;  /* 0x000000ffff9c7224 */ /* 0x000fe200078e00ff */
[----:B--2---:R-:W-:Y:S01]  /*12a0*/  LOP3.LUT R157, R19, 0x1, RZ, 0xfc, !PT ;  /* 0x00000001139d7812 */ /* 0x004fe200078efcff */
[----:B0-----:R-:W-:-:S07]  /*12b0*/  IMAD.MOV.U32 R19, RZ, RZ, RZ ;  /* 0x000000ffff137224 */ /* 0x001fce00078e00ff */
.L_x_486:
[----:B012-4-:R-:W0:Y:S01]  /*12c0*/  LDC.64 R2, c[0x0][0xc88] ;  /* 0x00032200ff027b82 */ /* 0x017e220000000a00 */
[----:B------:R-:W-:Y:S01]  /*12d0*/  ULDC.64 UR4, c[0x0][0xa28] ;  /* 0x00028a0000047ab9 */ /* 0x000fe20000000a00 */
[----:B------:R-:W-:Y:S01]  /*12e0*/  ULDC.64 UR8, c[0x0][0xa18] ;  /* 0x0002860000087ab9 */ /* 0x000fe20000000a00 */
[----:B------:R-:W-:Y:S01]  /*12f0*/  ULDC.64 UR6, c[0x0][0xa08] ;  /* 0x0002820000067ab9 */ /* 0x000fe20000000a00 */
[----:B0-----:R-:W-:-:S05]  /*1300*/  IMAD.WIDE R2, R27, 0x4, R2 ;  /* 0x000000041b027825 */ /* 0x001fca00078e0202 */
[----:B------:R-:W2:Y:S01]  /*1310*/  LDG.E R30, desc[UR40][R2.64] ;  /* 0x00000028021e7981 */ /* 0x000ea2000c1e1900 */
[----:B------:R-:W-:Y:S01]  /*1320*/  ISETP.NE.U32.AND P2, PT, RZ, UR4, PT ;  /* 0x00000004ff007c0c */ /* 0x000fe2000bf45070 */
[----:B---3--:R-:W-:Y:S01]  /*1330*/  IMAD.MOV.U32 R8, RZ, RZ, RZ ;  /* 0x000000ffff087224 */ /* 0x008fe200078e00ff */
[----:B------:R-:W-:Y:S01]  /*1340*/  ISETP.NE.U32.AND P1, PT, RZ, UR8, PT ;  /* 0x00000008ff007c0c */ /* 0x000fe2000bf25070 */
[----:B------:R-:W-:Y:S01]  /*1350*/  IMAD.MOV.U32 R66, RZ, RZ, RZ ;  /* 0x000000ffff427224 */ /* 0x000fe200078e00ff */
[----:B------:R-:W-:Y:S02]  /*1360*/  ISETP.NE.AND.EX P2, PT, RZ, UR5, PT, P2 ;  /* 0x00000005ff007c0c */ /* 0x000fe4000bf45320 */
[----:B------:R-:W-:Y:S02]  /*1370*/  ISETP.NE.AND.EX P1, PT, RZ, UR9, PT, P1 ;  /* 0x00000009ff007c0c */ /* 0x000fe4000bf25310 */
[----:B------:R-:W-:-:S04]  /*1380*/  ISETP.NE.U32.AND P0, PT, RZ, UR6, PT ;  /* 0x00000006ff007c0c */ /* 0x000fc8000bf05070 */
[----:B------:R-:W-:Y:S02]  /*1390*/  ISETP.NE.AND.EX P0, PT, RZ, UR7, PT, P0 ;  /* 0x00000007ff007c0c */ /* 0x000fe4000bf05300 */
[----:B--2---:R-:W-:Y:S01]  /*13a0*/  SHF.R.S32.HI R0, RZ, 0x1f, R30 ;  /* 0x0000001fff007819 */ /* 0x004fe2000001141e */
[C---:B------:R-:W-:Y:S02]  /*13b0*/  IMAD.SHL.U32 R32, R30.reuse, 0x4, RZ ;  /* 0x000000041e207824 */ /* 0x040fe400078e00ff */
[C---:B------:R-:W-:Y:S01]  /*13c0*/  @P2 LEA R2, P3, R30.reuse, UR4, 0x2 ;  /* 0x000000041e022c11 */ /* 0x040fe2000f8610ff */
[----:B------:R-:W-:Y:S01]  /*13d0*/  STL [R1+0x34], R30 ;  /* 0x0000341e01007387 */ /* 0x000fe20000100800 */
[C-C-:B------:R-:W-:Y:S02]  /*13e0*/  SHF.L.U64.HI R31, R30.reuse, 0x2, R0.reuse ;  /* 0x000000021e1f7819 */ /* 0x140fe40000010200 */
[----:B------:R-:W-:Y:S01]  /*13f0*/  @P2 LEA.HI.X R3, R30, UR5, R0, 0x2, P3 ;  /* 0x000000051e032c11 */ /* 0x000fe200098f1400 */
[----:B------:R-:W-:Y:S01]  /*1400*/  ULDC UR4, c[0x0][0x288] ;  /* 0x0000a20000047ab9 */ /* 0x000fe20000000800 */
[C---:B------:R-:W-:Y:S01]  /*1410*/  IADD3 R6, P4, R32.reuse, UR6, RZ ;  /* 0x0000000620067c10 */ /* 0x040fe2000ff9e0ff */
[----:B------:R0:W-:Y:S04]  /*1420*/  STL [R1+0x50], R0 ;  /* 0x0000500001007387 */ /* 0x0001e80000100800 */
[----:B-----5:R1:W5:Y:S01]  /*1430*/  @P2 LDG.E R8, desc[UR40][R2.64] ;  /* 0x0000002802082981 */ /* 0x020362000c1e1900 */
[----:B------:R-:W-:Y:S01]  /*1440*/  @P1 IADD3 R4, P2, R32, UR8, RZ ;  /* 0x0000000820041c10 */ /* 0x000fe2000ff5e0ff */
[----:B------:R-:W-:Y:S01]  /*1450*/  IMAD.U32 R24, RZ, RZ, UR4 ;  /* 0x00000004ff187e24 */ /* 0x000fe2000f8e00ff */
[C---:B------:R-:W-:Y:S01]  /*1460*/  IADD3.X R7, R31.reuse, UR7, RZ, P4, !PT ;  /* 0x000000071f077c10 */ /* 0x040fe2000a7fe4ff */
[----:B------:R2:W-:Y:S01]  /*1470*/  STL [R1+0x44], R32 ;  /* 0x0000442001007387 */ /* 0x0005e20000100800 */
[----:B------:R-:W-:Y:S01]  /*1480*/  @P1 IADD3.X R5, R31, UR9, RZ, P2, !PT ;  /* 0x000000091f051c10 */ /* 0x000fe200097fe4ff */
[----:B------:R-:W-:Y:S01]  /*1490*/  ULDC.64 UR4, c[0x0][0x418] ;  /* 0x0001060000047ab9 */ /* 0x000fe20000000a00 */
[----:B------:R-:W-:Y:S01]  /*14a0*/  ULDC.64 UR8, c[0x0][0xa20] ;  /* 0x0002880000087ab9 */ /* 0x000fe20000000a00 */
[----:B------:R2:W5:Y:S04]  /*14b0*/  @P0 LDG.E R66, desc[UR40][R6.64] ;  /* 0x0000002806420981 */ /* 0x000568000c1e1900 */
[----:B------:R2:W5:Y:S04]  /*14c0*/  @P1 LDG.E R24, desc[UR40][R4.64] ;  /* 0x0000002804181981 */ /* 0x000568000c1e1900 */
[----:B------:R2:W-:Y:S04]  /*14d0*/  STL [R1+0x48], R31 ;  /* 0x0000481f01007387 */ /* 0x0005e80000100800 */
[----:B------:R2:W-:Y:S01]  /*14e0*/  STL [R1+0x54], R25 ;  /* 0x0000541901007387 */ /* 0x0005e20000100800 */
[----:B------:R-:W-:Y:S01]  /*14f0*/  UISETP.NE.U32.AND UP0, UPT, UR4, URZ, UPT ;  /* 0x0000003f0400728c */ /* 0x000fe2000bf05070 */
[----:B-1----:R-:W-:-:S02]  /*1500*/  LOP3.LUT R2, R26, 0xff000000, RZ, 0xc0, !PT ;  /* 0xff0000001a027812 */ /* 0x002fc400078ec0ff */
[----:B------:R-:W-:Y:S01]  /*1510*/  ULDC UR4, c[0x0][0x424] ;  /* 0x0001090000047ab9 */ /* 0x000fe20000000800 */
[----:B------:R-:W-:Y:S01]  /*1520*/  UISETP.NE.AND.EX UP0, UPT, UR5, URZ, UPT, UP0 ;  /* 0x0000003f0500728c */ /* 0x000fe2000bf05300 */
[----:B------:R-:W-:Y:S02]  /*1530*/  ISETP.NE.U32.AND P2, PT, RZ, UR8, PT ;  /* 0x00000008ff007c0c */ /* 0x000fe4000bf45070 */
[----:B------:R-:W-:Y:S01]  /*1540*/  ULDC UR5, c[0x0][0x2f0] ;  /* 0x0000bc0000057ab9 */ /* 0x000fe20000000800 */
[----:B------:R-:W-:Y:S01]  /*1550*/  USEL UR4, UR4, 0x1, UP0 ;  /* 0x0000000104047887 */ /* 0x000fe20008000000 */
[----:B0-----:R-:W-:Y:S02]  /*1560*/  LOP3.LUT R0, R26, 0xff0000, RZ, 0xc0, !PT ;  /* 0x00ff00001a007812 */ /* 0x001fe400078ec0ff */
[----:B------:R-:W-:Y:S01]  /*1570*/  SHF.R.U32.HI R3, RZ, 0x8, R2 ;  /* 0x00000008ff037819 */ /* 0x000fe20000011602 */
[----:B------:R-:W-:Y:S01]  /*1580*/  UIMAD UR4, UR4, UR5, URZ ;  /* 0x00000005040472a4 */ /* 0x000fe2000f8e023f */
[----:B------:R-:W-:-:S02]  /*1590*/  ISETP.NE.AND.EX P2, PT, RZ, UR9, PT, P2 ;  /* 0x00000009ff007c0c */ /* 0x000fc4000bf45320 */
[----:B------:R-:W-:Y:S01]  /*15a0*/  ULDC UR5, c[0x0][0x348] ;  /* 0x0000d20000057ab9 */ /* 0x000fe20000000800 */
[----:B------:R-:W-:Y:S02]  /*15b0*/  LEA.HI R9, R0, R3, RZ, 0x10 ;  /* 0x0000000300097211 */ /* 0x000fe400078f80ff */
[----:B------:R-:W-:Y:S01]  /*15c0*/  LOP3.LUT R22, R26, 0xffff, RZ, 0xc0, !PT ;  /* 0x0000ffff1a167812 */ /* 0x000fe200078ec0ff */
[----:B--2---:R-:W-:Y:S07]  /*15d0*/  @P1 BRA `(.L_x_360) ;  /* 0x0000000000241947 */ /* 0x004fee0003800000 */
[----:B------:R-:W-:Y:S02]  /*15e0*/  ULDC.64 UR6, c[0x0][0xa00] ;  /* 0x0002800000067ab9 */ /* 0x000fe40000000a00 */
[----:B------:R-:W-:-:S04]  /*15f0*/  ISETP.NE.U32.AND P1, PT, RZ, UR6, PT ;  /* 0x00000006ff007c0c */ /* 0x000fc8000bf25070 */
[----:B------:R-:W-:-:S13]  /*1600*/  ISETP.NE.AND.EX P1, PT, RZ, UR7, PT, P1 ;  /* 0x00000007ff007c0c */ /* 0x000fda000bf25310 */
[----:B------:R-:W-:Y:S05]  /*1610*/  @!P1 BRA `(.L_x_360) ;  /* 0x0000000000149947 */ /* 0x000fea0003800000 */
[----:B------:R-:W0:Y:S02]  /*1620*/  LDC.64 R2, c[0x0][0xa00] ;  /* 0x00028000ff027b82 */ /* 0x000e240000000a00 */
[----:B0-----:R-:W-:-:S05]  /*1630*/  IMAD.WIDE R2, R30, 0x4, R2 ;  /* 0x000000041e027825 */ /* 0x001fca00078e0202 */
[----:B-----5:R-:W2:Y:S04]  /*1640*/  LDG.E R24, desc[UR40][R2.64] ;  /* 0x0000002802187981 */ /* 0x020ea8000c1e1900 */
[----:B------:R-:W2:Y:S02]  /*1650*/  LDG.E R5, desc[UR40][R2.64+0x4] ;  /* 0x0000042802057981 */ /* 0x000ea4000c1e1900 */
[----:B--2---:R-:W-:-:S07]  /*1660*/  IMAD.IADD R24, R5, 0x1, -R24 ;  /* 0x0000000105187824 */ /* 0x004fce00078e0a18 */
.L_x_360:
[----:B------:R-:W-:Y:S02]  /*1670*/  IMAD.U32 R41, RZ, RZ, UR5 ;  /* 0x00000005ff297e24 */ /* 0x000fe4000f8e00ff */
[----:B------:R-:W-:Y:S01]  /*1680*/  IMAD.U32 R29, RZ, RZ, UR4 ;  /* 0x00000004ff1d7e24 */ /* 0x000fe2000f8e00ff */
[----:B------:R-:W-:Y:S06]  /*1690*/  @!P2 BRA `(.L_x_361) ;  /* 0x000000000010a947 */ /* 0x000fec0003800000 */
[----:B------:R-:W-:-:S04]  /*16a0*/  IADD3 R2, P0, R32, UR8, RZ ;  /* 0x0000000820027c10 */ /* 0x000fc8000ff1e0ff */
[----:B------:R-:W-:-:S05]  /*16b0*/  IADD3.X R3, R31, UR9, RZ, P0, !PT ;  /* 0x000000091f037c10 */ /* 0x000fca00087fe4ff */
[----:B------:R0:W5:Y:S01]  /*16c0*/  LDG.E R29, desc[UR40][R2.64] ;  /* 0x00000028021d7981 */ /* 0x000162000c1e1900 */
[----:B------:R-:W-:Y:S05]  /*16d0*/  BRA `(.L_x_362) ;  /* 0x0000000000107947 */ /* 0x000fea0003800000 */
.L_x_361:
[----:B------:R-:W-:Y:S05]  /*16e0*/  @!P0 BRA `(.L_x_362) ;  /* 0x00000000000c8947 */ /* 0x000fea0003800000 */
[----:B------:R-:W2:Y:S04]  /*16f0*/  LDG.E R0, desc[UR40][R6.64] ;  /* 0x0000002806007981 */ /* 0x000ea8000c1e1900 */
[----:B------:R-:W2:Y:S02]  /*1700*/  LDG.E R29, desc[UR40][R6.64+0x4] ;  /* 0x00000428061d7981 */ /* 0x000ea4000c1e1900 */
[----:B--2---:R-:W-:-:S07]  /*1710*/  IMAD.IADD R29, R29, 0x1, -R0 ;  /* 0x000000011d1d7824 */ /* 0x004fce00078e0a00 */
.L_x_362:
[----:B------:R-:W-:Y:S01]  /*1720*/  ULDC.64 UR4, c[0x0][0xa10] ;  /* 0x0002840000047ab9 */ /* 0x000fe20000000a00 */
[----:B------:R-:W2:Y:S01]  /*1730*/  LDL.LU R28, [R1+0x28] ;  /* 0x00002800011c7983 */ /* 0x000ea20000300800 */
[----:B------:R-:W-:-:S04]  /*1740*/  ISETP.NE.U32.AND P0, PT, RZ, UR4, PT ;  /* 0x00000004ff007c0c */ /* 0x000fc8000bf05070 */
[----:B------:R-:W-:Y:S01]  /*1750*/  ISETP.NE.AND.EX P0, PT, RZ, UR5, PT, P0 ;  /* 0x00000005ff007c0c */ /* 0x000fe2000bf05300 */
[----:B------:R-:W-:Y:S02]  /*1760*/  ULDC.64 UR4, c[0x0][0xa30] ;  /* 0x00028c0000047ab9 */ /* 0x000fe40000000a00 */
[----:B------:R-:W-:-:S10]  /*1770*/  ISETP.NE.U32.AND P1, PT, RZ, UR4, PT ;  /* 0x00000004ff007c0c */ /* 0x000fd4000bf25070 */
[----:B0-----:R-:W0:Y:S02]  /*1780*/  @P0 LDC.64 R2, c[0x0][0xa10] ;  /* 0x00028400ff020b82 */ /* 0x001e240000000a00 */
[----:B0-----:R-:W-:-:S05]  /*1790*/  @P0 IMAD.WIDE R2, R30, 0x4, R2 ;  /* 0x000000041e020825 */ /* 0x001fca00078e0202 */
[----:B------:R-:W3:Y:S04]  /*17a0*/  @P0 LDG.E R0, desc[UR40][R2.64] ;  /* 0x0000002802000981 */ /* 0x000ee8000c1e1900 */
[----:B------:R-:W3:Y:S01]  /*17b0*/  @P0 LDG.E R7, desc[UR40][R2.64+0x4] ;  /* 0x0000042802070981 */ /* 0x000ee2000c1e1900 */
[----:B------:R-:W-:Y:S01]  /*17c0*/  ISETP.NE.AND.EX P1, PT, RZ, UR5, PT, P1 ;  /* 0x00000005ff007c0c */ /* 0x000fe2000bf25310 */
[----:B-----5:R-:W-:-:S12]  /*17d0*/  IMAD.MOV.U32 R27, RZ, RZ, R29 ;  /* 0x000000ffff1b7224 */ /* 0x020fd800078e001d */
[----:B------:R-:W-:-:S04]  /*17e0*/  @P1 IADD3 R4, P2, R32, UR4, RZ ;  /* 0x0000000420041c10 */ /* 0x000fc8000ff5e0ff */
[----:B------:R-:W-:-:S05]  /*17f0*/  @P1 IADD3.X R5, R31, UR5, RZ, P2, !PT ;  /* 0x000000051f051c10 */ /* 0x000fca00097fe4ff */
[----:B------:R0:W5:Y:S01]  /*1800*/  @P1 LDG.E R27, desc[UR40][R4.64] ;  /* 0x00000028041b1981 */ /* 0x000162000c1e1900 */
[----:B------:R-:W-:Y:S01]  /*1810*/  IMAD.IADD R8, R29, 0x1, -R8 ;  /* 0x000000011d087824 */ /* 0x000fe200078e0a08 */
[----:B------:R-:W-:Y:S01]  /*1820*/  LOP3.LUT R11, R9, 0xff, RZ, 0xc0, !PT ;  /* 0x000000ff090b7812 */ /* 0x000fe200078ec0ff */
[----:B------:R-:W-:Y:S01]  /*1830*/  BSSY B0, `(.L_x_363) ;  /* 0x000002e000007945 */ /* 0x000fe20003800000 */
[----:B------:R-:W-:-:S03]  /*1840*/  SHF.R.U32.HI R6, RZ, 0x10, R9 ;  /* 0x00000010ff067819 */ /* 0x000fc60000011609 */
[----:B------:R0:W-:Y:S04]  /*1850*/  STL [R1+0x5c], R11 ;  /* 0x00005c0b01007387 */ /* 0x0001e80000100800 */
[----:B------:R0:W-:Y:S01]  /*1860*/  STL [R1+0x40], R6 ;  /* 0x0000400601007387 */ /* 0x0001e20000100800 */
[----:B--2---:R-:W-:Y:S02]  /*1870*/  LOP3.LUT R28, R28, 0xfffffffb, RZ, 0xc0, !PT ;  /* 0xfffffffb1c1c7812 */ /* 0x004fe400078ec0ff */
[----:B---3--:R-:W-:Y:S01]  /*1880*/  @P0 IADD3 R41, -R0, R7, RZ ;  /* 0x0000000700290210 */ /* 0x008fe20007ffe1ff */
[----:B------:R-:W-:-:S04]  /*1890*/  IMAD.MOV.U32 R7, RZ, RZ, RZ ;  /* 0x000000ffff077224 */ /* 0x000fc800078e00ff */
[----:B------:R-:W-:-:S04]  /*18a0*/  IMAD.IADD R88, R8, 0x1, R41 ;  /* 0x0000000108587824 */ /* 0x000fc800078e0229 */
[C---:B------:R-:W-:Y:S01]  /*18b0*/  VIADD R0, R88.reuse, 0x7f ;  /* 0x0000007f58007836 */ /* 0x040fe20000000000 */
[----:B------:R-:W-:-:S04]  /*18c0*/  ISETP.GE.AND P3, PT, R88, 0x1, PT ;  /* 0x000000015800780c */ /* 0x000fc80003f66270 */
[----:B------:R-:W-:-:S04]  /*18d0*/  SHF.R.S32.HI R3, RZ, 0x1f, R0 ;  /* 0x0000001fff037819 */ /* 0x000fc80000011400 */
[----:B------:R-:W-:-:S04]  /*18e0*/  LEA.HI R3, R3, R0, RZ, 0x7 ;  /* 0x0000000003037211 */ /* 0x000fc800078f38ff */
[----:B------:R-:W-:Y:S02]  /*18f0*/  SHF.R.S32.HI R26, RZ, 0x7, R3 ;  /* 0x00000007ff1a7819 */ /* 0x000fe40000011403 */
[----:B------:R-:W-:-:S05]  /*1900*/  @P3 LOP3.LUT R28, R28, 0x4, RZ, 0xfc, !PT ;  /* 0x000000041c1c3812 */ /* 0x000fca00078efcff */
[----:B------:R0:W-:Y:S01]  /*1910*/  STL [R1+0x28], R28 ;  /* 0x0000281c01007387 */ /* 0x0001e20000100800 */
[----:B------:R-:W-:Y:S05]  /*1920*/  @!P3 BRA `(.L_x_364) ;  /* 0x000000000078b947 */ /* 0x000fea0003800000 */
[----:B------:R-:W-:Y:S01]  /*1930*/  ISETP.NE.AND P0, PT, R6, RZ, PT ;  /* 0x000000ff0600720c */ /* 0x000fe20003f05270 */
[----:B------:R-:W-:-:S03]  /*1940*/  ULDC UR4, c[0x0][0x9f0] ;  /* 0x00027c0000047ab9 */ /* 0x000fc60000000800 */
[----:B------:R-:W-:-:S04]  /*1950*/  SEL R9, R6, UR4, P0 ;  /* 0x0000000406097c07 */ /* 0x000fc80008000000 */
[-C--:B0-----:R-:W-:Y:S02]  /*1960*/  IABS R5, R9.reuse ;  /* 0x0000000900057213 */ /* 0x081fe40000000000 */
[----:B------:R-:W-:Y:S02]  /*1970*/  IADD3 R0, R26, -0x1, R9 ;  /* 0xffffffff1a007810 */ /* 0x000fe40007ffe009 */
[----:B------:R-:W0:Y:S01]  /*1980*/  I2F.RP R4, R5 ;  /* 0x0000000500047306 */ /* 0x000e220000209400 */
[----:B------:R-:W-:-:S05]  /*1990*/  IABS R10, R9 ;  /* 0x00000009000a7213 */ /* 0x000fca0000000000 */
[----:B------:R-:W-:Y:S02]  /*19a0*/  IMAD.MOV R10, RZ, RZ, -R10 ;  /* 0x000000ffff0a7224 */ /* 0x000fe400078e0a0a */
[----:B0-----:R-:W0:Y:S02]  /*19b0*/  MUFU.RCP R4, R4 ;  /* 0x0000000400047308 */ /* 0x001e240000001000 */
[----:B0-----:R-:W-:Y:S01]  /*19c0*/  VIADD R2, R4, 0xffffffe ;  /* 0x0ffffffe04027836 */ /* 0x001fe20000000000 */
[----:B------:R-:W-:Y:S02]  /*19d0*/  IABS R4, R0 ;  /* 0x0000000000047213 */ /* 0x000fe40000000000 */
[----:B------:R-:W-:-:S03]  /*19e0*/  LOP3.LUT R0, R0, R9, RZ, 0x3c, !PT ;  /* 0x0000000900007212 */ /* 0x000fc600078e3cff */
[----:B------:R0:W1:Y:S01]  /*19f0*/  F2I.FTZ.U32.TRUNC.NTZ R3, R2 ;  /* 0x0000000200037305 */ /* 0x000062000021f000 */
[----:B------:R-:W-:Y:S01]  /*1a00*/  ISETP.GE.AND P2, PT, R0, RZ, PT ;  /* 0x000000ff0000720c */ /* 0x000fe20003f46270 */
[----:B0-----:R-:W-:Y:S02]  /*1a10*/  IMAD.MOV.U32 R2, RZ, RZ, RZ ;  /* 0x000000ffff027224 */ /* 0x001fe400078e00ff */
[----:B-1----:R-:W-:-:S04]  /*1a20*/  IMAD.MOV R6, RZ, RZ, -R3 ;  /* 0x000000ffff067224 */ /* 0x002fc800078e0a03 */
[----:B------:R-:W-:-:S04]  /*1a30*/  IMAD R7, R6, R5, RZ ;  /* 0x0000000506077224 */ /* 0x000fc800078e02ff */
[----:B------:R-:W-:-:S04]  /*1a40*/  IMAD.HI.U32 R3, R3, R7, R2 ;  /* 0x0000000703037227 */ /* 0x000fc800078e0002 */
[----:B------:R-:W-:Y:S02]  /*1a50*/  IMAD.MOV.U32 R2, RZ, RZ, R10 ;  /* 0x000000ffff027224 */ /* 0x000fe400078e000a */
[----:B------:R-:W-:-:S04]  /*1a60*/  IMAD.HI.U32 R3, R3, R4, RZ ;  /* 0x0000000403037227 */ /* 0x000fc800078e00ff */
[----:B------:R-:W-:-:S05]  /*1a70*/  IMAD R2, R3, R2, R4 ;  /* 0x0000000203027224 */ /* 0x000fca00078e0204 */
[----:B------:R-:W-:-:S13]  /*1a80*/  ISETP.GT.U32.AND P1, PT, R5, R2, PT ;  /* 0x000000020500720c */ /* 0x000fda0003f24070 */
[----:B------:R-:W-:Y:S02]  /*1a90*/  @!P1 IMAD.IADD R2, R2, 0x1, -R5 ;  /* 0x0000000102029824 */ /* 0x000fe400078e0a05 */
[----:B------:R-:W-:Y:S01]  /*1aa0*/  @!P1 VIADD R3, R3, 0x1 ;  /* 0x0000000103039836 */ /* 0x000fe20000000000 */
[----:B------:R-:W-:Y:S02]  /*1ab0*/  ISETP.NE.AND P1, PT, R9, RZ, PT ;  /* 0x000000ff0900720c */ /* 0x000fe40003f25270 */
[----:B------:R-:W-:-:S13]  /*1ac0*/  ISETP.GE.U32.AND P0, PT, R2, R5, PT ;  /* 0x000000050200720c */ /* 0x000fda0003f06070 */
[----:B------:R-:W-:-:S04]  /*1ad0*/  @P0 VIADD R3, R3, 0x1 ;  /* 0x0000000103030836 */ /* 0x000fc80000000000 */
[----:B------:R-:W-:Y:S01]  /*1ae0*/  @!P2 IMAD.MOV R3, RZ, RZ, -R3 ;  /* 0x000000ffff03a224 */ /* 0x000fe200078e0a03 */
[----:B------:R-:W-:-:S05]  /*1af0*/  @!P1 LOP3.LUT R3, RZ, R9, RZ, 0x33, !PT ;  /* 0x00000009ff039212 */ /* 0x000fca00078e33ff */
[----:B------:R-:W-:-:S07]  /*1b00*/  IMAD.MOV.U32 R7, RZ, RZ, R3 ;  /* 0x000000ffff077224 */ /* 0x000fce00078e0003 */
.L_x_364:
[----:B------:R-:W-:Y:S05]  /*1b10*/  BSYNC B0 ;  /* 0x0000000000007941 */ /* 0x000fea0003800000 */
.L_x_363:
[----:B------:R-:W-:Y:S01]  /*1b20*/  IMAD R0, R11, R7, RZ ;  /* 0x000000070b007224 */ /* 0x000fe200078e02ff */
[----:B------:R-:W-:-:S04]  /*1b30*/  PLOP3.LUT P2, PT, PT, PT, PT, 0x80, 0x0 ;  /* 0x000000000000781c */ /* 0x000fc80003f4f070 */
[C---:B------:R-:W-:Y:S01]  /*1b40*/  VIADDMNMX R7, R0.reuse, R7, R26, PT ;  /* 0x0000000700077246 */ /* 0x040fe2000380011a */
[----:B------:R-:W-:-:S04]  /*1b50*/  IMAD R0, R0, 0x80, -R8 ;  /* 0x0000008000007824 */ /* 0x000fc800078e0a08 */
[----:B------:R-:W-:Y:S01]  /*1b60*/  IMAD R2, R7, 0x80, -R8 ;  /* 0x0000008007027824 */ /* 0x000fe200078e0a08 */
[----:B------:R-:W-:-:S04]  /*1b70*/  VIMNMX R0, RZ, R0, !PT ;  /* 0x00000000ff007248 */ /* 0x000fc80007fe0100 */
[----:B------:R-:W-:Y:S02]  /*1b80*/  VIMNMX R3, R2, R41, PT ;  /* 0x0000002902037248 */ /* 0x000fe40003fe0100 */
[----:B------:R-:W-:Y:S02]  /*1b90*/  SHF.R.U32.HI R40, RZ, 0x7, R0 ;  /* 0x00000007ff287819 */ /* 0x000fe40000011600 */
[----:B------:R-:W-:-:S03]  /*1ba0*/  ISETP.GT.AND P0, PT, R3, R0, PT ;  /* 0x000000000300720c */ /* 0x000fc60003f04270 */
[----:B------:R-:W-:-:S10]  /*1bb0*/  IMAD.MOV.U32 R2, RZ, RZ, R40 ;  /* 0x000000ffff027224 */ /* 0x000fd400078e0028 */
[----:B------:R-:W-:-:S05]  /*1bc0*/  @P0 VIADD R3, R3, 0x7f ;  /* 0x0000007f03030836 */ /* 0x000fca0000000000 */
[----:B------:R-:W-:-:S04]  /*1bd0*/  @P0 SHF.R.S32.HI R0, RZ, 0x1f, R3 ;  /* 0x0000001fff000819 */ /* 0x000fc80000011403 */
[----:B------:R-:W-:-:S04]  /*1be0*/  @P0 LEA.HI R0, R0, R3, RZ, 0x7 ;  /* 0x0000000300000211 */ /* 0x000fc800078f38ff */
[----:B------:R-:W-:-:S04]  /*1bf0*/  @P0 SHF.R.S32.HI R2, RZ, 0x7, R0 ;  /* 0x00000007ff020819 */ /* 0x000fc80000011400 */
[----:B------:R-:W-:-:S13]  /*1c00*/  ISETP.GT.AND P0, PT, R2, R40, PT ;  /* 0x000000280200720c */ /* 0x000fda0003f04270 */
[----:B------:R-:W-:Y:S05]  /*1c10*/  @!P0 BRA `(.L_x_365) ;  /* 0x00000050001c8947 */ /* 0x000fea0003800000 */
[----:B------:R-:W-:Y:S01]  /*1c20*/  VIADD R0, R18, 0x13800 ;  /* 0x0001380012007836 */ /* 0x000fe20000000000 */
[----:B------:R-:W-:Y:S04]  /*1c30*/  BSSY B6, `(.L_x_366) ;  /* 0x0000013000067945 */ /* 0x000fe80003800000 */
[----:B------:R-:W-:-:S13]  /*1c40*/  LOP3.LUT P0, RZ, R0, 0x9f, RZ, 0xc0, !PT ;  /* 0x0000009f00ff7812 */ /* 0x000fda000780c0ff */
[----:B------:R-:W-:Y:S05]  /*1c50*/  @!P0 BRA `(.L_x_367) ;  /* 0x0000000000408947 */ /* 0x000fea0003800000 */
[----:B------:R-:W-:Y:S01]  /*1c60*/  MOV R14, 0x0 ;  /* 0x00000000000e7802 */ /* 0x000fe20000000f00 */
[----:B------:R-:W-:Y:S01]  /*1c70*/  ULDC.64 UR4, c[0x4][0x98] ;  /* 0x0100260000047ab9 */ /* 0x000fe20000000a00 */
[----:B------:R-:W-:Y:S01]  /*1c80*/  ULDC.64 UR6, c[0x4][0x20] ;  /* 0x0100080000067ab9 */ /* 0x000fe20000000a00 */
[----:B0-----:R-:W-:Y:S01]  /*1c90*/  IMAD.U32 R4, RZ, RZ, UR4 ;  /* 0x00000004ff047e24 */ /* 0x001fe2000f8e00ff */
[----:B------:R-:W-:Y:S01]  /*1ca0*/  MOV R12, 0x1 ;  /* 0x00000001000c7802 */ /* 0x000fe20000000f00 */
        /* <DEDUP_REMOVED lines=8> */
[----:B------:R-:W-:-:S07]  /*1d30*/  IMAD.MOV.U32 R13, RZ, RZ, RZ ;  /* 0x000000ffff0d7224 */ /* 0x000fce00078e00ff */
[----:B------:R-:W-:-:S07]  /*1d40*/  LEPC R20, `(.L_x_367) ;  /* 0x000000001014794e */ /* 0x000fce0000000000 */
[----:B0----5:R-:W-:Y:S05]  /*1d50*/  CALL.ABS.NOINC R14 ;  /* 0x000000000e007343 */ /* 0x021fea0003c00000 */
.L_x_367:
[----:B------:R-:W-:Y:S05]  /*1d60*/  BSYNC B6 ;  /* 0x0000000000067941 */ /* 0x000fea0003800000 */
.L_x_366:
[----:B------:R-:W-:Y:S01]  /*1d70*/  VIADD R0, R18, 0x9000 ;  /* 0x0000900012007836 */ /* 0x000fe20000000000 */
[----:B------:R-:W-:Y:S04]  /*1d80*/  BSSY B6, `(.L_x_368) ;  /* 0x0000013000067945 */ /* 0x000fe80003800000 */
[----:B------:R-:W-:-:S13]  /*1d90*/  LOP3.LUT P0, RZ, R0, 0x9f, RZ, 0xc0, !PT ;  /* 0x0000009f00ff7812 */ /* 0x000fda000780c0ff */
[----:B------:R-:W-:Y:S05]  /*1da0*/  @!P0 BRA `(.L_x_369) ;  /* 0x0000000000408947 */ /* 0x000fea0003800000 */
[----:B------:R-:W-:Y:S01]  /*1db0*/  MOV R14, 0x0 ;  /* 0x00000000000e7802 */ /* 0x000fe20000000f00 */
[----:B------:R-:W-:Y:S01]  /*1dc0*/  ULDC.64 UR4, c[0x4][0x98] ;  /* 0x0100260000047ab9 */ /* 0x000fe20000000a00 */
[----:B------:R-:W-:Y:S01]  /*1dd0*/  ULDC.64 UR6, c[0x4][0x20] ;  /* 0x0100080000067ab9 */ /* 0x000fe20000000a00 */
[----:B0-----:R-:W-:Y:S02]  /*1de0*/  IMAD.U32 R4, RZ, RZ, UR4 ;  /* 0x00000004ff047e24 */ /* 0x001fe4000f8e00ff */
        /* <DEDUP_REMOVED lines=12> */
.L_x_369:
[----:B------:R-:W-:Y:S05]  /*1eb0*/  BSYNC B6 ;  /* 0x0000000000067941 */ /* 0x000fea0003800000 */
.L_x_368:
[----:B0-----:R-:W2:Y:S01]  /*1ec0*/  LDL R11, [R1+0x8] ;  /* 0x00000800010b7983 */ /* 0x001ea20000100800 */
[----:B------:R-:W-:Y:S01]  /*1ed0*/  ULDC.64 UR4, c[0x0][0x9f8] ;  /* 0x00027e0000047ab9 */ /* 0x000fe20000000a00 */
[----:B------:R-:W-:Y:S01]  /*1ee0*/  IMAD.MOV.U32 R68, RZ, RZ, R30 ;  /* 0x000000ffff447224 */ /* 0x000fe200078e001e */
[----:B------:R-:W-:Y:S01]  /*1ef0*/  ISETP.NE.U32.AND P0, PT, RZ, UR4, PT ;  /* 0x00000004ff007c0c */ /* 0x000fe2000bf05070 */
[----:B------:R-:W3:Y:S01]  /*1f00*/  LDL R8, [R1+0x98] ;  /* 0x0000980001087983 */ /* 0x000ee20000100800 */
[----:B------:R-:W0:Y:S02]  /*1f10*/  LDC.64 R60, c[0x0][0x3f8] ;  /* 0x0000fe00ff3c7b82 */ /* 0x000e240000000a00 */
[----:B------:R-:W-:Y:S01]  /*1f20*/  ISETP.NE.AND.EX P0, PT, RZ, UR5, PT, P0 ;  /* 0x00000005ff007c0c */ /* 0x000fe2000bf05300 */
[----:B------:R-:W4:Y:S05]  /*1f30*/  LDL R10, [R1+0x20] ;  /* 0x00002000010a7983 */ /* 0x000f2a0000100800 */
[----:B------:R-:W1:Y:S07]  /*1f40*/  LDC R55, c[0x0][0x3f4] ;  /* 0x0000fd00ff377b82 */ /* 0x000e6e0000000800 */
[----:B------:R-:W-:Y:S01]  /*1f50*/  @P0 IADD3 R4, P1, R32, UR4, RZ ;  /* 0x0000000420040c10 */ /* 0x000fe2000ff3e0ff */
[----:B------:R-:W1:Y:S01]  /*1f60*/  LDC.64 R58, c[0x0][0x408] ;  /* 0x00010200ff3a7b82 */ /* 0x000e620000000a00 */
[----:B------:R-:W-:Y:S01]  /*1f70*/  VIADD R67, R16, 0x20 ;  /* 0x0000002010437836 */ /* 0x000fe20000000000 */
[----:B------:R-:W-:Y:S01]  /*1f80*/  ULDC UR4, c[0x0][0x2f4] ;  /* 0x0000bd0000047ab9 */ /* 0x000fe20000000800 */
[----:B------:R-:W-:-:S05]  /*1f90*/  @P0 IADD3.X R5, R31, UR5, RZ, P1, !PT ;  /* 0x000000051f050c10 */ /* 0x000fca0008ffe4ff */
[----:B------:R0:W4:Y:S01]  /*1fa0*/  @P0 LDG.E R68, desc[UR40][R4.64] ;  /* 0x0000002804440981 */ /* 0x000122000c1e1900 */
[----:B------:R-:W-:-:S04]  /*1fb0*/  ISETP.GE.AND P1, PT, R67, UR4, PT ;  /* 0x0000000443007c0c */ /* 0x000fc8000bf26270 */
[----:B------:R-:W-:Y:S02]  /*1fc0*/  SEL R3, RZ, 0xffffffff, P1 ;  /* 0xffffffffff037807 */ /* 0x000fe40000800000 */
[----:B------:R-:W-:-:S03]  /*1fd0*/  ISETP.GE.AND P0, PT, R16, UR4, PT ;  /* 0x0000000410007c0c */ /* 0x000fc6000bf06270 */
[----:B0-----:R-:W-:Y:S01]  /*1fe0*/  IMAD.SHL.U32 R5, R3, 0x2, RZ ;  /* 0x0000000203057824 */ /* 0x001fe200078e00ff */
[----:B------:R-:W-:Y:S02]  /*1ff0*/  SHF.R.S32.HI R3, RZ, 0x1f, R155 ;  /* 0x0000001fff037819 */ /* 0x000fe4000001149b */
[----:B------:R-:W-:Y:S02]  /*2000*/  SEL R0, RZ, 0x1, P0 ;  /* 0x00000001ff007807 */ /* 0x000fe40000000000 */
[----:B------:R-:W-:Y:S01]  /*2010*/  SHF.R.S32.HI R153, RZ, 0x1f, R152 ;  /* 0x0000001fff997819 */ /* 0x000fe20000011498 */
[----:B------:R-:W-:Y:S01]  /*2020*/  IMAD R4, R3, R60, RZ ;  /* 0x0000003c03047224 */ /* 0x000fe200078e02ff */
[----:B------:R-:W-:Y:S02]  /*2030*/  SHF.R.S32.HI R17, RZ, 0x1f, R16 ;  /* 0x0000001fff117819 */ /* 0x000fe40000011410 */
[-C--:B-1----:R-:W-:Y:S02]  /*2040*/  ISETP.GE.AND P0, PT, R16, R55.reuse, PT ;  /* 0x000000371000720c */ /* 0x082fe40003f06270 */
[----:B------:R-:W-:Y:S01]  /*2050*/  ISETP.GE.AND P2, PT, R67, R55, PT ;  /* 0x000000374300720c */ /* 0x000fe20003f46270 */
[----:B------:R-:W-:Y:S01]  /*2060*/  IMAD R6, R3, R58, RZ ;  /* 0x0000003a03067224 */ /* 0x000fe200078e02ff */
[----:B------:R-:W-:Y:S01]  /*2070*/  LOP3.LUT R0, R5, 0x2, R0, 0xe2, !PT ;  /* 0x0000000205007812 */ /* 0x000fe200078ee200 */
[----:B------:R-:W-:Y:S01]  /*2080*/  IMAD R5, R155, R61, R4 ;  /* 0x0000003d9b057224 */ /* 0x000fe200078e0204 */
[----:B------:R-:W-:Y:S01]  /*2090*/  SEL R3, R55, RZ, P0 ;  /* 0x000000ff37037207 */ /* 0x000fe20000000000 */
[----:B------:R-:W-:Y:S01]  /*20a0*/  IMAD.WIDE.U32 R46, R155, R60, R152 ;  /* 0x0000003c9b2e7225 */ /* 0x000fe200078e0098 */
[----:B------:R-:W-:-:S03]  /*20b0*/  SEL R4, R55, RZ, P2 ;  /* 0x000000ff37047207 */ /* 0x000fc60001000000 */
[----:B------:R-:W-:-:S04]  /*20c0*/  IMAD.WIDE.U32 R44, R155, R60, R16 ;  /* 0x0000003c9b2c7225 */ /* 0x000fc800078e0010 */
[----:B------:R-:W-:Y:S02]  /*20d0*/  IMAD.IADD R47, R47, 0x1, R5 ;  /* 0x000000012f2f7824 */ /* 0x000fe400078e0205 */
[----:B------:R-:W-:Y:S02]  /*20e0*/  IMAD.IADD R45, R5, 0x1, R45 ;  /* 0x00000001052d7824 */ /* 0x000fe400078e022d */
[----:B------:R-:W-:Y:S02]  /*20f0*/  IMAD.IADD R3, R16, 0x1, R3 ;  /* 0x0000000110037824 */ /* 0x000fe400078e0203 */
[----:B------:R-:W-:Y:S02]  /*2100*/  IMAD.IADD R5, R67, 0x1, R4 ;  /* 0x0000000143057824 */ /* 0x000fe400078e0204 */
[----:B------:R-:W-:Y:S01]  /*2110*/  IMAD R9, R155, R59, R6 ;  /* 0x0000003b9b097224 */ /* 0x000fe200078e0206 */
[----:B------:R-:W-:Y:S02]  /*2120*/  SHF.R.S32.HI R4, RZ, 0x1f, R3 ;  /* 0x0000001fff047819 */ /* 0x000fe40000011403 */
[----:B------:R-:W-:-:S02]  /*2130*/  SHF.R.S32.HI R6, RZ, 0x1f, R5 ;  /* 0x0000001fff067819 */ /* 0x000fc40000011405 */
[----:B------:R-:W-:Y:S02]  /*2140*/  LEA.HI R65, R4, R3, RZ, 0x4 ;  /* 0x0000000304417211 */ /* 0x000fe400078f20ff */
[----:B------:R-:W-:Y:S02]  /*2150*/  LEA.HI R64, R6, R5, RZ, 0x4 ;  /* 0x0000000506407211 */ /* 0x000fe400078f20ff */
[----:B------:R-:W-:Y:S02]  /*2160*/  LEA.HI R3, R4, R3, RZ, 0x5 ;  /* 0x0000000304037211 */ /* 0x000fe400078f28ff */
[----:B------:R-:W-:-:S03]  /*2170*/  LEA.HI R5, R6, R5, RZ, 0x5 ;  /* 0x0000000506057211 */ /* 0x000fc600078f28ff */
[----:B------:R-:W-:Y:S02]  /*2180*/  IMAD.SHL.U32 R4, R3, 0x80, RZ ;  /* 0x0000008003047824 */ /* 0x000fe400078e00ff */
[----:B------:R-:W-:-:S03]  /*2190*/  IMAD.SHL.U32 R6, R5, 0x80, RZ ;  /* 0x0000008005067824 */ /* 0x000fc600078e00ff */
[----:B------:R-:W-:Y:S02]  /*21a0*/  LOP3.LUT R4, R4, 0xfffff000, RZ, 0xc0, !PT ;  /* 0xfffff00004047812 */ /* 0x000fe400078ec0ff */
[----:B------:R-:W-:Y:S01]  /*21b0*/  LOP3.LUT R6, R6, 0xfffff000, RZ, 0xc0, !PT ;  /* 0xfffff00006067812 */ /* 0x000fe200078ec0ff */
[----:B------:R-:W0:Y:S01]  /*21c0*/  S2R R30, SR_TID.X ;  /* 0x00000000001e7919 */ /* 0x000e220000002100 */
[----:B------:R-:W-:Y:S02]  /*21d0*/  ISETP.GE.AND P1, PT, R23, UR4, PT ;  /* 0x0000000417007c0c */ /* 0x000fe4000bf26270 */
[----:B------:R-:W-:-:S04]  /*21e0*/  LOP3.LUT R28, R28, 0xfffffffe, RZ, 0xc0, !PT ;  /* 0xfffffffe1c1c7812 */ /* 0x000fc800078ec0ff */
[----:B------:R-:W-:-:S04]  /*21f0*/  @P2 LOP3.LUT R28, R28, 0x1, RZ, 0xfc, !PT ;  /* 0x000000011c1c2812 */ /* 0x000fc800078efcff */
[----:B------:R-:W-:-:S04]  /*2200*/  LOP3.LUT R28, R28, 0xfffffffd, RZ, 0xc0, !PT ;  /* 0xfffffffd1c1c7812 */ /* 0x000fc800078ec0ff */
[----:B------:R-:W-:-:S05]  /*2210*/  @P1 LOP3.LUT R28, R28, 0x2, RZ, 0xfc, !PT ;  /* 0x000000021c1c1812 */ /* 0x000fca00078efcff */
[----:B------:R1:W-:Y:S01]  /*2220*/  STL [R1+0x28], R28 ;  /* 0x0000281c01007387 */ /* 0x0003e20000100800 */
[----:B-----5:R-:W-:Y:S01]  /*2230*/  SHF.R.S32.HI R7, RZ, 0x1f, R27 ;  /* 0x0000001fff077819 */ /* 0x020fe2000001141b */
[----:B------:R-:W-:-:S04]  /*2240*/  IMAD.WIDE.U32 R42, R155, R58, R152 ;  /* 0x0000003a9b2a7225 */ /* 0x000fc800078e0098 */
[----:B------:R-:W-:-:S04]  /*2250*/  IMAD.WIDE.U32 R20, R155, R58, R16 ;  /* 0x0000003a9b147225 */ /* 0x000fc800078e0010 */
[----:B------:R-:W-:Y:S02]  /*2260*/  IMAD.IADD R43, R43, 0x1, R9 ;  /* 0x000000012b2b7824 */ /* 0x000fe400078e0209 */
[----:B------:R-:W-:Y:S02]  /*2270*/  IMAD.IADD R21, R9, 0x1, R21 ;  /* 0x0000000109157824 */ /* 0x000fe400078e0215 */
[----:B------:R-:W-:-:S04]  /*2280*/  IMAD.WIDE.U32 R46, R27, R60, R46 ;  /* 0x0000003c1b2e7225 */ /* 0x000fc800078e002e */
[----:B------:R-:W-:Y:S01]  /*2290*/  IMAD.WIDE.U32 R42, R27, R58, R42 ;  /* 0x0000003a1b2a7225 */ /* 0x000fe200078e002a */
[----:B------:R-:W-:-:S03]  /*22a0*/  LOP3.LUT R54, R0, 0x1, RZ, 0xc0, !PT ;  /* 0x0000000100367812 */ /* 0x000fc600078ec0ff */
[----:B------:R-:W-:Y:S01]  /*22b0*/  IMAD.WIDE.U32 R44, R27, R60, R44 ;  /* 0x0000003c1b2c7225 */ /* 0x000fe200078e002c */
[----:B------:R-:W-:-:S03]  /*22c0*/  LOP3.LUT R53, R0, 0x2, RZ, 0xc0, !PT ;  /* 0x0000000200357812 */ /* 0x000fc600078ec0ff */
[----:B------:R-:W-:Y:S01]  /*22d0*/  IMAD.WIDE.U32 R20, R27, R58, R20 ;  /* 0x0000003a1b147225 */ /* 0x000fe200078e0014 */
[----:B------:R-:W-:-:S03]  /*22e0*/  LOP3.LUT R48, R65, 0xfffffff0, RZ, 0xc0, !PT ;  /* 0xfffffff041307812 */ /* 0x000fc600078ec0ff */
[----:B------:R-:W-:Y:S02]  /*22f0*/  IMAD.IADD R66, R66, 0x1, R29 ;  /* 0x0000000142427824 */ /* 0x000fe400078e021d */
[----:B------:R-:W-:Y:S01]  /*2300*/  IMAD.SHL.U32 R55, R55, 0x2, RZ ;  /* 0x0000000237377824 */ /* 0x000fe200078e00ff */
[C---:B--2---:R-:W-:Y:S02]  /*2310*/  LOP3.LUT R3, R11.reuse, 0x10, R65, 0xf8, !PT ;  /* 0x000000100b037812 */ /* 0x044fe400078ef841 */
[----:B------:R-:W-:Y:S02]  /*2320*/  LOP3.LUT R5, R11, 0x10, R64, 0xf8, !PT ;  /* 0x000000100b057812 */ /* 0x000fe400078ef840 */
[-C--:B---3--:R-:W-:Y:S02]  /*2330*/  LOP3.LUT R3, R3, R8.reuse, RZ, 0x3c, !PT ;  /* 0x0000000803037212 */ /* 0x088fe400078e3cff */
[----:B------:R-:W-:Y:S02]  /*2340*/  LOP3.LUT R5, R5, R8, RZ, 0x3c, !PT ;  /* 0x0000000805057212 */ /* 0x000fe400078e3cff */
[----:B----4-:R-:W-:-:S02]  /*2350*/  IADD3 R63, R3, R4, R10 ;  /* 0x00000004033f7210 */ /* 0x010fc40007ffe00a */
[----:B------:R-:W-:Y:S02]  /*2360*/  IADD3 R62, R5, R6, R10 ;  /* 0x00000006053e7210 */ /* 0x000fe40007ffe00a */
[----:B------:R-:W2:Y:S01]  /*2370*/  S2R R10, SR_TID.X ;  /* 0x00000000000a7919 */ /* 0x000ea20000002100 */
[C---:B------:R-:W-:Y:S02]  /*2380*/  IMAD R8, R7.reuse, R60, RZ ;  /* 0x0000003c07087224 */ /* 0x040fe400078e02ff */
[----:B------:R-:W-:Y:S02]  /*2390*/  IMAD R4, R7, R58, RZ ;  /* 0x0000003a07047224 */ /* 0x000fe400078e02ff */
[C---:B------:R-:W-:Y:S02]  /*23a0*/  IMAD R51, R27.reuse, R61, R8 ;  /* 0x0000003d1b337224 */ /* 0x040fe400078e0208 */
[----:B------:R-:W-:Y:S01]  /*23b0*/  IMAD R49, R27, R59, R4 ;  /* 0x0000003b1b317224 */ /* 0x000fe200078e0204 */
[----:B------:R-:W-:Y:S01]  /*23c0*/  SHF.L.U64.HI R61, R60, 0x7, R61 ;  /* 0x000000073c3d7819 */ /* 0x000fe2000001023d */
[----:B------:R-:W-:Y:S01]  /*23d0*/  IMAD.IADD R52, R47, 0x1, R51 ;  /* 0x000000012f347824 */ /* 0x000fe200078e0233 */
[----:B------:R-:W-:Y:S01]  /*23e0*/  SHF.L.U64.HI R59, R58, 0x7, R59 ;  /* 0x000000073a3b7819 */ /* 0x000fe2000001023b */
[----:B------:R-:W-:Y:S01]  /*23f0*/  IMAD.IADD R50, R43, 0x1, R49 ;  /* 0x000000012b327824 */ /* 0x000fe200078e0231 */
[----:B------:R-:W-:Y:S01]  /*2400*/  LOP3.LUT R3, R64, 0xfffffff0, RZ, 0xc0, !PT ;  /* 0xfffffff040037812 */ /* 0x000fe200078ec0ff */
[----:B------:R-:W-:-:S02]  /*2410*/  IMAD.SHL.U32 R60, R60, 0x80, RZ ;  /* 0x000000803c3c7824 */ /* 0x000fc400078e00ff */
[----:B--2---:R-:W-:-:S05]  /*2420*/  VIADD R31, R10, 0xffffff80 ;  /* 0xffffff800a1f7836 */ /* 0x004fca0000000000 */
[----:B------:R-:W-:-:S04]  /*2430*/  LEA.HI R11, R31, R31, RZ, 0x1 ;  /* 0x0000001f1f0b7211 */ /* 0x000fc800078f08ff */
[----:B------:R-:W-:Y:S02]  /*2440*/  LOP3.LUT R11, R11, 0xfffffffe, RZ, 0xc0, !PT ;  /* 0xfffffffe0b0b7812 */ /* 0x000fe400078ec0ff */
[----:B0-----:R-:W-:Y:S02]  /*2450*/  SHF.R.U32.HI R10, RZ, 0x7, R30 ;  /* 0x00000007ff0a7819 */ /* 0x001fe4000001161e */
[----:B------:R-:W-:Y:S01]  /*2460*/  IADD3 R11, R31, -R11, RZ ;  /* 0x8000000b1f0b7210 */ /* 0x000fe20007ffe0ff */
[----:B------:R-:W-:Y:S01]  /*2470*/  IMAD.SHL.U32 R58, R58, 0x80, RZ ;  /* 0x000000803a3a7824 */ /* 0x000fe200078e00ff */
[----:B------:R-:W-:Y:S01]  /*2480*/  SHF.R.S32.HI R0, RZ, 0x1f, R68 ;  /* 0x0000001fff007819 */ /* 0x000fe20000011444 */
[----:B------:R-:W-:Y:S02]  /*2490*/  VIADD R56, R10, 0x8 ;  /* 0x000000080a387836 */ /* 0x000fe40000000000 */
[----:B------:R-:W-:Y:S02]  /*24a0*/  IMAD R57, R11, 0xc0, R155 ;  /* 0x000000c00b397824 */ /* 0x000fe400078e029b */
[----:B------:R-:W-:-:S02]  /*24b0*/  IMAD.IADD R51, R51, 0x1, R45 ;  /* 0x0000000133337824 */ /* 0x000fc400078e022d */
[----:B-1----:R-:W-:-:S07]  /*24c0*/  IMAD.IADD R49, R49, 0x1, R21 ;  /* 0x0000000131317824 */ /* 0x002fce00078e0215 */
.L_x_412:
[----:B------:R-:W2:Y:S01]  /*24d0*/  LDL R13, [R1+0x30] ;  /* 0x00003000010d7983 */ /* 0x000ea20000100800 */
[----:B------:R-:W0:Y:S01]  /*24e0*/  LDC R74, c[0x0][0x430] ;  /* 0x00010c00ff4a7b82 */ /* 0x000e220000000800 */
[----:B------:R-:W-:Y:S02]  /*24f0*/  VIADD R2, R2, 0xffffffff ;  /* 0xffffffff02027836 */ /* 0x000fe40000000000 */
[----:B------:R-:W-:Y:S02]  /*2500*/  IMAD.MOV.U32 R75, RZ, RZ, RZ ;  /* 0x000000ffff4b7224 */ /* 0x000fe400078e00ff */
[----:B-1----:R-:W-:-:S03]  /*2510*/  IMAD R4, R2, 0x80, R57 ;  /* 0x0000008002047824 */ /* 0x002fc600078e0239 */
[----:B------:R-:W1:Y:S01]  /*2520*/  LDC R77, c[0x0][0x3f4] ;  /* 0x0000fd00ff4d7b82 */ /* 0x000e620000000800 */
[----:B------:R-:W-:Y:S01]  /*2530*/  IMAD.IADD R12, R66, 0x1, R4 ;  /* 0x00000001420c7824 */ /* 0x000fe200078e0204 */
[----:B------:R-:W-:-:S03]  /*2540*/  ISETP.GE.AND P1, PT, R4, R41, PT ;  /* 0x000000290400720c */ /* 0x000fc60003f26270 */
[----:B------:R-:W-:Y:S01]  /*2550*/  IMAD.MOV.U32 R8, RZ, RZ, R12 ;  /* 0x000000ffff087224 */ /* 0x000fe200078e000c */
[----:B------:R-:W-:Y:S02]  /*2560*/  ISETP.GT.OR P1, PT, R57, 0x7f, P1 ;  /* 0x0000007f3900780c */ /* 0x000fe40000f24670 */
[----:B0-----:R-:W-:-:S11]  /*2570*/  ISETP.NE.AND P2, PT, R74, 0x1, PT ;  /* 0x000000014a00780c */ /* 0x001fd60003f45270 */
[----:B------:R-:W0:Y:S08]  /*2580*/  @!P1 LDC.64 R6, c[0x0][0x428] ;  /* 0x00010a00ff069b82 */ /* 0x000e300000000a00 */
[----:B---3--:R-:W3:Y:S08]  /*2590*/  @!P1 LDC.64 R4, c[0x0][0x418] ;  /* 0x00010600ff049b82 */ /* 0x008ef00000000a00 */
[----:B------:R-:W4:Y:S08]  /*25a0*/  @P2 LDC R9, c[0x0][0x434] ;  /* 0x00010d00ff092b82 */ /* 0x000f300000000800 */
[----:B------:R-:W1:Y:S01]  /*25b0*/  @P2 LDC R10, c[0x0][0x438] ;  /* 0x00010e00ff0a2b82 */ /* 0x000e620000000800 */
[----:B----4-:R-:W-:-:S05]  /*25c0*/  @P2 IMAD.HI.U32 R9, R12, R9, RZ ;  /* 0x000000090c092227 */ /* 0x010fca00078e00ff */
[----:B-1----:R-:W-:Y:S01]  /*25d0*/  @P2 SHF.R.U32.HI R8, RZ, R10, R9 ;  /* 0x0000000aff082219 */ /* 0x002fe20000011609 */
[----:B0-----:R-:W-:-:S03]  /*25e0*/  @!P1 IMAD R10, R0, R6, RZ ;  /* 0x00000006000a9224 */ /* 0x001fc600078e02ff */
[----:B------:R-:W-:Y:S01]  /*25f0*/  @!P1 SHF.R.S32.HI R9, RZ, 0x1f, R8 ;  /* 0x0000001fff099819 */ /* 0x000fe20000011408 */
[C---:B------:R-:W-:Y:S02]  /*2600*/  @!P1 IMAD R11, R68.reuse, R7, R10 ;  /* 0x00000007440b9224 */ /* 0x040fe400078e020a */
[----:B------:R-:W-:-:S04]  /*2610*/  @!P1 IMAD.WIDE.U32 R6, R68, R6, R8 ;  /* 0x0000000644069225 */ /* 0x000fc800078e0008 */
[----:B------:R-:W-:Y:S01]  /*2620*/  @!P1 IMAD.IADD R7, R7, 0x1, R11 ;  /* 0x0000000107079824 */ /* 0x000fe200078e020b */
[----:B---3--:R-:W-:-:S04]  /*2630*/  @!P1 LEA R4, P2, R6, R4, 0x2 ;  /* 0x0000000406049211 */ /* 0x008fc800078410ff */
[----:B------:R-:W-:Y:S02]  /*2640*/  @!P1 LEA.HI.X R5, R6, R5, R7, 0x2, P2 ;  /* 0x0000000506059211 */ /* 0x000fe400010f1407 */
[----:B------:R-:W-:Y:S01]  /*2650*/  ISETP.GE.AND P2, PT, R77, 0x1, PT ;  /* 0x000000014d00780c */ /* 0x000fe20003f46270 */
[----:B------:R-:W-:Y:S01]  /*2660*/  IMAD.MOV R7, RZ, RZ, -R8 ;  /* 0x000000ffff077224 */ /* 0x000fe200078e0a08 */
[----:B------:R-:W-:Y:S05]  /*2670*/  YIELD ;  /* 0x0000000000007946 */ /* 0x000fea0003800000 */
[----:B------:R-:W-:Y:S01]  /*2680*/  BSSY B0, `(.L_x_370) ;  /* 0x0000411000007945 */ /* 0x000fe20003800000 */
[----:B------:R0:W5:Y:S01]  /*2690*/  @!P1 LDG.E R75, desc[UR40][R4.64] ;  /* 0x00000028044b9981 */ /* 0x000162000c1e1900 */
[----:B------:R-:W-:Y:S01]  /*26a0*/  IMAD R74, R74, R7, R12 ;  /* 0x000000074a4a7224 */ /* 0x000fe200078e020c */
[----:B------:R-:W-:Y:S01]  /*26b0*/  ISETP.GT.AND P1, PT, R2, R40, PT ;  /* 0x000000280200720c */ /* 0x000fe20003f24270 */
[----:B--2---:R-:W-:-:S04]  /*26c0*/  IMAD R69, R19, 0x3000, R13 ;  /* 0x0000300013457824 */ /* 0x004fc800078e020d */
[----:B------:R-:W-:Y:S01]  /*26d0*/  IMAD.IADD R69, R18, 0x1, R69 ;  /* 0x0000000112457824 */ /* 0x000fe200078e0245 */
[----:B0-----:R-:W-:Y:S07]  /*26e0*/  @!P2 BRA `(.L_x_371) ;  /* 0x0000003c0050a947 */ /* 0x001fee0003800000 */
[----:B------:R-:W-:Y:S01]  /*26f0*/  SHF.R.S32.HI R73, RZ, 0x1f, R74 ;  /* 0x0000001fff497819 */ /* 0x000fe2000001144a */
[----:B------:R-:W-:Y:S01]  /*2700*/  ULDC.64 UR4, c[0x0][0x300] ;  /* 0x0000c00000047ab9 */ /* 0x000fe20000000a00 */
[----:B-----5:R-:W-:Y:S01]  /*2710*/  SHF.R.S32.HI R72, RZ, 0x1f, R75 ;  /* 0x0000001fff487819 */ /* 0x020fe2000001144b */
[----:B------:R-:W-:Y:S01]  /*2720*/  IMAD.WIDE.U32 R4, R74, UR4, RZ ;  /* 0x000000044a047c25 */ /* 0x000fe2000f8e00ff */
[----:B------:R-:W-:-:S03]  /*2730*/  ULDC.64 UR6, c[0x0][0x2e8] ;  /* 0x0000ba0000067ab9 */ /* 0x000fc60000000a00 */
[----:B------:R-:W-:Y:S02]  /*2740*/  IMAD R7, R73, UR4, RZ ;  /* 0x0000000449077c24 */ /* 0x000fe4000f8e02ff */
[----:B------:R-:W-:Y:S02]  /*2750*/  IMAD R8, R59, R2, RZ ;  /* 0x000000023b087224 */ /* 0x000fe400078e02ff */
[----:B------:R-:W-:Y:S01]  /*2760*/  IMAD R7, R74, UR5, R7 ;  /* 0x000000054a077c24 */ /* 0x000fe2000f8e0207 */
[----:B------:R-:W-:Y:S01]  /*2770*/  ULDC.64 UR4, c[0x0][0x310] ;  /* 0x0000c40000047ab9 */ /* 0x000fe20000000a00 */
[----:B------:R-:W-:Y:S02]  /*2780*/  IMAD R71, R2, -0x80, R41 ;  /* 0xffffff8002477824 */ /* 0x000fe400078e0229 */
[----:B------:R-:W-:Y:S02]  /*2790*/  IMAD R6, R72, UR4, RZ ;  /* 0x0000000448067c24 */ /* 0x000fe4000f8e02ff */
[----:B------:R-:W-:Y:S01]  /*27a0*/  IMAD.IADD R5, R5, 0x1, R7 ;  /* 0x0000000105057824 */ /* 0x000fe200078e0207 */
[----:B------:R-:W-:Y:S01]  /*27b0*/  VIMNMX R71, R71, 0x80, PT ;  /* 0x0000008047477848 */ /* 0x000fe20003fe0100 */
[----:B------:R-:W-:-:S02]  /*27c0*/  IMAD R7, R75, UR5, R6 ;  /* 0x000000054b077c24 */ /* 0x000fc4000f8e0206 */
[----:B------:R-:W-:Y:S01]  /*27d0*/  IMAD.WIDE.U32 R4, R75, UR4, R4 ;  /* 0x000000044b047c25 */ /* 0x000fe2000f8e0004 */
[----:B------:R-:W-:-:S03]  /*27e0*/  ULDC.64 UR4, c[0x0][0x308] ;  /* 0x0000c20000047ab9 */ /* 0x000fc60000000a00 */
[----:B------:R-:W-:Y:S01]  /*27f0*/  IMAD.IADD R5, R5, 0x1, R7 ;  /* 0x0000000105057824 */ /* 0x000fe200078e0207 */
[----:B------:R-:W-:Y:S01]  /*2800*/  SHF.R.S32.HI R7, RZ, 0x1f, R2 ;  /* 0x0000001fff077819 */ /* 0x000fe20000011402 */
[----:B------:R-:W-:Y:S02]  /*2810*/  IMAD R6, R61, R2, RZ ;  /* 0x000000023d067224 */ /* 0x000fe400078e02ff */
[C---:B------:R-:W-:Y:S01]  /*2820*/  IMAD.WIDE.U32 R4, R22.reuse, UR4, R4 ;  /* 0x0000000416047c25 */ /* 0x040fe2000f8e0004 */
[----:B------:R-:W-:Y:S02]  /*2830*/  ULDC.U8 UR4, c[0x0][0x410] ;  /* 0x0001040000047ab9 */ /* 0x000fe40000000000 */
[----:B------:R-:W-:Y:S01]  /*2840*/  ISETP.NE.AND P2, PT, RZ, UR4, PT ;  /* 0x00000004ff007c0c */ /* 0x000fe2000bf45270 */
[----:B------:R-:W-:Y:S01]  /*2850*/  IMAD R78, R22, UR5, R5 ;  /* 0x00000005164e7c24 */ /* 0x000fe2000f8e0205 */
[----:B------:R-:W-:Y:S01]  /*2860*/  IADD3 R79, P3, R4, UR6, RZ ;  /* 0x00000006044f7c10 */ /* 0x000fe2000ff7e0ff */
[----:B------:R-:W-:-:S02]  /*2870*/  IMAD R9, R7, R60, R6 ;  /* 0x0000003c07097224 */ /* 0x000fc400078e0206 */
[----:B------:R-:W-:Y:S01]  /*2880*/  IMAD R7, R7, R58, R8 ;  /* 0x0000003a07077224 */ /* 0x000fe200078e0208 */
[----:B------:R-:W-:Y:S01]  /*2890*/  IADD3.X R78, R78, UR7, RZ, P3, !PT ;  /* 0x000000074e4e7c10 */ /* 0x000fe20009ffe4ff */
[----:B------:R-:W-:-:S04]  /*28a0*/  IMAD.WIDE.U32 R12, R60, R2, RZ ;  /* 0x000000023c0c7225 */ /* 0x000fc800078e00ff */
[----:B------:R-:W-:-:S04]  /*28b0*/  IMAD.WIDE.U32 R10, R58, R2, RZ ;  /* 0x000000023a0a7225 */ /* 0x000fc800078e00ff */
[----:B------:R-:W-:Y:S02]  /*28c0*/  IMAD.IADD R14, R13, 0x1, R9 ;  /* 0x000000010d0e7824 */ /* 0x000fe400078e0209 */
[----:B------:R-:W-:Y:S01]  /*28d0*/  IMAD.IADD R15, R11, 0x1, R7 ;  /* 0x000000010b0f7824 */ /* 0x000fe200078e0207 */
[----:B------:R-:W-:Y:S06]  /*28e0*/  @!P2 BRA `(.L_x_372) ;  /* 0x000000180050a947 */ /* 0x000fec0003800000 */
[----:B------:R-:W-:Y:S01]  /*28f0*/  ISETP.GE.AND P3, PT, R155, R71, PT ;  /* 0x000000479b00720c */ /* 0x000fe20003f66270 */
[----:B------:R-:W-:Y:S01]  /*2900*/  BSSY B1, `(.L_x_373) ;  /* 0x000001f000017945 */ /* 0x000fe20003800000 */
[----:B------:R-:W-:Y:S02]  /*2910*/  CS2R R8, SRZ ;  /* 0x0000000000087805 */ /* 0x000fe4000001ff00 */
[----:B------:R-:W-:Y:S02]  /*2920*/  CS2R R32, SRZ ;  /* 0x0000000000207805 */ /* 0x000fe4000001ff00 */
[----:B------:R-:W-:Y:S02]  /*2930*/  CS2R R36, SRZ ;  /* 0x0000000000247805 */ /* 0x000fe4000001ff00 */
[----:B------:R-:W-:Y:S02]  /*2940*/  CS2R R28, SRZ ;  /* 0x00000000001c7805 */ /* 0x000fe4000001ff00 */
[----:B------:R-:W-:-:S02]  /*2950*/  CS2R R30, SRZ ;  /* 0x00000000001e7805 */ /* 0x000fc4000001ff00 */
[----:B------:R-:W-:Y:S01]  /*2960*/  CS2R R34, SRZ ;  /* 0x0000000000227805 */ /* 0x000fe2000001ff00 */
[----:B------:R-:W-:Y:S06]  /*2970*/  @P3 BRA `(.L_x_374) ;  /* 0x00000000005c3947 */ /* 0x000fec0003800000 */
[----:B------:R-:W2:Y:S01]  /*2980*/  LDL R39, [R1+0x18] ;  /* 0x0000180001277983 */ /* 0x000ea20000100800 */
[----:B------:R-:W-:-:S03]  /*2990*/  ULDC.64 UR4, c[0x0][0x3e8] ;  /* 0x0000fa0000047ab9 */ /* 0x000fc60000000a00 */
[----:B------:R-:W3:Y:S01]  /*29a0*/  LDL R38, [R1+0x1c] ;  /* 0x00001c0001267983 */ /* 0x000ee20000100800 */
[----:B------:R-:W-:Y:S02]  /*29b0*/  IADD3 R12, P2, P4, R46, UR4, R12 ;  /* 0x000000042e0c7c10 */ /* 0x000fe4000fc5e00c */
[----:B------:R-:W-:Y:S02]  /*29c0*/  CS2R R36, SRZ ;  /* 0x0000000000247805 */ /* 0x000fe4000001ff00 */
[----:B------:R-:W-:Y:S02]  /*29d0*/  CS2R R34, SRZ ;  /* 0x0000000000227805 */ /* 0x000fe4000001ff00 */
[----:B------:R-:W-:Y:S01]  /*29e0*/  IADD3.X R13, R52, UR5, R14, P2, P4 ;  /* 0x00000005340d7c10 */ /* 0x000fe200097e840e */
[----:B------:R-:W-:Y:S02]  /*29f0*/  ULDC.64 UR4, c[0x0][0x400] ;  /* 0x0001000000047ab9 */ /* 0x000fe40000000a00 */
[----:B------:R-:W-:-:S04]  /*2a00*/  IADD3 R10, P2, P4, R42, UR4, R10 ;  /* 0x000000042a0a7c10 */ /* 0x000fc8000fc5e00a */
[----:B------:R-:W-:Y:S02]  /*2a10*/  IADD3.X R11, R50, UR5, R15, P2, P4 ;  /* 0x00000005320b7c10 */ /* 0x000fe400097e840f */
[----:B------:R-:W-:Y:S02]  /*2a20*/  ISETP.GE.AND P2, PT, R152, R77, PT ;  /* 0x0000004d9800720c */ /* 0x000fe40003f46270 */
[----:B------:R-:W-:Y:S02]  /*2a30*/  CS2R R32, SRZ ;  /* 0x0000000000207805 */ /* 0x000fe4000001ff00 */
[----:B------:R-:W-:-:S09]  /*2a40*/  CS2R R30, SRZ ;  /* 0x00000000001e7805 */ /* 0x000fd2000001ff00 */
[----:B------:R0:W5:Y:S04]  /*2a50*/  @!P2 LDG.E.64 R36, desc[UR40][R12.64] ;  /* 0x000000280c24a981 */ /* 0x000168000c1e1b00 */
[----:B------:R0:W5:Y:S01]  /*2a60*/  @!P2 LDG.E.64 R34, desc[UR40][R10.64] ;  /* 0x000000280a22a981 */ /* 0x000162000c1e1b00 */
[----:B------:R-:W-:Y:S02]  /*2a70*/  CS2R R8, SRZ ;  /* 0x0000000000087805 */ /* 0x000fe4000001ff00 */
[----:B------:R-:W-:Y:S02]  /*2a80*/  CS2R R28, SRZ ;  /* 0x00000000001c7805 */ /* 0x000fe4000001ff00 */
[----:B--2---:R-:W-:-:S13]  /*2a90*/  ISETP.GE.AND P2, PT, R39, R77, PT ;  /* 0x0000004d2700720c */ /* 0x004fda0003f46270 */
[----:B------:R0:W5:Y:S04]  /*2aa0*/  @!P2 LDG.E.64 R32, desc[UR40][R12.64+0x10] ;  /* 0x000010280c20a981 */ /* 0x000168000c1e1b00 */
[----:B------:R0:W5:Y:S01]  /*2ab0*/  @!P2 LDG.E.64 R30, desc[UR40][R10.64+0x10] ;  /* 0x000010280a1ea981 */ /* 0x000162000c1e1b00 */
[----:B---3--:R-:W-:-:S13]  /*2ac0*/  ISETP.GE.AND P2, PT, R38, R77, PT ;  /* 0x0000004d2600720c */ /* 0x008fda0003f46270 */
[----:B------:R0:W5:Y:S04]  /*2ad0*/  @!P2 LDG.E.64 R8, desc[UR40][R12.64+0x20] ;  /* 0x000020280c08a981 */ /* 0x000168000c1e1b00 */
[----:B------:R0:W5:Y:S02]  /*2ae0*/  @!P2 LDG.E.64 R28, desc[UR40][R10.64+0x20] ;  /* 0x000020280a1ca981 */ /* 0x000164000c1e1b00 */
.L_x_374:
[----:B------:R-:W-:Y:S05]  /*2af0*/  BSYNC B1 ;  /* 0x0000000000017941 */ /* 0x000fea0003800000 */
.L_x_373:
[----:B------:R-:W-:Y:S01]  /*2b00*/  ISETP.NE.AND P2, PT, R157, 0x3, PT ;  /* 0x000000039d00780c */ /* 0x000fe20003f45270 */
[----:B-----5:R-:W-:Y:S02]  /*2b10*/  IMAD.MOV.U32 R38, RZ, RZ, R8 ;  /* 0x000000ffff267224 */ /* 0x020fe400078e0008 */
[----:B------:R-:W-:Y:S02]  /*2b20*/  IMAD.MOV.U32 R81, RZ, RZ, R32 ;  /* 0x000000ffff517224 */ /* 0x000fe400078e0020 */
[----:B------:R-:W-:Y:S02]  /*2b30*/  IMAD.MOV.U32 R83, RZ, RZ, R36 ;  /* 0x000000ffff537224 */ /* 0x000fe400078e0024 */
[----:B------:R-:W-:Y:S02]  /*2b40*/  IMAD.MOV.U32 R80, RZ, RZ, R28 ;  /* 0x000000ffff507224 */ /* 0x000fe400078e001c */
[----:B------:R-:W-:Y:S02]  /*2b50*/  IMAD.MOV.U32 R82, RZ, RZ, R30 ;  /* 0x000000ffff527224 */ /* 0x000fe400078e001e */
[----:B------:R-:W-:-:S02]  /*2b60*/  IMAD.MOV.U32 R84, RZ, RZ, R34 ;  /* 0x000000ffff547224 */ /* 0x000fc400078e0022 */
[----:B------:R-:W-:Y:S05]  /*2b70*/  @!P2 BRA `(.L_x_375) ;  /* 0x000000000004a947 */ /* 0x000fea0003800000 */
[----:B------:R-:W-:Y:S01]  /*2b80*/  BPT.TRAP 0x1 ;  /* 0x000000040000795c */ /* 0x000fe20000300000 */
.L_x_375:
[----:B------:R-:W-:Y:S01]  /*2b90*/  LEA R70, R19, R18, 0x3 ;  /* 0x0000001213467211 */ /* 0x000fe200078e18ff */
[----:B------:R-:W-:Y:S01]  /*2ba0*/  BSSY B1, `(.L_x_376) ;  /* 0x0000004000017945 */ /* 0x000fe20003800000 */
[----:B------:R-:W-:-:S04]  /*2bb0*/  SHF.L.U32 R76, R154, 0x1f, RZ ;  /* 0x0000001f9a4c7819 */ /* 0x000fc800000006ff */
[----:B------:R-:W1:Y:S02]  /*2bc0*/  SYNCS.PHASECHK.TRANS64.TRYWAIT P4, [R70+URZ+0x19c90], R76 ;  /* 0x019c904c460075a7 */ /* 0x000e64000808017f */
[----:B-1----:R-:W-:Y:S05]  /*2bd0*/  @!P4 BRA `(.L_x_377) ;  /* 0x0000017c00f4c947 */ /* 0x002fea0003800000 */
.L_x_629:
[----:B------:R-:W-:Y:S05]  /*2be0*/  BSYNC B1 ;  /* 0x0000000000017941 */ /* 0x000fea0003800000 */
.L_x_376:
[----:B------:R-:W-:-:S03]  /*2bf0*/  UMOV UR4, 0xffffffff ;  /* 0xffffffff00047882 */ /* 0x000fc60000000000 */
[----:B------:R-:W-:Y:S05]  /*2c00*/  BRA.DIV UR4, `(.L_x_378) ;  /* 0x0000017e04fc7947 */ /* 0x000fea000b800000 */
[----:B------:R2:W3:Y:S04]  /*2c10*/  SHFL.IDX PT, R39, R78, RZ, 0x1e1f ;  /* 0x001e1fff4e277589 */ /* 0x0004e800000e0000 */
[----:B------:R2:W4:Y:S02]  /*2c20*/  SHFL.IDX PT, R14, R79, RZ, 0x1e1f ;  /* 0x001e1fff4f0e7589 */ /* 0x00052400000e0000 */
.L_x_633:
[----:B------:R-:W-:Y:S05]  /*2c30*/  @P3 BRA `(.L_x_379) ;  /* 0x0000003800d43947 */ /* 0x000fea0003800000 */
[----:B------:R-:W-:Y:S01]  /*2c40*/  ISETP.NE.AND P3, PT, R54, RZ, PT ;  /* 0x000000ff3600720c */ /* 0x000fe20003f65270 */
[----:B------:R-:W-:-:S12]  /*2c50*/  BSSY B1, `(.L_x_380) ;  /* 0x0000071000017945 */ /* 0x000fd80003800000 */
[----:B------:R-:W-:Y:S05]  /*2c60*/  @!P3 BRA `(.L_x_381) ;  /* 0x0000000400bcb947 */ /* 0x000fea0003800000 */
[----:B------:R1:W1:Y:S01]  /*2c70*/  LDS.128 R4, [R69+0x13800] ;  /* 0x0138000045047984 */ /* 0x0002620000000c00 */
[----:B0---4-:R-:W-:Y:S01]  /*2c80*/  IADD3 R10, P3, R16, R14, RZ ;  /* 0x0000000e100a7210 */ /* 0x011fe20007f7e0ff */
[----:B------:R-:W-:Y:S04]  /*2c90*/  BSSY B2, `(.L_x_382) ;  /* 0x000006b000027945 */ /* 0x000fe80003800000 */
[----:B---3--:R-:W-:Y:S01]  /*2ca0*/  IMAD.X R11, R39, 0x1, R17, P3 ;  /* 0x00000001270b7824 */ /* 0x008fe200018e0611 */
[----:B------:R-:W-:-:S13]  /*2cb0*/  ISETP.GE.AND P3, PT, R152, R77, PT ;  /* 0x0000004d9800720c */ /* 0x000fda0003f66270 */
[----:B------:R-:W-:Y:S05]  /*2cc0*/  @P3 BRA `(.L_x_383) ;  /* 0x00000004009c3947 */ /* 0x000fea0003800000 */
[----:B------:R-:W-:Y:S01]  /*2cd0*/  SHF.R.U32.HI R12, RZ, 0x8, R37 ;  /* 0x00000008ff0c7819 */ /* 0x000fe20000011625 */
[----:B-1----:R-:W-:Y:S01]  /*2ce0*/  IMAD.MOV.U32 R15, RZ, RZ, R4 ;  /* 0x000000ffff0f7224 */ /* 0x002fe200078e0004 */
[----:B------:R-:W-:Y:S02]  /*2cf0*/  SHF.R.U32.HI R34, RZ, 0x8, R35 ;  /* 0x00000008ff227819 */ /* 0x000fe40000011623 */
[----:B--2---:R-:W-:Y:S01]  /*2d00*/  SHF.R.U32.HI R78, RZ, 0x10, R37 ;  /* 0x00000010ff4e7819 */ /* 0x004fe20000011625 */
[----:B------:R-:W-:Y:S01]  /*2d10*/  IMAD.SHL.U32 R12, R12, 0x100, RZ ;  /* 0x000001000c0c7824 */ /* 0x000fe200078e00ff */
[----:B------:R-:W-:Y:S01]  /*2d20*/  LOP3.LUT R13, R37, 0xff0000ff, RZ, 0xc0, !PT ;  /* 0xff0000ff250d7812 */ /* 0x000fe200078ec0ff */
[----:B------:R-:W-:Y:S01]  /*2d30*/  IMAD.SHL.U32 R34, R34, 0x100, RZ ;  /* 0x0000010022227824 */ /* 0x000fe200078e00ff */
[----:B------:R-:W-:Y:S02]  /*2d40*/  SHF.R.U32.HI R36, RZ, 0x10, R35 ;  /* 0x00000010ff247819 */ /* 0x000fe40000011623 */
[----:B------:R-:W-:-:S02]  /*2d50*/  LOP3.LUT R35, R35, 0xff0000ff, RZ, 0xc0, !PT ;  /* 0xff0000ff23237812 */ /* 0x000fc400078ec0ff */
[----:B------:R-:W-:Y:S01]  /*2d60*/  LOP3.LUT R13, R13, 0xff00, R12, 0xf8, !PT ;  /* 0x0000ff000d0d7812 */ /* 0x000fe200078ef80c */
[----:B------:R-:W-:Y:S01]  /*2d70*/  IMAD.U32 R12, R78, 0x10000, RZ ;  /* 0x000100004e0c7824 */ /* 0x000fe200078e00ff */
[----:B------:R-:W-:Y:S01]  /*2d80*/  LOP3.LUT R37, R35, 0xff00, R34, 0xf8, !PT ;  /* 0x0000ff0023257812 */ /* 0x000fe200078ef822 */
[----:B------:R-:W-:Y:S01]  /*2d90*/  IMAD.U32 R34, R36, 0x10000, RZ ;  /* 0x0001000024227824 */ /* 0x000fe200078e00ff */
[----:B------:R-:W-:Y:S02]  /*2da0*/  F2FP.F16.E4M3.UNPACK_B R4, R5 ;  /* 0x00000005ff04723e */ /* 0x000fe400020006ff */
[-C--:B------:R-:W-:Y:S02]  /*2db0*/  F2FP.F16.E4M3.UNPACK_B R35, R84.reuse.H1 ;  /* 0x00000054ff23723e */ /* 0x080fe400030006ff */
[----:B------:R-:W-:Y:S02]  /*2dc0*/  LOP3.LUT R12, R13, 0xff0000, R12, 0xf8, !PT ;  /* 0x00ff00000d0c7812 */ /* 0x000fe400078ef80c */
[----:B------:R-:W-:Y:S01]  /*2dd0*/  LOP3.LUT R13, R37, 0xff0000, R34, 0xf8, !PT ;  /* 0x00ff0000250d7812 */ /* 0x000fe200078ef822 */
[--C-:B------:R-:W-:Y:S01]  /*2de0*/  HADD2.F32 R34, -RZ, R4.reuse.H1_H1 ;  /* 0x30000004ff227230 */ /* 0x100fe20000004100 */
[----:B------:R-:W-:Y:S01]  /*2df0*/  F2FP.F16.E4M3.UNPACK_B R37, R83.H1 ;  /* 0x00000053ff25723e */ /* 0x000fe200030006ff */
[--C-:B------:R-:W-:Y:S01]  /*2e00*/  HADD2.F32 R85, -RZ, R35.reuse.H0_H0 ;  /* 0x20000023ff557230 */ /* 0x100fe20000004100 */
[----:B------:R-:W-:Y:S01]  /*2e10*/  F2FP.F16.E4M3.UNPACK_B R5, R5.H1 ;  /* 0x00000005ff05723e */ /* 0x000fe200030006ff */
[----:B------:R-:W-:Y:S01]  /*2e20*/  HADD2.F32 R4, -RZ, R4.H0_H0 ;  /* 0x20000004ff047230 */ /* 0x000fe20000004100 */
[----:B------:R-:W-:Y:S01]  /*2e30*/  F2FP.F16.E4M3.UNPACK_B R84, R84 ;  /* 0x00000054ff54723e */ /* 0x000fe200020006ff */
[----:B------:R-:W-:-:S02]  /*2e40*/  HADD2.F32 R78, -RZ, R35.H1_H1 ;  /* 0x30000023ff4e7230 */ /* 0x000fc40000004100 */
[----:B------:R-:W-:Y:S01]  /*2e50*/  FMUL.FTZ R87, R34, R85 ;  /* 0x0000005522577220 */ /* 0x000fe20000410000 */
[----:B------:R-:W-:Y:S01]  /*2e60*/  HADD2.F32 R79, -RZ, R37.H0_H0 ;  /* 0x20000025ff4f7230 */ /* 0x000fe20000004100 */
[----:B------:R-:W-:Y:S01]  /*2e70*/  F2FP.F16.E4M3.UNPACK_B R83, R83 ;  /* 0x00000053ff53723e */ /* 0x000fe200020006ff */
[--C-:B------:R-:W-:Y:S02]  /*2e80*/  HADD2.F32 R35, -RZ, R5.reuse.H1_H1 ;  /* 0x30000005ff237230 */ /* 0x100fe40000004100 */
[----:B------:R-:W-:Y:S02]  /*2e90*/  HADD2.F32 R36, -RZ, R5.H0_H0 ;  /* 0x20000005ff247230 */ /* 0x000fe40000004100 */
[C---:B------:R-:W-:Y:S01]  /*2ea0*/  FMUL.FTZ R5, R4.reuse, R85 ;  /* 0x0000005504057220 */ /* 0x040fe20000410000 */
[----:B------:R-:W-:Y:S02]  /*2eb0*/  HADD2.F32 R37, -RZ, R37.H1_H1 ;  /* 0x30000025ff257230 */ /* 0x000fe40000004100 */
[CC--:B------:R-:W-:Y:S01]  /*2ec0*/  FMUL.FTZ R85, R35.reuse, R78.reuse ;  /* 0x0000004e23557220 */ /* 0x0c0fe20000410000 */
[-C--:B------:R-:W-:Y:S01]  /*2ed0*/  FFMA.FTZ R4, R4, R79.reuse, -R87 ;  /* 0x0000004f04047223 */ /* 0x080fe20000010857 */
[----:B------:R-:W-:Y:S01]  /*2ee0*/  FFMA.FTZ R5, R34, R79, R5 ;  /* 0x0000004f22057223 */ /* 0x000fe20000010005 */
[C---:B------:R-:W-:Y:S01]  /*2ef0*/  FMUL.FTZ R78, R36.reuse, R78 ;  /* 0x0000004e244e7220 */ /* 0x040fe20000410000 */
[----:B------:R-:W-:Y:S01]  /*2f00*/  F2FP.F16.E4M3.UNPACK_B R34, R15.H1 ;  /* 0x0000000fff22723e */ /* 0x000fe200030006ff */
[----:B------:R-:W-:Y:S01]  /*2f10*/  FFMA.FTZ R36, R36, R37, -R85 ;  /* 0x0000002524247223 */ /* 0x000fe20000010855 */
[----:B------:R-:W-:Y:S01]  /*2f20*/  F2FP.F16.E4M3.UNPACK_B R15, R15 ;  /* 0x0000000fff0f723e */ /* 0x000fe200020006ff */
[----:B------:R-:W-:Y:S01]  /*2f30*/  FFMA.FTZ R87, R35, R37, R78 ;  /* 0x0000002523577223 */ /* 0x000fe2000001004e */
[----:B------:R-:W-:-:S02]  /*2f40*/  HADD2.F32 R79, -RZ, R84.H1_H1 ;  /* 0x30000054ff4f7230 */ /* 0x000fc40000004100 */
[--C-:B------:R-:W-:Y:S02]  /*2f50*/  HADD2.F32 R37, -RZ, R34.reuse.H0_H0 ;  /* 0x20000022ff257230 */ /* 0x100fe40000004100 */
[----:B------:R-:W-:Y:S01]  /*2f60*/  HADD2.F32 R78, -RZ, R34.H1_H1 ;  /* 0x30000022ff4e7230 */ /* 0x000fe20000004100 */
[----:B------:R-:W-:Y:S01]  /*2f70*/  F2FP.SATFINITE.E4M3.F32.PACK_AB_MERGE_C R36, R87, R36, RZ ;  /* 0x000000245724723e */ /* 0x000fe200048070ff */
[----:B------:R-:W-:Y:S02]  /*2f80*/  HADD2.F32 R84, -RZ, R84.H0_H0 ;  /* 0x20000054ff547230 */ /* 0x000fe40000004100 */
[-C--:B------:R-:W-:Y:S01]  /*2f90*/  FMUL.FTZ R85, R37, R79.reuse ;  /* 0x0000004f25557220 */ /* 0x080fe20000410000 */
[--C-:B------:R-:W-:Y:S02]  /*2fa0*/  HADD2.F32 R35, -RZ, R15.reuse.H1_H1 ;  /* 0x3000000fff237230 */ /* 0x100fe40000004100 */
[----:B------:R-:W-:Y:S01]  /*2fb0*/  FMUL.FTZ R86, R78, R79 ;  /* 0x0000004f4e567220 */ /* 0x000fe20000410000 */
[----:B------:R-:W-:Y:S01]  /*2fc0*/  HADD2.F32 R34, -RZ, R15.H0_H0 ;  /* 0x2000000fff227230 */ /* 0x000fe20000004100 */
[----:B------:R-:W-:Y:S01]  /*2fd0*/  F2FP.SATFINITE.E4M3.F32.PACK_AB_MERGE_C R5, R5, R4, R36 ;  /* 0x000000040505723e */ /* 0x000fe20004807024 */
[----:B------:R-:W-:-:S02]  /*2fe0*/  HADD2.F32 R15, -RZ, R83.H1_H1 ;  /* 0x30000053ff0f7230 */ /* 0x000fc40000004100 */
[-C--:B------:R-:W-:Y:S01]  /*2ff0*/  FMUL.FTZ R79, R35, R84.reuse ;  /* 0x00000054234f7220 */ /* 0x080fe20000410000 */
[----:B------:R-:W-:Y:S02]  /*3000*/  HADD2.F32 R83, -RZ, R83.H0_H0 ;  /* 0x20000053ff537230 */ /* 0x000fe40000004100 */
[----:B------:R-:W-:Y:S01]  /*3010*/  FMUL.FTZ R84, R34, R84 ;  /* 0x0000005422547220 */ /* 0x000fe20000410000 */
[-C--:B------:R-:W-:Y:S01]  /*3020*/  FFMA.FTZ R86, R37, R15.reuse, -R86 ;  /* 0x0000000f25567223 */ /* 0x080fe20000010856 */
[----:B------:R-:W-:Y:S01]  /*3030*/  FFMA.FTZ R85, R78, R15, R85 ;  /* 0x0000000f4e557223 */ /* 0x000fe20000010055 */
[----:B------:R-:W-:Y:S01]  /*3040*/  FFMA.FTZ R15, R34, R83, -R79 ;  /* 0x00000053220f7223 */ /* 0x000fe2000001084f */
[----:B------:R-:W-:Y:S01]  /*3050*/  F2FP.F16.E4M3.UNPACK_B R37, R7.H1 ;  /* 0x00000007ff25723e */ /* 0x000fe200030006ff */
[----:B------:R-:W-:Y:S01]  /*3060*/  FFMA.FTZ R34, R35, R83, R84 ;  /* 0x0000005323227223 */ /* 0x000fe20000010054 */
[-C--:B------:R-:W-:Y:S02]  /*3070*/  F2FP.F16.E4M3.UNPACK_B R79, R13.reuse.H1 ;  /* 0x0000000dff4f723e */ /* 0x080fe400030006ff */
[----:B------:R-:W-:Y:S01]  /*3080*/  F2FP.F16.E4M3.UNPACK_B R83, R6.H1 ;  /* 0x00000006ff53723e */ /* 0x000fe200030006ff */
[--C-:B------:R-:W-:Y:S01]  /*3090*/  HADD2.F32 R84, -RZ, R37.reuse.H0_H0 ;  /* 0x20000025ff547230 */ /* 0x100fe20000004100 */
[----:B------:R-:W-:Y:S01]  /*30a0*/  F2FP.F16.E4M3.UNPACK_B R78, R13 ;  /* 0x0000000dff4e723e */ /* 0x000fe200020006ff */
[----:B------:R-:W-:Y:S01]  /*30b0*/  HADD2.F32 R87, -RZ, R37.H1_H1 ;  /* 0x30000025ff577230 */ /* 0x000fe20000004100 */
[----:B------:R-:W-:Y:S01]  /*30c0*/  F2FP.SATFINITE.E4M3.F32.PACK_AB_MERGE_C R35, R85, R86, RZ ;  /* 0x000000565523723e */ /* 0x000fe200048070ff */
[----:B------:R-:W-:Y:S01]  /*30d0*/  HADD2.F32 R86, -RZ, R79.H1_H1 ;  /* 0x3000004fff567230 */ /* 0x000fe20000004100 */
[-C--:B------:R-:W-:Y:S01]  /*30e0*/  F2FP.F16.E4M3.UNPACK_B R37, R12.reuse.H1 ;  /* 0x0000000cff25723e */ /* 0x080fe200030006ff */
[----:B------:R-:W-:Y:S01]  /*30f0*/  HADD2.F32 R85, -RZ, R83.H1_H1 ;  /* 0x30000053ff557230 */ /* 0x000fe20000004100 */
[----:B------:R-:W-:Y:S01]  /*3100*/  F2FP.F16.E4M3.UNPACK_B R12, R12 ;  /* 0x0000000cff0c723e */ /* 0x000fe200020006ff */
[----:B------:R-:W-:-:S02]  /*3110*/  HADD2.F32 R92, -RZ, R78.H1_H1 ;  /* 0x3000004eff5c7230 */ /* 0x000fc40000004100 */
[-C--:B------:R-:W-:Y:S01]  /*3120*/  FMUL.FTZ R13, R87, R86.reuse ;  /* 0x00000056570d7220 */ /* 0x080fe20000410000 */
[----:B------:R-:W-:Y:S02]  /*3130*/  HADD2.F32 R83, -RZ, R83.H0_H0 ;  /* 0x20000053ff537230 */ /* 0x000fe40000004100 */
[----:B------:R-:W-:Y:S01]  /*3140*/  FMUL.FTZ R96, R84, R86 ;  /* 0x0000005654607220 */ /* 0x000fe20000410000 */
[----:B------:R-:W-:Y:S02]  /*3150*/  HADD2.F32 R90, -RZ, R12.H1_H1 ;  /* 0x3000000cff5a7230 */ /* 0x000fe40000004100 */
[-C--:B------:R-:W-:Y:S01]  /*3160*/  FMUL.FTZ R94, R85, R92.reuse ;  /* 0x0000005c555e7220 */ /* 0x080fe20000410000 */
[----:B------:R-:W-:Y:S01]  /*3170*/  F2FP.F16.E4M3.UNPACK_B R86, R7 ;  /* 0x00000007ff56723e */ /* 0x000fe200020006ff */
[----:B------:R-:W-:Y:S01]  /*3180*/  FMUL.FTZ R92, R83, R92 ;  /* 0x0000005c535c7220 */ /* 0x000fe20000410000 */
[----:B------:R-:W-:Y:S01]  /*3190*/  F2FP.F16.E4M3.UNPACK_B R6, R6 ;  /* 0x00000006ff06723e */ /* 0x000fe200020006ff */
[----:B------:R-:W-:-:S02]  /*31a0*/  HADD2.F32 R89, -RZ, R37.H1_H1 ;  /* 0x30000025ff597230 */ /* 0x000fc40000004100 */
[-C--:B------:R-:W-:Y:S01]  /*31b0*/  FFMA.FTZ R7, R83, R90.reuse, -R94 ;  /* 0x0000005a53077223 */ /* 0x080fe2000001085e */
[----:B------:R-:W-:Y:S01]  /*31c0*/  FFMA.FTZ R92, R85, R90, R92 ;  /* 0x0000005a555c7223 */ /* 0x000fe2000001005c */
[--C-:B------:R-:W-:Y:S01]  /*31d0*/  HADD2.F32 R83, -RZ, R86.reuse.H0_H0 ;  /* 0x20000056ff537230 */ /* 0x100fe20000004100 */
[----:B------:R-:W-:Y:S01]  /*31e0*/  F2FP.SATFINITE.E4M3.F32.PACK_AB_MERGE_C R4, R34, R15, R35 ;  /* 0x0000000f2204723e */ /* 0x000fe20004807023 */
[----:B------:R-:W-:Y:S02]  /*31f0*/  HADD2.F32 R85, -RZ, R79.H0_H0 ;  /* 0x2000004fff557230 */ /* 0x000fe40000004100 */
[-C--:B------:R-:W-:Y:S01]  /*3200*/  FFMA.FTZ R13, R84, R89.reuse, -R13 ;  /* 0x00000059540d7223 */ /* 0x080fe2000001080d */
[----:B------:R-:W-:Y:S02]  /*3210*/  HADD2.F32 R86, -RZ, R86.H1_H1 ;  /* 0x30000056ff567230 */ /* 0x000fe40000004100 */
[----:B------:R-:W-:Y:S01]  /*3220*/  FFMA.FTZ R84, R87, R89, R96 ;  /* 0x0000005957547223 */ /* 0x000fe20000010060 */
[----:B------:R-:W-:-:S02]  /*3230*/  HADD2.F32 R79, -RZ, R6.H0_H0 ;  /* 0x20000006ff4f7230 */ /* 0x000fc40000004100 */
[-C--:B------:R-:W-:Y:S01]  /*3240*/  FMUL.FTZ R87, R83, R85.reuse ;  /* 0x0000005553577220 */ /* 0x080fe20000410000 */
[----:B------:R-:W-:Y:S02]  /*3250*/  HADD2.F32 R6, -RZ, R6.H1_H1 ;  /* 0x30000006ff067230 */ /* 0x000fe40000004100 */
[----:B------:R-:W-:Y:S01]  /*3260*/  FMUL.FTZ R94, R86, R85 ;  /* 0x00000055565e7220 */ /* 0x000fe20000410000 */
[----:B------:R-:W-:Y:S01]  /*3270*/  HADD2.F32 R78, -RZ, R78.H0_H0 ;  /* 0x2000004eff4e7230 */ /* 0x000fe20000004100 */
[----:B------:R-:W-:Y:S01]  /*3280*/  F2FP.SATFINITE.E4M3.F32.PACK_AB_MERGE_C R7, R92, R7, RZ ;  /* 0x000000075c07723e */ /* 0x000fe200048070ff */
[----:B------:R-:W-:Y:S01]  /*3290*/  HADD2.F32 R12, -RZ, R12.H0_H0 ;  /* 0x2000000cff0c7230 */ /* 0x000fe20000004100 */
[----:B------:R-:W-:Y:S01]  /*32a0*/  F2FP.SATFINITE.E4M3.F32.PACK_AB_MERGE_C R13, R84, R13, RZ ;  /* 0x0000000d540d723e */ /* 0x000fe200048070ff */
[----:B------:R-:W-:Y:S02]  /*32b0*/  HADD2.F32 R37, -RZ, R37.H0_H0 ;  /* 0x20000025ff257230 */ /* 0x000fe40000004100 */
[-C--:B------:R-:W-:Y:S01]  /*32c0*/  FMUL.FTZ R90, R6, R78.reuse ;  /* 0x0000004e065a7220 */ /* 0x080fe20000410000 */
[----:B------:R-:W-:-:S03]  /*32d0*/  FMUL.FTZ R85, R79, R78 ;  /* 0x0000004e4f557220 */ /* 0x000fc60000410000 */
[-C--:B------:R-:W-:Y:S01]  /*32e0*/  FFMA.FTZ R90, R79, R12.reuse, -R90 ;  /* 0x0000000c4f5a7223 */ /* 0x080fe2000001085a */
[----:B------:R-:W-:Y:S01]  /*32f0*/  FFMA.FTZ R85, R6, R12, R85 ;  /* 0x0000000c06557223 */ /* 0x000fe20000010055 */
[-C--:B------:R-:W-:Y:S01]  /*3300*/  FFMA.FTZ R94, R83, R37.reuse, -R94 ;  /* 0x00000025535e7223 */ /* 0x080fe2000001085e */
[----:B------:R-:W-:-:S03]  /*3310*/  FFMA.FTZ R87, R86, R37, R87 ;  /* 0x0000002556577223 */ /* 0x000fc60000010057 */
[----:B------:R-:W-:Y:S02]  /*3320*/  F2FP.SATFINITE.E4M3.F32.PACK_AB_MERGE_C R6, R85, R90, R7 ;  /* 0x0000005a5506723e */ /* 0x000fe40004807007 */
[----:B------:R-:W-:-:S07]  /*3330*/  F2FP.SATFINITE.E4M3.F32.PACK_AB_MERGE_C R7, R87, R94, R13 ;  /* 0x0000005e5707723e */ /* 0x000fce000480700d */
.L_x_383:
[----:B------:R-:W-:Y:S05]  /*3340*/  BSYNC B2 ;  /* 0x0000000000027941 */ /* 0x000fea0003800000 */
.L_x_382:
[----:B-1----:R0:W-:Y:S02]  /*3350*/  ST.E.128 desc[UR40][R10.64], R4 ;  /* 0x000000040a007985 */ /* 0x0021e4000c101d28 */
.L_x_381:
[----:B------:R-:W-:Y:S05]  /*3360*/  BSYNC B1 ;  /* 0x0000000000017941 */ /* 0x000fea0003800000 */
.L_x_380:
[----:B------:R-:W-:Y:S01]  /*3370*/  ISETP.NE.AND P3, PT, R53, RZ, PT ;  /* 0x000000ff3500720c */ /* 0x000fe20003f65270 */
[----:B------:R-:W-:-:S12]  /*3380*/  BSSY B1, `(.L_x_384) ;  /* 0x0000074000017945 */ /* 0x000fd80003800000 */
[----:B------:R-:W-:Y:S05]  /*3390*/  @!P3 BRA `(.L_x_385) ;  /* 0x0000000400c8b947 */ /* 0x000fea0003800000 */
[----:B0-----:R-:W5:Y:S04]  /*33a0*/  LDL R4, [R1] ;  /* 0x0000000001047983 */ /* 0x001f680000100800 */
[----:B------:R-:W2:Y:S01]  /*33b0*/  LDL R5, [R1+0x18] ;  /* 0x0000180001057983 */ /* 0x000ea20000100800 */
[----:B------:R-:W-:Y:S01]  /*33c0*/  BSSY B2, `(.L_x_386) ;  /* 0x000006e000027945 */ /* 0x000fe20003800000 */
[----:B-----5:R-:W-:-:S05]  /*33d0*/  IMAD.SHL.U32 R4, R4, 0x10, RZ ;  /* 0x0000001004047824 */ /* 0x020fca00078e00ff */
[----:B----4-:R-:W-:-:S04]  /*33e0*/  IADD3 R10, P3, R14, R4, RZ ;  /* 0x000000040e0a7210 */ /* 0x010fc80007f7e0ff */
[----:B---3--:R-:W-:Y:S02]  /*33f0*/  LEA.HI.X.SX32 R11, R4, R39, 0x1, P3 ;  /* 0x00000027040b7211 */ /* 0x008fe400018f0eff */
[----:B--2---:R-:W-:Y:S02]  /*3400*/  ISETP.GE.AND P3, PT, R5, R77, PT ;  /* 0x0000004d0500720c */ /* 0x004fe40003f66270 */
[----:B------:R0:W2:Y:S11]  /*3410*/  LDS.128 R4, [R69+0x14800] ;  /* 0x0148000045047984 */ /* 0x0000b60000000c00 */
[----:B0-----:R-:W-:Y:S05]  /*3420*/  @P3 BRA `(.L_x_387) ;  /* 0x00000004009c3947 */ /* 0x001fea0003800000 */
[----:B------:R-:W-:Y:S02]  /*3430*/  SHF.R.U32.HI R13, RZ, 0x8, R33 ;  /* 0x00000008ff0d7819 */ /* 0x000fe40000011621 */
[----:B------:R-:W-:Y:S02]  /*3440*/  SHF.R.U32.HI R15, RZ, 0x8, R31 ;  /* 0x00000008ff0f7819 */ /* 0x000fe4000001161f */
[----:B------:R-:W-:Y:S01]  /*3450*/  LOP3.LUT R12, R33, 0xff0000ff, RZ, 0xc0, !PT ;  /* 0xff0000ff210c7812 */ /* 0x000fe200078ec0ff */
[----:B------:R-:W-:Y:S01]  /*3460*/  IMAD.SHL.U32 R13, R13, 0x100, RZ ;  /* 0x000001000d0d7824 */ /* 0x000fe200078e00ff */
[----:B------:R-:W-:Y:S02]  /*3470*/  SHF.R.U32.HI R32, RZ, 0x10, R33 ;  /* 0x00000010ff207819 */ /* 0x000fe40000011621 */
[----:B------:R-:W-:Y:S02]  /*3480*/  LOP3.LUT R30, R31, 0xff0000ff, RZ, 0xc0, !PT ;  /* 0xff0000ff1f1e7812 */ /* 0x000fe400078ec0ff */
[----:B------:R-:W-:Y:S01]  /*3490*/  SHF.R.U32.HI R33, RZ, 0x10, R31 ;  /* 0x00000010ff217819 */ /* 0x000fe2000001161f */
[----:B------:R-:W-:Y:S01]  /*34a0*/  IMAD.SHL.U32 R31, R15, 0x100, RZ ;  /* 0x000001000f1f7824 */ /* 0x000fe200078e00ff */
[----:B------:R-:W-:Y:S01]  /*34b0*/  LOP3.LUT R12, R12, 0xff00, R13, 0xf8, !PT ;  /* 0x0000ff000c0c7812 */ /* 0x000fe200078ef80d */
[----:B------:R-:W-:-:S02]  /*34c0*/  IMAD.U32 R13, R32, 0x10000, RZ ;  /* 0x00010000200d7824 */ /* 0x000fc400078e00ff */
[----:B--2---:R-:W-:Y:S01]  /*34d0*/  IMAD.MOV.U32 R15, RZ, RZ, R4 ;  /* 0x000000ffff0f7224 */ /* 0x004fe200078e0004 */
        /* <DEDUP_REMOVED lines=18> */
[----:B------:R-:W-:Y:S01]  /*3600*/  FMUL.FTZ R5, R4, R37 ;  /* 0x0000002504057220 */ /* 0x000fe20000410000 */
[----:B------:R-:W-:Y:S02]  /*3610*/  HADD2.F32 R33, -RZ, R33.H1_H1 ;  /* 0x30000021ff217230 */ /* 0x000fe40000004100 */
[-C--:B------:R-:W-:Y:S01]  /*3620*/  FMUL.FTZ R36, R32, R34.reuse ;  /* 0x0000002220247220 */ /* 0x080fe20000410000 */
        /* <DEDUP_REMOVED lines=8> */
[--C-:B------:R-:W-:Y:S02]  /*36b0*/  HADD2.F32 R33, -RZ, R30.reuse.H1_H1 ;  /* 0x3000001eff217230 */ /* 0x100fe40000004100 */
[----:B------:R-:W-:Y:S02]  /*36c0*/  HADD2.F32 R32, -RZ, R30.H0_H0 ;  /* 0x2000001eff207230 */ /* 0x000fe40000004100 */
[----:B------:R-:W-:Y:S02]  /*36d0*/  HADD2.F32 R82, -RZ, R82.H0_H0 ;  /* 0x20000052ff527230 */ /* 0x000fe40000004100 */
[-C--:B------:R-:W-:Y:S01]  /*36e0*/  FMUL.FTZ R37, R33, R34.reuse ;  /* 0x0000002221257220 */ /* 0x080fe20000410000 */
[--C-:B------:R-:W-:Y:S02]  /*36f0*/  HADD2.F32 R31, -RZ, R15.reuse.H1_H1 ;  /* 0x3000000fff1f7230 */ /* 0x100fe40000004100 */
[----:B------:R-:W-:Y:S01]  /*3700*/  FMUL.FTZ R34, R32, R34 ;  /* 0x0000002220227220 */ /* 0x000fe20000410000 */
[----:B------:R-:W-:-:S02]  /*3710*/  HADD2.F32 R30, -RZ, R15.H0_H0 ;  /* 0x2000000fff1e7230 */ /* 0x000fc40000004100 */
[--C-:B------:R-:W-:Y:S02]  /*3720*/  HADD2.F32 R15, -RZ, R81.reuse.H1_H1 ;  /* 0x30000051ff0f7230 */ /* 0x100fe40000004100 */
        /* <DEDUP_REMOVED lines=8> */
[----:B------:R-:W-:-:S02]  /*37b0*/  F2FP.F16.E4M3.UNPACK_B R82, R13.H1 ;  /* 0x0000000dff52723e */ /* 0x000fc400030006ff */
[----:B------:R-:W-:Y:S01]  /*37c0*/  F2FP.SATFINITE.E4M3.F32.PACK_AB_MERGE_C R31, R79, R36, RZ ;  /* 0x000000244f1f723e */ /* 0x000fe200048070ff */
[--C-:B------:R-:W-:Y:S01]  /*37d0*/  HADD2.F32 R35, -RZ, R33.reuse.H0_H0 ;  /* 0x20000021ff237230 */ /* 0x100fe20000004100 */
[----:B------:R-:W-:Y:S01]  /*37e0*/  F2FP.F16.E4M3.UNPACK_B R34, R6.H1 ;  /* 0x00000006ff22723e */ /* 0x000fe200030006ff */
[----:B------:R-:W-:Y:S01]  /*37f0*/  HADD2.F32 R36, -RZ, R33.H1_H1 ;  /* 0x30000021ff247230 */ /* 0x000fe20000004100 */
[----:B------:R-:W-:Y:S01]  /*3800*/  F2FP.F16.E4M3.UNPACK_B R33, R12.H1 ;  /* 0x0000000cff21723e */ /* 0x000fe200030006ff */
[----:B------:R-:W-:Y:S01]  /*3810*/  HADD2.F32 R78, -RZ, R82.H1_H1 ;  /* 0x30000052ff4e7230 */ /* 0x000fe20000004100 */
[----:B------:R-:W-:Y:S01]  /*3820*/  F2FP.F16.E4M3.UNPACK_B R81, R13 ;  /* 0x0000000dff51723e */ /* 0x000fe200020006ff */
[----:B------:R-:W-:Y:S01]  /*3830*/  HADD2.F32 R13, -RZ, R34.H1_H1 ;  /* 0x30000022ff0d7230 */ /* 0x000fe20000004100 */
[----:B------:R-:W-:Y:S01]  /*3840*/  F2FP.SATFINITE.E4M3.F32.PACK_AB_MERGE_C R32, R37, R32, RZ ;  /* 0x000000202520723e */ /* 0x000fe200048070ff */
[----:B------:R-:W-:Y:S01]  /*3850*/  HADD2.F32 R79, -RZ, R33.H1_H1 ;  /* 0x30000021ff4f7230 */ /* 0x000fe20000004100 */
[----:B------:R-:W-:Y:S01]  /*3860*/  F2FP.F16.E4M3.UNPACK_B R37, R12 ;  /* 0x0000000cff25723e */ /* 0x000fe200020006ff */
[----:B------:R-:W-:Y:S01]  /*3870*/  FMUL.FTZ R12, R36, R78 ;  /* 0x0000004e240c7220 */ /* 0x000fe20000410000 */
[----:B------:R-:W-:-:S02]  /*3880*/  HADD2.F32 R83, -RZ, R81.H1_H1 ;  /* 0x30000051ff537230 */ /* 0x000fc40000004100 */
[C---:B------:R-:W-:Y:S01]  /*3890*/  FMUL.FTZ R87, R35.reuse, R78 ;  /* 0x0000004e23577220 */ /* 0x040fe20000410000 */
[----:B------:R-:W-:Y:S02]  /*38a0*/  HADD2.F32 R34, -RZ, R34.H0_H0 ;  /* 0x20000022ff227230 */ /* 0x000fe40000004100 */
[----:B------:R-:W-:Y:S01]  /*38b0*/  FFMA.FTZ R12, R35, R79, -R12 ;  /* 0x0000004f230c7223 */ /* 0x000fe2000001080c */
[----:B------:R-:W-:Y:S02]  /*38c0*/  HADD2.F32 R78, -RZ, R37.H1_H1 ;  /* 0x30000025ff4e7230 */ /* 0x000fe40000004100 */
[----:B------:R-:W-:Y:S01]  /*38d0*/  FMUL.FTZ R85, R13, R83 ;  /* 0x000000530d557220 */ /* 0x000fe20000410000 */
[----:B------:R-:W-:Y:S01]  /*38e0*/  F2FP.F16.E4M3.UNPACK_B R35, R7 ;  /* 0x00000007ff23723e */ /* 0x000fe200020006ff */
[C---:B------:R-:W-:Y:S01]  /*38f0*/  FMUL.FTZ R84, R34.reuse, R83 ;  /* 0x0000005322547220 */ /* 0x040fe20000410000 */
[----:B------:R-:W-:Y:S01]  /*3900*/  F2FP.F16.E4M3.UNPACK_B R6, R6 ;  /* 0x00000006ff06723e */ /* 0x000fe200020006ff */
[----:B------:R-:W-:Y:S01]  /*3910*/  FFMA.FTZ R85, R34, R78, -R85 ;  /* 0x0000004e22557223 */ /* 0x000fe20000010855 */
[----:B------:R-:W-:-:S02]  /*3920*/  HADD2.F32 R82, -RZ, R82.H0_H0 ;  /* 0x20000052ff527230 */ /* 0x000fc40000004100 */
[----:B------:R-:W-:Y:S01]  /*3930*/  FFMA.FTZ R84, R13, R78, R84 ;  /* 0x0000004e0d547223 */ /* 0x000fe20000010054 */
[--C-:B------:R-:W-:Y:S02]  /*3940*/  HADD2.F32 R34, -RZ, R35.reuse.H0_H0 ;  /* 0x20000023ff227230 */ /* 0x100fe40000004100 */
[----:B------:R-:W-:Y:S01]  /*3950*/  FFMA.FTZ R7, R36, R79, R87 ;  /* 0x0000004f24077223 */ /* 0x000fe20000010057 */
[--C-:B------:R-:W-:Y:S01]  /*3960*/  HADD2.F32 R13, -RZ, R6.reuse.H0_H0 ;  /* 0x20000006ff0d7230 */ /* 0x100fe20000004100 */
[----:B------:R-:W-:Y:S01]  /*3970*/  F2FP.SATFINITE.E4M3.F32.PACK_AB_MERGE_C R5, R5, R4, R31 ;  /* 0x000000040505723e */ /* 0x000fe2000480701f */
[----:B------:R-:W-:Y:S01]  /*3980*/  HADD2.F32 R35, -RZ, R35.H1_H1 ;  /* 0x30000023ff237230 */ /* 0x000fe20000004100 */
[----:B------:R-:W-:Y:S01]  /*3990*/  F2FP.SATFINITE.E4M3.F32.PACK_AB_MERGE_C R84, R84, R85, RZ ;  /* 0x000000555454723e */ /* 0x000fe200048070ff */
[----:B------:R-:W-:Y:S01]  /*39a0*/  HADD2.F32 R6, -RZ, R6.H1_H1 ;  /* 0x30000006ff067230 */ /* 0x000fe20000004100 */
[----:B------:R-:W-:Y:S01]  /*39b0*/  F2FP.SATFINITE.E4M3.F32.PACK_AB_MERGE_C R7, R7, R12, RZ ;  /* 0x0000000c0707723e */ /* 0x000fe200048070ff */
[----:B------:R-:W-:-:S02]  /*39c0*/  HADD2.F32 R81, -RZ, R81.H0_H0 ;  /* 0x20000051ff517230 */ /* 0x000fc40000004100 */
[-C--:B------:R-:W-:Y:S01]  /*39d0*/  FMUL.FTZ R79, R35, R82.reuse ;  /* 0x00000052234f7220 */ /* 0x080fe20000410000 */
[----:B------:R-:W-:Y:S02]  /*39e0*/  HADD2.F32 R33, -RZ, R33.H0_H0 ;  /* 0x20000021ff217230 */ /* 0x000fe40000004100 */
[----:B------:R-:W-:Y:S01]  /*39f0*/  FMUL.FTZ R82, R34, R82 ;  /* 0x0000005222527220 */ /* 0x000fe20000410000 */
[----:B------:R-:W-:Y:S02]  /*3a00*/  HADD2.F32 R37, -RZ, R37.H0_H0 ;  /* 0x20000025ff257230 */ /* 0x000fe40000004100 */
[-C--:B------:R-:W-:Y:S01]  /*3a10*/  FMUL.FTZ R36, R6, R81.reuse ;  /* 0x0000005106247220 */ /* 0x080fe20000410000 */
[----:B------:R-:W-:Y:S01]  /*3a20*/  FMUL.FTZ R81, R13, R81 ;  /* 0x000000510d517220 */ /* 0x000fe20000410000 */
[-C--:B------:R-:W-:Y:S01]  /*3a30*/  FFMA.FTZ R79, R34, R33.reuse, -R79 ;  /* 0x00000021224f7223 */ /* 0x080fe2000001084f */
[----:B------:R-:W-:Y:S01]  /*3a40*/  FFMA.FTZ R82, R35, R33, R82 ;  /* 0x0000002123527223 */ /* 0x000fe20000010052 */
[-C--:B------:R-:W-:Y:S01]  /*3a50*/  FFMA.FTZ R36, R13, R37.reuse, -R36 ;  /* 0x000000250d247223 */ /* 0x080fe20000010824 */
[----:B------:R-:W-:Y:S01]  /*3a60*/  FFMA.FTZ R81, R6, R37, R81 ;  /* 0x0000002506517223 */ /* 0x000fe20000010051 */
[----:B------:R-:W-:-:S02]  /*3a70*/  F2FP.SATFINITE.E4M3.F32.PACK_AB_MERGE_C R4, R30, R15, R32 ;  /* 0x0000000f1e04723e */ /* 0x000fc40004807020 */
[----:B------:R-:W-:Y:S02]  /*3a80*/  F2FP.SATFINITE.E4M3.F32.PACK_AB_MERGE_C R7, R82, R79, R7 ;  /* 0x0000004f5207723e */ /* 0x000fe40004807007 */
[----:B------:R-:W-:-:S07]  /*3a90*/  F2FP.SATFINITE.E4M3.F32.PACK_AB_MERGE_C R6, R81, R36, R84 ;  /* 0x000000245106723e */ /* 0x000fce0004807054 */
.L_x_387:
[----:B------:R-:W-:Y:S05]  /*3aa0*/  BSYNC B2 ;  /* 0x0000000000027941 */ /* 0x000fea0003800000 */
.L_x_386:
[----:B--2---:R0:W-:Y:S02]  /*3ab0*/  ST.E.128 desc[UR40][R10.64], R4 ;  /* 0x000000040a007985 */ /* 0x0041e4000c101d28 */
.L_x_385:
[----:B------:R-:W-:Y:S05]  /*3ac0*/  BSYNC B1 ;  /* 0x0000000000017941 */ /* 0x000fea0003800000 */
.L_x_384:
[----:B0-----:R-:W5:Y:S02]  /*3ad0*/  LDL R4, [R1+0x28] ;  /* 0x0000280001047983 */ /* 0x001f640000100800 */
[----:B-----5:R-:W-:-:S13]  /*3ae0*/  LOP3.LUT P3, RZ, R4, 0x2, RZ, 0xc0, !PT ;  /* 0x0000000204ff7812 */ /* 0x020fda000786c0ff */
[----:B------:R-:W-:Y:S05]  /*3af0*/  @P3 BRA `(.L_x_379) ;  /* 0x0000002c00243947 */ /* 0x000fea0003800000 */
[----:B------:R-:W3:Y:S04]  /*3b00*/  LDL R13, [R1+0xc] ;  /* 0x00000c00010d7983 */ /* 0x000ee80000100800 */
[----:B------:R-:W5:Y:S01]  /*3b10*/  LDL R12, [R1+0x1c] ;  /* 0x00001c00010c7983 */ /* 0x000f620000100800 */
[----:B----4-:R-:W-:Y:S01]  /*3b20*/  IADD3 R10, P3, R23, R14, RZ ;  /* 0x0000000e170a7210 */ /* 0x010fe20007f7e0ff */
[----:B------:R-:W-:Y:S02]  /*3b30*/  BSSY B1, `(.L_x_388) ;  /* 0x000006d000017945 */ /* 0x000fe40003800000 */
[----:B------:R0:W4:Y:S02]  /*3b40*/  LDS.128 R4, [R69+0x15800] ;  /* 0x0158000045047984 */ /* 0x0001240000000c00 */
[----:B---3--:R-:W-:Y:S01]  /*3b50*/  IMAD.X R11, R39, 0x1, R13, P3 ;  /* 0x00000001270b7824 */ /* 0x008fe200018e060d */
[----:B-----5:R-:W-:-:S13]  /*3b60*/  ISETP.GE.AND P3, PT, R12, R77, PT ;  /* 0x0000004d0c00720c */ /* 0x020fda0003f66270 */
[----:B0---4-:R-:W-:Y:S05]  /*3b70*/  @P3 BRA `(.L_x_389) ;  /* 0x0000000400a03947 */ /* 0x011fea0003800000 */
[----:B------:R-:W-:Y:S01]  /*3b80*/  SHF.R.U32.HI R8, RZ, 0x8, R9 ;  /* 0x00000008ff087819 */ /* 0x000fe20000011609 */
[----:B------:R-:W-:Y:S01]  /*3b90*/  IMAD.MOV.U32 R12, RZ, RZ, R4 ;  /* 0x000000ffff0c7224 */ /* 0x000fe200078e0004 */
[----:B------:R-:W-:Y:S02]  /*3ba0*/  SHF.R.U32.HI R14, RZ, 0x8, R29 ;  /* 0x00000008ff0e7819 */ /* 0x000fe4000001161d */
[----:B------:R-:W-:Y:S01]  /*3bb0*/  SHF.R.U32.HI R31, RZ, 0x10, R9 ;  /* 0x00000010ff1f7819 */ /* 0x000fe20000011609 */
[----:B------:R-:W-:Y:S01]  /*3bc0*/  IMAD.SHL.U32 R8, R8, 0x100, RZ ;  /* 0x0000010008087824 */ /* 0x000fe200078e00ff */
[----:B------:R-:W-:Y:S01]  /*3bd0*/  LOP3.LUT R13, R9, 0xff0000ff, RZ, 0xc0, !PT ;  /* 0xff0000ff090d7812 */ /* 0x000fe200078ec0ff */
[----:B------:R-:W-:Y:S01]  /*3be0*/  IMAD.SHL.U32 R14, R14, 0x100, RZ ;  /* 0x000001000e0e7824 */ /* 0x000fe200078e00ff */
[----:B------:R-:W-:Y:S01]  /*3bf0*/  SHF.R.U32.HI R30, RZ, 0x10, R29 ;  /* 0x00000010ff1e7819 */ /* 0x000fe2000001161d */
[----:B------:R-:W-:Y:S01]  /*3c00*/  IMAD.MOV.U32 R9, RZ, RZ, R5 ;  /* 0x000000ffff097224 */ /* 0x000fe200078e0005 */
[----:B------:R-:W-:Y:S01]  /*3c10*/  LOP3.LUT R15, R29, 0xff0000ff, RZ, 0xc0, !PT ;  /* 0xff0000ff1d0f7812 */ /* 0x000fe200078ec0ff */
[----:B------:R-:W-:Y:S01]  /*3c20*/  IMAD.U32 R5, R31, 0x10000, RZ ;  /* 0x000100001f057824 */ /* 0x000fe200078e00ff */
[----:B------:R-:W-:Y:S01]  /*3c30*/  LOP3.LUT R8, R13, 0xff00, R8, 0xf8, !PT ;  /* 0x0000ff000d087812 */ /* 0x000fe200078ef808 */
[----:B------:R-:W-:Y:S01]  /*3c40*/  IMAD.U32 R13, R30, 0x10000, RZ ;  /* 0x000100001e0d7824 */ /* 0x000fe200078e00ff */
[----:B------:R-:W-:-:S02]  /*3c50*/  LOP3.LUT R28, R15, 0xff00, R14, 0xf8, !PT ;  /* 0x0000ff000f1c7812 */ /* 0x000fc400078ef80e */
[----:B------:R-:W-:Y:S02]  /*3c60*/  F2FP.F16.E4M3.UNPACK_B R14, R80.H1 ;  /* 0x00000050ff0e723e */ /* 0x000fe400030006ff */
[-C--:B------:R-:W-:Y:S02]  /*3c70*/  F2FP.F16.E4M3.UNPACK_B R4, R9.reuse ;  /* 0x00000009ff04723e */ /* 0x080fe400020006ff */
[----:B------:R-:W-:Y:S01]  /*3c80*/  LOP3.LUT R5, R8, 0xff0000, R5, 0xf8, !PT ;  /* 0x00ff000008057812 */ /* 0x000fe200078ef805 */
[----:B------:R-:W-:Y:S01]  /*3c90*/  HADD2.F32 R30, -RZ, R14.H0_H0 ;  /* 0x2000000eff1e7230 */ /* 0x000fe20000004100 */
[----:B------:R-:W-:Y:S01]  /*3ca0*/  LOP3.LUT R8, R28, 0xff0000, R13, 0xf8, !PT ;  /* 0x00ff00001c087812 */ /* 0x000fe200078ef80d */
[--C-:B------:R-:W-:Y:S01]  /*3cb0*/  HADD2.F32 R13, -RZ, R4.reuse.H1_H1 ;  /* 0x30000004ff0d7230 */ /* 0x100fe20000004100 */
[----:B------:R-:W-:Y:S01]  /*3cc0*/  F2FP.F16.E4M3.UNPACK_B R28, R38.H1 ;  /* 0x00000026ff1c723e */ /* 0x000fe200030006ff */
[----:B------:R-:W-:Y:S01]  /*3cd0*/  HADD2.F32 R4, -RZ, R4.H0_H0 ;  /* 0x20000004ff047230 */ /* 0x000fe20000004100 */
[----:B------:R-:W-:Y:S01]  /*3ce0*/  F2FP.F16.E4M3.UNPACK_B R9, R9.H1 ;  /* 0x00000009ff09723e */ /* 0x000fe200030006ff */
[----:B------:R-:W-:-:S02]  /*3cf0*/  HADD2.F32 R31, -RZ, R14.H1_H1 ;  /* 0x3000000eff1f7230 */ /* 0x000fc40000004100 */
[CC--:B------:R-:W-:Y:S01]  /*3d00*/  FMUL.FTZ R33, R13.reuse, R30.reuse ;  /* 0x0000001e0d217220 */ /* 0x0c0fe20000410000 */
[--C-:B------:R-:W-:Y:S02]  /*3d10*/  HADD2.F32 R29, -RZ, R28.reuse.H0_H0 ;  /* 0x2000001cff1d7230 */ /* 0x100fe40000004100 */
[C---:B------:R-:W-:Y:S01]  /*3d20*/  FMUL.FTZ R30, R4.reuse, R30 ;  /* 0x0000001e041e7220 */ /* 0x040fe20000410000 */
[--C-:B------:R-:W-:Y:S01]  /*3d30*/  HADD2.F32 R15, -RZ, R9.reuse.H1_H1 ;  /* 0x30000009ff0f7230 */ /* 0x100fe20000004100 */
[----:B------:R-:W-:Y:S01]  /*3d40*/  F2FP.F16.E4M3.UNPACK_B R80, R80 ;  /* 0x00000050ff50723e */ /* 0x000fe200020006ff */
[----:B------:R-:W-:Y:S02]  /*3d50*/  HADD2.F32 R14, -RZ, R9.H0_H0 ;  /* 0x20000009ff0e7230 */ /* 0x000fe40000004100 */
[-C--:B------:R-:W-:Y:S01]  /*3d60*/  FFMA.FTZ R4, R4, R29.reuse, -R33 ;  /* 0x0000001d04047223 */ /* 0x080fe20000010821 */
[----:B------:R-:W-:Y:S02]  /*3d70*/  HADD2.F32 R28, -RZ, R28.H1_H1 ;  /* 0x3000001cff1c7230 */ /* 0x000fe40000004100 */
[----:B------:R-:W-:Y:S01]  /*3d80*/  FFMA.FTZ R9, R13, R29, R30 ;  /* 0x0000001d0d097223 */ /* 0x000fe2000001001e */
[CC--:B------:R-:W-:Y:S01]  /*3d90*/  FMUL.FTZ R33, R15.reuse, R31.reuse ;  /* 0x0000001f0f217220 */ /* 0x0c0fe20000410000 */
[C---:B------:R-:W-:Y:S01]  /*3da0*/  FMUL.FTZ R32, R14.reuse, R31 ;  /* 0x0000001f0e207220 */ /* 0x040fe20000410000 */
[-C--:B------:R-:W-:Y:S01]  /*3db0*/  F2FP.F16.E4M3.UNPACK_B R13, R12.reuse.H1 ;  /* 0x0000000cff0d723e */ /* 0x080fe200030006ff */
[----:B------:R-:W-:Y:S01]  /*3dc0*/  HADD2.F32 R29, -RZ, R80.H1_H1 ;  /* 0x30000050ff1d7230 */ /* 0x000fe20000004100 */
[----:B------:R-:W-:Y:S01]  /*3dd0*/  F2FP.F16.E4M3.UNPACK_B R12, R12 ;  /* 0x0000000cff0c723e */ /* 0x000fe200020006ff */
[-C--:B------:R-:W-:Y:S01]  /*3de0*/  FFMA.FTZ R33, R14, R28.reuse, -R33 ;  /* 0x0000001c0e217223 */ /* 0x080fe20000010821 */
[----:B------:R-:W-:Y:S01]  /*3df0*/  FFMA.FTZ R34, R15, R28, R32 ;  /* 0x0000001c0f227223 */ /* 0x000fe20000010020 */
[----:B------:R-:W-:Y:S01]  /*3e00*/  F2FP.F16.E4M3.UNPACK_B R38, R38 ;  /* 0x00000026ff26723e */ /* 0x000fe200020006ff */
[--C-:B------:R-:W-:Y:S01]  /*3e10*/  HADD2.F32 R15, -RZ, R13.reuse.H0_H0 ;  /* 0x2000000dff0f7230 */ /* 0x100fe20000004100 */
[----:B------:R-:W-:Y:S01]  /*3e20*/  F2FP.F16.E4M3.UNPACK_B R35, R8.H1 ;  /* 0x00000008ff23723e */ /* 0x000fe200030006ff */
[----:B------:R-:W-:-:S02]  /*3e30*/  HADD2.F32 R28, -RZ, R13.H1_H1 ;  /* 0x3000000dff1c7230 */ /* 0x000fc40000004100 */
[----:B------:R-:W-:Y:S02]  /*3e40*/  HADD2.F32 R80, -RZ, R80.H0_H0 ;  /* 0x20000050ff507230 */ /* 0x000fe40000004100 */
[-C--:B------:R-:W-:Y:S01]  /*3e50*/  FMUL.FTZ R31, R15, R29.reuse ;  /* 0x0000001d0f1f7220 */ /* 0x080fe20000410000 */
[--C-:B------:R-:W-:Y:S02]  /*3e60*/  HADD2.F32 R14, -RZ, R12.reuse.H1_H1 ;  /* 0x3000000cff0e7230 */ /* 0x100fe40000004100 */
[----:B------:R-:W-:Y:S01]  /*3e70*/  FMUL.FTZ R32, R28, R29 ;  /* 0x0000001d1c207220 */ /* 0x000fe20000410000 */
[----:B------:R-:W-:Y:S02]  /*3e80*/  HADD2.F32 R13, -RZ, R12.H0_H0 ;  /* 0x2000000cff0d7230 */ /* 0x000fe40000004100 */
[--C-:B------:R-:W-:Y:S02]  /*3e90*/  HADD2.F32 R12, -RZ, R38.reuse.H1_H1 ;  /* 0x30000026ff0c7230 */ /* 0x100fe40000004100 */
[----:B------:R-:W-:Y:S01]  /*3ea0*/  FMUL.FTZ R30, R14, R80 ;  /* 0x000000500e1e7220 */ /* 0x000fe20000410000 */
[----:B------:R-:W-:-:S02]  /*3eb0*/  HADD2.F32 R38, -RZ, R38.H0_H0 ;  /* 0x20000026ff267230 */ /* 0x000fc40000004100 */
[----:B------:R-:W-:Y:S01]  /*3ec0*/  FMUL.FTZ R29, R13, R80 ;  /* 0x000000500d1d7220 */ /* 0x000fe20000410000 */
[--C-:B------:R-:W-:Y:S02]  /*3ed0*/  HADD2.F32 R36, -RZ, R35.reuse.H1_H1 ;  /* 0x30000023ff247230 */ /* 0x100fe40000004100 */
[-C--:B------:R-:W-:Y:S01]  /*3ee0*/  FFMA.FTZ R15, R15, R12.reuse, -R32 ;  /* 0x0000000c0f0f7223 */ /* 0x080fe20000010820 */
[----:B------:R-:W-:Y:S01]  /*3ef0*/  FFMA.FTZ R28, R28, R12, R31 ;  /* 0x0000000c1c1c7223 */ /* 0x000fe2000001001f */
[-C--:B------:R-:W-:Y:S01]  /*3f00*/  FFMA.FTZ R12, R13, R38.reuse, -R30 ;  /* 0x000000260d0c7223 */ /* 0x080fe2000001081e */
[----:B------:R-:W-:Y:S01]  /*3f10*/  FFMA.FTZ R13, R14, R38, R29 ;  /* 0x000000260e0d7223 */ /* 0x000fe2000001001d */
[----:B------:R-:W-:Y:S01]  /*3f20*/  F2FP.F16.E4M3.UNPACK_B R29, R7.H1 ;  /* 0x00000007ff1d723e */ /* 0x000fe200030006ff */
[----:B------:R-:W-:Y:S01]  /*3f30*/  HADD2.F32 R35, -RZ, R35.H0_H0 ;  /* 0x20000023ff237230 */ /* 0x000fe20000004100 */
[----:B------:R-:W-:Y:S02]  /*3f40*/  F2FP.SATFINITE.E4M3.F32.PACK_AB_MERGE_C R14, R34, R33, RZ ;  /* 0x00000021220e723e */ /* 0x000fe400048070ff */
[----:B------:R-:W-:Y:S01]  /*3f50*/  F2FP.SATFINITE.E4M3.F32.PACK_AB_MERGE_C R15, R28, R15, RZ ;  /* 0x0000000f1c0f723e */ /* 0x000fe200048070ff */
[--C-:B------:R-:W-:Y:S01]  /*3f60*/  HADD2.F32 R30, -RZ, R29.reuse.H0_H0 ;  /* 0x2000001dff1e7230 */ /* 0x100fe20000004100 */
[----:B------:R-:W-:Y:S01]  /*3f70*/  F2FP.F16.E4M3.UNPACK_B R32, R5.H1 ;  /* 0x00000005ff20723e */ /* 0x000fe200030006ff */
[----:B------:R-:W-:Y:S01]  /*3f80*/  HADD2.F32 R29, -RZ, R29.H1_H1 ;  /* 0x3000001dff1d7230 */ /* 0x000fe20000004100 */
[----:B------:R-:W-:-:S02]  /*3f90*/  F2FP.F16.E4M3.UNPACK_B R28, R6.H1 ;  /* 0x00000006ff1c723e */ /* 0x000fc400030006ff */
[----:B------:R-:W-:Y:S01]  /*3fa0*/  F2FP.F16.E4M3.UNPACK_B R34, R8 ;  /* 0x00000008ff22723e */ /* 0x000fe200020006ff */
[----:B------:R-:W-:Y:S01]  /*3fb0*/  HADD2.F32 R33, -RZ, R32.H1_H1 ;  /* 0x30000020ff217230 */ /* 0x000fe20000004100 */
[----:B------:R-:W-:Y:S01]  /*3fc0*/  F2FP.F16.E4M3.UNPACK_B R31, R5 ;  /* 0x00000005ff1f723e */ /* 0x000fe200020006ff */
[----:B------:R-:W-:Y:S02]  /*3fd0*/  HADD2.F32 R8, -RZ, R28.H1_H1 ;  /* 0x3000001cff087230 */ /* 0x000fe40000004100 */
[----:B------:R-:W-:Y:S01]  /*3fe0*/  FMUL.FTZ R5, R29, R36 ;  /* 0x000000241d057220 */ /* 0x000fe20000410000 */
[----:B------:R-:W-:Y:S01]  /*3ff0*/  HADD2.F32 R37, -RZ, R34.H1_H1 ;  /* 0x30000022ff257230 */ /* 0x000fe20000004100 */
[----:B------:R-:W-:Y:S01]  /*4000*/  F2FP.F16.E4M3.UNPACK_B R7, R7 ;  /* 0x00000007ff07723e */ /* 0x000fe200020006ff */
[----:B------:R-:W-:Y:S02]  /*4010*/  HADD2.F32 R28, -RZ, R28.H0_H0 ;  /* 0x2000001cff1c7230 */ /* 0x000fe40000004100 */
[----:B------:R-:W-:Y:S01]  /*4020*/  FFMA.FTZ R38, R30, R33, -R5 ;  /* 0x000000211e267223 */ /* 0x000fe20000010805 */
[----:B------:R-:W-:-:S02]  /*4030*/  HADD2.F32 R5, -RZ, R31.H1_H1 ;  /* 0x3000001fff057230 */ /* 0x000fc40000004100 */
[-C--:B------:R-:W-:Y:S01]  /*4040*/  FMUL.FTZ R39, R8, R37.reuse ;  /* 0x0000002508277220 */ /* 0x080fe20000410000 */
[----:B------:R-:W-:Y:S01]  /*4050*/  F2FP.F16.E4M3.UNPACK_B R6, R6 ;  /* 0x00000006ff06723e */ /* 0x000fe200020006ff */
[----:B------:R-:W-:Y:S01]  /*4060*/  FMUL.FTZ R37, R28, R37 ;  /* 0x000000251c257220 */ /* 0x000fe20000410000 */
[----:B------:R-:W-:Y:S01]  /*4070*/  FMUL.FTZ R36, R30, R36 ;  /* 0x000000241e247220 */ /* 0x000fe20000410000 */
[-C--:B------:R-:W-:Y:S01]  /*4080*/  FFMA.FTZ R39, R28, R5.reuse, -R39 ;  /* 0x000000051c277223 */ /* 0x080fe20000010827 */
[----:B------:R-:W-:Y:S02]  /*4090*/  HADD2.F32 R34, -RZ, R34.H0_H0 ;  /* 0x20000022ff227230 */ /* 0x000fe40000004100 */
[----:B------:R-:W-:Y:S01]  /*40a0*/  FFMA.FTZ R30, R8, R5, R37 ;  /* 0x00000005081e7223 */ /* 0x000fe20000010025 */
[----:B------:R-:W-:Y:S02]  /*40b0*/  HADD2.F32 R8, -RZ, R7.H0_H0 ;  /* 0x20000007ff087230 */ /* 0x000fe40000004100 */
[----:B------:R-:W-:Y:S01]  /*40c0*/  FFMA.FTZ R77, R29, R33, R36 ;  /* 0x000000211d4d7223 */ /* 0x000fe20000010024 */
[----:B------:R-:W-:-:S02]  /*40d0*/  HADD2.F32 R5, -RZ, R6.H0_H0 ;  /* 0x20000006ff057230 */ /* 0x000fc40000004100 */
[----:B------:R-:W-:Y:S02]  /*40e0*/  HADD2.F32 R7, -RZ, R7.H1_H1 ;  /* 0x30000007ff077230 */ /* 0x000fe40000004100 */
[-C--:B------:R-:W-:Y:S01]  /*40f0*/  FMUL.FTZ R36, R8, R35.reuse ;  /* 0x0000002308247220 */ /* 0x080fe20000410000 */
[----:B------:R-:W-:Y:S02]  /*4100*/  HADD2.F32 R6, -RZ, R6.H1_H1 ;  /* 0x30000006ff067230 */ /* 0x000fe40000004100 */
[-C--:B------:R-:W-:Y:S01]  /*4110*/  FMUL.FTZ R29, R5, R34.reuse ;  /* 0x00000022051d7220 */ /* 0x080fe20000410000 */
[----:B------:R-:W-:Y:S02]  /*4120*/  HADD2.F32 R32, -RZ, R32.H0_H0 ;  /* 0x20000020ff207230 */ /* 0x000fe40000004100 */
[C---:B------:R-:W-:Y:S01]  /*4130*/  FMUL.FTZ R33, R7.reuse, R35 ;  /* 0x0000002307217220 */ /* 0x040fe20000410000 */
[----:B------:R-:W-:Y:S02]  /*4140*/  HADD2.F32 R31, -RZ, R31.H0_H0 ;  /* 0x2000001fff1f7230 */ /* 0x000fe40000004100 */
[----:B------:R-:W-:Y:S01]  /*4150*/  FMUL.FTZ R28, R6, R34 ;  /* 0x00000022061c7220 */ /* 0x000fe20000410000 */
[----:B------:R-:W-:Y:S01]  /*4160*/  F2FP.SATFINITE.E4M3.F32.PACK_AB_MERGE_C R30, R30, R39, RZ ;  /* 0x000000271e1e723e */ /* 0x000fe200048070ff */
[-C--:B------:R-:W-:Y:S01]  /*4170*/  FFMA.FTZ R33, R8, R32.reuse, -R33 ;  /* 0x0000002008217223 */ /* 0x080fe20000010821 */
[----:B------:R-:W-:Y:S01]  /*4180*/  FFMA.FTZ R36, R7, R32, R36 ;  /* 0x0000002007247223 */ /* 0x000fe20000010024 */
[-C--:B------:R-:W-:Y:S01]  /*4190*/  FFMA.FTZ R28, R5, R31.reuse, -R28 ;  /* 0x0000001f051c7223 */ /* 0x080fe2000001081c */
[----:B------:R-:W-:Y:S01]  /*41a0*/  FFMA.FTZ R29, R6, R31, R29 ;  /* 0x0000001f061d7223 */ /* 0x000fe2000001001d */
[----:B------:R-:W-:-:S02]  /*41b0*/  F2FP.SATFINITE.E4M3.F32.PACK_AB_MERGE_C R38, R77, R38, RZ ;  /* 0x000000264d26723e */ /* 0x000fc400048070ff */
[----:B------:R-:W-:Y:S02]  /*41c0*/  F2FP.SATFINITE.E4M3.F32.PACK_AB_MERGE_C R5, R9, R4, R14 ;  /* 0x000000040905723e */ /* 0x000fe4000480700e */
[----:B------:R-:W-:Y:S02]  /*41d0*/  F2FP.SATFINITE.E4M3.F32.PACK_AB_MERGE_C R4, R13, R12, R15 ;  /* 0x0000000c0d04723e */ /* 0x000fe4000480700f */
[----:B------:R-:W-:Y:S02]  /*41e0*/  F2FP.SATFINITE.E4M3.F32.PACK_AB_MERGE_C R6, R29, R28, R30 ;  /* 0x0000001c1d06723e */ /* 0x000fe4000480701e */
[----:B------:R-:W-:-:S07]  /*41f0*/  F2FP.SATFINITE.E4M3.F32.PACK_AB_MERGE_C R7, R36, R33, R38 ;  /* 0x000000212407723e */ /* 0x000fce0004807026 */
.L_x_389:
[----:B------:R-:W-:Y:S05]  /*4200*/  BSYNC B1 ;  /* 0x0000000000017941 */ /* 0x000fea0003800000 */
.L_x_388:
[----:B------:R0:W-:Y:S01]  /*4210*/  ST.E.128 desc[UR40][R10.64], R4 ;  /* 0x000000040a007985 */ /* 0x0001e2000c101d28 */
[----:B------:R-:W-:Y:S05]  /*4220*/  BRA `(.L_x_379) ;  /* 0x0000002400587947 */ /* 0x000fea0003800000 */
.L_x_372:
[----:B------:R-:W-:Y:S01]  /*4230*/  ISETP.GE.AND P3, PT, R155, R71, PT ;  /* 0x000000479b00720c */ /* 0x000fe20003f66270 */
[----:B------:R-:W-:Y:S01]  /*4240*/  BSSY B1, `(.L_x_390) ;  /* 0x000001a000017945 */ /* 0x000fe20003800000 */
[----:B------:R-:W-:Y:S02]  /*4250*/  CS2R R6, SRZ ;  /* 0x0000000000067805 */ /* 0x000fe4000001ff00 */
[----:B------:R-:W-:Y:S02]  /*4260*/  CS2R R4, SRZ ;  /* 0x0000000000047805 */ /* 0x000fe4000001ff00 */
[----:B------:R-:W-:Y:S02]  /*4270*/  CS2R R30, SRZ ;  /* 0x00000000001e7805 */ /* 0x000fe4000001ff00 */
[----:B------:R-:W-:Y:S02]  /*4280*/  CS2R R28, SRZ ;  /* 0x00000000001c7805 */ /* 0x000fe4000001ff00 */
[----:B------:R-:W-:-:S02]  /*4290*/  CS2R R34, SRZ ;  /* 0x0000000000227805 */ /* 0x000fc4000001ff00 */
[----:B------:R-:W-:Y:S02]  /*42a0*/  CS2R R32, SRZ ;  /* 0x0000000000207805 */ /* 0x000fe4000001ff00 */
[----:B------:R-:W-:Y:S02]  /*42b0*/  CS2R R38, SRZ ;  /* 0x0000000000267805 */ /* 0x000fe4000001ff00 */
[----:B------:R-:W-:Y:S01]  /*42c0*/  CS2R R36, SRZ ;  /* 0x0000000000247805 */ /* 0x000fe2000001ff00 */
[----:B------:R-:W-:Y:S06]  /*42d0*/  @P3 BRA `(.L_x_391) ;  /* 0x0000000000403947 */ /* 0x000fec0003800000 */
[----:B------:R-:W-:Y:S02]  /*42e0*/  ULDC.64 UR4, c[0x0][0x3e8] ;  /* 0x0000fa0000047ab9 */ /* 0x000fe40000000a00 */
[----:B------:R-:W-:-:S04]  /*42f0*/  IADD3 R12, P2, P4, R44, UR4, R12 ;  /* 0x000000042c0c7c10 */ /* 0x000fc8000fc5e00c */
[----:B------:R-:W-:Y:S01]  /*4300*/  IADD3.X R13, R51, UR5, R14, P2, P4 ;  /* 0x00000005330d7c10 */ /* 0x000fe200097e840e */
[----:B------:R-:W-:Y:S02]  /*4310*/  ULDC.64 UR4, c[0x0][0x400] ;  /* 0x0001000000047ab9 */ /* 0x000fe40000000a00 */
[----:B------:R-:W-:-:S04]  /*4320*/  IADD3 R10, P2, P4, R20, UR4, R10 ;  /* 0x00000004140a7c10 */ /* 0x000fc8000fc5e00a */
[----:B------:R-:W-:Y:S02]  /*4330*/  IADD3.X R11, R49, UR5, R15, P2, P4 ;  /* 0x00000005310b7c10 */ /* 0x000fe400097e840f */
[----:B------:R-:W-:Y:S02]  /*4340*/  ISETP.GE.AND P2, PT, R16, R77, PT ;  /* 0x0000004d1000720c */ /* 0x000fe40003f46270 */
[----:B------:R-:W-:Y:S02]  /*4350*/  CS2R R6, SRZ ;  /* 0x0000000000067805 */ /* 0x000fe4000001ff00 */
[----:B------:R-:W-:Y:S02]  /*4360*/  CS2R R4, SRZ ;  /* 0x0000000000047805 */ /* 0x000fe4000001ff00 */
[----:B------:R-:W-:Y:S02]  /*4370*/  CS2R R34, SRZ ;  /* 0x0000000000227805 */ /* 0x000fe4000001ff00 */
[----:B------:R-:W-:-:S05]  /*4380*/  CS2R R32, SRZ ;  /* 0x0000000000207805 */ /* 0x000fca000001ff00 */
[----:B------:R0:W5:Y:S04]  /*4390*/  @!P2 LDG.E.128 R28, desc[UR40][R12.64] ;  /* 0x000000280c1ca981 */ /* 0x000168000c1e1d00 */
[----:B------:R0:W5:Y:S01]  /*43a0*/  @!P2 LDG.E.128 R36, desc[UR40][R10.64] ;  /* 0x000000280a24a981 */ /* 0x000162000c1e1d00 */
[----:B------:R-:W-:-:S13]  /*43b0*/  ISETP.GE.AND P2, PT, R67, R77, PT ;  /* 0x0000004d4300720c */ /* 0x000fda0003f46270 */
[----:B------:R0:W5:Y:S04]  /*43c0*/  @!P2 LDG.E.128 R4, desc[UR40][R12.64+0x20] ;  /* 0x000020280c04a981 */ /* 0x000168000c1e1d00 */
[----:B------:R0:W5:Y:S02]  /*43d0*/  @!P2 LDG.E.128 R32, desc[UR40][R10.64+0x20] ;  /* 0x000020280a20a981 */ /* 0x000164000c1e1d00 */
.L_x_391:
[----:B------:R-:W-:Y:S05]  /*43e0*/  BSYNC B1 ;  /* 0x0000000000017941 */ /* 0x000fea0003800000 */
.L_x_390:
[----:B------:R-:W-:Y:S01]  /*43f0*/  ISETP.NE.AND P2, PT, R157, 0x3, PT ;  /* 0x000000039d00780c */ /* 0x000fe20003f45270 */
[----:B-----5:R-:W-:Y:S01]  /*4400*/  IMAD.MOV.U32 R80, RZ, RZ, R6 ;  /* 0x000000ffff507224 */ /* 0x020fe200078e0006 */
[----:B------:R-:W-:Y:S01]  /*4410*/  MOV R89, R38 ;  /* 0x0000002600597202 */ /* 0x000fe20000000f00 */
[----:B------:R-:W-:Y:S02]  /*4420*/  IMAD.MOV.U32 R81, RZ, RZ, R4 ;  /* 0x000000ffff517224 */ /* 0x000fe400078e0004 */
[----:B------:R-:W-:Y:S02]  /*4430*/  IMAD.MOV.U32 R86, RZ, RZ, R30 ;  /* 0x000000ffff567224 */ /* 0x000fe400078e001e */
[----:B------:R-:W-:Y:S02]  /*4440*/  IMAD.MOV.U32 R85, RZ, RZ, R28 ;  /* 0x000000ffff557224 */ /* 0x000fe400078e001c */
[----:B------:R-:W-:Y:S02]  /*4450*/  IMAD.MOV.U32 R82, RZ, RZ, R34 ;  /* 0x000000ffff527224 */ /* 0x000fe400078e0022 */
[----:B------:R-:W-:-:S02]  /*4460*/  IMAD.MOV.U32 R83, RZ, RZ, R32 ;  /* 0x000000ffff537224 */ /* 0x000fc400078e0020 */
[----:B------:R-:W-:Y:S01]  /*4470*/  IMAD.MOV.U32 R87, RZ, RZ, R36 ;  /* 0x000000ffff577224 */ /* 0x000fe200078e0024 */
[----:B------:R-:W-:Y:S06]  /*4480*/  @!P2 BRA `(.L_x_392) ;  /* 0x000000000004a947 */ /* 0x000fec0003800000 */
[----:B------:R-:W-:Y:S01]  /*4490*/  BPT.TRAP 0x1 ;  /* 0x000000040000795c */ /* 0x000fe20000300000 */
.L_x_392:
[----:B------:R-:W-:Y:S01]  /*44a0*/  IMAD R70, R19, 0x8, R18 ;  /* 0x0000000813467824 */ /* 0x000fe200078e0212 */
[----:B------:R-:W-:Y:S01]  /*44b0*/  SHF.L.U32 R76, R154, 0x1f, RZ ;  /* 0x0000001f9a4c7819 */ /* 0x000fe200000006ff */
[----:B------:R-:W-:Y:S03]  /*44c0*/  BSSY B1, `(.L_x_393) ;  /* 0x0000003000017945 */ /* 0x000fe60003800000 */
[----:B------:R-:W1:Y:S02]  /*44d0*/  SYNCS.PHASECHK.TRANS64.TRYWAIT P4, [R70+URZ+0x19c90], R76 ;  /* 0x019c904c460075a7 */ /* 0x000e64000808017f */
[----:B-1----:R-:W-:Y:S05]  /*44e0*/  @!P4 BRA `(.L_x_394) ;  /* 0x00000168000cc947 */ /* 0x002fea0003800000 */
.L_x_634:
[----:B------:R-:W-:Y:S05]  /*44f0*/  BSYNC B1 ;  /* 0x0000000000017941 */ /* 0x000fea0003800000 */
.L_x_393:
[----:B------:R-:W-:-:S03]  /*4500*/  UMOV UR4, 0xffffffff ;  /* 0xffffffff00047882 */ /* 0x000fc60000000000 */
[----:B------:R-:W-:Y:S05]  /*4510*/  BRA.DIV UR4, `(.L_x_395) ;  /* 0x0000016a04147947 */ /* 0x000fea000b800000 */
[----:B------:R-:W2:Y:S04]  /*4520*/  SHFL.IDX PT, R78, R78, RZ, 0x1e1f ;  /* 0x001e1fff4e4e7589 */ /* 0x000ea800000e0000 */
[----:B------:R-:W3:Y:S02]  /*4530*/  SHFL.IDX PT, R79, R79, RZ, 0x1e1f ;  /* 0x001e1fff4f4f7589 */ /* 0x000ee400000e0000 */
.L_x_638:
[----:B------:R-:W-:Y:S05]  /*4540*/  @P3 BRA `(.L_x_379) ;  /* 0x0000002000903947 */ /* 0x000fea0003800000 */
[----:B------:R-:W4:Y:S01]  /*4550*/  LDC R84, c[0x0][0x2f4] ;  /* 0x0000bd00ff547b82 */ /* 0x000f220000000800 */
[----:B------:R-:W-:Y:S01]  /*4560*/  ISETP.NE.AND P3, PT, R54, RZ, PT ;  /* 0x000000ff3600720c */ /* 0x000fe20003f65270 */
[----:B------:R-:W-:Y:S01]  /*4570*/  BSSY B1, `(.L_x_396) ;  /* 0x00000f4000017945 */ /* 0x000fe20003800000 */
[----:B----4-:R-:W-:-:S11]  /*4580*/  IMAD.IADD R90, R84, 0x1, -R55 ;  /* 0x00000001545a7824 */ /* 0x010fd600078e0a37 */
[----:B------:R-:W-:Y:S05]  /*4590*/  @!P3 BRA `(.L_x_397) ;  /* 0x0000000c00c4b947 */ /* 0x000fea0003800000 */
[----:B0-----:R-:W4:Y:S04]  /*45a0*/  LDL R12, [R1+0x8] ;  /* 0x00000800010c7983 */ /* 0x001f280000100800 */
[----:B------:R-:W5:Y:S04]  /*45b0*/  LDL R11, [R1+0x98] ;  /* 0x00009800010b7983 */ /* 0x000f680000100800 */
[----:B------:R-:W2:Y:S01]  /*45c0*/  LDL R10, [R1+0x20] ;  /* 0x00002000010a7983 */ /* 0x000ea20000100800 */
[----:B------:R-:W-:Y:S01]  /*45d0*/  SEL R8, R55, R90, !P0 ;  /* 0x0000005a37087207 */ /* 0x000fe20004000000 */
[----:B------:R-:W-:Y:S01]  /*45e0*/  BSSY B2, `(.L_x_398) ;  /* 0x00000e5000027945 */ /* 0x000fe20003800000 */
[----:B------:R-:W-:-:S02]  /*45f0*/  ISETP.GE.AND P3, PT, R16, R77, PT ;  /* 0x0000004d1000720c */ /* 0x000fc40003f66270 */
[----:B------:R-:W-:-:S04]  /*4600*/  SHF.R.S32.HI R9, RZ, 0x1f, R8 ;  /* 0x0000001fff097819 */ /* 0x000fc80000011408 */
[----:B------:R-:W-:-:S04]  /*4610*/  LEA.HI R9, R9, R8, RZ, 0x5 ;  /* 0x0000000809097211 */ /* 0x000fc800078f28ff */
[----:B------:R-:W-:-:S04]  /*4620*/  SHF.R.S32.HI R8, RZ, 0x5, R9 ;  /* 0x00000005ff087819 */ /* 0x000fc80000011409 */
[----:B------:R-:W-:-:S04]  /*4630*/  LEA.HI.SX32 R8, R65, R8, 0x1c ;  /* 0x0000000841087211 */ /* 0x000fc800078fe2ff */
[C---:B------:R-:W-:Y:S01]  /*4640*/  LEA.HI R9, R8.reuse, R8, RZ, 0x1 ;  /* 0x0000000808097211 */ /* 0x040fe200078f08ff */
[----:B------:R-:W-:-:S04]  /*4650*/  IMAD.SHL.U32 R91, R8, 0x10, RZ ;  /* 0x00000010085b7824 */ /* 0x000fc800078e00ff */
[----:B------:R-:W-:-:S05]  /*4660*/  IMAD.SHL.U32 R9, R9, 0x800, RZ ;  /* 0x0000080009097824 */ /* 0x000fca00078e00ff */
[----:B------:R-:W-:Y:S02]  /*4670*/  LOP3.LUT R9, R9, 0xfffff000, RZ, 0xc0, !PT ;  /* 0xfffff00009097812 */ /* 0x000fe400078ec0ff */
[----:B----4-:R-:W-:-:S04]  /*4680*/  LOP3.LUT R8, R12, 0x10, R91, 0xf8, !PT ;  /* 0x000000100c087812 */ /* 0x010fc800078ef85b */
[----:B-----5:R-:W-:-:S04]  /*4690*/  LOP3.LUT R8, R8, R11, RZ, 0x3c, !PT ;  /* 0x0000000b08087212 */ /* 0x020fc800078e3cff */
[----:B--2---:R-:W-:Y:S01]  /*46a0*/  IADD3 R8, R8, R9, R10 ;  /* 0x0000000908087210 */ /* 0x004fe20007ffe00a */
[----:B------:R-:W-:-:S04]  /*46b0*/  IMAD R9, R19, 0x3000, R63 ;  /* 0x0000300013097824 */ /* 0x000fc800078e023f */
[----:B------:R-:W-:Y:S02]  /*46c0*/  IMAD R11, R19, 0x3000, R8 ;  /* 0x00003000130b7824 */ /* 0x000fe400078e0208 */
[C---:B------:R-:W-:Y:S02]  /*46d0*/  IMAD.IADD R9, R18.reuse, 0x1, R9 ;  /* 0x0000000112097824 */ /* 0x040fe400078e0209 */
[----:B------:R-:W-:-:S04]  /*46e0*/  IMAD.IADD R12, R18, 0x1, R11 ;  /* 0x00000001120c7824 */ /* 0x000fc800078e020b */
[----:B------:R-:W0:Y:S04]  /*46f0*/  LDS.128 R8, [R9+0x13800] ;  /* 0x0138000009087984 */ /* 0x000e280000000c00 */
[----:B------:R-:W2:Y:S01]  /*4700*/  LDS.128 R12, [R12+0x13800] ;  /* 0x013800000c0c7984 */ /* 0x000ea20000000c00 */
[----:B------:R-:W-:Y:S05]  /*4710*/  @P3 BRA `(.L_x_399) ;  /* 0x0000000c00443947 */ /* 0x000fea0003800000 */
[----:B------:R-:W-:Y:S02]  /*4720*/  SHF.R.U32.HI R28, RZ, 0x8, R37 ;  /* 0x00000008ff1c7819 */ /* 0x000fe40000011625 */
[----:B------:R-:W-:Y:S02]  /*4730*/  SHF.R.U32.HI R36, RZ, 0x8, R29 ;  /* 0x00000008ff247819 */ /* 0x000fe4000001161d */
[----:B------:R-:W-:Y:S01]  /*4740*/  LOP3.LUT R93, R37, 0xff0000ff, RZ, 0xc0, !PT ;  /* 0xff0000ff255d7812 */ /* 0x000fe200078ec0ff */
[----:B------:R-:W-:Y:S01]  /*4750*/  IMAD.SHL.U32 R28, R28, 0x100, RZ ;  /* 0x000001001c1c7824 */ /* 0x000fe200078e00ff */
[----:B------:R-:W-:Y:S02]  /*4760*/  SHF.R.U32.HI R37, RZ, 0x10, R37 ;  /* 0x00000010ff257819 */ /* 0x000fe40000011625 */
[----:B------:R-:W-:Y:S02]  /*4770*/  SHF.R.U32.HI R38, RZ, 0x10, R29 ;  /* 0x00000010ff267819 */ /* 0x000fe4000001161d */
[----:B------:R-:W-:Y:S01]  /*4780*/  LOP3.LUT R30, R93, 0xff00, R28, 0xf8, !PT ;  /* 0x0000ff005d1e7812 */ /* 0x000fe200078ef81c */
[----:B------:R-:W-:Y:S01]  /*4790*/  IMAD.SHL.U32 R28, R36, 0x100, RZ ;  /* 0x00000100241c7824 */ /* 0x000fe200078e00ff */
[----:B------:R-:W-:Y:S01]  /*47a0*/  LOP3.LUT R29, R29, 0xff0000ff, RZ, 0xc0, !PT ;  /* 0xff0000ff1d1d7812 */ /* 0x000fe200078ec0ff */
[----:B------:R-:W-:-:S02]  /*47b0*/  IMAD.U32 R37, R37, 0x10000, RZ ;  /* 0x0001000025257824 */ /* 0x000fc400078e00ff */
[----:B------:R-:W-:Y:S01]  /*47c0*/  IMAD.U32 R36, R38, 0x10000, RZ ;  /* 0x0001000026247824 */ /* 0x000fe200078e00ff */
[----:B------:R-:W-:Y:S01]  /*47d0*/  LOP3.LUT R29, R29, 0xff00, R28, 0xf8, !PT ;  /* 0x0000ff001d1d7812 */ /* 0x000fe200078ef81c */
[----:B--2---:R-:W-:Y:S01]  /*47e0*/  IMAD.MOV.U32 R38, RZ, RZ, R13 ;  /* 0x000000ffff267224 */ /* 0x004fe200078e000d */
[----:B------:R-:W-:Y:S02]  /*47f0*/  LOP3.LUT R37, R30, 0xff0000, R37, 0xf8, !PT ;  /* 0x00ff00001e257812 */ /* 0x000fe400078ef825 */
[----:B------:R-:W-:Y:S02]  /*4800*/  LOP3.LUT R36, R29, 0xff0000, R36, 0xf8, !PT ;  /* 0x00ff00001d247812 */ /* 0x000fe400078ef824 */
[----:B------:R-:W-:Y:S02]  /*4810*/  F2FP.F16.E4M3.UNPACK_B R93, R38 ;  /* 0x00000026ff5d723e */ /* 0x000fe400020006ff */
[----:B------:R-:W-:Y:S02]  /*4820*/  F2FP.F16.E4M3.UNPACK_B R92, R37 ;  /* 0x00000025ff5c723e */ /* 0x000fe400020006ff */
[----:B0-----:R-:W-:Y:S01]  /*4830*/  F2FP.F16.E4M3.UNPACK_B R29, R9 ;  /* 0x00000009ff1d723e */ /* 0x001fe200020006ff */
[--C-:B------:R-:W-:Y:S01]  /*4840*/  HADD2.F32 R28, -RZ, R93.reuse.H0_H0 ;  /* 0x2000005dff1c7230 */ /* 0x100fe20000004100 */
[----:B------:R-:W-:Y:S01]  /*4850*/  F2FP.F16.E4M3.UNPACK_B R13, R36 ;  /* 0x00000024ff0d723e */ /* 0x000fe200020006ff */
[----:B------:R-:W-:Y:S01]  /*4860*/  HADD2.F32 R93, -RZ, R93.H1_H1 ;  /* 0x3000005dff5d7230 */ /* 0x000fe20000004100 */
[----:B------:R-:W-:Y:S01]  /*4870*/  F2FP.F16.E4M3.UNPACK_B R38, R38.H1 ;  /* 0x00000026ff26723e */ /* 0x000fe200030006ff */
[----:B------:R-:W-:Y:S01]  /*4880*/  HADD2.F32 R30, -RZ, R29.H0_H0 ;  /* 0x2000001dff1e7230 */ /* 0x000fe20000004100 */
[----:B------:R-:W-:Y:S01]  /*4890*/  F2FP.F16.E4M3.UNPACK_B R37, R37.H1 ;  /* 0x00000025ff25723e */ /* 0x000fe200030006ff */
[----:B------:R-:W-:-:S02]  /*48a0*/  HADD2.F32 R94, -RZ, R92.H1_H1 ;  /* 0x3000005cff5e7230 */ /* 0x000fc40000004100 */
[----:B------:R-:W-:Y:S02]  /*48b0*/  HADD2.F32 R29, -RZ, R29.H1_H1 ;  /* 0x3000001dff1d7230 */ /* 0x000fe40000004100 */
[----:B------:R-:W-:Y:S02]  /*48c0*/  HADD2.F32 R97, -RZ, R92.H0_H0 ;  /* 0x2000005cff617230 */ /* 0x000fe40000004100 */
[-C--:B------:R-:W-:Y:S01]  /*48d0*/  FMUL.FTZ R96, R93, R94.reuse ;  /* 0x0000005e5d607220 */ /* 0x080fe20000410000 */
[--C-:B------:R-:W-:Y:S02]  /*48e0*/  HADD2.F32 R92, -RZ, R13.reuse.H1_H1 ;  /* 0x3000000dff5c7230 */ /* 0x100fe40000004100 */
[----:B------:R-:W-:Y:S01]  /*48f0*/  FMUL.FTZ R94, R29, R94 ;  /* 0x0000005e1d5e7220 */ /* 0x000fe20000410000 */
[----:B------:R-:W-:Y:S02]  /*4900*/  HADD2.F32 R95, -RZ, R13.H0_H0 ;  /* 0x2000000dff5f7230 */ /* 0x000fe40000004100 */
[-C--:B------:R-:W-:Y:S01]  /*4910*/  FMUL.FTZ R99, R28, R97.reuse ;  /* 0x000000611c637220 */ /* 0x080fe20000410000 */
[C---:B------:R-:W-:Y:S01]  /*4920*/  FMUL.FTZ R97, R30.reuse, R97 ;  /* 0x000000611e617220 */ /* 0x040fe20000410000 */
[-C--:B------:R-:W-:Y:S01]  /*4930*/  FFMA.FTZ R13, R93, R92.reuse, R94 ;  /* 0x0000005c5d0d7223 */ /* 0x080fe2000001005e */
[----:B------:R-:W-:Y:S01]  /*4940*/  F2FP.F16.E4M3.UNPACK_B R93, R9.H1 ;  /* 0x00000009ff5d723e */ /* 0x000fe200030006ff */
[----:B------:R-:W-:Y:S01]  /*4950*/  FFMA.FTZ R29, R29, R92, -R96 ;  /* 0x0000005c1d1d7223 */ /* 0x000fe20000010860 */
[-C--:B------:R-:W-:Y:S01]  /*4960*/  FFMA.FTZ R30, R30, R95.reuse, -R99 ;  /* 0x0000005f1e1e7223 */ /* 0x080fe20000010863 */
[----:B------:R-:W-:Y:S01]  /*4970*/  FFMA.FTZ R28, R28, R95, R97 ;  /* 0x0000005f1c1c7223 */ /* 0x000fe20000010061 */
[----:B------:R-:W-:Y:S01]  /*4980*/  F2FP.F16.E4M3.UNPACK_B R92, R36.H1 ;  /* 0x00000024ff5c723e */ /* 0x000fe200030006ff */
[----:B------:R-:W-:-:S02]  /*4990*/  HADD2.F32 R9, -RZ, R38.H0_H0 ;  /* 0x20000026ff097230 */ /* 0x000fc40000004100 */
[----:B------:R-:W-:Y:S02]  /*49a0*/  HADD2.F32 R95, -RZ, R37.H0_H0 ;  /* 0x20000025ff5f7230 */ /* 0x000fe40000004100 */
[----:B------:R-:W-:Y:S02]  /*49b0*/  HADD2.F32 R36, -RZ, R93.H0_H0 ;  /* 0x2000005dff247230 */ /* 0x000fe40000004100 */
[----:B------:R-:W-:Y:S02]  /*49c0*/  HADD2.F32 R94, -RZ, R92.H0_H0 ;  /* 0x2000005cff5e7230 */ /* 0x000fe40000004100 */
[-C--:B------:R-:W-:Y:S01]  /*49d0*/  FMUL.FTZ R97, R9, R95.reuse ;  /* 0x0000005f09617220 */ /* 0x080fe20000410000 */
[----:B------:R-:W-:Y:S02]  /*49e0*/  HADD2.F32 R37, -RZ, R37.H1_H1 ;  /* 0x30000025ff257230 */ /* 0x000fe40000004100 */
[----:B------:R-:W-:Y:S01]  /*49f0*/  FMUL.FTZ R96, R36, R95 ;  /* 0x0000005f24607220 */ /* 0x000fe20000410000 */
[----:B------:R-:W-:-:S02]  /*4a00*/  HADD2.F32 R93, -RZ, R93.H1_H1 ;  /* 0x3000005dff5d7230 */ /* 0x000fc40000004100 */
[-C--:B------:R-:W-:Y:S01]  /*4a10*/  FFMA.FTZ R36, R36, R94.reuse, -R97 ;  /* 0x0000005e24247223 */ /* 0x080fe20000010861 */
[----:B------:R-:W-:Y:S02]  /*4a20*/  HADD2.F32 R92, -RZ, R92.H1_H1 ;  /* 0x3000005cff5c7230 */ /* 0x000fe40000004100 */
[----:B------:R-:W-:Y:S01]  /*4a30*/  FFMA.FTZ R9, R9, R94, R96 ;  /* 0x0000005e09097223 */ /* 0x000fe20000010060 */
[----:B------:R-:W-:Y:S01]  /*4a40*/  HADD2.F32 R94, -RZ, R38.H1_H1 ;  /* 0x30000026ff5e7230 */ /* 0x000fe20000004100 */
[----:B------:R-:W-:Y:S02]  /*4a50*/  SHF.R.U32.HI R95, RZ, 0x8, R31 ;  /* 0x00000008ff5f7819 */ /* 0x000fe4000001161f */
[----:B------:R-:W-:Y:S02]  /*4a60*/  LOP3.LUT R96, R39, 0xff0000ff, RZ, 0xc0, !PT ;  /* 0xff0000ff27607812 */ /* 0x000fe400078ec0ff */
[-C--:B------:R-:W-:Y:S01]  /*4a70*/  FMUL.FTZ R38, R94, R37.reuse ;  /* 0x000000255e267220 */ /* 0x080fe20000410000 */
[----:B------:R-:W-:-:S03]  /*4a80*/  FMUL.FTZ R37, R93, R37 ;  /* 0x000000255d257220 */ /* 0x000fc60000410000 */
[-C--:B------:R-:W-:Y:S01]  /*4a90*/  FFMA.FTZ R38, R93, R92.reuse, -R38 ;  /* 0x0000005c5d267223 */ /* 0x080fe20000010826 */
[----:B------:R-:W-:Y:S01]  /*4aa0*/  SHF.R.U32.HI R93, RZ, 0x8, R39 ;  /* 0x00000008ff5d7819 */ /* 0x000fe20000011627 */
[----:B------:R-:W-:Y:S01]  /*4ab0*/  FFMA.FTZ R37, R94, R92, R37 ;  /* 0x0000005c5e257223 */ /* 0x000fe20000010025 */
[----:B------:R-:W-:Y:S02]  /*4ac0*/  SHF.R.U32.HI R92, RZ, 0x10, R31 ;  /* 0x00000010ff5c7819 */ /* 0x000fe4000001161f */
[----:B------:R-:W-:Y:S01]  /*4ad0*/  LOP3.LUT R94, R31, 0xff0000ff, RZ, 0xc0, !PT ;  /* 0xff0000ff1f5e7812 */ /* 0x000fe200078ec0ff */
[----:B------:R-:W-:Y:S01]  /*4ae0*/  IMAD.SHL.U32 R93, R93, 0x100, RZ ;  /* 0x000001005d5d7824 */ /* 0x000fe200078e00ff */
[----:B------:R-:W-:Y:S01]  /*4af0*/  SHF.R.U32.HI R31, RZ, 0x10, R39 ;  /* 0x00000010ff1f7819 */ /* 0x000fe20000011627 */
[----:B------:R-:W-:Y:S01]  /*4b00*/  IMAD.SHL.U32 R39, R95, 0x100, RZ ;  /* 0x000001005f277824 */ /* 0x000fe200078e00ff */
[----:B------:R-:W-:Y:S01]  /*4b10*/  F2FP.SATFINITE.E4M3.F32.PACK_AB_MERGE_C R36, R38, R36, RZ ;  /* 0x000000242624723e */ /* 0x000fe200048070ff */
[----:B------:R-:W-:Y:S01]  /*4b20*/  IMAD.U32 R92, R92, 0x10000, RZ ;  /* 0x000100005c5c7824 */ /* 0x000fe200078e00ff */
[----:B------:R-:W-:Y:S01]  /*4b30*/  LOP3.LUT R96, R96, 0xff00, R93, 0xf8, !PT ;  /* 0x0000ff0060607812 */ /* 0x000fe200078ef85d */
[----:B------:R-:W-:Y:S01]  /*4b40*/  IMAD.U32 R93, R31, 0x10000, RZ ;  /* 0x000100001f5d7824 */ /* 0x000fe200078e00ff */
[----:B------:R-:W-:Y:S01]  /*4b50*/  LOP3.LUT R39, R94, 0xff00, R39, 0xf8, !PT ;  /* 0x0000ff005e277812 */ /* 0x000fe200078ef827 */
[----:B------:R-:W-:Y:S01]  /*4b60*/  IMAD.MOV.U32 R94, RZ, RZ, R11 ;  /* 0x000000ffff5e7224 */ /* 0x000fe200078e000b */
[----:B------:R-:W-:-:S02]  /*4b70*/  F2FP.SATFINITE.E4M3.F32.PACK_AB_MERGE_C R9, R37, R9, RZ ;  /* 0x000000092509723e */ /* 0x000fc400048070ff */
[----:B------:R-:W-:Y:S02]  /*4b80*/  LOP3.LUT R31, R39, 0xff0000, R92, 0xf8, !PT ;  /* 0x00ff0000271f7812 */ /* 0x000fe400078ef85c */
[----:B------:R-:W-:Y:S02]  /*4b90*/  LOP3.LUT R39, R96, 0xff0000, R93, 0xf8, !PT ;  /* 0x00ff000060277812 */ /* 0x000fe400078ef85d */
[----:B------:R-:W-:Y:S02]  /*4ba0*/  F2FP.F16.E4M3.UNPACK_B R92, R15 ;  /* 0x0000000fff5c723e */ /* 0x000fe400020006ff */
[----:B------:R-:W-:Y:S02]  /*4bb0*/  F2FP.F16.E4M3.UNPACK_B R95, R39 ;  /* 0x00000027ff5f723e */ /* 0x000fe400020006ff */
[----:B------:R-:W-:Y:S01]  /*4bc0*/  F2FP.F16.E4M3.UNPACK_B R11, R94 ;  /* 0x0000005eff0b723e */ /* 0x000fe200020006ff */
[----:B------:R-:W-:Y:S01]  /*4bd0*/  HADD2.F32 R97, -RZ, R92.H0_H0 ;  /* 0x2000005cff617230 */ /* 0x000fe20000004100 */
[----:B------:R-:W-:Y:S01]  /*4be0*/  F2FP.F16.E4M3.UNPACK_B R96, R31 ;  /* 0x0000001fff60723e */ /* 0x000fe200020006ff */
[----:B------:R-:W-:Y:S01]  /*4bf0*/  HADD2.F32 R93, -RZ, R95.H0_H0 ;  /* 0x2000005fff5d7230 */ /* 0x000fe20000004100 */
[----:B------:R-:W-:Y:S01]  /*4c00*/  F2FP.F16.E4M3.UNPACK_B R15, R15.H1 ;  /* 0x0000000fff0f723e */ /* 0x000fe200030006ff */
[----:B------:R-:W-:Y:S01]  /*4c10*/  HADD2.F32 R99, -RZ, R11.H0_H0 ;  /* 0x2000000bff637230 */ /* 0x000fe20000004100 */
[----:B------:R-:W-:Y:S01]  /*4c20*/  F2FP.F16.E4M3.UNPACK_B R39, R39.H1 ;  /* 0x00000027ff27723e */ /* 0x000fe200030006ff */
[----:B------:R-:W-:-:S02]  /*4c30*/  HADD2.F32 R98, -RZ, R96.H0_H0 ;  /* 0x20000060ff627230 */ /* 0x000fc40000004100 */
[-C--:B------:R-:W-:Y:S01]  /*4c40*/  FMUL.FTZ R100, R97, R93.reuse ;  /* 0x0000005d61647220 */ /* 0x080fe20000410000 */
[----:B------:R-:W-:Y:S02]  /*4c50*/  HADD2.F32 R11, -RZ, R11.H1_H1 ;  /* 0x3000000bff0b7230 */ /* 0x000fe40000004100 */
[C---:B------:R-:W-:Y:S01]  /*4c60*/  FMUL.FTZ R93, R99.reuse, R93 ;  /* 0x0000005d635d7220 */ /* 0x040fe20000410000 */
[----:B------:R-:W-:Y:S02]  /*4c70*/  HADD2.F32 R96, -RZ, R96.H1_H1 ;  /* 0x30000060ff607230 */ /* 0x000fe40000004100 */
[-C--:B------:R-:W-:Y:S01]  /*4c80*/  FFMA.FTZ R100, R99, R98.reuse, -R100 ;  /* 0x0000006263647223 */ /* 0x080fe20000010864 */
[----:B------:R-:W-:Y:S01]  /*4c90*/  F2FP.F16.E4M3.UNPACK_B R31, R31.H1 ;  /* 0x0000001fff1f723e */ /* 0x000fe200030006ff */
[----:B------:R-:W-:Y:S01]  /*4ca0*/  FFMA.FTZ R97, R97, R98, R93 ;  /* 0x0000006261617223 */ /* 0x000fe2000001005d */
[----:B------:R-:W-:Y:S01]  /*4cb0*/  HADD2.F32 R93, -RZ, R92.H1_H1 ;  /* 0x3000005cff5d7230 */ /* 0x000fe20000004100 */
[----:B------:R-:W-:Y:S01]  /*4cc0*/  F2FP.F16.E4M3.UNPACK_B R38, R12.H1 ;  /* 0x0000000cff26723e */ /* 0x000fe200030006ff */
[----:B------:R-:W-:Y:S01]  /*4cd0*/  HADD2.F32 R98, -RZ, R95.H1_H1 ;  /* 0x3000005fff627230 */ /* 0x000fe20000004100 */
[----:B------:R-:W-:Y:S01]  /*4ce0*/  F2FP.F16.E4M3.UNPACK_B R37, R8.H1 ;  /* 0x00000008ff25723e */ /* 0x000fe200030006ff */
[--C-:B------:R-:W-:Y:S01]  /*4cf0*/  HADD2.F32 R95, -RZ, R31.reuse.H0_H0 ;  /* 0x2000001fff5f7230 */ /* 0x100fe20000004100 */
[----:B------:R-:W-:Y:S01]  /*4d00*/  F2FP.F16.E4M3.UNPACK_B R12, R12 ;  /* 0x0000000cff0c723e */ /* 0x000fe200020006ff */
[----:B------:R-:W-:-:S02]  /*4d10*/  HADD2.F32 R102, -RZ, R31.H1_H1 ;  /* 0x3000001fff667230 */ /* 0x000fc40000004100 */
[-C--:B------:R-:W-:Y:S01]  /*4d20*/  FMUL.FTZ R92, R93, R98.reuse ;  /* 0x000000625d5c7220 */ /* 0x080fe20000410000 */
[C---:B------:R-:W-:Y:S01]  /*4d30*/  FMUL.FTZ R98, R11.reuse, R98 ;  /* 0x000000620b627220 */ /* 0x040fe20000410000 */
[-C--:B------:R-:W-:Y:S02]  /*4d40*/  F2FP.F16.E4M3.UNPACK_B R31, R87.reuse.H1 ;  /* 0x00000057ff1f723e */ /* 0x080fe400030006ff */
[-C--:B------:R-:W-:Y:S01]  /*4d50*/  FFMA.FTZ R92, R11, R96.reuse, -R92 ;  /* 0x000000600b5c7223 */ /* 0x080fe2000001085c */
[----:B------:R-:W-:Y:S01]  /*4d60*/  FFMA.FTZ R11, R93, R96, R98 ;  /* 0x000000605d0b7223 */ /* 0x000fe20000010062 */
[----:B------:R-:W-:Y:S01]  /*4d70*/  F2FP.F16.E4M3.UNPACK_B R93, R94.H1 ;  /* 0x0000005eff5d723e */ /* 0x000fe200030006ff */
[----:B------:R-:W-:Y:S01]  /*4d80*/  HADD2.F32 R94, -RZ, R15.H0_H0 ;  /* 0x2000000fff5e7230 */ /* 0x000fe20000004100 */
[----:B------:R-:W-:Y:S01]  /*4d90*/  F2FP.F16.E4M3.UNPACK_B R87, R87 ;  /* 0x00000057ff57723e */ /* 0x000fe200020006ff */
[----:B------:R-:W-:Y:S01]  /*4da0*/  HADD2.F32 R98, -RZ, R39.H0_H0 ;  /* 0x20000027ff627230 */ /* 0x000fe20000004100 */
[----:B------:R-:W-:Y:S01]  /*4db0*/  F2FP.F16.E4M3.UNPACK_B R8, R8 ;  /* 0x00000008ff08723e */ /* 0x000fe200020006ff */
[----:B------:R-:W-:Y:S01]  /*4dc0*/  HADD2.F32 R96, -RZ, R93.H0_H0 ;  /* 0x2000005dff607230 */ /* 0x000fe20000004100 */
[----:B------:R-:W-:Y:S01]  /*4dd0*/  F2FP.SATFINITE.E4M3.F32.PACK_AB_MERGE_C R29, R29, R30, R36 ;  /* 0x0000001e1d1d723e */ /* 0x000fe20004807024 */
[----:B------:R-:W-:-:S02]  /*4de0*/  HADD2.F32 R15, -RZ, R15.H1_H1 ;  /* 0x3000000fff0f7230 */ /* 0x000fc40000004100 */
[----:B------:R-:W-:Y:S01]  /*4df0*/  FMUL.FTZ R99, R94, R98 ;  /* 0x000000625e637220 */ /* 0x000fe20000410000 */
[----:B------:R-:W-:Y:S01]  /*4e00*/  HADD2.F32 R93, -RZ, R93.H1_H1 ;  /* 0x3000005dff5d7230 */ /* 0x000fe20000004100 */
[----:B------:R-:W-:Y:S01]  /*4e10*/  F2FP.SATFINITE.E4M3.F32.PACK_AB_MERGE_C R13, R13, R28, R9 ;  /* 0x0000001c0d0d723e */ /* 0x000fe20004807009 */
[----:B------:R-:W-:Y:S02]  /*4e20*/  HADD2.F32 R101, -RZ, R31.H0_H0 ;  /* 0x2000001fff657230 */ /* 0x000fe40000004100 */
[CC--:B------:R-:W-:Y:S01]  /*4e30*/  FFMA.FTZ R99, R96.reuse, R95.reuse, -R99 ;  /* 0x0000005f60637223 */ /* 0x0c0fe20000010863 */
[----:B------:R-:W-:Y:S01]  /*4e40*/  FMUL.FTZ R96, R96, R98 ;  /* 0x0000006260607220 */ /* 0x000fe20000410000 */
[----:B------:R-:W-:Y:S02]  /*4e50*/  HADD2.F32 R98, -RZ, R39.H1_H1 ;  /* 0x30000027ff627230 */ /* 0x000fe40000004100 */
[----:B------:R-:W-:Y:S02]  /*4e60*/  HADD2.F32 R39, -RZ, R38.H0_H0 ;  /* 0x20000026ff277230 */ /* 0x000fe40000004100 */
[----:B------:R-:W-:Y:S01]  /*4e70*/  FFMA.FTZ R94, R94, R95, R96 ;  /* 0x0000005f5e5e7223 */ /* 0x000fe20000010060 */
[----:B------:R-:W-:-:S02]  /*4e80*/  HADD2.F32 R95, -RZ, R37.H0_H0 ;  /* 0x20000025ff5f7230 */ /* 0x000fc40000004100 */
[-C--:B------:R-:W-:Y:S01]  /*4e90*/  FMUL.FTZ R96, R15, R98.reuse ;  /* 0x000000620f607220 */ /* 0x080fe20000410000 */
[C---:B------:R-:W-:Y:S01]  /*4ea0*/  FMUL.FTZ R98, R93.reuse, R98 ;  /* 0x000000625d627220 */ /* 0x040fe20000410000 */
[----:B------:R-:W-:Y:S02]  /*4eb0*/  HADD2.F32 R31, -RZ, R31.H1_H1 ;  /* 0x3000001fff1f7230 */ /* 0x000fe40000004100 */
[-C--:B------:R-:W-:Y:S01]  /*4ec0*/  FFMA.FTZ R96, R93, R102.reuse, -R96 ;  /* 0x000000665d607223 */ /* 0x080fe20000010860 */
[----:B------:R-:W-:Y:S01]  /*4ed0*/  F2FP.F16.E4M3.UNPACK_B R93, R85.H1 ;  /* 0x00000055ff5d723e */ /* 0x000fe200030006ff */
[----:B------:R-:W-:Y:S01]  /*4ee0*/  FFMA.FTZ R15, R15, R102, R98 ;  /* 0x000000660f0f7223 */ /* 0x000fe20000010062 */
[-C--:B------:R-:W-:Y:S01]  /*4ef0*/  FMUL.FTZ R98, R39, R101.reuse ;  /* 0x0000006527627220 */ /* 0x080fe20000410000 */
[----:B------:R-:W-:Y:S01]  /*4f00*/  FMUL.FTZ R101, R95, R101 ;  /* 0x000000655f657220 */ /* 0x000fe20000410000 */
[----:B------:R-:W-:Y:S01]  /*4f10*/  F2FP.SATFINITE.E4M3.F32.PACK_AB_MERGE_C R99, R96, R99, RZ ;  /* 0x000000636063723e */ /* 0x000fe200048070ff */
[--C-:B------:R-:W-:Y:S01]  /*4f20*/  HADD2.F32 R96, -RZ, R93.reuse.H0_H0 ;  /* 0x2000005dff607230 */ /* 0x100fe20000004100 */
[----:B------:R-:W-:Y:S01]  /*4f30*/  F2FP.F16.E4M3.UNPACK_B R85, R85 ;  /* 0x00000055ff55723e */ /* 0x000fe200020006ff */
[----:B------:R-:W-:Y:S01]  /*4f40*/  HADD2.F32 R38, -RZ, R38.H1_H1 ;  /* 0x30000026ff267230 */ /* 0x000fe20000004100 */
[----:B------:R-:W-:Y:S01]  /*4f50*/  F2FP.SATFINITE.E4M3.F32.PACK_AB_MERGE_C R94, R15, R94, RZ ;  /* 0x0000005e0f5e723e */ /* 0x000fe200048070ff */
[----:B------:R-:W-:-:S02]  /*4f60*/  HADD2.F32 R93, -RZ, R93.H1_H1 ;  /* 0x3000005dff5d7230 */ /* 0x000fc40000004100 */
[-C--:B------:R-:W-:Y:S01]  /*4f70*/  FFMA.FTZ R98, R95, R96.reuse, -R98 ;  /* 0x000000605f627223 */ /* 0x080fe20000010862 */
[----:B------:R-:W-:Y:S01]  /*4f80*/  FFMA.FTZ R101, R39, R96, R101 ;  /* 0x0000006027657223 */ /* 0x000fe20000010065 */
[----:B------:R-:W-:Y:S02]  /*4f90*/  HADD2.F32 R96, -RZ, R37.H1_H1 ;  /* 0x30000025ff607230 */ /* 0x000fe40000004100 */
[-C--:B------:R-:W-:Y:S01]  /*4fa0*/  FMUL.FTZ R37, R38, R31.reuse ;  /* 0x0000001f26257220 */ /* 0x080fe20000410000 */
[--C-:B------:R-:W-:Y:S01]  /*4fb0*/  HADD2.F32 R39, -RZ, R85.reuse.H0_H0 ;  /* 0x20000055ff277230 */ /* 0x100fe20000004100 */
[----:B------:R-:W-:Y:S01]  /*4fc0*/  F2FP.SATFINITE.E4M3.F32.PACK_AB_MERGE_C R99, R92, R100, R99 ;  /* 0x000000645c63723e */ /* 0x000fe20004807063 */
[----:B------:R-:W-:Y:S02]  /*4fd0*/  HADD2.F32 R85, -RZ, R85.H1_H1 ;  /* 0x30000055ff557230 */ /* 0x000fe40000004100 */
[C---:B------:R-:W-:Y:S01]  /*4fe0*/  FMUL.FTZ R31, R96.reuse, R31 ;  /* 0x0000001f601f7220 */ /* 0x040fe20000410000 */
[----:B------:R-:W-:Y:S01]  /*4ff0*/  FFMA.FTZ R37, R96, R93, -R37 ;  /* 0x0000005d60257223 */ /* 0x000fe20000010825 */
[----:B------:R-:W-:Y:S01]  /*5000*/  HADD2.F32 R96, -RZ, R87.H0_H0 ;  /* 0x20000057ff607230 */ /* 0x000fe20000004100 */
[----:B------:R-:W-:Y:S01]  /*5010*/  F2FP.SATFINITE.E4M3.F32.PACK_AB_MERGE_C R15, R11, R97, R94 ;  /* 0x000000610b0f723e */ /* 0x000fe2000480705e */
[----:B------:R-:W-:Y:S01]  /*5020*/  FFMA.FTZ R31, R38, R93, R31 ;  /* 0x0000005d261f7223 */ /* 0x000fe2000001001f */
[----:B------:R-:W-:Y:S01]  /*5030*/  HADD2.F32 R38, -RZ, R12.H0_H0 ;  /* 0x2000000cff267230 */ /* 0x000fe20000004100 */
[----:B------:R-:W-:Y:S01]  /*5040*/  F2FP.SATFINITE.E4M3.F32.PACK_AB_MERGE_C R98, R37, R98, RZ ;  /* 0x000000622562723e */ /* 0x000fe200048070ff */
[----:B------:R-:W-:-:S02]  /*5050*/  HADD2.F32 R93, -RZ, R8.H0_H0 ;  /* 0x20000008ff5d7230 */ /* 0x000fc40000004100 */
[----:B------:R-:W-:Y:S02]  /*5060*/  HADD2.F32 R87, -RZ, R87.H1_H1 ;  /* 0x30000057ff577230 */ /* 0x000fe40000004100 */
[CC--:B------:R-:W-:Y:S01]  /*5070*/  FMUL.FTZ R95, R38.reuse, R96.reuse ;  /* 0x00000060265f7220 */ /* 0x0c0fe20000410000 */
[----:B------:R-:W-:Y:S02]  /*5080*/  HADD2.F32 R12, -RZ, R12.H1_H1 ;  /* 0x3000000cff0c7230 */ /* 0x000fe40000004100 */
[C---:B------:R-:W-:Y:S01]  /*5090*/  FMUL.FTZ R96, R93.reuse, R96 ;  /* 0x000000605d607220 */ /* 0x040fe20000410000 */
[----:B------:R-:W-:Y:S02]  /*50a0*/  HADD2.F32 R8, -RZ, R8.H1_H1 ;  /* 0x30000008ff087230 */ /* 0x000fe40000004100 */
[-C--:B------:R-:W-:Y:S01]  /*50b0*/  FFMA.FTZ R95, R93, R39.reuse, -R95 ;  /* 0x000000275d5f7223 */ /* 0x080fe2000001085f */
[-C--:B------:R-:W-:Y:S01]  /*50c0*/  F2FP.F16.E4M3.UNPACK_B R93, R86.reuse.H1 ;  /* 0x00000056ff5d723e */ /* 0x080fe200030006ff */
[----:B------:R-:W-:Y:S01]  /*50d0*/  FFMA.FTZ R96, R38, R39, R96 ;  /* 0x0000002726607223 */ /* 0x000fe20000010060 */
[-C--:B------:R-:W-:Y:S01]  /*50e0*/  FMUL.FTZ R39, R12, R87.reuse ;  /* 0x000000570c277220 */ /* 0x080fe20000410000 */
[C---:B------:R-:W-:Y:S01]  /*50f0*/  FMUL.FTZ R87, R8.reuse, R87 ;  /* 0x0000005708577220 */ /* 0x040fe20000410000 */
[----:B------:R-:W-:Y:S01]  /*5100*/  IMAD.MOV.U32 R38, RZ, RZ, R10 ;  /* 0x000000ffff267224 */ /* 0x000fe200078e000a */
[----:B------:R-:W-:Y:S01]  /*5110*/  F2FP.F16.E4M3.UNPACK_B R86, R86 ;  /* 0x00000056ff56723e */ /* 0x000fe200020006ff */
[-C--:B------:R-:W-:Y:S01]  /*5120*/  FFMA.FTZ R8, R8, R85.reuse, -R39 ;  /* 0x0000005508087223 */ /* 0x080fe20000010827 */
[----:B------:R-:W-:Y:S01]  /*5130*/  FFMA.FTZ R37, R12, R85, R87 ;  /* 0x000000550c257223 */ /* 0x000fe20000010057 */
[----:B------:R-:W-:Y:S01]  /*5140*/  F2FP.F16.E4M3.UNPACK_B R39, R89.H1 ;  /* 0x00000059ff27723e */ /* 0x000fe200030006ff */
[----:B------:R-:W-:Y:S01]  /*5150*/  HADD2.F32 R102, -RZ, R93.H1_H1 ;  /* 0x3000005dff667230 */ /* 0x000fe20000004100 */
[----:B------:R-:W-:Y:S01]  /*5160*/  F2FP.F16.E4M3.UNPACK_B R85, R14.H1 ;  /* 0x0000000eff55723e */ /* 0x000fe200030006ff */
[----:B------:R-:W-:Y:S01]  /*5170*/  IMAD.MOV.U32 R9, RZ, RZ, R29 ;  /* 0x000000ffff097224 */ /* 0x000fe200078e001d */
[----:B------:R-:W-:Y:S01]  /*5180*/  F2FP.F16.E4M3.UNPACK_B R87, R38.H1 ;  /* 0x00000026ff57723e */ /* 0x000fe200030006ff */
[--C-:B------:R-:W-:Y:S01]  /*5190*/  HADD2.F32 R103, -RZ, R39.reuse.H0_H0 ;  /* 0x20000027ff677230 */ /* 0x100fe20000004100 */
[----:B------:R-:W-:Y:S01]  /*51a0*/  F2FP.SATFINITE.E4M3.F32.PACK_AB_MERGE_C R8, R8, R95, R98 ;  /* 0x0000005f0808723e */ /* 0x000fe20004807062 */
[----:B------:R-:W-:Y:S01]  /*51b0*/  HADD2.F32 R98, -RZ, R39.H1_H1 ;  /* 0x30000027ff627230 */ /* 0x000fe20000004100 */
[----:B------:R-:W-:Y:S01]  /*51c0*/  F2FP.F16.E4M3.UNPACK_B R89, R89 ;  /* 0x00000059ff59723e */ /* 0x000fe200020006ff */
[----:B------:R-:W-:Y:S01]  /*51d0*/  HADD2.F32 R10, -RZ, R87.H0_H0 ;  /* 0x20000057ff0a7230 */ /* 0x000fe20000004100 */
[----:B------:R-:W-:Y:S01]  /*51e0*/  F2FP.F16.E4M3.UNPACK_B R14, R14 ;  /* 0x0000000eff0e723e */ /* 0x000fe200020006ff */
[----:B------:R-:W-:Y:S01]  /*51f0*/  HADD2.F32 R39, -RZ, R85.H1_H1 ;  /* 0x30000055ff277230 */ /* 0x000fe20000004100 */
[----:B------:R-:W-:Y:S01]  /*5200*/  F2FP.F16.E4M3.UNPACK_B R38, R38 ;  /* 0x00000026ff26723e */ /* 0x000fe200020006ff */
[----:B------:R-:W-:Y:S01]  /*5210*/  HADD2.F32 R87, -RZ, R87.H1_H1 ;  /* 0x30000057ff577230 */ /* 0x000fe20000004100 */
[----:B------:R-:W-:Y:S01]  /*5220*/  F2FP.SATFINITE.E4M3.F32.PACK_AB_MERGE_C R31, R31, R101, RZ ;  /* 0x000000651f1f723e */ /* 0x000fe200048070ff */
[----:B------:R-:W-:-:S02]  /*5230*/  HADD2.F32 R12, -RZ, R85.H0_H0 ;  /* 0x20000055ff0c7230 */ /* 0x000fc40000004100 */
[-C--:B------:R-:W-:Y:S01]  /*5240*/  FMUL.FTZ R104, R39, R98.reuse ;  /* 0x0000006227687220 */ /* 0x080fe20000410000 */
[----:B------:R-:W-:Y:S02]  /*5250*/  HADD2.F32 R95, -RZ, R93.H0_H0 ;  /* 0x2000005dff5f7230 */ /* 0x000fe40000004100 */
[C---:B------:R-:W-:Y:S01]  /*5260*/  FMUL.FTZ R98, R87.reuse, R98 ;  /* 0x0000006257627220 */ /* 0x040fe20000410000 */
[----:B------:R-:W-:Y:S02]  /*5270*/  HADD2.F32 R93, -RZ, R38.H0_H0 ;  /* 0x20000026ff5d7230 */ /* 0x000fe40000004100 */
[-C--:B------:R-:W-:Y:S01]  /*5280*/  FFMA.FTZ R85, R87, R102.reuse, -R104 ;  /* 0x0000006657557223 */ /* 0x080fe20000010868 */
[----:B------:R-:W-:Y:S02]  /*5290*/  HADD2.F32 R87, -RZ, R14.H0_H0 ;  /* 0x2000000eff577230 */ /* 0x000fe40000004100 */
[----:B------:R-:W-:Y:S01]  /*52a0*/  FFMA.FTZ R39, R39, R102, R98 ;  /* 0x0000006627277223 */ /* 0x000fe20000010062 */
[----:B------:R-:W-:-:S02]  /*52b0*/  HADD2.F32 R102, -RZ, R89.H0_H0 ;  /* 0x20000059ff667230 */ /* 0x000fc40000004100 */
[-C--:B------:R-:W-:Y:S01]  /*52c0*/  FMUL.FTZ R105, R12, R103.reuse ;  /* 0x000000670c697220 */ /* 0x080fe20000410000 */
[----:B------:R-:W-:Y:S02]  /*52d0*/  HADD2.F32 R98, -RZ, R86.H0_H0 ;  /* 0x20000056ff627230 */ /* 0x000fe40000004100 */
[C---:B------:R-:W-:Y:S01]  /*52e0*/  FMUL.FTZ R103, R10.reuse, R103 ;  /* 0x000000670a677220 */ /* 0x040fe20000410000 */
[----:B------:R-:W-:Y:S02]  /*52f0*/  HADD2.F32 R89, -RZ, R89.H1_H1 ;  /* 0x30000059ff597230 */ /* 0x000fe40000004100 */
[-C--:B------:R-:W-:Y:S01]  /*5300*/  FMUL.FTZ R104, R87, R102.reuse ;  /* 0x0000006657687220 */ /* 0x080fe20000410000 */
[----:B------:R-:W-:Y:S01]  /*5310*/  FMUL.FTZ R102, R93, R102 ;  /* 0x000000665d667220 */ /* 0x000fe20000410000 */
[----:B------:R-:W-:Y:S02]  /*5320*/  HADD2.F32 R14, -RZ, R14.H1_H1 ;  /* 0x3000000eff0e7230 */ /* 0x000fe40000004100 */
[----:B------:R-:W-:Y:S01]  /*5330*/  FFMA.FTZ R10, R10, R95, -R105 ;  /* 0x0000005f0a0a7223 */ /* 0x000fe20000010869 */
[----:B------:R-:W-:-:S02]  /*5340*/  HADD2.F32 R38, -RZ, R38.H1_H1 ;  /* 0x30000026ff267230 */ /* 0x000fc40000004100 */
[----:B------:R-:W-:Y:S01]  /*5350*/  FFMA.FTZ R12, R12, R95, R103 ;  /* 0x0000005f0c0c7223 */ /* 0x000fe20000010067 */
[-C--:B------:R-:W-:Y:S01]  /*5360*/  FFMA.FTZ R102, R87, R98.reuse, R102 ;  /* 0x0000006257667223 */ /* 0x080fe20000010066 */
[----:B------:R-:W-:Y:S02]  /*5370*/  HADD2.F32 R87, -RZ, R86.H1_H1 ;  /* 0x30000056ff577230 */ /* 0x000fe40000004100 */
[-C--:B------:R-:W-:Y:S01]  /*5380*/  FMUL.FTZ R95, R14, R89.reuse ;  /* 0x000000590e5f7220 */ /* 0x080fe20000410000 */
[C---:B------:R-:W-:Y:S01]  /*5390*/  FMUL.FTZ R89, R38.reuse, R89 ;  /* 0x0000005926597220 */ /* 0x040fe20000410000 */
[----:B------:R-:W-:Y:S01]  /*53a0*/  FFMA.FTZ R93, R93, R98, -R104 ;  /* 0x000000625d5d7223 */ /* 0x000fe20000010868 */
[----:B------:R-:W-:Y:S01]  /*53b0*/  F2FP.SATFINITE.E4M3.F32.PACK_AB_MERGE_C R10, R85, R10, RZ ;  /* 0x0000000a550a723e */ /* 0x000fe200048070ff */
[-C--:B------:R-:W-:Y:S01]  /*53c0*/  FFMA.FTZ R38, R38, R87.reuse, -R95 ;  /* 0x0000005726267223 */ /* 0x080fe2000001085f */
[----:B------:R-:W-:Y:S01]  /*53d0*/  FFMA.FTZ R89, R14, R87, R89 ;  /* 0x000000570e597223 */ /* 0x000fe20000010059 */
[----:B------:R-:W-:Y:S01]  /*53e0*/  F2FP.SATFINITE.E4M3.F32.PACK_AB_MERGE_C R39, R39, R12, RZ ;  /* 0x0000000c2727723e */ /* 0x000fe200048070ff */
[----:B------:R-:W-:Y:S01]  /*53f0*/  IMAD.MOV.U32 R11, RZ, RZ, R99 ;  /* 0x000000ffff0b7224 */ /* 0x000fe200078e0063 */
[----:B------:R-:W-:-:S02]  /*5400*/  F2FP.SATFINITE.E4M3.F32.PACK_AB_MERGE_C R12, R37, R96, R31 ;  /* 0x00000060250c723e */ /* 0x000fc4000480701f */
[----:B------:R-:W-:Y:S02]  /*5410*/  F2FP.SATFINITE.E4M3.F32.PACK_AB_MERGE_C R10, R38, R93, R10 ;  /* 0x0000005d260a723e */ /* 0x000fe4000480700a */
[----:B------:R-:W-:-:S07]  /*5420*/  F2FP.SATFINITE.E4M3.F32.PACK_AB_MERGE_C R14, R89, R102, R39 ;  /* 0x00000066590e723e */ /* 0x000fce0004807027 */
.L_x_399:
[----:B------:R-:W-:Y:S05]  /*5430*/  BSYNC B2 ;  /* 0x0000000000027941 */ /* 0x000fea0003800000 */
.L_x_398:
[----:B---3--:R-:W-:-:S04]  /*5440*/  IADD3 R28, P3, R48, R79, RZ ;  /* 0x0000004f301c7210 */ /* 0x008fc80007f7e0ff */
[----:B------:R-:W-:Y:S02]  /*5450*/  LEA.HI.X.SX32 R29, R48, R78, 0x1, P3 ;  /* 0x0000004e301d7211 */ /* 0x000fe400018f0eff */
[----:B------:R-:W-:-:S03]  /*5460*/  ISETP.GE.AND P3, PT, R91, R84, PT ;  /* 0x000000545b00720c */ /* 0x000fc60003f66270 */
[----:B0-----:R4:W-:Y:S10]  /*5470*/  ST.E.128 desc[UR40][R28.64], R8 ;  /* 0x000000081c007985 */ /* 0x0019f4000c101d28 */
[----:B------:R-:W-:-:S04]  /*5480*/  @!P3 IADD3 R30, P4, R79, R91, RZ ;  /* 0x0000005b4f1eb210 */ /* 0x000fc80007f9e0ff */
[----:B------:R-:W-:-:S05]  /*5490*/  @!P3 LEA.HI.X.SX32 R31, R91, R78, 0x1, P4 ;  /* 0x0000004e5b1fb211 */ /* 0x000fca00020f0eff */
[----:B--2---:R4:W-:Y:S04]  /*54a0*/  @!P3 ST.E.128 desc[UR40][R30.64], R12 ;  /* 0x0000000c1e00b985 */ /* 0x0049e8000c101d28 */
.L_x_397:
[----:B------:R-:W-:Y:S05]  /*54b0*/  BSYNC B1 ;  /* 0x0000000000017941 */ /* 0x000fea0003800000 */
.L_x_396:
[----:B------:R-:W-:-:S13]  /*54c0*/  ISETP.NE.AND P3, PT, R53, RZ, PT ;  /* 0x000000ff3500720c */ /* 0x000fda0003f65270 */
[----:B------:R-:W-:Y:S05]  /*54d0*/  @!P3 BRA `(.L_x_379) ;  /* 0x0000001000acb947 */ /* 0x000fea0003800000 */
[----:B----4-:R-:W4:Y:S04]  /*54e0*/  LDL R8, [R1+0x28] ;  /* 0x0000280001087983 */ /* 0x010f280000100800 */
[----:B0-----:R-:W5:Y:S04]  /*54f0*/  LDL R11, [R1+0x8] ;  /* 0x00000800010b7983 */ /* 0x001f680000100800 */
[----:B------:R-:W5:Y:S04]  /*5500*/  LDL R10, [R1+0x98] ;  /* 0x00009800010a7983 */ /* 0x000f680000100800 */
[----:B------:R-:W5:Y:S01]  /*5510*/  LDL R9, [R1+0x20] ;  /* 0x0000200001097983 */ /* 0x000f620000100800 */
[----:B---3--:R-:W-:-:S04]  /*5520*/  IADD3 R28, P3, R3, R79, RZ ;  /* 0x0000004f031c7210 */ /* 0x008fc80007f7e0ff */
[----:B--2---:R-:W-:Y:S02]  /*5530*/  LEA.HI.X.SX32 R29, R3, R78, 0x1, P3 ;  /* 0x0000004e031d7211 */ /* 0x004fe400018f0eff */
[----:B------:R-:W-:Y:S01]  /*5540*/  ISETP.GE.AND P3, PT, R67, R77, PT ;  /* 0x0000004d4300720c */ /* 0x000fe20003f66270 */
[----:B------:R-:W-:Y:S01]  /*5550*/  BSSY B1, `(.L_x_400) ;  /* 0x00000e6000017945 */ /* 0x000fe20003800000 */
[----:B----4-:R-:W-:-:S04]  /*5560*/  LOP3.LUT P4, RZ, R8, 0x1, RZ, 0xc0, !PT ;  /* 0x0000000108ff7812 */ /* 0x010fc8000788c0ff */
[----:B------:R-:W-:Y:S01]  /*5570*/  SEL R90, R55, R90, !P4 ;  /* 0x0000005a375a7207 */ /* 0x000fe20006000000 */
[----:B-----5:R-:W-:Y:S02]  /*5580*/  IMAD.MOV.U32 R12, RZ, RZ, R11 ;  /* 0x000000ffff0c7224 */ /* 0x020fe400078e000b */
[----:B------:R-:W-:Y:S02]  /*5590*/  IMAD.MOV.U32 R11, RZ, RZ, R10 ;  /* 0x000000ffff0b7224 */ /* 0x000fe400078e000a */
[----:B------:R-:W-:Y:S01]  /*55a0*/  IMAD.MOV.U32 R10, RZ, RZ, R9 ;  /* 0x000000ffff0a7224 */ /* 0x000fe200078e0009 */
[----:B------:R-:W-:-:S04]  /*55b0*/  SHF.R.S32.HI R9, RZ, 0x1f, R90 ;  /* 0x0000001fff097819 */ /* 0x000fc8000001145a */
[----:B------:R-:W-:-:S04]  /*55c0*/  LEA.HI R9, R9, R90, RZ, 0x5 ;  /* 0x0000005a09097211 */ /* 0x000fc800078f28ff */
[----:B------:R-:W-:-:S04]  /*55d0*/  SHF.R.S32.HI R9, RZ, 0x5, R9 ;  /* 0x00000005ff097819 */ /* 0x000fc80000011409 */
[----:B------:R-:W-:-:S04]  /*55e0*/  LEA.HI.SX32 R9, R64, R9, 0x1c ;  /* 0x0000000940097211 */ /* 0x000fc800078fe2ff */
[C---:B------:R-:W-:Y:S01]  /*55f0*/  LEA.HI R8, R9.reuse, R9, RZ, 0x1 ;  /* 0x0000000909087211 */ /* 0x040fe200078f08ff */
[----:B------:R-:W-:-:S04]  /*5600*/  IMAD.SHL.U32 R31, R9, 0x10, RZ ;  /* 0x00000010091f7824 */ /* 0x000fc800078e00ff */
[----:B------:R-:W-:Y:S01]  /*5610*/  IMAD.SHL.U32 R9, R8, 0x800, RZ ;  /* 0x0000080008097824 */ /* 0x000fe200078e00ff */
[----:B------:R-:W-:-:S04]  /*5620*/  LOP3.LUT R8, R12, 0x10, R31, 0xf8, !PT ;  /* 0x000000100c087812 */ /* 0x000fc800078ef81f */
[----:B------:R-:W-:Y:S02]  /*5630*/  LOP3.LUT R9, R9, 0xfffff000, RZ, 0xc0, !PT ;  /* 0xfffff00009097812 */ /* 0x000fe400078ec0ff */
[----:B------:R-:W-:-:S04]  /*5640*/  LOP3.LUT R8, R8, R11, RZ, 0x3c, !PT ;  /* 0x0000000b08087212 */ /* 0x000fc800078e3cff */
[----:B------:R-:W-:Y:S01]  /*5650*/  IADD3 R8, R8, R9, R10 ;  /* 0x0000000908087210 */ /* 0x000fe20007ffe00a */
[----:B------:R-:W-:-:S04]  /*5660*/  IMAD R9, R19, 0x3000, R62 ;  /* 0x0000300013097824 */ /* 0x000fc800078e023e */
[----:B------:R-:W-:Y:S01]  /*5670*/  IMAD R11, R19, 0x3000, R8 ;  /* 0x00003000130b7824 */ /* 0x000fe200078e0208 */
[----:B------:R-:W-:-:S03]  /*5680*/  IADD3 R9, R18, R9, RZ ;  /* 0x0000000912097210 */ /* 0x000fc60007ffe0ff */
[----:B------:R-:W-:-:S03]  /*5690*/  IMAD.IADD R12, R18, 0x1, R11 ;  /* 0x00000001120c7824 */ /* 0x000fc600078e020b */
[----:B------:R-:W0:Y:S04]  /*56a0*/  LDS.128 R8, [R9+0x13800] ;  /* 0x0138000009087984 */ /* 0x000e280000000c00 */
[----:B------:R-:W2:Y:S01]  /*56b0*/  LDS.128 R12, [R12+0x13800] ;  /* 0x013800000c0c7984 */ /* 0x000ea20000000c00 */
[----:B------:R-:W-:Y:S05]  /*56c0*/  @P3 BRA `(.L_x_401) ;  /* 0x0000000c00383947 */ /* 0x000fea0003800000 */
[--C-:B------:R-:W-:Y:S01]  /*56d0*/  SHF.R.U32.HI R86, RZ, 0x8, R5.reuse ;  /* 0x00000008ff567819 */ /* 0x100fe20000011605 */
[----:B0-----:R-:W-:Y:S01]  /*56e0*/  IMAD.MOV.U32 R30, RZ, RZ, R8 ;  /* 0x000000ffff1e7224 */ /* 0x001fe200078e0008 */
[----:B------:R-:W-:Y:S01]  /*56f0*/  LOP3.LUT R34, R5, 0xff0000ff, RZ, 0xc0, !PT ;  /* 0xff0000ff05227812 */ /* 0x000fe200078ec0ff */
[----:B--2---:R-:W-:Y:S01]  /*5700*/  IMAD.MOV.U32 R32, RZ, RZ, R12 ;  /* 0x000000ffff207224 */ /* 0x004fe200078e000c */
[----:B------:R-:W-:Y:S02]  /*5710*/  SHF.R.U32.HI R85, RZ, 0x10, R5 ;  /* 0x00000010ff557819 */ /* 0x000fe40000011605 */
[----:B------:R-:W-:Y:S02]  /*5720*/  SHF.R.U32.HI R77, RZ, 0x8, R7 ;  /* 0x00000008ff4d7819 */ /* 0x000fe40000011607 */
[----:B------:R-:W-:Y:S01]  /*5730*/  SHF.R.U32.HI R37, RZ, 0x8, R33 ;  /* 0x00000008ff257819 */ /* 0x000fe20000011621 */
[----:B------:R-:W-:Y:S01]  /*5740*/  IMAD.U32 R8, R85, 0x10000, RZ ;  /* 0x0001000055087824 */ /* 0x000fe200078e00ff */
[----:B------:R-:W-:-:S02]  /*5750*/  LOP3.LUT R36, R33, 0xff0000ff, RZ, 0xc0, !PT ;  /* 0xff0000ff21247812 */ /* 0x000fc400078ec0ff */
[----:B------:R-:W-:Y:S01]  /*5760*/  SHF.R.U32.HI R5, RZ, 0x10, R33 ;  /* 0x00000010ff057819 */ /* 0x000fe20000011621 */
[----:B------:R-:W-:Y:S01]  /*5770*/  IMAD.SHL.U32 R33, R86, 0x100, RZ ;  /* 0x0000010056217824 */ /* 0x000fe200078e00ff */
[----:B------:R-:W-:Y:S01]  /*5780*/  LOP3.LUT R6, R7, 0xff0000ff, RZ, 0xc0, !PT ;  /* 0xff0000ff07067812 */ /* 0x000fe200078ec0ff */
[----:B------:R-:W-:Y:S01]  /*5790*/  IMAD.SHL.U32 R37, R37, 0x100, RZ ;  /* 0x0000010025257824 */ /* 0x000fe200078e00ff */
[----:B------:R-:W-:Y:S01]  /*57a0*/  SHF.R.U32.HI R4, RZ, 0x10, R7 ;  /* 0x00000010ff047819 */ /* 0x000fe20000011607 */
[----:B------:R-:W-:Y:S01]  /*57b0*/  IMAD.U32 R5, R5, 0x10000, RZ ;  /* 0x0001000005057824 */ /* 0x000fe200078e00ff */
[--C-:B------:R-:W-:Y:S02]  /*57c0*/  SHF.R.U32.HI R38, RZ, 0x8, R35.reuse ;  /* 0x00000008ff267819 */ /* 0x100fe40000011623 */
[----:B------:R-:W-:Y:S01]  /*57d0*/  LOP3.LUT R39, R35, 0xff0000ff, RZ, 0xc0, !PT ;  /* 0xff0000ff23277812 */ /* 0x000fe200078ec0ff */
[----:B------:R-:W-:Y:S01]  /*57e0*/  IMAD.U32 R4, R4, 0x10000, RZ ;  /* 0x0001000004047824 */ /* 0x000fe200078e00ff */
[----:B------:R-:W-:Y:S01]  /*57f0*/  SHF.R.U32.HI R7, RZ, 0x10, R35 ;  /* 0x00000010ff077819 */ /* 0x000fe20000011623 */
[----:B------:R-:W-:Y:S01]  /*5800*/  IMAD.SHL.U32 R35, R77, 0x100, RZ ;  /* 0x000001004d237824 */ /* 0x000fe200078e00ff */
[----:B------:R-:W-:Y:S01]  /*5810*/  LOP3.LUT R33, R34, 0xff00, R33, 0xf8, !PT ;  /* 0x0000ff0022217812 */ /* 0x000fe200078ef821 */
[----:B------:R-:W-:Y:S01]  /*5820*/  IMAD.SHL.U32 R12, R38, 0x100, RZ ;  /* 0x00000100260c7824 */ /* 0x000fe200078e00ff */
[----:B------:R-:W-:Y:S01]  /*5830*/  LOP3.LUT R38, R36, 0xff00, R37, 0xf8, !PT ;  /* 0x0000ff0024267812 */ /* 0x000fe200078ef825 */
[----:B------:R-:W-:Y:S01]  /*5840*/  IMAD.U32 R86, R7, 0x10000, RZ ;  /* 0x0001000007567824 */ /* 0x000fe200078e00ff */
[----:B------:R-:W-:-:S02]  /*5850*/  LOP3.LUT R35, R6, 0xff00, R35, 0xf8, !PT ;  /* 0x0000ff0006237812 */ /* 0x000fc400078ef823 */
[----:B------:R-:W-:Y:S02]  /*5860*/  LOP3.LUT R6, R33, 0xff0000, R8, 0xf8, !PT ;  /* 0x00ff000021067812 */ /* 0x000fe400078ef808 */
[----:B------:R-:W-:Y:S02]  /*5870*/  F2FP.F16.E4M3.UNPACK_B R36, R83.H1 ;  /* 0x00000053ff24723e */ /* 0x000fe400030006ff */
[----:B------:R-:W-:Y:S02]  /*5880*/  F2FP.F16.E4M3.UNPACK_B R34, R32.H1 ;  /* 0x00000020ff22723e */ /* 0x000fe400030006ff */
[----:B------:R-:W-:Y:S02]  /*5890*/  F2FP.F16.E4M3.UNPACK_B R33, R30.H1 ;  /* 0x0000001eff21723e */ /* 0x000fe400030006ff */
[----:B------:R-:W-:Y:S01]  /*58a0*/  LOP3.LUT R4, R35, 0xff0000, R4, 0xf8, !PT ;  /* 0x00ff000023047812 */ /* 0x000fe200078ef804 */
[----:B------:R-:W-:Y:S01]  /*58b0*/  HADD2.F32 R8, -RZ, R34.H0_H0 ;  /* 0x20000022ff087230 */ /* 0x000fe20000004100 */
[----:B------:R-:W-:Y:S01]  /*58c0*/  LOP3.LUT R77, R39, 0xff00, R12, 0xf8, !PT ;  /* 0x0000ff00274d7812 */ /* 0x000fe200078ef80c */
[--C-:B------:R-:W-:Y:S01]  /*58d0*/  HADD2.F32 R39, -RZ, R36.reuse.H0_H0 ;  /* 0x20000024ff277230 */ /* 0x100fe20000004100 */
[----:B------:R-:W-:Y:S01]  /*58e0*/  F2FP.F16.E4M3.UNPACK_B R35, R81.H1 ;  /* 0x00000051ff23723e */ /* 0x000fe200030006ff */
[----:B------:R-:W-:Y:S01]  /*58f0*/  HADD2.F32 R12, -RZ, R33.H0_H0 ;  /* 0x20000021ff0c7230 */ /* 0x000fe20000004100 */
[----:B------:R-:W-:Y:S01]  /*5900*/  LOP3.LUT R7, R38, 0xff0000, R5, 0xf8, !PT ;  /* 0x00ff000026077812 */ /* 0x000fe200078ef805 */
[----:B------:R-:W-:-:S02]  /*5910*/  HADD2.F32 R36, -RZ, R36.H1_H1 ;  /* 0x30000024ff247230 */ /* 0x000fc40000004100 */
[-C--:B------:R-:W-:Y:S01]  /*5920*/  FMUL.FTZ R85, R8, R39.reuse ;  /* 0x0000002708557220 */ /* 0x080fe20000410000 */
[--C-:B------:R-:W-:Y:S02]  /*5930*/  HADD2.F32 R37, -RZ, R35.reuse.H0_H0 ;  /* 0x20000023ff257230 */ /* 0x100fe40000004100 */
[----:B------:R-:W-:Y:S01]  /*5940*/  FMUL.FTZ R39, R12, R39 ;  /* 0x000000270c277220 */ /* 0x000fe20000410000 */
[----:B------:R-:W-:Y:S01]  /*5950*/  HADD2.F32 R38, -RZ, R35.H1_H1 ;  /* 0x30000023ff267230 */ /* 0x000fe20000004100 */
[----:B------:R-:W-:Y:S01]  /*5960*/  F2FP.F16.E4M3.UNPACK_B R83, R83 ;  /* 0x00000053ff53723e */ /* 0x000fe200020006ff */
[----:B------:R-:W-:Y:S01]  /*5970*/  HADD2.F32 R33, -RZ, R33.H1_H1 ;  /* 0x30000021ff217230 */ /* 0x000fe20000004100 */
[----:B------:R-:W-:Y:S01]  /*5980*/  F2FP.F16.E4M3.UNPACK_B R32, R32 ;  /* 0x00000020ff20723e */ /* 0x000fe200020006ff */
[----:B------:R-:W-:Y:S01]  /*5990*/  HADD2.F32 R35, -RZ, R34.H1_H1 ;  /* 0x30000022ff237230 */ /* 0x000fe20000004100 */
[----:B------:R-:W-:Y:S01]  /*59a0*/  F2FP.F16.E4M3.UNPACK_B R34, R30 ;  /* 0x0000001eff22723e */ /* 0x000fe200020006ff */
[----:B------:R-:W-:Y:S01]  /*59b0*/  FFMA.FTZ R8, R8, R37, R39 ;  /* 0x0000002508087223 */ /* 0x000fe20000010027 */
[----:B------:R-:W-:Y:S01]  /*59c0*/  LOP3.LUT R5, R77, 0xff0000, R86, 0xf8, !PT ;  /* 0x00ff00004d057812 */ /* 0x000fe200078ef856 */
[-C--:B------:R-:W-:Y:S01]  /*59d0*/  FMUL.FTZ R90, R33, R36.reuse ;  /* 0x00000024215a7220 */ /* 0x080fe20000410000 */
[----:B------:R-:W-:Y:S01]  /*59e0*/  F2FP.F16.E4M3.UNPACK_B R81, R81 ;  /* 0x00000051ff51723e */ /* 0x000fe200020006ff */
[----:B------:R-:W-:Y:S01]  /*59f0*/  FMUL.FTZ R86, R35, R36 ;  /* 0x0000002423567220 */ /* 0x000fe20000410000 */
[----:B------:R-:W-:-:S02]  /*5a00*/  HADD2.F32 R39, -RZ, R83.H0_H0 ;  /* 0x20000053ff277230 */ /* 0x000fc40000004100 */
[----:B------:R-:W-:Y:S01]  /*5a10*/  FFMA.FTZ R12, R12, R37, -R85 ;  /* 0x000000250c0c7223 */ /* 0x000fe20000010855 */
[----:B------:R-:W-:Y:S02]  /*5a20*/  HADD2.F32 R36, -RZ, R32.H0_H0 ;  /* 0x20000020ff247230 */ /* 0x000fe40000004100 */
[-C--:B------:R-:W-:Y:S01]  /*5a30*/  FFMA.FTZ R33, R33, R38.reuse, -R86 ;  /* 0x0000002621217223 */ /* 0x080fe20000010856 */
[----:B------:R-:W-:Y:S02]  /*5a40*/  HADD2.F32 R30, -RZ, R34.H0_H0 ;  /* 0x20000022ff1e7230 */ /* 0x000fe40000004100 */
[----:B------:R-:W-:Y:S01]  /*5a50*/  FFMA.FTZ R35, R35, R38, R90 ;  /* 0x0000002623237223 */ /* 0x000fe2000001005a */
[----:B------:R-:W-:Y:S02]  /*5a60*/  HADD2.F32 R37, -RZ, R81.H0_H0 ;  /* 0x20000051ff257230 */ /* 0x000fe40000004100 */
[----:B------:R-:W-:Y:S01]  /*5a70*/  FMUL.FTZ R77, R36, R39 ;  /* 0x00000027244d7220 */ /* 0x000fe20000410000 */
[----:B------:R-:W-:-:S02]  /*5a80*/  HADD2.F32 R83, -RZ, R83.H1_H1 ;  /* 0x30000053ff537230 */ /* 0x000fc40000004100 */
[C---:B------:R-:W-:Y:S01]  /*5a90*/  FMUL.FTZ R85, R30.reuse, R39 ;  /* 0x000000271e557220 */ /* 0x040fe20000410000 */
[----:B------:R-:W-:Y:S02]  /*5aa0*/  HADD2.F32 R39, -RZ, R32.H1_H1 ;  /* 0x30000020ff277230 */ /* 0x000fe40000004100 */
[-C--:B------:R-:W-:Y:S01]  /*5ab0*/  FFMA.FTZ R30, R30, R37.reuse, -R77 ;  /* 0x000000251e1e7223 */ /* 0x080fe2000001084d */
[----:B------:R-:W-:Y:S02]  /*5ac0*/  HADD2.F32 R34, -RZ, R34.H1_H1 ;  /* 0x30000022ff227230 */ /* 0x000fe40000004100 */
[----:B------:R-:W-:Y:S01]  /*5ad0*/  FFMA.FTZ R32, R36, R37, R85 ;  /* 0x0000002524207223 */ /* 0x000fe20000010055 */
[----:B------:R-:W-:Y:S02]  /*5ae0*/  HADD2.F32 R36, -RZ, R81.H1_H1 ;  /* 0x30000051ff247230 */ /* 0x000fe40000004100 */
[-C--:B------:R-:W-:Y:S01]  /*5af0*/  FMUL.FTZ R37, R39, R83.reuse ;  /* 0x0000005327257220 */ /* 0x080fe20000410000 */
[----:B------:R-:W-:Y:S01]  /*5b00*/  F2FP.F16.E4M3.UNPACK_B R77, R82.H1 ;  /* 0x00000052ff4d723e */ /* 0x000fe200030006ff */
[C---:B------:R-:W-:Y:S01]  /*5b10*/  FMUL.FTZ R90, R34.reuse, R83 ;  /* 0x00000053225a7220 */ /* 0x040fe20000410000 */
[----:B------:R-:W-:Y:S01]  /*5b20*/  F2FP.F16.E4M3.UNPACK_B R38, R14.H1 ;  /* 0x0000000eff26723e */ /* 0x000fe200030006ff */
[----:B------:R-:W-:Y:S01]  /*5b30*/  FFMA.FTZ R37, R34, R36, -R37 ;  /* 0x0000002422257223 */ /* 0x000fe20000010825 */
[----:B------:R-:W-:Y:S01]  /*5b40*/  F2FP.F16.E4M3.UNPACK_B R34, R10.H1 ;  /* 0x0000000aff22723e */ /* 0x000fe200030006ff */
[----:B------:R-:W-:Y:S01]  /*5b50*/  HADD2.F32 R86, -RZ, R77.H0_H0 ;  /* 0x2000004dff567230 */ /* 0x000fe20000004100 */
[----:B------:R-:W-:Y:S01]  /*5b60*/  F2FP.F16.E4M3.UNPACK_B R83, R80.H1 ;  /* 0x00000050ff53723e */ /* 0x000fe200030006ff */
[----:B------:R-:W-:-:S02]  /*5b70*/  HADD2.F32 R81, -RZ, R38.H0_H0 ;  /* 0x20000026ff517230 */ /* 0x000fc40000004100 */
[----:B------:R-:W-:Y:S01]  /*5b80*/  FFMA.FTZ R39, R39, R36, R90 ;  /* 0x0000002427277223 */ /* 0x000fe2000001005a */
[----:B------:R-:W-:Y:S01]  /*5b90*/  HADD2.F32 R36, -RZ, R34.H0_H0 ;  /* 0x20000022ff247230 */ /* 0x000fe20000004100 */
[----:B------:R-:W-:Y:S01]  /*5ba0*/  F2FP.F16.E4M3.UNPACK_B R10, R10 ;  /* 0x0000000aff0a723e */ /* 0x000fe200020006ff */
[----:B------:R-:W-:Y:S02]  /*5bb0*/  HADD2.F32 R85, -RZ, R83.H0_H0 ;  /* 0x20000053ff557230 */ /* 0x000fe40000004100 */
[-C--:B------:R-:W-:Y:S01]  /*5bc0*/  FMUL.FTZ R89, R81, R86.reuse ;  /* 0x0000005651597220 */ /* 0x080fe20000410000 */
[----:B------:R-:W-:Y:S02]  /*5bd0*/  HADD2.F32 R87, -RZ, R77.H1_H1 ;  /* 0x3000004dff577230 */ /* 0x000fe40000004100 */
[----:B------:R-:W-:Y:S01]  /*5be0*/  FMUL.FTZ R86, R36, R86 ;  /* 0x0000005624567220 */ /* 0x000fe20000410000 */
[----:B------:R-:W-:Y:S01]  /*5bf0*/  HADD2.F32 R38, -RZ, R38.H1_H1 ;  /* 0x30000026ff267230 */ /* 0x000fe20000004100 */
[----:B------:R-:W-:Y:S01]  /*5c00*/  F2FP.SATFINITE.E4M3.F32.PACK_AB_MERGE_C R12, R33, R12, RZ ;  /* 0x0000000c210c723e */ /* 0x000fe200048070ff */
[----:B------:R-:W-:-:S02]  /*5c10*/  HADD2.F32 R77, -RZ, R34.H1_H1 ;  /* 0x30000022ff4d7230 */ /* 0x000fc40000004100 */
[----:B------:R-:W-:Y:S01]  /*5c20*/  FFMA.FTZ R34, R36, R85, -R89 ;  /* 0x0000005524227223 */ /* 0x000fe20000010859 */
[----:B------:R-:W-:Y:S02]  /*5c30*/  HADD2.F32 R83, -RZ, R83.H1_H1 ;  /* 0x30000053ff537230 */ /* 0x000fe40000004100 */
[C---:B------:R-:W-:Y:S01]  /*5c40*/  FMUL.FTZ R90, R38.reuse, R87 ;  /* 0x00000057265a7220 */ /* 0x040fe20000410000 */
[----:B------:R-:W-:Y:S01]  /*5c50*/  FFMA.FTZ R36, R81, R85, R86 ;  /* 0x0000005551247223 */ /* 0x000fe20000010056 */
[C---:B------:R-:W-:Y:S01]  /*5c60*/  FMUL.FTZ R87, R77.reuse, R87 ;  /* 0x000000574d577220 */ /* 0x040fe20000410000 */
[----:B------:R-:W-:Y:S01]  /*5c70*/  F2FP.F16.E4M3.UNPACK_B R85, R82 ;  /* 0x00000052ff55723e */ /* 0x000fe200020006ff */
[-C--:B------:R-:W-:Y:S01]  /*5c80*/  FFMA.FTZ R77, R77, R83.reuse, -R90 ;  /* 0x000000534d4d7223 */ /* 0x080fe2000001085a */
[----:B------:R-:W-:Y:S01]  /*5c90*/  F2FP.F16.E4M3.UNPACK_B R82, R14 ;  /* 0x0000000eff52723e */ /* 0x000fe200020006ff */
[----:B------:R-:W-:Y:S01]  /*5ca0*/  FFMA.FTZ R81, R38, R83, R87 ;  /* 0x0000005326517223 */ /* 0x000fe20000010057 */
[----:B------:R-:W-:Y:S01]  /*5cb0*/  F2FP.F16.E4M3.UNPACK_B R83, R80 ;  /* 0x00000050ff53723e */ /* 0x000fe200020006ff */
[--C-:B------:R-:W-:Y:S01]  /*5cc0*/  HADD2.F32 R87, -RZ, R85.reuse.H0_H0 ;  /* 0x20000055ff577230 */ /* 0x100fe20000004100 */
[----:B------:R-:W-:Y:S01]  /*5cd0*/  F2FP.SATFINITE.E4M3.F32.PACK_AB_MERGE_C R35, R35, R8, RZ ;  /* 0x000000082323723e */ /* 0x000fe200048070ff */
[--C-:B------:R-:W-:Y:S01]  /*5ce0*/  HADD2.F32 R80, -RZ, R82.reuse.H0_H0 ;  /* 0x20000052ff507230 */ /* 0x100fe20000004100 */
[----:B------:R-:W-:Y:S01]  /*5cf0*/  F2FP.SATFINITE.E4M3.F32.PACK_AB_MERGE_C R8, R37, R30, R12 ;  /* 0x0000001e2508723e */ /* 0x000fe2000480700c */
[----:B------:R-:W-:Y:S01]  /*5d00*/  HADD2.F32 R89, -RZ, R85.H1_H1 ;  /* 0x30000055ff597230 */ /* 0x000fe20000004100 */
[----:B------:R-:W-:Y:S01]  /*5d10*/  F2FP.SATFINITE.E4M3.F32.PACK_AB_MERGE_C R77, R77, R34, RZ ;  /* 0x000000224d4d723e */ /* 0x000fe200048070ff */
[----:B------:R-:W-:Y:S01]  /*5d20*/  HADD2.F32 R82, -RZ, R82.H1_H1 ;  /* 0x30000052ff527230 */ /* 0x000fe20000004100 */
[----:B------:R-:W-:Y:S01]  /*5d30*/  F2FP.SATFINITE.E4M3.F32.PACK_AB_MERGE_C R12, R39, R32, R35 ;  /* 0x00000020270c723e */ /* 0x000fe20004807023 */
[----:B------:R-:W-:-:S02]  /*5d40*/  HADD2.F32 R14, -RZ, R10.H0_H0 ;  /* 0x2000000aff0e7230 */ /* 0x000fc40000004100 */
[----:B------:R-:W-:Y:S01]  /*5d50*/  FMUL.FTZ R91, R80, R87 ;  /* 0x00000057505b7220 */ /* 0x000fe20000410000 */
[----:B------:R-:W-:Y:S02]  /*5d60*/  HADD2.F32 R38, -RZ, R10.H1_H1 ;  /* 0x3000000aff267230 */ /* 0x000fe40000004100 */
[----:B------:R-:W-:Y:S01]  /*5d70*/  FMUL.FTZ R93, R82, R89 ;  /* 0x00000059525d7220 */ /* 0x000fe20000410000 */
[--C-:B------:R-:W-:Y:S01]  /*5d80*/  HADD2.F32 R85, -RZ, R83.reuse.H0_H0 ;  /* 0x20000053ff557230 */ /* 0x100fe20000004100 */
[----:B------:R-:W-:Y:S01]  /*5d90*/  F2FP.F16.E4M3.UNPACK_B R33, R13 ;  /* 0x0000000dff21723e */ /* 0x000fe200020006ff */
[----:B------:R-:W-:Y:S01]  /*5da0*/  HADD2.F32 R83, -RZ, R83.H1_H1 ;  /* 0x30000053ff537230 */ /* 0x000fe20000004100 */
[----:B------:R-:W-:Y:S01]  /*5db0*/  F2FP.F16.E4M3.UNPACK_B R34, R7 ;  /* 0x00000007ff22723e */ /* 0x000fe200020006ff */
[----:B------:R-:W-:Y:S01]  /*5dc0*/  FMUL.FTZ R87, R14, R87 ;  /* 0x000000570e577220 */ /* 0x000fe20000410000 */
[----:B------:R-:W-:Y:S01]  /*5dd0*/  F2FP.F16.E4M3.UNPACK_B R32, R9 ;  /* 0x00000009ff20723e */ /* 0x000fe200020006ff */
[----:B------:R-:W-:Y:S01]  /*5de0*/  FMUL.FTZ R89, R38, R89 ;  /* 0x0000005926597220 */ /* 0x000fe20000410000 */
[----:B------:R-:W-:Y:S01]  /*5df0*/  FFMA.FTZ R10, R14, R85, -R91 ;  /* 0x000000550e0a7223 */ /* 0x000fe2000001085b */
[----:B------:R-:W-:Y:S01]  /*5e00*/  FFMA.FTZ R93, R38, R83, -R93 ;  /* 0x00000053265d7223 */ /* 0x000fe2000001085d */
[----:B------:R-:W-:Y:S01]  /*5e10*/  FFMA.FTZ R14, R80, R85, R87 ;  /* 0x00000055500e7223 */ /* 0x000fe20000010057 */
[----:B------:R-:W-:Y:S01]  /*5e20*/  FFMA.FTZ R89, R82, R83, R89 ;  /* 0x0000005352597223 */ /* 0x000fe20000010059 */
[----:B------:R-:W-:Y:S01]  /*5e30*/  HADD2.F32 R35, -RZ, R33.H0_H0 ;  /* 0x20000021ff237230 */ /* 0x000fe20000004100 */
[----:B------:R-:W-:Y:S01]  /*5e40*/  F2FP.F16.E4M3.UNPACK_B R37, R6 ;  /* 0x00000006ff25723e */ /* 0x000fe200020006ff */
[----:B------:R-:W-:Y:S01]  /*5e50*/  HADD2.F32 R39, -RZ, R34.H0_H0 ;  /* 0x20000022ff277230 */ /* 0x000fe20000004100 */
[----:B------:R-:W-:Y:S01]  /*5e60*/  F2FP.SATFINITE.E4M3.F32.PACK_AB_MERGE_C R36, R81, R36, RZ ;  /* 0x000000245124723e */ /* 0x000fe200048070ff */
[----:B------:R-:W-:Y:S01]  /*5e70*/  HADD2.F32 R30, -RZ, R32.H0_H0 ;  /* 0x20000020ff1e7230 */ /* 0x000fe20000004100 */
[----:B------:R-:W-:Y:S01]  /*5e80*/  F2FP.SATFINITE.E4M3.F32.PACK_AB_MERGE_C R10, R93, R10, R77 ;  /* 0x0000000a5d0a723e */ /* 0x000fe2000480704d */
[----:B------:R-:W-:Y:S01]  /*5e90*/  HADD2.F32 R38, -RZ, R37.H0_H0 ;  /* 0x20000025ff267230 */ /* 0x000fe20000004100 */
[----:B------:R-:W-:Y:S01]  /*5ea0*/  F2FP.SATFINITE.E4M3.F32.PACK_AB_MERGE_C R14, R89, R14, R36 ;  /* 0x0000000e590e723e */ /* 0x000fe20004807024 */
[-C--:B------:R-:W-:Y:S01]  /*5eb0*/  FMUL.FTZ R77, R35, R39.reuse ;  /* 0x00000027234d7220 */ /* 0x080fe20000410000 */
[----:B------:R-:W-:Y:S01]  /*5ec0*/  FMUL.FTZ R80, R30, R39 ;  /* 0x000000271e507220 */ /* 0x000fe20000410000 */
[----:B------:R-:W-:Y:S01]  /*5ed0*/  HADD2.F32 R36, -RZ, R33.H1_H1 ;  /* 0x30000021ff247230 */ /* 0x000fe20000004100 */
[----:B------:R-:W-:Y:S01]  /*5ee0*/  F2FP.F16.E4M3.UNPACK_B R33, R9.H1 ;  /* 0x00000009ff21723e */ /* 0x000fe200030006ff */
[----:B------:R-:W-:-:S02]  /*5ef0*/  HADD2.F32 R39, -RZ, R34.H1_H1 ;  /* 0x30000022ff277230 */ /* 0x000fc40000004100 */
[-C--:B------:R-:W-:Y:S01]  /*5f00*/  FFMA.FTZ R30, R30, R38.reuse, -R77 ;  /* 0x000000261e1e7223 */ /* 0x080fe2000001084d */
[----:B------:R-:W-:Y:S02]  /*5f10*/  HADD2.F32 R34, -RZ, R32.H1_H1 ;  /* 0x30000020ff227230 */ /* 0x000fe40000004100 */
[----:B------:R-:W-:Y:S01]  /*5f20*/  FFMA.FTZ R32, R35, R38, R80 ;  /* 0x0000002623207223 */ /* 0x000fe20000010050 */
[----:B------:R-:W-:Y:S02]  /*5f30*/  HADD2.F32 R37, -RZ, R37.H1_H1 ;  /* 0x30000025ff257230 */ /* 0x000fe40000004100 */
[----:B------:R-:W-:Y:S01]  /*5f40*/  FMUL.FTZ R77, R36, R39 ;  /* 0x00000027244d7220 */ /* 0x000fe20000410000 */
[----:B------:R-:W-:Y:S01]  /*5f50*/  F2FP.F16.E4M3.UNPACK_B R35, R13.H1 ;  /* 0x0000000dff23723e */ /* 0x000fe200030006ff */
[C---:B------:R-:W-:Y:S01]  /*5f60*/  FMUL.FTZ R39, R34.reuse, R39 ;  /* 0x0000002722277220 */ /* 0x040fe20000410000 */
[----:B------:R-:W-:Y:S01]  /*5f70*/  F2FP.F16.E4M3.UNPACK_B R38, R7.H1 ;  /* 0x00000007ff26723e */ /* 0x000fe200030006ff */
[-C--:B------:R-:W-:Y:S01]  /*5f80*/  FFMA.FTZ R9, R34, R37.reuse, -R77 ;  /* 0x0000002522097223 */ /* 0x080fe2000001084d */
[----:B------:R-:W-:Y:S01]  /*5f90*/  F2FP.F16.E4M3.UNPACK_B R6, R6.H1 ;  /* 0x00000006ff06723e */ /* 0x000fe200030006ff */
[----:B------:R-:W-:Y:S01]  /*5fa0*/  FFMA.FTZ R7, R36, R37, R39 ;  /* 0x0000002524077223 */ /* 0x000fe20000010027 */
[----:B------:R-:W-:Y:S01]  /*5fb0*/  HADD2.F32 R34, -RZ, R35.H0_H0 ;  /* 0x20000023ff227230 */ /* 0x000fe20000004100 */
[-C--:B------:R-:W-:Y:S01]  /*5fc0*/  F2FP.F16.E4M3.UNPACK_B R83, R5.reuse ;  /* 0x00000005ff53723e */ /* 0x080fe200020006ff */
[----:B------:R-:W-:Y:S01]  /*5fd0*/  HADD2.F32 R36, -RZ, R38.H0_H0 ;  /* 0x20000026ff247230 */ /* 0x000fe20000004100 */
[----:B------:R-:W-:Y:S01]  /*5fe0*/  F2FP.F16.E4M3.UNPACK_B R85, R5.H1 ;  /* 0x00000005ff55723e */ /* 0x000fe200030006ff */
[----:B------:R-:W-:Y:S01]  /*5ff0*/  HADD2.F32 R13, -RZ, R33.H0_H0 ;  /* 0x20000021ff0d7230 */ /* 0x000fe20000004100 */
[----:B------:R-:W-:Y:S01]  /*6000*/  F2FP.F16.E4M3.UNPACK_B R81, R4.H1 ;  /* 0x00000004ff51723e */ /* 0x000fe200030006ff */
[----:B------:R-:W-:-:S02]  /*6010*/  HADD2.F32 R37, -RZ, R35.H1_H1 ;  /* 0x30000023ff257230 */ /* 0x000fc40000004100 */
[CC--:B------:R-:W-:Y:S01]  /*6020*/  FMUL.FTZ R82, R34.reuse, R36.reuse ;  /* 0x0000002422527220 */ /* 0x0c0fe20000410000 */
[----:B------:R-:W-:Y:S02]  /*6030*/  HADD2.F32 R35, -RZ, R6.H0_H0 ;  /* 0x20000006ff237230 */ /* 0x000fe40000004100 */
[C---:B------:R-:W-:Y:S01]  /*6040*/  FMUL.FTZ R39, R13.reuse, R36 ;  /* 0x000000240d277220 */ /* 0x040fe20000410000 */
[----:B------:R-:W-:Y:S02]  /*6050*/  HADD2.F32 R33, -RZ, R33.H1_H1 ;  /* 0x30000021ff217230 */ /* 0x000fe40000004100 */
[----:B------:R-:W-:Y:S02]  /*6060*/  HADD2.F32 R80, -RZ, R38.H1_H1 ;  /* 0x30000026ff507230 */ /* 0x000fe40000004100 */
[----:B------:R-:W-:Y:S02]  /*6070*/  HADD2.F32 R38, -RZ, R6.H1_H1 ;  /* 0x30000006ff267230 */ /* 0x000fe40000004100 */
[-C--:B------:R-:W-:Y:S01]  /*6080*/  FFMA.FTZ R6, R13, R35.reuse, -R82 ;  /* 0x000000230d067223 */ /* 0x080fe20000010852 */
[----:B------:R-:W-:Y:S01]  /*6090*/  FFMA.FTZ R13, R34, R35, R39 ;  /* 0x00000023220d7223 */ /* 0x000fe20000010027 */
[-C--:B------:R-:W-:Y:S01]  /*60a0*/  FMUL.FTZ R36, R37, R80.reuse ;  /* 0x0000005025247220 */ /* 0x080fe20000410000 */
[----:B------:R-:W-:Y:S01]  /*60b0*/  FMUL.FTZ R34, R33, R80 ;  /* 0x0000005021227220 */ /* 0x000fe20000410000 */
[----:B------:R-:W-:Y:S01]  /*60c0*/  F2FP.F16.E4M3.UNPACK_B R35, R15 ;  /* 0x0000000fff23723e */ /* 0x000fe200020006ff */
[----:B------:R-:W-:-:S02]  /*60d0*/  HADD2.F32 R90, -RZ, R85.H0_H0 ;  /* 0x20000055ff5a7230 */ /* 0x000fc40000004100 */
[-C--:B------:R-:W-:Y:S01]  /*60e0*/  FFMA.FTZ R33, R33, R38.reuse, -R36 ;  /* 0x0000002621217223 */ /* 0x080fe20000010824 */
[----:B------:R-:W-:Y:S01]  /*60f0*/  FFMA.FTZ R34, R37, R38, R34 ;  /* 0x0000002625227223 */ /* 0x000fe20000010022 */
[----:B------:R-:W-:Y:S01]  /*6100*/  F2FP.F16.E4M3.UNPACK_B R38, R15.H1 ;  /* 0x0000000fff26723e */ /* 0x000fe200030006ff */
[----:B------:R-:W-:Y:S01]  /*6110*/  HADD2.F32 R39, -RZ, R35.H0_H0 ;  /* 0x20000023ff277230 */ /* 0x000fe20000004100 */
[-C--:B------:R-:W-:Y:S01]  /*6120*/  F2FP.F16.E4M3.UNPACK_B R37, R11.reuse.H1 ;  /* 0x0000000bff25723e */ /* 0x080fe200030006ff */
[----:B------:R-:W-:Y:S01]  /*6130*/  HADD2.F32 R86, -RZ, R81.H0_H0 ;  /* 0x20000051ff567230 */ /* 0x000fe20000004100 */
[----:B------:R-:W-:Y:S01]  /*6140*/  F2FP.F16.E4M3.UNPACK_B R36, R11 ;  /* 0x0000000bff24723e */ /* 0x000fe200020006ff */
[----:B------:R-:W-:Y:S01]  /*6150*/  HADD2.F32 R77, -RZ, R38.H0_H0 ;  /* 0x20000026ff4d7230 */ /* 0x000fe20000004100 */
[----:B------:R-:W-:Y:S01]  /*6160*/  F2FP.F16.E4M3.UNPACK_B R80, R4 ;  /* 0x00000004ff50723e */ /* 0x000fe200020006ff */
[----:B------:R-:W-:Y:S01]  /*6170*/  HADD2.F32 R4, -RZ, R83.H0_H0 ;  /* 0x20000053ff047230 */ /* 0x000fe20000004100 */
[----:B------:R-:W-:Y:S01]  /*6180*/  F2FP.SATFINITE.E4M3.F32.PACK_AB_MERGE_C R6, R33, R6, RZ ;  /* 0x000000062106723e */ /* 0x000fe200048070ff */
[----:B------:R-:W-:-:S02]  /*6190*/  HADD2.F32 R15, -RZ, R37.H0_H0 ;  /* 0x20000025ff0f7230 */ /* 0x000fc40000004100 */
[----:B------:R-:W-:Y:S01]  /*61a0*/  FMUL.FTZ R96, R77, R90 ;  /* 0x0000005a4d607220 */ /* 0x000fe20000410000 */
[----:B------:R-:W-:Y:S02]  /*61b0*/  HADD2.F32 R11, -RZ, R36.H0_H0 ;  /* 0x20000024ff0b7230 */ /* 0x000fe40000004100 */
[----:B------:R-:W-:Y:S01]  /*61c0*/  FMUL.FTZ R92, R39, R4 ;  /* 0x00000004275c7220 */ /* 0x000fe20000410000 */
[----:B------:R-:W-:Y:S02]  /*61d0*/  HADD2.F32 R82, -RZ, R80.H0_H0 ;  /* 0x20000050ff527230 */ /* 0x000fe40000004100 */
[----:B------:R-:W-:Y:S01]  /*61e0*/  FMUL.FTZ R90, R15, R90 ;  /* 0x0000005a0f5a7220 */ /* 0x000fe20000410000 */
[----:B------:R-:W-:Y:S02]  /*61f0*/  HADD2.F32 R38, -RZ, R38.H1_H1 ;  /* 0x30000026ff267230 */ /* 0x000fe40000004100 */
[----:B------:R-:W-:Y:S01]  /*6200*/  FMUL.FTZ R94, R11, R4 ;  /* 0x000000040b5e7220 */ /* 0x000fe20000410000 */
[----:B------:R-:W-:-:S02]  /*6210*/  HADD2.F32 R85, -RZ, R85.H1_H1 ;  /* 0x30000055ff557230 */ /* 0x000fc40000004100 */
[----:B------:R-:W-:Y:S01]  /*6220*/  FFMA.FTZ R4, R11, R82, -R92 ;  /* 0x000000520b047223 */ /* 0x000fe2000001085c */
[----:B------:R-:W-:Y:S02]  /*6230*/  HADD2.F32 R37, -RZ, R37.H1_H1 ;  /* 0x30000025ff257230 */ /* 0x000fe40000004100 */
[-C--:B------:R-:W-:Y:S01]  /*6240*/  FFMA.FTZ R11, R15, R86.reuse, -R96 ;  /* 0x000000560f0b7223 */ /* 0x080fe20000010860 */
[----:B------:R-:W-:Y:S01]  /*6250*/  FFMA.FTZ R90, R77, R86, R90 ;  /* 0x000000564d5a7223 */ /* 0x000fe2000001005a */
[----:B------:R-:W-:Y:S02]  /*6260*/  HADD2.F32 R35, -RZ, R35.H1_H1 ;  /* 0x30000023ff237230 */ /* 0x000fe40000004100 */
[-C--:B------:R-:W-:Y:S01]  /*6270*/  FMUL.FTZ R86, R38, R85.reuse ;  /* 0x0000005526567220 */ /* 0x080fe20000410000 */
[----:B------:R-:W-:Y:S02]  /*6280*/  HADD2.F32 R83, -RZ, R83.H1_H1 ;  /* 0x30000053ff537230 */ /* 0x000fe40000004100 */
[----:B------:R-:W-:Y:S01]  /*6290*/  FMUL.FTZ R85, R37, R85 ;  /* 0x0000005525557220 */ /* 0x000fe20000410000 */
[----:B------:R-:W-:-:S02]  /*62a0*/  HADD2.F32 R81, -RZ, R81.H1_H1 ;  /* 0x30000051ff517230 */ /* 0x000fc40000004100 */
[----:B------:R-:W-:Y:S01]  /*62b0*/  FFMA.FTZ R5, R39, R82, R94 ;  /* 0x0000005227057223 */ /* 0x000fe2000001005e */
[----:B------:R-:W-:Y:S02]  /*62c0*/  HADD2.F32 R36, -RZ, R36.H1_H1 ;  /* 0x30000024ff247230 */ /* 0x000fe40000004100 */
[----:B------:R-:W-:Y:S01]  /*62d0*/  FMUL.FTZ R15, R35, R83 ;  /* 0x00000053230f7220 */ /* 0x000fe20000410000 */
[----:B------:R-:W-:Y:S02]  /*62e0*/  HADD2.F32 R80, -RZ, R80.H1_H1 ;  /* 0x30000050ff507230 */ /* 0x000fe40000004100 */
[-C--:B------:R-:W-:Y:S01]  /*62f0*/  FFMA.FTZ R86, R37, R81.reuse, -R86 ;  /* 0x0000005125567223 */ /* 0x080fe20000010856 */
[----:B------:R-:W-:Y:S01]  /*6300*/  FFMA.FTZ R85, R38, R81, R85 ;  /* 0x0000005126557223 */ /* 0x000fe20000010055 */
[----:B------:R-:W-:Y:S01]  /*6310*/  FMUL.FTZ R82, R36, R83 ;  /* 0x0000005324527220 */ /* 0x000fe20000410000 */
[----:B------:R-:W-:Y:S01]  /*6320*/  F2FP.SATFINITE.E4M3.F32.PACK_AB_MERGE_C R13, R34, R13, RZ ;  /* 0x0000000d220d723e */ /* 0x000fe200048070ff */
[-C--:B------:R-:W-:Y:S01]  /*6330*/  FFMA.FTZ R15, R36, R80.reuse, -R15 ;  /* 0x00000050240f7223 */ /* 0x080fe2000001080f */
[----:B------:R-:W-:Y:S01]  /*6340*/  F2FP.SATFINITE.E4M3.F32.PACK_AB_MERGE_C R11, R86, R11, RZ ;  /* 0x0000000b560b723e */ /* 0x000fe200048070ff */
[----:B------:R-:W-:Y:S01]  /*6350*/  FFMA.FTZ R82, R35, R80, R82 ;  /* 0x0000005023527223 */ /* 0x000fe20000010052 */
[----:B------:R-:W-:-:S02]  /*6360*/  F2FP.SATFINITE.E4M3.F32.PACK_AB_MERGE_C R85, R85, R90, RZ ;  /* 0x0000005a5555723e */ /* 0x000fc400048070ff */
[----:B------:R-:W-:Y:S02]  /*6370*/  F2FP.SATFINITE.E4M3.F32.PACK_AB_MERGE_C R11, R15, R4, R11 ;  /* 0x000000040f0b723e */ /* 0x000fe4000480700b */
[----:B------:R-:W-:Y:S02]  /*6380*/  F2FP.SATFINITE.E4M3.F32.PACK_AB_MERGE_C R9, R9, R30, R6 ;  /* 0x0000001e0909723e */ /* 0x000fe40004807006 */
[----:B------:R-:W-:Y:S02]  /*6390*/  F2FP.SATFINITE.E4M3.F32.PACK_AB_MERGE_C R13, R7, R32, R13 ;  /* 0x00000020070d723e */ /* 0x000fe4000480700d */
[----:B------:R-:W-:-:S07]  /*63a0*/  F2FP.SATFINITE.E4M3.F32.PACK_AB_MERGE_C R15, R82, R5, R85 ;  /* 0x00000005520f723e */ /* 0x000fce0004807055 */
.L_x_401:
[----:B------:R-:W-:Y:S05]  /*63b0*/  BSYNC B1 ;  /* 0x0000000000017941 */ /* 0x000fea0003800000 */
.L_x_400:
[----:B0-----:R0:W-:Y:S01]  /*63c0*/  ST.E.128 desc[UR40][R28.64], R8 ;  /* 0x000000081c007985 */ /* 0x0011e2000c101d28 */
[----:B------:R-:W-:-:S13]  /*63d0*/  ISETP.GE.AND P3, PT, R31, R84, PT ;  /* 0x000000541f00720c */ /* 0x000fda0003f66270 */
[----:B------:R-:W-:Y:S05]  /*63e0*/  @P3 BRA `(.L_x_379) ;  /* 0x0000000000e83947 */ /* 0x000fea0003800000 */
[----:B------:R-:W-:-:S04]  /*63f0*/  IADD3 R4, P3, R79, R31, RZ ;  /* 0x0000001f4f047210 */ /* 0x000fc80007f7e0ff */
[----:B------:R-:W-:-:S05]  /*6400*/  LEA.HI.X.SX32 R5, R31, R78, 0x1, P3 ;  /* 0x0000004e1f057211 */ /* 0x000fca00018f0eff */
[----:B--2---:R2:W-:Y:S01]  /*6410*/  ST.E.128 desc[UR40][R4.64], R12 ;  /* 0x0000000c04007985 */ /* 0x0045e2000c101d28 */
[----:B------:R-:W-:Y:S05]  /*6420*/  BRA `(.L_x_379) ;  /* 0x0000000000d87947 */ /* 0x000fea0003800000 */
.L_x_371:
[----:B------:R-:W-:-:S13]  /*6430*/  ISETP.NE.AND P2, PT, R157, 0x3, PT ;  /* 0x000000039d00780c */ /* 0x000fda0003f45270 */
[----:B------:R-:W-:Y:S05]  /*6440*/  @!P2 BRA `(.L_x_402) ;  /* 0x000000000004a947 */ /* 0x000fea0003800000 */
[----:B------:R-:W-:Y:S01]  /*6450*/  BPT.TRAP 0x1 ;  /* 0x000000040000795c */ /* 0x000fe20000300000 */
.L_x_402:
[----:B------:R-:W-:Y:S01]  /*6460*/  IMAD R70, R19, 0x8, R18 ;  /* 0x0000000813467824 */ /* 0x000fe200078e0212 */
[----:B------:R-:W-:Y:S01]  /*6470*/  SHF.L.U32 R76, R154, 0x1f, RZ ;  /* 0x0000001f9a4c7819 */ /* 0x000fe200000006ff */
[----:B------:R-:W-:Y:S01]  /*6480*/  BSSY B1, `(.L_x_403) ;  /* 0x0000004000017945 */ /* 0x000fe20003800000 */
[----:B------:R-:W-:Y:S02]  /*6490*/  SHF.R.S32.HI R73, RZ, 0x1f, R74 ;  /* 0x0000001fff497819 */ /* 0x000fe4000001144a */
[----:B------:R-:W0:Y:S02]  /*64a0*/  SYNCS.PHASECHK.TRANS64.TRYWAIT P3, [R70+URZ+0x19c90], R76 ;  /* 0x019c904c460075a7 */ /* 0x000e24000806017f */
[----:B0-----:R-:W-:Y:S05]  /*64b0*/  @!P3 BRA `(.L_x_404) ;  /* 0x000001480078b947 */ /* 0x001fea0003800000 */
.L_x_639:
[----:B------:R-:W-:Y:S05]  /*64c0*/  BSYNC B1 ;  /* 0x0000000000017941 */ /* 0x000fea0003800000 */
.L_x_403:
[----:B------:R-:W-:Y:S01]  /*64d0*/  ULDC.64 UR4, c[0x0][0x300] ;  /* 0x0000c00000047ab9 */ /* 0x000fe20000000a00 */
[----:B-----5:R-:W-:Y:S01]  /*64e0*/  SHF.R.S32.HI R72, RZ, 0x1f, R75 ;  /* 0x0000001fff487819 */ /* 0x020fe2000001144b */
[----:B------:R-:W-:Y:S01]  /*64f0*/  IMAD R7, R73, UR4, RZ ;  /* 0x0000000449077c24 */ /* 0x000fe2000f8e02ff */
[----:B------:R-:W-:Y:S01]  /*6500*/  ULDC.64 UR6, c[0x0][0x2e8] ;  /* 0x0000ba0000067ab9 */ /* 0x000fe20000000a00 */
[----:B------:R-:W-:-:S04]  /*6510*/  IMAD.WIDE.U32 R4, R74, UR4, RZ ;  /* 0x000000044a047c25 */ /* 0x000fc8000f8e00ff */
[----:B------:R-:W-:Y:S01]  /*6520*/  IMAD R7, R74, UR5, R7 ;  /* 0x000000054a077c24 */ /* 0x000fe2000f8e0207 */
[----:B------:R-:W-:Y:S01]  /*6530*/  ULDC.64 UR4, c[0x0][0x310] ;  /* 0x0000c40000047ab9 */ /* 0x000fe20000000a00 */
[----:B------:R-:W-:Y:S02]  /*6540*/  IMAD R71, R2, -0x80, R41 ;  /* 0xffffff8002477824 */ /* 0x000fe400078e0229 */
[----:B------:R-:W-:Y:S02]  /*6550*/  IMAD R6, R72, UR4, RZ ;  /* 0x0000000448067c24 */ /* 0x000fe4000f8e02ff */
[----:B------:R-:W-:Y:S01]  /*6560*/  IMAD.IADD R5, R5, 0x1, R7 ;  /* 0x0000000105057824 */ /* 0x000fe200078e0207 */
[----:B------:R-:W-:Y:S01]  /*6570*/  VIMNMX R71, R71, 0x80, PT ;  /* 0x0000008047477848 */ /* 0x000fe20003fe0100 */
[C---:B------:R-:W-:Y:S02]  /*6580*/  IMAD R7, R75.reuse, UR5, R6 ;  /* 0x000000054b077c24 */ /* 0x040fe4000f8e0206 */
[----:B------:R-:W-:Y:S01]  /*6590*/  IMAD.WIDE.U32 R4, R75, UR4, R4 ;  /* 0x000000044b047c25 */ /* 0x000fe2000f8e0004 */
[----:B------:R-:W-:-:S03]  /*65a0*/  ULDC.64 UR4, c[0x0][0x308] ;  /* 0x0000c20000047ab9 */ /* 0x000fc60000000a00 */
[----:B------:R-:W-:Y:S02]  /*65b0*/  IMAD.IADD R5, R5, 0x1, R7 ;  /* 0x0000000105057824 */ /* 0x000fe400078e0207 */
[----:B------:R-:W-:Y:S01]  /*65c0*/  IMAD.WIDE.U32 R4, R22, UR4, R4 ;  /* 0x0000000416047c25 */ /* 0x000fe2000f8e0004 */
[----:B------:R-:W-:-:S03]  /*65d0*/  UMOV UR4, 0xffffffff ;  /* 0xffffffff00047882 */ /* 0x000fc60000000000 */
[----:B------:R-:W-:Y:S01]  /*65e0*/  IMAD R13, R22, UR5, R5 ;  /* 0x00000005160d7c24 */ /* 0x000fe2000f8e0205 */
[----:B------:R-:W-:-:S04]  /*65f0*/  IADD3 R4, P3, R4, UR6, RZ ;  /* 0x0000000604047c10 */ /* 0x000fc8000ff7e0ff */
[----:B------:R-:W-:Y:S02]  /*6600*/  IADD3.X R13, R13, UR7, RZ, P3, !PT ;  /* 0x000000070d0d7c10 */ /* 0x000fe40009ffe4ff */
[----:B------:R-:W-:Y:S01]  /*6610*/  ISETP.GT.AND P3, PT, R71, R155, PT ;  /* 0x0000009b4700720c */ /* 0x000fe20003f64270 */
[----:B------:R-:W-:-:S12]  /*6620*/  BRA.DIV UR4, `(.L_x_405) ;  /* 0x0000014a04307947 */ /* 0x000fd8000b800000 */
[----:B------:R1:W2:Y:S04]  /*6630*/  SHFL.IDX PT, R5, R13, RZ, 0x1e1f ;  /* 0x001e1fff0d057589 */ /* 0x0002a800000e0000 */
[----:B------:R1:W3:Y:S02]  /*6640*/  SHFL.IDX PT, R14, R4, RZ, 0x1e1f ;  /* 0x001e1fff040e7589 */ /* 0x0002e400000e0000 */
.L_x_643:
[----:B------:R-:W-:Y:S05]  /*6650*/  @!P3 BRA `(.L_x_379) ;  /* 0x00000000004cb947 */ /* 0x000fea0003800000 */
[----:B------:R-:W4:Y:S01]  /*6660*/  LDL R6, [R1+0xc] ;  /* 0x00000c0001067983 */ /* 0x000f220000100800 */
[----:B------:R-:W-:-:S03]  /*6670*/  ULDC UR4, c[0x0][0x2f4] ;  /* 0x0000bd0000047ab9 */ /* 0x000fc60000000800 */
[----:B-1----:R-:W5:Y:S01]  /*6680*/  LDL R4, [R1] ;  /* 0x0000000001047983 */ /* 0x002f620000100800 */
[----:B------:R-:W-:-:S13]  /*6690*/  ISETP.GE.AND P3, PT, R16, UR4, PT ;  /* 0x0000000410007c0c */ /* 0x000fda000bf66270 */
[----:B---3--:R-:W-:-:S05]  /*66a0*/  @!P3 IADD3 R12, P4, R16, R14, RZ ;  /* 0x0000000e100cb210 */ /* 0x008fca0007f9e0ff */
[----:B--2---:R-:W-:Y:S01]  /*66b0*/  @!P3 IMAD.X R13, R5, 0x1, R17, P4 ;  /* 0x00000001050db824 */ /* 0x004fe200020e0611 */
[----:B------:R-:W-:-:S13]  /*66c0*/  ISETP.GE.AND P4, PT, R23, UR4, PT ;  /* 0x0000000417007c0c */ /* 0x000fda000bf86270 */
[----:B------:R-:W-:-:S05]  /*66d0*/  @!P4 IADD3 R8, P5, R23, R14, RZ ;  /* 0x0000000e1708c210 */ /* 0x000fca0007fbe0ff */
[----:B----4-:R-:W-:Y:S01]  /*66e0*/  @!P4 IMAD.X R9, R5, 0x1, R6, P5 ;  /* 0x000000010509c824 */ /* 0x010fe200028e0606 */
[----:B------:R-:W-:-:S13]  /*66f0*/  ISETP.GE.AND P5, PT, R67, UR4, PT ;  /* 0x0000000443007c0c */ /* 0x000fda000bfa6270 */
[----:B-----5:R-:W-:-:S05]  /*6700*/  @!P5 IMAD.SHL.U32 R4, R4, 0x10, RZ ;  /* 0x000000100404d824 */ /* 0x020fca00078e00ff */
[----:B------:R-:W-:-:S04]  /*6710*/  @!P5 IADD3 R10, P6, R4, R14, RZ ;  /* 0x0000000e040ad210 */ /* 0x000fc80007fde0ff */
[----:B------:R-:W-:Y:S02]  /*6720*/  @!P5 LEA.HI.X.SX32 R11, R4, R5, 0x1, P6 ;  /* 0x00000005040bd211 */ /* 0x000fe400030f0eff */
[----:B------:R-:W1:Y:S04]  /*6730*/  @!P3 LDS.128 R4, [R69+0x13800] ;  /* 0x013800004504b984 */ /* 0x000e680000000c00 */
[----:B-1----:R-:W-:Y:S04]  /*6740*/  @!P3 ST.E.128 desc[UR40][R12.64], R4 ;  /* 0x000000040c00b985 */ /* 0x002fe8000c101d28 */
[----:B------:R-:W1:Y:S04]  /*6750*/  @!P5 LDS.128 R4, [R69+0x14800] ;  /* 0x014800004504d984 */ /* 0x000e680000000c00 */
[----:B-1----:R-:W-:Y:S04]  /*6760*/  @!P5 ST.E.128 desc[UR40][R10.64], R4 ;  /* 0x000000040a00d985 */ /* 0x002fe8000c101d28 */
[----:B------:R-:W1:Y:S04]  /*6770*/  @!P4 LDS.128 R4, [R69+0x15800] ;  /* 0x015800004504c984 */ /* 0x000e680000000c00 */
[----:B-1----:R4:W-:Y:S02]  /*6780*/  @!P4 ST.E.128 desc[UR40][R8.64], R4 ;  /* 0x000000040800c985 */ /* 0x0029e4000c101d28 */
.L_x_379:
[----:B------:R-:W-:Y:S05]  /*6790*/  BSYNC B0 ;  /* 0x0000000000007941 */ /* 0x000fea0003800000 */
.L_x_370:
[----:B012-4-:R-:W0:Y:S01]  /*67a0*/  S2R R4, SR_TID.X ;  /* 0x0000000000047919 */ /* 0x017e220000002100 */
[----:B------:R-:W-:Y:S01]  /*67b0*/  @!PT LDS RZ, [RZ] ;  /* 0x00000000fffff984 */ /* 0x000fe20000000800 */
[----:B------:R-:W-:Y:S01]  /*67c0*/  @!PT LDS RZ, [RZ] ;  /* 0x00000000fffff984 */ /* 0x000fe20000000800 */
[----:B------:R-:W-:Y:S01]  /*67d0*/  @!PT LDS RZ, [RZ] ;  /* 0x00000000fffff984 */ /* 0x000fe20000000800 */
[----:B------:R-:W-:Y:S01]  /*67e0*/  @!PT LDS RZ, [RZ] ;  /* 0x00000000fffff984 */ /* 0x000fe20000000800 */
[----:B------:R1:W-:Y:S06]  /*67f0*/  MEMBAR.ALL.CTA ;  /* 0x0000000000007992 */ /* 0x0003ec0000008000 */
[----:B-1----:R-:W1:Y:S01]  /*6800*/  FENCE.VIEW.ASYNC.S ;  /* 0x00000000000073c6 */ /* 0x002e620000000000 */
[----:B------:R-:W-:Y:S05]  /*6810*/  WARPSYNC.ALL ;  /* 0x0000000000007948 */ /* 0x000fea0003800000 */
[----:B------:R-:W-:Y:S01]  /*6820*/  BSSY B0, `(.L_x_406) ;  /* 0x0000008000007945 */ /* 0x000fe20003800000 */
[----:B-1----:R1:W-:Y:S01]  /*6830*/  BAR.SYNC.DEFER_BLOCKING R56, 0x80 ;  /* 0x000200380000751d */ /* 0x0023e20000010000 */
[----:B0-----:R-:W-:-:S13]  /*6840*/  LOP3.LUT P3, RZ, R4, 0x7f, RZ, 0xc0, !PT ;  /* 0x0000007f04ff7812 */ /* 0x001fda000786c0ff */
[----:B------:R-:W-:-:S05]  /*6850*/  @!P3 VIADD R4, R70, 0x19ca0 ;  /* 0x00019ca04604b836 */ /* 0x000fca0000000000 */
[----:B------:R-:W-:-:S04]  /*6860*/  @!P3 PRMT R4, RZ, 0x654, R4 ;  /* 0x00000654ff04b816 */ /* 0x000fc80000000004 */
[----:B------:R1:W-:Y:S01]  /*6870*/  @!P3 SYNCS.ARRIVE.TRANS64.RED.A1T0 RZ, [R4+URZ], RZ ;  /* 0x000000ff04ffb9a7 */ /* 0x0003e2000810043f */
[----:B------:R-:W-:Y:S05]  /*6880*/  @!P2 BRA `(.L_x_407) ;  /* 0x000000000004a947 */ /* 0x000fea0003800000 */
[----:B------:R-:W-:Y:S01]  /*6890*/  BPT.TRAP 0x1 ;  /* 0x000000040000795c */ /* 0x000fe20000300000 */
.L_x_407:
[----:B------:R-:W-:Y:S05]  /*68a0*/  BSYNC B0 ;  /* 0x0000000000007941 */ /* 0x000fea0003800000 */
.L_x_406:
[----:B------:R-:W0:Y:S01]  /*68b0*/  SYNCS.PHASECHK.TRANS64.TRYWAIT P2, [R70+URZ+0x19cb0], R76 ;  /* 0x019cb04c460075a7 */ /* 0x000e22000804017f */
[----:B------:R-:W-:Y:S04]  /*68c0*/  BSSY B0, `(.L_x_408) ;  /* 0x0000002000007945 */ /* 0x000fe80003800000 */
[----:B0-----:R-:W-:Y:S05]  /*68d0*/  @!P2 BRA `(.L_x_409) ;  /* 0x0000014400c8a947 */ /* 0x001fea0003800000 */
.L_x_644:
[----:B------:R-:W-:Y:S05]  /*68e0*/  BSYNC B0 ;  /* 0x0000000000007941 */ /* 0x000fea0003800000 */
.L_x_408:
[----:B------:R-:W-:Y:S01]  /*68f0*/  ULDC.64 UR4, c[0x0][0x328] ;  /* 0x0000ca0000047ab9 */ /* 0x000fe20000000a00 */
[----:B------:R-:W-:Y:S01]  /*6900*/  ULDC.64 UR6, c[0x0][0x318] ;  /* 0x0000c60000067ab9 */ /* 0x000fe20000000a00 */
[----:B------:R-:W-:Y:S01]  /*6910*/  IMAD R73, R73, UR4, RZ ;  /* 0x0000000449497c24 */ /* 0x000fe2000f8e02ff */
[----:B------:R-:W-:Y:S01]  /*6920*/  BSSY B0, `(.L_x_410) ;  /* 0x0000025000007945 */ /* 0x000fe20003800000 */
[----:B-1----:R-:W-:-:S04]  /*6930*/  IMAD.WIDE.U32 R4, R74, UR4, RZ ;  /* 0x000000044a047c25 */ /* 0x002fc8000f8e00ff */
        /* <DEDUP_REMOVED lines=8> */
[----:B------:R-:W-:-:S04]  /*69c0*/  IMAD.WIDE.U32 R4, R22, UR4, R4 ;  /* 0x0000000416047c25 */ /* 0x000fc8000f8e0004 */
[----:B------:R-:W-:Y:S01]  /*69d0*/  IMAD R5, R22, UR5, R5 ;  /* 0x0000000516057c24 */ /* 0x000fe2000f8e0205 */
[----:B------:R-:W-:-:S04]  /*69e0*/  IADD3 R4, P2, R4, UR6, RZ ;  /* 0x0000000604047c10 */ /* 0x000fc8000ff5e0ff */
[----:B------:R-:W-:Y:S02]  /*69f0*/  IADD3.X R5, R5, UR7, RZ, P2, !PT ;  /* 0x0000000705057c10 */ /* 0x000fe400097fe4ff */
[----:B------:R-:W-:Y:S01]  /*6a00*/  ISETP.GT.AND P2, PT, R71, R155, PT ;  /* 0x0000009b4700720c */ /* 0x000fe20003f44270 */
[----:B------:R-:W1:Y:S04]  /*6a10*/  SHFL.IDX PT, R4, R4, RZ, 0x1e1f ;  /* 0x001e1fff04047589 */ /* 0x000e6800000e0000 */
[----:B------:R-:W2:Y:S08]  /*6a20*/  SHFL.IDX PT, R5, R5, RZ, 0x1e1f ;  /* 0x001e1fff05057589 */ /* 0x000eb000000e0000 */
[----:B------:R-:W-:Y:S05]  /*6a30*/  @!P2 BRA `(.L_x_411) ;  /* 0x00000000004ca947 */ /* 0x000fea0003800000 */
[----:B------:R-:W4:Y:S01]  /*6a40*/  LDL R10, [R1+0xc] ;  /* 0x00000c00010a7983 */ /* 0x000f220000100800 */
[----:B------:R-:W-:-:S03]  /*6a50*/  ULDC UR4, c[0x0][0x2f4] ;  /* 0x0000bd0000047ab9 */ /* 0x000fc60000000800 */
[----:B------:R-:W5:Y:S01]  /*6a60*/  LDL R6, [R1] ;  /* 0x0000000001067983 */ /* 0x000f620000100800 */
[----:B------:R-:W-:-:S13]  /*6a70*/  ISETP.GE.AND P2, PT, R16, UR4, PT ;  /* 0x0000000410007c0c */ /* 0x000fda000bf46270 */
[----:B-1----:R-:W-:-:S05]  /*6a80*/  @!P2 IADD3 R12, P4, R16, R4, RZ ;  /* 0x00000004100ca210 */ /* 0x002fca0007f9e0ff */
        /* <DEDUP_REMOVED lines=14> */
.L_x_411:
[----:B------:R-:W-:Y:S05]  /*6b70*/  BSYNC B0 ;  /* 0x0000000000007941 */ /* 0x000fea0003800000 */
.L_x_410:
[----:B------:R-:W-:Y:S01]  /*6b80*/  @!PT LDS RZ, [RZ] ;  /* 0x00000000fffff984 */ /* 0x000fe20000000800 */
[----:B------:R-:W-:Y:S01]  /*6b90*/  @!PT LDS RZ, [RZ] ;  /* 0x00000000fffff984 */ /* 0x000fe20000000800 */
[----:B------:R-:W-:Y:S01]  /*6ba0*/  @!PT LDS RZ, [RZ] ;  /* 0x00000000fffff984 */ /* 0x000fe20000000800 */
[----:B------:R-:W-:Y:S01]  /*6bb0*/  @!PT LDS RZ, [RZ] ;  /* 0x00000000fffff984 */ /* 0x000fe20000000800 */
[----:B------:R5:W-:Y:S06]  /*6bc0*/  MEMBAR.ALL.CTA ;  /* 0x0000000000007992 */ /* 0x000bec0000008000 */
[----:B-----5:R-:W5:Y:S01]  /*6bd0*/  FENCE.VIEW.ASYNC.S ;  /* 0x00000000000073c6 */ /* 0x020f620000000000 */
[----:B0-----:R-:W-:Y:S01]  /*6be0*/  @!P3 VIADD R70, R70, 0x19cc0 ;  /* 0x00019cc04646b836 */ /* 0x001fe20000000000 */
[----:B-----5:R0:W-:Y:S04]  /*6bf0*/  BAR.SYNC.DEFER_BLOCKING R56, 0x80 ;  /* 0x000200380000751d */ /* 0x0201e80000010000 */
[----:B------:R-:W-:Y:S01]  /*6c00*/  @!P3 PRMT R70, RZ, 0x654, R70 ;  /* 0x00000654ff46b816 */ /* 0x000fe20000000046 */
[----:B------:R-:W-:Y:S01]  /*6c10*/  VIADD R19, R19, 0x1 ;  /* 0x0000000113137836 */ /* 0x000fe20000000000 */
[----:B------:R-:W-:-:S02]  /*6c20*/  PLOP3.LUT P2, PT, PT, PT, PT, 0x8, 0x0 ;  /* 0x000000000000781c */ /* 0x000fc40003f4e170 */
[----:B------:R0:W-:Y:S02]  /*6c30*/  @!P3 SYNCS.ARRIVE.TRANS64.RED.A1T0 RZ, [R70+URZ], RZ ;  /* 0x000000ff46ffb9a7 */ /* 0x0001e4000810043f */
[----:B------:R-:W-:-:S04]  /*6c40*/  ISETP.NE.AND P3, PT, R19, 0x2, PT ;  /* 0x000000021300780c */ /* 0x000fc80003f65270 */
[----:B--2-4-:R-:W-:Y:S02]  /*6c50*/  SEL R5, RZ, 0x1, P3 ;  /* 0x00000001ff057807 */ /* 0x014fe40001800000 */
[----:B------:R-:W-:Y:S02]  /*6c60*/  SEL R19, R19, RZ, P3 ;  /* 0x000000ff13137207 */ /* 0x000fe40001800000 */
[----:B------:R-:W-:Y:S01]  /*6c70*/  LOP3.LUT R154, R154, R5, RZ, 0x3c, !PT ;  /* 0x000000059a9a7212 */ /* 0x000fe200078e3cff */
[----:B0-----:R-:W-:Y:S06]  /*6c80*/  @P1 BRA `(.L_x_412) ;  /* 0xffffffb800101947 */ /* 0x001fec000383ffff */
.L_x_365:
[----:B------:R-:W-:Y:S04]  /*6c90*/  BSSY B0, `(.L_x_413) ;  /* 0x0000004000007945 */ /* 0x000fe80003800000 */
[----:B------:R-:W-:Y:S05]  /*6ca0*/  @P2 BRA `(.L_x_414) ;  /* 0x0000000000082947 */ /* 0x000fea0003800000 */
[----:B------:R-:W2:Y:S02]  /*6cb0*/  FENCE.VIEW.ASYNC.G ;  /* 0x00000000000073c6 */ /* 0x000ea40000000100 */
[----:B--2---:R-:W-:Y:S06]  /*6cc0*/  BAR.ARV 0xc, 0x200 ;  /* 0x0308000000007b1d */ /* 0x004fec0000002000 */
.L_x_414:
[----:B------:R-:W-:Y:S05]  /*6cd0*/  BSYNC B0 ;  /* 0x0000000000007941 */ /* 0x000fea0003800000 */
.L_x_413:
[----:B------:R-:W2:Y:S01]  /*6ce0*/  LDL R0, [R1+0x28] ;  /* 0x0000280001007983 */ /* 0x000ea20000100800 */
[----:B------:R-:W-:Y:S01]  /*6cf0*/  ULDC.64 UR4, c[0x0][0x990] ;  /* 0x0002640000047ab9 */ /* 0x000fe20000000a00 */
[----:B------:R-:W-:Y:S02]  /*6d00*/  ULDC.64 UR6, c[0x0][0x998] ;  /* 0x0002660000067ab9 */ /* 0x000fe40000000a00 */
[----:B01----:R-:W4:Y:S04]  /*6d10*/  LDL R4, [R1+0x50] ;  /* 0x0000500001047983 */ /* 0x003f280000100800 */
[----:B------:R-:W3:Y:S01]  /*6d20*/  LDL R6, [R1+0x34] ;  /* 0x0000340001067983 */ /* 0x000ee20000100800 */
[----:B------:R-:W-:Y:S02]  /*6d30*/  ISETP.NE.U32.AND P0, PT, RZ, UR4, PT ;  /* 0x00000004ff007c0c */ /* 0x000fe4000bf05070 */
[----:B------:R-:W-:-:S02]  /*6d40*/  ISETP.NE.U32.AND P1, PT, RZ, UR6, PT ;  /* 0x00000006ff007c0c */ /* 0x000fc4000bf25070 */
[----:B------:R-:W-:Y:S02]  /*6d50*/  ISETP.NE.AND.EX P0, PT, RZ, UR5, PT, P0 ;  /* 0x00000005ff007c0c */ /* 0x000fe4000bf05300 */
[----:B------:R-:W-:-:S11]  /*6d60*/  ISETP.NE.AND.EX P1, PT, RZ, UR7, PT, P1 ;  /* 0x00000007ff007c0c */ /* 0x000fd6000bf25310 */
[----:B------:R-:W4:Y:S08]  /*6d70*/  @P0 LDC.64 R8, c[0x0][0x9a8] ;  /* 0x00026a00ff080b82 */ /* 0x000f300000000a00 */
[----:B------:R-:W0:Y:S08]  /*6d80*/  @P1 LDC.64 R10, c[0x0][0x9b8] ;  /* 0x00026e00ff0a1b82 */ /* 0x000e300000000a00 */
[----:B------:R-:W1:Y:S08]  /*6d90*/  @P1 LDC.64 R2, c[0x0][0x9c0] ;  /* 0x00027000ff021b82 */ /* 0x000e700000000a00 */
[----:B------:R-:W1:Y:S01]  /*6da0*/  @P0 LDC.64 R12, c[0x0][0x9b0] ;  /* 0x00026c00ff0c0b82 */ /* 0x000e620000000a00 */
[----:B--2---:R-:W-:Y:S01]  /*6db0*/  LOP3.LUT P4, RZ, R0, 0x4, RZ, 0xc0, !PT ;  /* 0x0000000400ff7812 */ /* 0x004fe2000788c0ff */
[----:B----4-:R-:W-:-:S02]  /*6dc0*/  @P0 IMAD R0, R4, R8, RZ ;  /* 0x0000000804000224 */ /* 0x010fc400078e02ff */
[----:B0-----:R-:W-:Y:S02]  /*6dd0*/  @P1 IMAD R4, R4, R10, RZ ;  /* 0x0000000a04041224 */ /* 0x001fe400078e02ff */
[C---:B---3--:R-:W-:Y:S02]  /*6de0*/  @P0 IMAD R9, R6.reuse, R9, R0 ;  /* 0x0000000906090224 */ /* 0x048fe400078e0200 */
[C---:B------:R-:W-:Y:S02]  /*6df0*/  @P1 IMAD R11, R6.reuse, R11, R4 ;  /* 0x0000000b060b1224 */ /* 0x040fe400078e0204 */
[----:B------:R-:W-:-:S04]  /*6e00*/  @P0 IMAD.WIDE.U32 R4, R6, R8, RZ ;  /* 0x0000000806040225 */ /* 0x000fc800078e00ff */
[----:B------:R-:W-:Y:S01]  /*6e10*/  @P1 IMAD.WIDE.U32 R6, R6, R10, RZ ;  /* 0x0000000a06061225 */ /* 0x000fe200078e00ff */
[----:B------:R-:W-:-:S03]  /*6e20*/  @P0 IADD3 R5, R5, R9, RZ ;  /* 0x0000000905050210 */ /* 0x000fc60007ffe0ff */
[----:B------:R-:W-:Y:S02]  /*6e30*/  @P1 IMAD.IADD R7, R7, 0x1, R11 ;  /* 0x0000000107071824 */ /* 0x000fe400078e020b */
[----:B-1----:R-:W-:-:S04]  /*6e40*/  @P0 IMAD.WIDE.U32 R4, R22, R12, R4 ;  /* 0x0000000c16040225 */ /* 0x002fc800078e0004 */
[----:B------:R-:W-:Y:S01]  /*6e50*/  @P1 IMAD.WIDE.U32 R8, R22, R2, R6 ;  /* 0x0000000216081225 */ /* 0x000fe200078e0006 */
[----:B------:R-:W-:Y:S01]  /*6e60*/  @P0 LEA R6, P2, R4, UR4, 0x2 ;  /* 0x0000000404060c11 */ /* 0x000fe2000f8410ff */
[----:B------:R-:W-:Y:S02]  /*6e70*/  ULDC UR4, c[0x0][0x988] ;  /* 0x0002620000047ab9 */ /* 0x000fe40000000800 */
[----:B------:R-:W-:Y:S01]  /*6e80*/  @P1 IMAD R3, R22, R3, R9 ;  /* 0x0000000316031224 */ /* 0x000fe200078e0209 */
[----:B------:R-:W-:Y:S01]  /*6e90*/  @P1 LEA R10, P3, R8, UR6, 0x2 ;  /* 0x00000006080a1c11 */ /* 0x000fe2000f8610ff */
[----:B------:R-:W-:Y:S02]  /*6ea0*/  @P0 IMAD R5, R22, R13, R5 ;  /* 0x0000000d16050224 */ /* 0x000fe400078e0205 */
[----:B------:R-:W-:Y:S01]  /*6eb0*/  IMAD.MOV.U32 R0, RZ, RZ, 0x3f800000 ;  /* 0x3f800000ff007424 */ /* 0x000fe200078e00ff */
[----:B------:R-:W-:Y:S01]  /*6ec0*/  @P1 LEA.HI.X R11, R8, UR7, R3, 0x2, P3 ;  /* 0x00000007080b1c11 */ /* 0x000fe200098f1403 */
[----:B------:R-:W-:Y:S01]  /*6ed0*/  IMAD.MOV.U32 R3, RZ, RZ, 0x3f800000 ;  /* 0x3f800000ff037424 */ /* 0x000fe200078e00ff */
[----:B------:R-:W-:-:S03]  /*6ee0*/  @P0 LEA.HI.X R7, R4, UR5, R5, 0x2, P2 ;  /* 0x0000000504070c11 */ /* 0x000fc600090f1405 */
[----:B------:R-:W2:Y:S04]  /*6ef0*/  @P1 LDG.E R0, desc[UR40][R10.64] ;  /* 0x000000280a001981 */ /* 0x000ea8000c1e1900 */
[----:B------:R-:W2:Y:S01]  /*6f00*/  @P0 LDG.E R3, desc[UR40][R6.64] ;  /* 0x0000002806030981 */ /* 0x000ea2000c1e1900 */
[----:B------:R-:W-:Y:S01]  /*6f10*/  BSSY B0, `(.L_x_415) ;  /* 0x0000023000007945 */ /* 0x000fe20003800000 */
[----:B--2---:R-:W-:Y:S01]  /*6f20*/  FMUL.FTZ R0, R3, R0 ;  /* 0x0000000003007220 */ /* 0x004fe20000410000 */
[----:B------:R-:W-:-:S03]  /*6f30*/  IMAD.MOV.U32 R3, RZ, RZ, RZ ;  /* 0x000000ffff037224 */ /* 0x000fc600078e00ff */
[----:B------:R-:W-:Y:S01]  /*6f40*/  FMUL.FTZ R2, R0, UR4 ;  /* 0x0000000400027c20 */ /* 0x000fe20008410000 */
[----:B------:R-:W-:Y:S06]  /*6f50*/  @!P4 BRA `(.L_x_416) ;  /* 0x000000000078c947 */ /* 0x000fec0003800000 */
[----:B------:R-:W2:Y:S01]  /*6f60*/  LDL R14, [R1+0x40] ;  /* 0x00004000010e7983 */ /* 0x000ea20000100800 */
[----:B------:R-:W-:Y:S01]  /*6f70*/  ULDC UR4, c[0x0][0x9f0] ;  /* 0x00027c0000047ab9 */ /* 0x000fe20000000800 */
[----:B--2---:R-:W-:-:S04]  /*6f80*/  ISETP.NE.AND P0, PT, R14, RZ, PT ;  /* 0x000000ff0e00720c */ /* 0x004fc80003f05270 */
[----:B------:R-:W-:-:S04]  /*6f90*/  SEL R9, R14, UR4, P0 ;  /* 0x000000040e097c07 */ /* 0x000fc80008000000 */
[-C--:B------:R-:W-:Y:S02]  /*6fa0*/  IABS R6, R9.reuse ;  /* 0x0000000900067213 */ /* 0x080fe40000000000 */
[----:B------:R-:W-:Y:S02]  /*6fb0*/  IADD3 R0, R26, -0x1, R9 ;  /* 0xffffffff1a007810 */ /* 0x000fe40007ffe009 */
[----:B------:R-:W0:Y:S01]  /*6fc0*/  I2F.RP R3, R6 ;  /* 0x0000000600037306 */ /* 0x000e220000209400 */
[-C--:B------:R-:W-:Y:S02]  /*6fd0*/  IABS R10, R9.reuse ;  /* 0x00000009000a7213 */ /* 0x080fe40000000000 */
[----:B------:R-:W-:Y:S02]  /*6fe0*/  IABS R8, R0 ;  /* 0x0000000000087213 */ /* 0x000fe40000000000 */
[----:B------:R-:W-:-:S04]  /*6ff0*/  LOP3.LUT R0, R0, R9, RZ, 0x3c, !PT ;  /* 0x0000000900007212 */ /* 0x000fc800078e3cff */
[----:B------:R-:W-:Y:S01]  /*7000*/  ISETP.GE.AND P2, PT, R0, RZ, PT ;  /* 0x000000ff0000720c */ /* 0x000fe20003f46270 */
[----:B0-----:R-:W0:Y:S02]  /*7010*/  MUFU.RCP R3, R3 ;  /* 0x0000000300037308 */ /* 0x001e240000001000 */
[----:B0-----:R-:W-:Y:S02]  /*7020*/  VIADD R4, R3, 0xffffffe ;  /* 0x0ffffffe03047836 */ /* 0x001fe40000000000 */
[----:B------:R-:W-:-:S04]  /*7030*/  IMAD.MOV R3, RZ, RZ, -R10 ;  /* 0x000000ffff037224 */ /* 0x000fc800078e0a0a */
[----:B------:R0:W1:Y:S02]  /*7040*/  F2I.FTZ.U32.TRUNC.NTZ R5, R4 ;  /* 0x0000000400057305 */ /* 0x000064000021f000 */
[----:B0-----:R-:W-:Y:S02]  /*7050*/  IMAD.MOV.U32 R4, RZ, RZ, RZ ;  /* 0x000000ffff047224 */ /* 0x001fe400078e00ff */
[----:B-1----:R-:W-:-:S04]  /*7060*/  IMAD.MOV R7, RZ, RZ, -R5 ;  /* 0x000000ffff077224 */ /* 0x002fc800078e0a05 */
[----:B------:R-:W-:-:S04]  /*7070*/  IMAD R7, R7, R6, RZ ;  /* 0x0000000607077224 */ /* 0x000fc800078e02ff */
[----:B------:R-:W-:-:S06]  /*7080*/  IMAD.HI.U32 R5, R5, R7, R4 ;  /* 0x0000000705057227 */ /* 0x000fcc00078e0004 */
        /* <DEDUP_REMOVED lines=11> */
.L_x_416:
[----:B------:R-:W-:Y:S05]  /*7140*/  BSYNC B0 ;  /* 0x0000000000007941 */ /* 0x000fea0003800000 */
.L_x_415:
[----:B------:R-:W2:Y:S01]  /*7150*/  LDL R0, [R1+0x5c] ;  /* 0x00005c0001007983 */ /* 0x000ea20000100800 */
[----:B------:R-:W-:Y:S02]  /*7160*/  PLOP3.LUT P0, PT, PT, PT, PT, 0x80, 0x0 ;  /* 0x000000000000781c */ /* 0x000fe40003f0f070 */
        /* <DEDUP_REMOVED lines=22> */
[----:B------:R-:W-:Y:S01]  /*72d0*/  IMAD.MOV.U32 R132, RZ, RZ, RZ ;  /* 0x000000ffff847224 */ /* 0x000fe200078e00ff */
[----:B------:R-:W-:Y:S02]  /*72e0*/  CS2R R134, SRZ ;  /* 0x0000000000867805 */ /* 0x000fe4000001ff00 */
[----:B------:R-:W-:Y:S01]  /*72f0*/  CS2R R130, SRZ ;  /* 0x0000000000827805 */ /* 0x000fe2000001ff00 */
[----:B--2---:R-:W-:Y:S02]  /*7300*/  IMAD R4, R0, R3, RZ ;  /* 0x0000000300047224 */ /* 0x004fe400078e02ff */
[----:B------:R-:W-:-:S03]  /*7310*/  IMAD.MOV.U32 R0, RZ, RZ, RZ ;  /* 0x000000ffff007224 */ /* 0x000fc600078e00ff */
[----:B------:R0:W-:Y:S01]  /*7320*/  STL [R1+0x2c], R4 ;  /* 0x00002c0401007387 */ /* 0x0001e20000100800 */
[----:B------:R-:W-:Y:S01]  /*7330*/  VIADDMNMX R90, R4, R3, R26, PT ;  /* 0x00000003045a7246 */ /* 0x000fe2000380011a */
[----:B------:R-:W-:-:S03]  /*7340*/  IMAD.MOV.U32 R3, RZ, RZ, RZ ;  /* 0x000000ffff037224 */ /* 0x000fc600078e00ff */
[----:B------:R-:W-:-:S13]  /*7350*/  ISETP.GT.AND P1, PT, R90, R4, PT ;  /* 0x000000045a00720c */ /* 0x000fda0003f24270 */
[----:B0-----:R-:W-:Y:S05]  /*7360*/  @!P1 BRA `(.L_x_417) ;  /* 0x0000008c00e49947 */ /* 0x001fea0003800000 */
[----:B------:R-:W0:Y:S01]  /*7370*/  S2R R4, SR_TID.X ;  /* 0x0000000000047919 */ /* 0x000e220000002100 */
[----:B------:R-:W-:Y:S01]  /*7380*/  VIADD R26, R18, 0xf000 ;  /* 0x0000f000121a7836 */ /* 0x000fe20000000000 */
[----:B------:R-:W-:Y:S04]  /*7390*/  BSSY B6, `(.L_x_418) ;  /* 0x000001e000067945 */ /* 0x000fe80003800000 */
[----:B------:R-:W-:Y:S01]  /*73a0*/  LOP3.LUT P0, RZ, R26, 0x3ff, RZ, 0xc0, !PT ;  /* 0x000003ff1aff7812 */ /* 0x000fe2000780c0ff */
[----:B0-----:R-:W-:-:S05]  /*73b0*/  VIADD R5, R4, 0xffffff80 ;  /* 0xffffff8004057836 */ /* 0x001fca0000000000 */
[----:B------:R-:W-:-:S04]  /*73c0*/  SHF.R.S32.HI R4, RZ, 0x1f, R5 ;  /* 0x0000001fff047819 */ /* 0x000fc80000011405 */
[----:B------:R-:W-:-:S04]  /*73d0*/  LEA.HI R4, R4, R5, RZ, 0x7 ;  /* 0x0000000504047211 */ /* 0x000fc800078f38ff */
[----:B------:R-:W-:-:S05]  /*73e0*/  SHF.R.S32.HI R4, RZ, 0x7, R4 ;  /* 0x00000007ff047819 */ /* 0x000fca0000011404 */
[----:B------:R-:W0:Y:S02]  /*73f0*/  SHFL.IDX PT, R0, R4, RZ, 0x1f ;  /* 0x00001fff04007589 */ /* 0x000e2400000e0000 */
[----:B0-----:R-:W-:-:S05]  /*7400*/  IMAD.HI R3, R0, 0x55555556, RZ ;  /* 0x5555555600037827 */ /* 0x001fca00078e02ff */
[----:B------:R-:W-:-:S05]  /*7410*/  LEA.HI R3, R3, R3, RZ, 0x1 ;  /* 0x0000000303037211 */ /* 0x000fca00078f08ff */
[----:B------:R-:W-:-:S04]  /*7420*/  IMAD R3, R3, -0x3, R0 ;  /* 0xfffffffd03037824 */ /* 0x000fc800078e0200 */
[----:B------:R-:W-:-:S05]  /*7430*/  IMAD R3, R3, 0x800, R26 ;  /* 0x0000080003037824 */ /* 0x000fca00078e021a */
[----:B------:R-:W-:-:S04]  /*7440*/  SHF.R.U32.HI R3, RZ, 0x4, R3 ;  /* 0x00000004ff037819 */ /* 0x000fc80000011603 */
[----:B------:R-:W-:Y:S01]  /*7450*/  LOP3.LUT R36, R3, 0x3fff, RZ, 0xc0, !PT ;  /* 0x00003fff03247812 */ /* 0x000fe200078ec0ff */
[----:B------:R-:W-:Y:S06]  /*7460*/  @!P0 BRA `(.L_x_419) ;  /* 0x0000000000408947 */ /* 0x000fec0003800000 */
[----:B------:R-:W-:Y:S01]  /*7470*/  MOV R14, 0x0 ;  /* 0x00000000000e7802 */ /* 0x000fe20000000f00 */
[----:B------:R-:W-:Y:S01]  /*7480*/  ULDC.64 UR4, c[0x4][0x98] ;  /* 0x0100260000047ab9 */ /* 0x000fe20000000a00 */
[----:B------:R-:W-:Y:S01]  /*7490*/  ULDC.64 UR6, c[0x4][0xa0] ;  /* 0x0100280000067ab9 */ /* 0x000fe20000000a00 */
[----:B------:R-:W-:Y:S02]  /*74a0*/  IMAD.U32 R4, RZ, RZ, UR4 ;  /* 0x00000004ff047e24 */ /* 0x000fe4000f8e00ff */
[----:B------:R-:W-:Y:S01]  /*74b0*/  IMAD.U32 R5, RZ, RZ, UR5 ;  /* 0x00000005ff057e24 */ /* 0x000fe2000f8e00ff */
[----:B------:R-:W0:Y:S01]  /*74c0*/  LDC.64 R14, c[0x4][R14] ;  /* 0x010000000e0e7b82 */ /* 0x000e220000000a00 */
[----:B------:R-:W-:Y:S01]  /*74d0*/  ULDC.64 UR4, c[0x4][0x30] ;  /* 0x01000c0000047ab9 */ /* 0x000fe20000000a00 */
[----:B------:R-:W-:Y:S01]  /*74e0*/  IMAD.U32 R6, RZ, RZ, UR6 ;  /* 0x00000006ff067e24 */ /* 0x000fe2000f8e00ff */
[----:B------:R-:W-:Y:S01]  /*74f0*/  MOV R11, UR5 ;  /* 0x00000005000b7c02 */ /* 0x000fe20008000f00 */
[----:B------:R-:W-:-:S02]  /*7500*/  IMAD.U32 R7, RZ, RZ, UR7 ;  /* 0x00000007ff077e24 */ /* 0x000fc4000f8e00ff */
[----:B------:R-:W-:Y:S02]  /*7510*/  IMAD.U32 R10, RZ, RZ, UR4 ;  /* 0x00000004ff0a7e24 */ /* 0x000fe4000f8e00ff */
[----:B------:R-:W-:Y:S02]  /*7520*/  IMAD.MOV.U32 R8, RZ, RZ, 0x70 ;  /* 0x00000070ff087424 */ /* 0x000fe400078e00ff */
[----:B------:R-:W-:Y:S02]  /*7530*/  IMAD.MOV.U32 R12, RZ, RZ, 0x1 ;  /* 0x00000001ff0c7424 */ /* 0x000fe400078e00ff */
[----:B------:R-:W-:-:S07]  /*7540*/  IMAD.MOV.U32 R13, RZ, RZ, RZ ;  /* 0x000000ffff0d7224 */ /* 0x000fce00078e00ff */
[----:B------:R-:W-:-:S07]  /*7550*/  LEPC R20, `(.L_x_419) ;  /* 0x000000001014794e */ /* 0x000fce0000000000 */
[----:B0----5:R-:W-:Y:S05]  /*7560*/  CALL.ABS.NOINC R14 ;  /* 0x000000000e007343 */ /* 0x021fea0003c00000 */
.L_x_419:
[----:B------:R-:W-:Y:S05]  /*7570*/  BSYNC B6 ;  /* 0x0000000000067941 */ /* 0x000fea0003800000 */
.L_x_418:
[----:B------:R-:W-:Y:S02]  /*7580*/  ULDC UR4, c[0x0][0x3f4] ;  /* 0x0000fd0000047ab9 */ /* 0x000fe40000000800 */
[----:B------:R-:W-:-:S13]  /*7590*/  ISETP.LT.AND P0, PT, RZ, UR4, PT ;  /* 0x00000004ff007c0c */ /* 0x000fda000bf01270 */
[----:B------:R-:W-:Y:S05]  /*75a0*/  @P0 BRA `(.L_x_420) ;  /* 0x0000000000400947 */ /* 0x000fea0003800000 */
[----:B------:R-:W2:Y:S02]  /*75b0*/  LDL R20, [R1+0x4c] ;  /* 0x00004c0001147983 */ /* 0x000ea40000100800 */
[----:B--2---:R-:W-:-:S04]  /*75c0*/  LEA.HI R0, R20, R20, RZ, 0x1 ;  /* 0x0000001414007211 */ /* 0x004fc800078f08ff */
[----:B------:R-:W-:-:S05]  /*75d0*/  LOP3.LUT R0, R0, 0xfffffffe, RZ, 0xc0, !PT ;  /* 0xfffffffe00007812 */ /* 0x000fca00078ec0ff */
[----:B------:R-:W-:-:S05]  /*75e0*/  IMAD.IADD R0, R20, 0x1, -R0 ;  /* 0x0000000114007824 */ /* 0x000fca00078e0a00 */
[----:B------:R-:W-:-:S04]  /*75f0*/  SHF.L.U32 R3, R0, 0x1f, RZ ;  /* 0x0000001f00037819 */ /* 0x000fc800000006ff */
[----:B------:R0:W1:Y:S03]  /*7600*/  SYNCS.PHASECHK.TRANS64.TRYWAIT P0, [R18+URZ+0x19c00], R3 ;  /* 0x019c0003120075a7 */ /* 0x000066000800017f */
[----:B-1----:R-:W-:Y:S05]  /*7610*/  @!P0 NANOSLEEP.SYNCS 0x989680 ;  /* 0x009896800000895d */ /* 0x002fea0003900000 */
[----:B------:R-:W1:Y:S01]  /*7620*/  @!P0 SYNCS.PHASECHK.TRANS64 P0, [R18+URZ+0x19c00], R3 ;  /* 0x019c0003120085a7 */ /* 0x000e62000800007f */
[----:B------:R-:W-:Y:S04]  /*7630*/  BSSY B0, `(.L_x_421) ;  /* 0x0000006000007945 */ /* 0x000fe80003800000 */
[----:B-1----:R-:W-:Y:S05]  /*7640*/  @P0 BRA `(.L_x_422) ;  /* 0x0000000000100947 */ /* 0x002fea0003800000 */
.L_x_423:
[----:B-1----:R1:W2:Y:S02]  /*7650*/  SYNCS.PHASECHK.TRANS64.TRYWAIT P0, [R18+URZ+0x19c00], R3 ;  /* 0x019c0003120075a7 */ /* 0x0022a4000800017f */
[----:B--2---:R-:W-:Y:S05]  /*7660*/  @!P0 NANOSLEEP.SYNCS 0x989680 ;  /* 0x009896800000895d */ /* 0x004fea0003900000 */
[----:B------:R-:W2:Y:S02]  /*7670*/  @!P0 SYNCS.PHASECHK.TRANS64 P0, [R18+URZ+0x19c00], R3 ;  /* 0x019c0003120085a7 */ /* 0x000ea4000800007f */
[----:B--2---:R-:W-:Y:S05]  /*7680*/  @!P0 BRA `(.L_x_423) ;  /* 0xfffffffc00f08947 */ /* 0x004fea000383ffff */
.L_x_422:
[----:B------:R-:W-:Y:S05]  /*7690*/  BSYNC B0 ;  /* 0x0000000000007941 */ /* 0x000fea0003800000 */
.L_x_421:
[----:B------:R-:W-:Y:S05]  /*76a0*/  BRA `(.L_x_424) ;  /* 0x0000004000907947 */ /* 0x000fea0003800000 */
.L_x_420:
[----:B------:R-:W0:Y:S01]  /*76b0*/  LDC.64 R28, c[0x0][0x3e8] ;  /* 0x0000fa00ff1c7b82 */ /* 0x000e220000000a00 */
[----:B-----5:R-:W-:Y:S01]  /*76c0*/  SHF.R.S32.HI R0, RZ, 0x1f, R27 ;  /* 0x0000001fff007819 */ /* 0x020fe2000001141b */
[----:B------:R-:W-:Y:S01]  /*76d0*/  ULDC.64 UR4, c[0x0][0x3f8] ;  /* 0x0000fe0000047ab9 */ /* 0x000fe20000000a00 */
[----:B------:R-:W-:Y:S01]  /*76e0*/  LOP3.LUT P0, RZ, R26, 0x9f, RZ, 0xc0, !PT ;  /* 0x0000009f1aff7812 */ /* 0x000fe2000780c0ff */
[----:B------:R-:W-:Y:S01]  /*76f0*/  ULDC.64 UR6, c[0x0][0x408] ;  /* 0x0001020000067ab9 */ /* 0x000fe20000000a00 */
[----:B------:R-:W-:Y:S01]  /*7700*/  BSSY B6, `(.L_x_425) ;  /* 0x000001b000067945 */ /* 0x000fe20003800000 */
[C---:B------:R-:W-:Y:S02]  /*7710*/  IMAD R6, R0.reuse, UR4, RZ ;  /* 0x0000000400067c24 */ /* 0x040fe4000f8e02ff */
[----:B------:R-:W1:Y:S01]  /*7720*/  LDC.64 R4, c[0x0][0x400] ;  /* 0x00010000ff047b82 */ /* 0x000e620000000a00 */
[----:B------:R-:W-:Y:S02]  /*7730*/  IMAD R0, R0, UR6, RZ ;  /* 0x0000000600007c24 */ /* 0x000fe4000f8e02ff */
[----:B------:R-:W-:-:S02]  /*7740*/  IMAD R3, R27, UR5, R6 ;  /* 0x000000051b037c24 */ /* 0x000fc4000f8e0206 */
[C---:B------:R-:W-:Y:S02]  /*7750*/  IMAD R31, R27.reuse, UR7, R0 ;  /* 0x000000071b1f7c24 */ /* 0x040fe4000f8e0200 */
[----:B0-----:R-:W-:-:S04]  /*7760*/  IMAD.WIDE.U32 R28, R27, UR4, R28 ;  /* 0x000000041b1c7c25 */ /* 0x001fc8000f8e001c */
[----:B------:R-:W-:Y:S02]  /*7770*/  IMAD.IADD R30, R3, 0x1, R29 ;  /* 0x00000001031e7824 */ /* 0x000fe400078e021d */
[----:B-1----:R-:W-:-:S04]  /*7780*/  IMAD.WIDE.U32 R26, R27, UR6, R4 ;  /* 0x000000061b1a7c25 */ /* 0x002fc8000f8e0004 */
[----:B------:R-:W-:Y:S01]  /*7790*/  IMAD.IADD R31, R31, 0x1, R27 ;  /* 0x000000011f1f7824 */ /* 0x000fe200078e021b */
        /* <DEDUP_REMOVED lines=17> */
.L_x_426:
[----:B------:R-:W-:Y:S05]  /*78b0*/  BSYNC B6 ;  /* 0x0000000000067941 */ /* 0x000fea0003800000 */
.L_x_425:
[----:B------:R-:W2:Y:S01]  /*78c0*/  LDL R20, [R1+0x30] ;  /* 0x0000300001147983 */ /* 0x000ea20000100800 */
[----:B------:R-:W-:Y:S01]  /*78d0*/  ULDC.U8 UR4, c[0x0][0x410] ;  /* 0x0001040000047ab9 */ /* 0x000fe20000000000 */
[----:B------:R-:W-:Y:S01]  /*78e0*/  BSSY B0, `(.L_x_427) ;  /* 0x00003f8000007945 */ /* 0x000fe20003800000 */
[----:B------:R-:W-:Y:S01]  /*78f0*/  ISETP.NE.AND P0, PT, RZ, UR4, PT ;  /* 0x00000004ff007c0c */ /* 0x000fe2000bf05270 */
[----:B------:R-:W-:Y:S02]  /*7900*/  IMAD R4, R25, 0xc0, R155 ;  /* 0x000000c019047824 */ /* 0x000fe400078e029b */
[----:B--2---:R-:W-:-:S10]  /*7910*/  IMAD.IADD R21, R18, 0x1, R20 ;  /* 0x0000000112157824 */ /* 0x004fd400078e0214 */
[----:B------:R-:W-:Y:S05]  /*7920*/  @!P0 BRA `(.L_x_428) ;  /* 0x0000001800d08947 */ /* 0x000fea0003800000 */
[----:B------:R-:W-:-:S03]  /*7930*/  UMOV UR4, 0xffffffff ;  /* 0xffffffff00047882 */ /* 0x000fc60000000000 */
[----:B------:R-:W-:Y:S05]  /*7940*/  BRA.DIV UR4, `(.L_x_429) ;  /* 0x0000013604c07947 */ /* 0x000fea000b800000 */
[----:B------:R0:W1:Y:S04]  /*7950*/  SHFL.IDX PT, R29, R28, RZ, 0x1e1f ;  /* 0x001e1fff1c1d7589 */ /* 0x00006800000e0000 */
[----:B------:R0:W2:Y:S04]  /*7960*/  SHFL.IDX PT, R27, R26, RZ, 0x1e1f ;  /* 0x001e1fff1a1b7589 */ /* 0x0000a800000e0000 */
[----:B------:R0:W3:Y:S04]  /*7970*/  SHFL.IDX PT, R0, R30, RZ, 0x1e1f ;  /* 0x001e1fff1e007589 */ /* 0x0000e800000e0000 */
[----:B------:R0:W4:Y:S02]  /*7980*/  SHFL.IDX PT, R3, R31, RZ, 0x1e1f ;  /* 0x001e1fff1f037589 */ /* 0x00012400000e0000 */
.L_x_650:
[----:B------:R-:W5:Y:S01]  /*7990*/  LDL R6, [R1+0x4c] ;  /* 0x00004c0001067983 */ /* 0x000f620000100800 */
[----:B------:R-:W-:Y:S01]  /*79a0*/  ULDC UR4, c[0x0][0x448] ;  /* 0x0001120000047ab9 */ /* 0x000fe20000000800 */
[----:B------:R-:W-:Y:S01]  /*79b0*/  BSSY B1, `(.L_x_430) ;  /* 0x000002f000017945 */ /* 0x000fe20003800000 */
[----:B------:R-:W-:Y:S01]  /*79c0*/  IMAD R24, R24, UR4, RZ ;  /* 0x0000000418187c24 */ /* 0x000fe2000f8e02ff */
[----:B------:R-:W-:Y:S02]  /*79d0*/  CS2R R32, SRZ ;  /* 0x0000000000207805 */ /* 0x000fe4000001ff00 */
[----:B------:R-:W-:Y:S02]  /*79e0*/  CS2R R12, SRZ ;  /* 0x00000000000c7805 */ /* 0x000fe4000001ff00 */
[----:B------:R-:W-:Y:S02]  /*79f0*/  CS2R R8, SRZ ;  /* 0x0000000000087805 */ /* 0x000fe4000001ff00 */
[----:B0-----:R-:W-:-:S02]  /*7a00*/  CS2R R30, SRZ ;  /* 0x00000000001e7805 */ /* 0x001fc4000001ff00 */
[----:B------:R-:W-:Y:S02]  /*7a10*/  ISETP.GE.AND P0, PT, R4, R24, PT ;  /* 0x000000180400720c */ /* 0x000fe40003f06270 */
[----:B------:R-:W-:Y:S02]  /*7a20*/  CS2R R14, SRZ ;  /* 0x00000000000e7805 */ /* 0x000fe4000001ff00 */
[----:B------:R-:W-:Y:S02]  /*7a30*/  CS2R R10, SRZ ;  /* 0x00000000000a7805 */ /* 0x000fe4000001ff00 */
[----:B-----5:R-:W-:-:S04]  /*7a40*/  LEA.HI R5, R6, R6, RZ, 0x1 ;  /* 0x0000000606057211 */ /* 0x020fc800078f08ff */
[----:B------:R-:W-:-:S05]  /*7a50*/  LOP3.LUT R5, R5, 0xfffffffe, RZ, 0xc0, !PT ;  /* 0xfffffffe05057812 */ /* 0x000fca00078ec0ff */
[----:B------:R-:W-:-:S05]  /*7a60*/  IMAD.IADD R5, R6, 0x1, -R5 ;  /* 0x0000000106057824 */ /* 0x000fca00078e0a05 */
[----:B------:R-:W-:Y:S01]  /*7a70*/  SHF.L.U32 R37, R5, 0x1f, RZ ;  /* 0x0000001f05257819 */ /* 0x000fe200000006ff */
[----:B------:R-:W-:Y:S06]  /*7a80*/  @P0 BRA `(.L_x_431) ;  /* 0x0000000000840947 */ /* 0x000fec0003800000 */
[----:B------:R-:W2:Y:S01]  /*7a90*/  LDL R28, [R1+0x18] ;  /* 0x00001800011c7983 */ /* 0x000ea20000100800 */
[----:B------:R-:W-:-:S03]  /*7aa0*/  ULDC UR4, c[0x0][0x3f4] ;  /* 0x0000fd0000047ab9 */ /* 0x000fc60000000800 */
[----:B------:R-:W3:Y:S01]  /*7ab0*/  LDL R20, [R1+0x1c] ;  /* 0x00001c0001147983 */ /* 0x000ee20000100800 */
[----:B------:R-:W-:Y:S02]  /*7ac0*/  ISETP.GE.AND P1, PT, R152, UR4, PT ;  /* 0x0000000498007c0c */ /* 0x000fe4000bf26270 */
[----:B------:R-:W-:Y:S02]  /*7ad0*/  CS2R R14, SRZ ;  /* 0x00000000000e7805 */ /* 0x000fe4000001ff00 */
[----:B------:R-:W-:Y:S02]  /*7ae0*/  CS2R R12, SRZ ;  /* 0x00000000000c7805 */ /* 0x000fe4000001ff00 */
[----:B------:R-:W-:Y:S02]  /*7af0*/  CS2R R30, SRZ ;  /* 0x00000000001e7805 */ /* 0x000fe4000001ff00 */
[----:B------:R-:W-:Y:S02]  /*7b00*/  CS2R R32, SRZ ;  /* 0x0000000000207805 */ /* 0x000fe4000001ff00 */
[----:B------:R-:W-:-:S03]  /*7b10*/  CS2R R10, SRZ ;  /* 0x00000000000a7805 */ /* 0x000fc6000001ff00 */
[----:B-1----:R-:W-:Y:S02]  /*7b20*/  @!P1 IADD3 R26, P3, R152, R29, RZ ;  /* 0x0000001d981a9210 */ /* 0x002fe40007f7e0ff */
[----:B------:R-:W-:Y:S02]  /*7b30*/  @!P1 SHF.R.S32.HI R5, RZ, 0x1f, R152 ;  /* 0x0000001fff059819 */ /* 0x000fe40000011498 */
[----:B--2---:R-:W-:Y:S02]  /*7b40*/  ISETP.GE.AND P2, PT, R28, UR4, PT ;  /* 0x000000041c007c0c */ /* 0x004fe4000bf46270 */
[----:B------:R-:W-:Y:S02]  /*7b50*/  SHF.R.S32.HI R7, RZ, 0x1f, R28 ;  /* 0x0000001fff077819 */ /* 0x000fe4000001141c */
[----:B---3--:R-:W-:Y:S02]  /*7b60*/  ISETP.GE.AND P0, PT, R20, UR4, PT ;  /* 0x0000000414007c0c */ /* 0x008fe4000bf06270 */
[----:B------:R-:W-:-:S07]  /*7b70*/  SHF.R.S32.HI R8, RZ, 0x1f, R20 ;  /* 0x0000001fff087819 */ /* 0x000fce0000011414 */
[C---:B------:R-:W-:Y:S02]  /*7b80*/  @!P2 IADD3 R38, P5, R28.reuse, R27, RZ ;  /* 0x0000001b1c26a210 */ /* 0x040fe40007fbe0ff */
[-C--:B------:R-:W-:Y:S02]  /*7b90*/  @!P2 IADD3 R34, P6, R28, R29.reuse, RZ ;  /* 0x0000001d1c22a210 */ /* 0x080fe40007fde0ff */
[C---:B------:R-:W-:Y:S01]  /*7ba0*/  @!P0 IADD3 R6, P4, R20.reuse, R29, RZ ;  /* 0x0000001d14068210 */ /* 0x040fe20007f9e0ff */
[C-C-:B----4-:R-:W-:Y:S01]  /*7bb0*/  @!P2 IMAD.X R39, R3.reuse, 0x1, R7.reuse, P5 ;  /* 0x000000010327a824 */ /* 0x150fe200028e0607 */
[-C--:B------:R-:W-:Y:S01]  /*7bc0*/  @!P0 IADD3 R28, P5, R20, R27.reuse, RZ ;  /* 0x0000001b141c8210 */ /* 0x080fe20007fbe0ff */
[----:B------:R-:W-:Y:S01]  /*7bd0*/  @!P2 IMAD.X R35, R0, 0x1, R7, P6 ;  /* 0x000000010023a824 */ /* 0x000fe200030e0607 */
[----:B------:R-:W-:Y:S01]  /*7be0*/  @!P1 IADD3 R4, P6, R152, R27, RZ ;  /* 0x0000001b98049210 */ /* 0x000fe20007fde0ff */
[C-C-:B------:R-:W-:Y:S01]  /*7bf0*/  @!P0 IMAD.X R7, R0.reuse, 0x1, R8.reuse, P4 ;  /* 0x0000000100078824 */ /* 0x140fe200020e0608 */
[----:B------:R0:W5:Y:S01]  /*7c00*/  @!P2 LD.E.64 R12, desc[UR40][R38.64] ;  /* 0x00000028260ca980 */ /* 0x000162000c101b00 */
[C---:B------:R-:W-:Y:S01]  /*7c10*/  @!P0 IMAD.X R29, R3.reuse, 0x1, R8, P5 ;  /* 0x00000001031d8824 */ /* 0x040fe200028e0608 */
[----:B------:R-:W-:Y:S01]  /*7c20*/  CS2R R8, SRZ ;  /* 0x0000000000087805 */ /* 0x000fe2000001ff00 */
[--C-:B------:R-:W-:Y:S01]  /*7c30*/  @!P1 IMAD.X R27, R0, 0x1, R5.reuse, P3 ;  /* 0x00000001001b9824 */ /* 0x100fe200018e0605 */
[----:B------:R0:W5:Y:S01]  /*7c40*/  @!P2 LD.E.64 R14, desc[UR40][R34.64] ;  /* 0x00000028220ea980 */ /* 0x000162000c101b00 */
[----:B------:R-:W-:-:S03]  /*7c50*/  @!P1 IMAD.X R5, R3, 0x1, R5, P6 ;  /* 0x0000000103059824 */ /* 0x000fc600030e0605 */
[----:B------:R0:W5:Y:S04]  /*7c60*/  @!P1 LD.E.64 R30, desc[UR40][R26.64] ;  /* 0x000000281a1e9980 */ /* 0x000168000c101b00 */
[----:B------:R0:W5:Y:S04]  /*7c70*/  @!P1 LD.E.64 R32, desc[UR40][R4.64] ;  /* 0x0000002804209980 */ /* 0x000168000c101b00 */
[----:B------:R0:W5:Y:S04]  /*7c80*/  @!P0 LD.E.64 R10, desc[UR40][R6.64] ;  /* 0x00000028060a8980 */ /* 0x000168000c101b00 */
[----:B------:R0:W5:Y:S02]  /*7c90*/  @!P0 LD.E.64 R8, desc[UR40][R28.64] ;  /* 0x000000281c088980 */ /* 0x000164000c101b00 */
.L_x_431:
[----:B------:R-:W-:Y:S05]  /*7ca0*/  BSYNC B1 ;  /* 0x0000000000017941 */ /* 0x000fea0003800000 */
.L_x_430:
[----:B------:R-:W1:Y:S01]  /*7cb0*/  SYNCS.PHASECHK.TRANS64.TRYWAIT P0, [R18+URZ+0x19c00], R37 ;  /* 0x019c0025120075a7 */ /* 0x000e62000800017f */
[----:B---3--:R-:W-:Y:S01]  /*7cc0*/  IMAD R0, R25, -0xc0, R24 ;  /* 0xffffff4019007824 */ /* 0x008fe200078e0218 */
[----:B------:R-:W-:Y:S04]  /*7cd0*/  BSSY B1, `(.L_x_432) ;  /* 0x0000004000017945 */ /* 0x000fe80003800000 */
[----:B------:R-:W-:-:S04]  /*7ce0*/  VIMNMX R0, R0, 0xc0, PT ;  /* 0x000000c000007848 */ /* 0x000fc80003fe0100 */
[----:B------:R-:W-:Y:S01]  /*7cf0*/  ISETP.GE.AND P1, PT, R155, R0, PT ;  /* 0x000000009b00720c */ /* 0x000fe20003f26270 */
[----:B-1----:R-:W-:-:S12]  /*7d00*/  @!P0 BRA `(.L_x_433) ;  /* 0x0000013400448947 */ /* 0x002fd80003800000 */
.L_x_651:
[----:B------:R-:W-:Y:S05]  /*7d10*/  BSYNC B1 ;  /* 0x0000000000017941 */ /* 0x000fea0003800000 */
.L_x_432:
[----:B------:R-:W-:Y:S05]  /*7d20*/  @P1 BRA `(.L_x_434) ;  /* 0x0000003800cc1947 */ /* 0x000fea0003800000 */
[----:B0-----:R-:W3:Y:S01]  /*7d30*/  LDL R4, [R1+0x18] ;  /* 0x0000180001047983 */ /* 0x001ee20000100800 */
[----:B----4-:R-:W0:Y:S03]  /*7d40*/  LDC R3, c[0x0][0x3f4] ;  /* 0x0000fd00ff037b82 */ /* 0x010e260000000800 */
[----:B------:R-:W4:Y:S01]  /*7d50*/  LDL R0, [R1+0x1c] ;  /* 0x00001c0001007983 */ /* 0x000f220000100800 */
[----:B------:R-:W-:Y:S01]  /*7d60*/  BSSY B1, `(.L_x_435) ;  /* 0x000007b000017945 */ /* 0x000fe20003800000 */
[-C--:B0-----:R-:W-:Y:S02]  /*7d70*/  ISETP.GE.AND P0, PT, R152, R3.reuse, PT ;  /* 0x000000039800720c */ /* 0x081fe40003f06270 */
[-C--:B---3--:R-:W-:Y:S02]  /*7d80*/  ISETP.GE.AND P1, PT, R4, R3.reuse, PT ;  /* 0x000000030400720c */ /* 0x088fe40003f26270 */
[----:B----4-:R-:W-:-:S09]  /*7d90*/  ISETP.GE.AND P2, PT, R0, R3, PT ;  /* 0x000000030000720c */ /* 0x010fd20003f46270 */
[----:B------:R-:W-:Y:S05]  /*7da0*/  @P0 BRA `(.L_x_436) ;  /* 0x0000000400d80947 */ /* 0x000fea0003800000 */
[----:B------:R-:W0:Y:S01]  /*7db0*/  LDS.128 R4, [R21+0xf000] ;  /* 0x00f0000015047984 */ /* 0x000e220000000c00 */
[----:B-----5:R-:W-:Y:S02]  /*7dc0*/  SHF.R.U32.HI R25, RZ, 0x8, R31 ;  /* 0x00000008ff197819 */ /* 0x020fe4000001161f */
[----:B------:R-:W-:Y:S02]  /*7dd0*/  SHF.R.U32.HI R3, RZ, 0x8, R30 ;  /* 0x00000008ff037819 */ /* 0x000fe4000001161e */
[----:B------:R-:W-:Y:S02]  /*7de0*/  LOP3.LUT R20, R31, 0xff, RZ, 0xc0, !PT ;  /* 0x000000ff1f147812 */ /* 0x000fe400078ec0ff */
[----:B------:R-:W-:Y:S02]  /*7df0*/  LOP3.LUT R25, R25, 0xff, RZ, 0xc0, !PT ;  /* 0x000000ff19197812 */ /* 0x000fe400078ec0ff */
[----:B------:R-:W-:Y:S02]  /*7e00*/  SHF.R.U32.HI R29, RZ, 0x8, R33 ;  /* 0x00000008ff1d7819 */ /* 0x000fe40000011621 */
[----:B------:R-:W-:-:S02]  /*7e10*/  LOP3.LUT R0, R30, 0xff, RZ, 0xc0, !PT ;  /* 0x000000ff1e007812 */ /* 0x000fc400078ec0ff */
[----:B------:R-:W-:Y:S02]  /*7e20*/  LOP3.LUT R3, R3, 0xff, RZ, 0xc0, !PT ;  /* 0x000000ff03037812 */ /* 0x000fe400078ec0ff */
[----:B------:R-:W-:Y:S02]  /*7e30*/  PRMT R20, R25, 0x7604, R20 ;  /* 0x0000760419147816 */ /* 0x000fe40000000014 */
[----:B------:R-:W-:Y:S02]  /*7e40*/  LOP3.LUT R26, R33, 0xff, RZ, 0xc0, !PT ;  /* 0x000000ff211a7812 */ /* 0x000fe400078ec0ff */
[----:B------:R-:W-:Y:S02]  /*7e50*/  LOP3.LUT R29, R29, 0xff, RZ, 0xc0, !PT ;  /* 0x000000ff1d1d7812 */ /* 0x000fe400078ec0ff */
[----:B------:R-:W-:Y:S02]  /*7e60*/  SHF.R.U32.HI R28, RZ, 0x10, R33 ;  /* 0x00000010ff1c7819 */ /* 0x000fe40000011621 */
[----:B------:R-:W-:-:S02]  /*7e70*/  SHF.R.U32.HI R25, RZ, 0x10, R31 ;  /* 0x00000010ff197819 */ /* 0x000fc4000001161f */
[----:B------:R-:W-:Y:S02]  /*7e80*/  SHF.R.U32.HI R24, RZ, 0x8, R32 ;  /* 0x00000008ff187819 */ /* 0x000fe40000011620 */
[----:B------:R-:W-:Y:S01]  /*7e90*/  PRMT R3, R3, 0x7604, R0 ;  /* 0x0000760403037816 */ /* 0x000fe20000000000 */
[----:B------:R-:W-:Y:S01]  /*7ea0*/  IMAD.U32 R25, R25, 0x10000, RZ ;  /* 0x0001000019197824 */ /* 0x000fe200078e00ff */
[----:B------:R-:W-:Y:S01]  /*7eb0*/  PRMT R26, R29, 0x7604, R26 ;  /* 0x000076041d1a7816 */ /* 0x000fe2000000001a */
[----:B------:R-:W-:Y:S01]  /*7ec0*/  IMAD.U32 R29, R28, 0x10000, RZ ;  /* 0x000100001c1d7824 */ /* 0x000fe200078e00ff */
[----:B------:R-:W-:Y:S02]  /*7ed0*/  LOP3.LUT R0, R32, 0xff, RZ, 0xc0, !PT ;  /* 0x000000ff20007812 */ /* 0x000fe400078ec0ff */
[----:B--2---:R-:W-:Y:S02]  /*7ee0*/  LOP3.LUT R27, R24, 0xff, RZ, 0xc0, !PT ;  /* 0x000000ff181b7812 */ /* 0x004fe400078ec0ff */
[----:B------:R-:W-:-:S02]  /*7ef0*/  LOP3.LUT R3, R3, 0xff0000, R30, 0xf8, !PT ;  /* 0x00ff000003037812 */ /* 0x000fc400078ef81e */
[----:B------:R-:W-:Y:S02]  /*7f00*/  PRMT R27, R27, 0x7604, R0 ;  /* 0x000076041b1b7816 */ /* 0x000fe40000000000 */
[----:B------:R-:W-:Y:S02]  /*7f10*/  LOP3.LUT R35, R26, 0xff0000, R29, 0xf8, !PT ;  /* 0x00ff00001a237812 */ /* 0x000fe400078ef81d */
[----:B------:R-:W-:Y:S02]  /*7f20*/  LOP3.LUT R25, R20, 0xff0000, R25, 0xf8, !PT ;  /* 0x00ff000014197812 */ /* 0x000fe400078ef819 */
[----:B------:R-:W-:Y:S02]  /*7f30*/  LOP3.LUT R29, R27, 0xff0000, R32, 0xf8, !PT ;  /* 0x00ff00001b1d7812 */ /* 0x000fe400078ef820 */
[----:B------:R-:W-:Y:S02]  /*7f40*/  LOP3.LUT R27, R3, 0xff000000, R30, 0xf8, !PT ;  /* 0xff000000031b7812 */ /* 0x000fe400078ef81e */
[----:B------:R-:W-:-:S02]  /*7f50*/  LOP3.LUT R35, R35, 0xff000000, R33, 0xf8, !PT ;  /* 0xff00000023237812 */ /* 0x000fc400078ef821 */
[----:B------:R-:W-:Y:S02]  /*7f60*/  LOP3.LUT R30, R25, 0xff000000, R31, 0xf8, !PT ;  /* 0xff000000191e7812 */ /* 0x000fe400078ef81f */
[----:B0-----:R-:W-:Y:S02]  /*7f70*/  F2FP.F16.E4M3.UNPACK_B R0, R6.H1 ;  /* 0x00000006ff00723e */ /* 0x001fe400030006ff */
[----:B------:R-:W-:Y:S02]  /*7f80*/  F2FP.F16.E4M3.UNPACK_B R31, R35 ;  /* 0x00000023ff1f723e */ /* 0x000fe400020006ff */
[----:B------:R-:W-:Y:S01]  /*7f90*/  F2FP.F16.E4M3.UNPACK_B R28, R30 ;  /* 0x0000001eff1c723e */ /* 0x000fe200020006ff */
[----:B------:R-:W-:Y:S01]  /*7fa0*/  HADD2.F32 R24, -RZ, R0.H1_H1 ;  /* 0x30000000ff187230 */ /* 0x000fe20000004100 */
[----:B------:R-:W-:Y:S01]  /*7fb0*/  LOP3.LUT R32, R29, 0xff000000, R32, 0xf8, !PT ;  /* 0xff0000001d207812 */ /* 0x000fe200078ef820 */
[----:B------:R-:W-:Y:S01]  /*7fc0*/  HADD2.F32 R33, -RZ, R31.H1_H1 ;  /* 0x3000001fff217230 */ /* 0x000fe20000004100 */
[----:B------:R-:W-:Y:S01]  /*7fd0*/  F2FP.F16.E4M3.UNPACK_B R3, R6 ;  /* 0x00000006ff03723e */ /* 0x000fe200020006ff */
[----:B------:R-:W-:Y:S01]  /*7fe0*/  HADD2.F32 R29, -RZ, R28.H1_H1 ;  /* 0x3000001cff1d7230 */ /* 0x000fe20000004100 */
[-C--:B------:R-:W-:Y:S01]  /*7ff0*/  F2FP.F16.E4M3.UNPACK_B R25, R7.reuse ;  /* 0x00000007ff19723e */ /* 0x080fe200020006ff */
[----:B------:R-:W-:Y:S01]  /*8000*/  HADD2.F32 R20, -RZ, R0.H0_H0 ;  /* 0x20000000ff147230 */ /* 0x000fe20000004100 */
[----:B------:R-:W-:Y:S01]  /*8010*/  F2FP.F16.E4M3.UNPACK_B R26, R7.H1 ;  /* 0x00000007ff1a723e */ /* 0x000fe200030006ff */
[C---:B-1----:R-:W-:Y:S01]  /*8020*/  FMUL.FTZ R37, R24.reuse, R33 ;  /* 0x0000002118257220 */ /* 0x042fe20000410000 */
[----:B------:R-:W-:Y:S01]  /*8030*/  FMUL.FTZ R24, R24, R29 ;  /* 0x0000001d18187220 */ /* 0x000fe20000410000 */
[-C--:B------:R-:W-:Y:S01]  /*8040*/  F2FP.F16.E4M3.UNPACK_B R6, R5.reuse ;  /* 0x00000005ff06723e */ /* 0x080fe200020006ff */
[----:B------:R-:W-:Y:S01]  /*8050*/  HADD2.F32 R28, -RZ, R28.H0_H0 ;  /* 0x2000001cff1c7230 */ /* 0x000fe20000004100 */
[----:B------:R-:W-:Y:S01]  /*8060*/  F2FP.F16.E4M3.UNPACK_B R7, R5.H1 ;  /* 0x00000005ff07723e */ /* 0x000fe200030006ff */
[----:B------:R-:W-:-:S02]  /*8070*/  HADD2.F32 R5, -RZ, R3.H1_H1 ;  /* 0x30000003ff057230 */ /* 0x000fc40000004100 */
[C---:B------:R-:W-:Y:S01]  /*8080*/  FFMA.FTZ R37, R20.reuse, R29, -R37 ;  /* 0x0000001d14257223 */ /* 0x040fe20000010825 */
[----:B------:R-:W-:Y:S01]  /*8090*/  FFMA.FTZ R38, R20, R33, R24 ;  /* 0x0000002114267223 */ /* 0x000fe20000010018 */
[----:B------:R-:W-:Y:S01]  /*80a0*/  HADD2.F32 R20, -RZ, R31.H0_H0 ;  /* 0x2000001fff147230 */ /* 0x000fe20000004100 */
[----:B------:R-:W-:Y:S01]  /*80b0*/  F2FP.F16.E4M3.UNPACK_B R30, R30.H1 ;  /* 0x0000001eff1e723e */ /* 0x000fe200030006ff */
[----:B------:R-:W-:Y:S02]  /*80c0*/  HADD2.F32 R3, -RZ, R3.H0_H0 ;  /* 0x20000003ff037230 */ /* 0x000fe40000004100 */
[C---:B------:R-:W-:Y:S01]  /*80d0*/  FMUL.FTZ R29, R5.reuse, R28 ;  /* 0x0000001c051d7220 */ /* 0x040fe20000410000 */
[----:B------:R-:W-:Y:S01]  /*80e0*/  F2FP.F16.E4M3.UNPACK_B R35, R35.H1 ;  /* 0x00000023ff23723e */ /* 0x000fe200030006ff */
[-C--:B------:R-:W-:Y:S01]  /*80f0*/  FMUL.FTZ R34, R5, R20.reuse ;  /* 0x0000001405227220 */ /* 0x080fe20000410000 */
[----:B------:R-:W-:Y:S02]  /*8100*/  HADD2.F32 R5, -RZ, R25.H1_H1 ;  /* 0x30000019ff057230 */ /* 0x000fe40000004100 */
[----:B------:R-:W-:Y:S01]  /*8110*/  FFMA.FTZ R33, R3, R20, R29 ;  /* 0x0000001403217223 */ /* 0x000fe2000001001d */
[----:B------:R-:W-:-:S02]  /*8120*/  HADD2.F32 R20, -RZ, R30.H0_H0 ;  /* 0x2000001eff147230 */ /* 0x000fc40000004100 */
[----:B------:R-:W-:Y:S01]  /*8130*/  FFMA.FTZ R34, R3, R28, -R34 ;  /* 0x0000001c03227223 */ /* 0x000fe20000010822 */
[----:B------:R-:W-:Y:S01]  /*8140*/  HADD2.F32 R24, -RZ, R35.H0_H0 ;  /* 0x20000023ff187230 */ /* 0x000fe20000004100 */
[----:B------:R-:W-:Y:S01]  /*8150*/  F2FP.F16.E4M3.UNPACK_B R0, R4 ;  /* 0x00000004ff00723e */ /* 0x000fe200020006ff */
[----:B------:R-:W-:Y:S02]  /*8160*/  HADD2.F32 R25, -RZ, R25.H0_H0 ;  /* 0x20000019ff197230 */ /* 0x000fe40000004100 */
[C---:B------:R-:W-:Y:S01]  /*8170*/  FMUL.FTZ R40, R5.reuse, R20 ;  /* 0x0000001405287220 */ /* 0x040fe20000410000 */
[----:B------:R-:W-:Y:S02]  /*8180*/  HADD2.F32 R35, -RZ, R35.H1_H1 ;  /* 0x30000023ff237230 */ /* 0x000fe40000004100 */
[-C--:B------:R-:W-:Y:S01]  /*8190*/  FMUL.FTZ R28, R5, R24.reuse ;  /* 0x00000018051c7220 */ /* 0x080fe20000410000 */
[----:B------:R-:W-:Y:S02]  /*81a0*/  HADD2.F32 R3, -RZ, R26.H1_H1 ;  /* 0x3000001aff037230 */ /* 0x000fe40000004100 */
[----:B------:R-:W-:Y:S01]  /*81b0*/  FFMA.FTZ R40, R25, R24, R40 ;  /* 0x0000001819287223 */ /* 0x000fe20000010028 */
[----:B------:R-:W-:-:S02]  /*81c0*/  HADD2.F32 R30, -RZ, R30.H1_H1 ;  /* 0x3000001eff1e7230 */ /* 0x000fc40000004100 */
[----:B------:R-:W-:Y:S01]  /*81d0*/  FFMA.FTZ R39, R25, R20, -R28 ;  /* 0x0000001419277223 */ /* 0x000fe2000001081c */
[----:B------:R-:W-:Y:S01]  /*81e0*/  HADD2.F32 R26, -RZ, R26.H0_H0 ;  /* 0x2000001aff1a7230 */ /* 0x000fe20000004100 */
[----:B------:R-:W-:Y:S01]  /*81f0*/  F2FP.F16.E4M3.UNPACK_B R24, R32 ;  /* 0x00000020ff18723e */ /* 0x000fe200020006ff */
[C---:B------:R-:W-:Y:S01]  /*8200*/  FMUL.FTZ R5, R3.reuse, R35 ;  /* 0x0000002303057220 */ /* 0x040fe20000410000 */
[----:B------:R-:W-:Y:S01]  /*8210*/  F2FP.F16.E4M3.UNPACK_B R4, R4.H1 ;  /* 0x00000004ff04723e */ /* 0x000fe200030006ff */
[-C--:B------:R-:W-:Y:S01]  /*8220*/  FMUL.FTZ R3, R3, R30.reuse ;  /* 0x0000001e03037220 */ /* 0x080fe20000410000 */
[----:B------:R-:W-:Y:S01]  /*8230*/  F2FP.F16.E4M3.UNPACK_B R20, R27 ;  /* 0x0000001bff14723e */ /* 0x000fe200020006ff */
[C---:B------:R-:W-:Y:S01]  /*8240*/  FFMA.FTZ R30, R26.reuse, R30, -R5 ;  /* 0x0000001e1a1e7223 */ /* 0x040fe20000010805 */
[--C-:B------:R-:W-:Y:S02]  /*8250*/  HADD2.F32 R28, -RZ, R24.reuse.H1_H1 ;  /* 0x30000018ff1c7230 */ /* 0x100fe40000004100 */
[----:B------:R-:W-:Y:S01]  /*8260*/  FFMA.FTZ R35, R26, R35, R3 ;  /* 0x000000231a237223 */ /* 0x000fe20000010003 */
[----:B------:R-:W-:Y:S01]  /*8270*/  HADD2.F32 R25, -RZ, R24.H0_H0 ;  /* 0x20000018ff197230 */ /* 0x000fe20000004100 */
[----:B------:R-:W-:Y:S01]  /*8280*/  F2FP.F16.E4M3.UNPACK_B R27, R27.H1 ;  /* 0x0000001bff1b723e */ /* 0x000fe200030006ff */
[----:B------:R-:W-:Y:S01]  /*8290*/  HADD2.F32 R5, -RZ, R4.H1_H1 ;  /* 0x30000004ff057230 */ /* 0x000fe20000004100 */
[----:B------:R-:W-:Y:S01]  /*82a0*/  F2FP.F16.E4M3.UNPACK_B R32, R32.H1 ;  /* 0x00000020ff20723e */ /* 0x000fe200030006ff */
[----:B------:R-:W-:-:S02]  /*82b0*/  HADD2.F32 R24, -RZ, R20.H1_H1 ;  /* 0x30000014ff187230 */ /* 0x000fc40000004100 */
[----:B------:R-:W-:Y:S02]  /*82c0*/  HADD2.F32 R3, -RZ, R0.H1_H1 ;  /* 0x30000000ff037230 */ /* 0x000fe40000004100 */
[C---:B------:R-:W-:Y:S01]  /*82d0*/  FMUL.FTZ R29, R5.reuse, R28 ;  /* 0x0000001c051d7220 */ /* 0x040fe20000410000 */
[----:B------:R-:W-:Y:S02]  /*82e0*/  HADD2.F32 R4, -RZ, R4.H0_H0 ;  /* 0x20000004ff047230 */ /* 0x000fe40000004100 */
[-C--:B------:R-:W-:Y:S01]  /*82f0*/  FMUL.FTZ R31, R5, R24.reuse ;  /* 0x00000018051f7220 */ /* 0x080fe20000410000 */
[----:B------:R-:W-:Y:S02]  /*8300*/  HADD2.F32 R20, -RZ, R20.H0_H0 ;  /* 0x20000014ff147230 */ /* 0x000fe40000004100 */
[C---:B------:R-:W-:Y:S01]  /*8310*/  FMUL.FTZ R5, R3.reuse, R25 ;  /* 0x0000001903057220 */ /* 0x040fe20000410000 */
[----:B------:R-:W-:Y:S02]  /*8320*/  HADD2.F32 R0, -RZ, R0.H0_H0 ;  /* 0x20000000ff007230 */ /* 0x000fe40000004100 */
[C---:B------:R-:W-:Y:S01]  /*8330*/  FFMA.FTZ R29, R4.reuse, R24, -R29 ;  /* 0x00000018041d7223 */ /* 0x040fe2000001081d */
[----:B------:R-:W-:Y:S01]  /*8340*/  FFMA.FTZ R28, R4, R28, R31 ;  /* 0x0000001c041c7223 */ /* 0x000fe2000001001f */
[----:B------:R-:W-:Y:S01]  /*8350*/  FMUL.FTZ R26, R3, R20 ;  /* 0x00000014031a7220 */ /* 0x000fe20000410000 */
[----:B------:R-:W-:-:S02]  /*8360*/  HADD2.F32 R4, -RZ, R27.H1_H1 ;  /* 0x3000001bff047230 */ /* 0x000fc40000004100 */
[C---:B------:R-:W-:Y:S01]  /*8370*/  FFMA.FTZ R24, R0.reuse, R20, -R5 ;  /* 0x0000001400187223 */ /* 0x040fe20000010805 */
[----:B------:R-:W-:Y:S02]  /*8380*/  HADD2.F32 R3, -RZ, R7.H1_H1 ;  /* 0x30000007ff037230 */ /* 0x000fe40000004100 */
[----:B------:R-:W-:Y:S01]  /*8390*/  FFMA.FTZ R25, R0, R25, R26 ;  /* 0x0000001900197223 */ /* 0x000fe2000001001a */
[--C-:B------:R-:W-:Y:S02]  /*83a0*/  HADD2.F32 R20, -RZ, R32.reuse.H1_H1 ;  /* 0x30000020ff147230 */ /* 0x100fe40000004100 */
[----:B------:R-:W-:Y:S02]  /*83b0*/  HADD2.F32 R5, -RZ, R32.H0_H0 ;  /* 0x20000020ff057230 */ /* 0x000fe40000004100 */
[C---:B------:R-:W-:Y:S01]  /*83c0*/  FMUL.FTZ R31, R3.reuse, R4 ;  /* 0x00000004031f7220 */ /* 0x040fe20000410000 */
[----:B------:R-:W-:Y:S02]  /*83d0*/  HADD2.F32 R0, -RZ, R6.H1_H1 ;  /* 0x30000006ff007230 */ /* 0x000fe40000004100 */
[----:B------:R-:W-:Y:S01]  /*83e0*/  FMUL.FTZ R26, R3, R20 ;  /* 0x00000014031a7220 */ /* 0x000fe20000410000 */
[----:B------:R-:W-:-:S02]  /*83f0*/  HADD2.F32 R27, -RZ, R27.H0_H0 ;  /* 0x2000001bff1b7230 */ /* 0x000fc40000004100 */
[----:B------:R-:W-:Y:S02]  /*8400*/  HADD2.F32 R7, -RZ, R7.H0_H0 ;  /* 0x20000007ff077230 */ /* 0x000fe40000004100 */
[C---:B------:R-:W-:Y:S01]  /*8410*/  FMUL.FTZ R3, R0.reuse, R5 ;  /* 0x0000000500037220 */ /* 0x040fe20000410000 */
[----:B------:R-:W-:Y:S02]  /*8420*/  HADD2.F32 R6, -RZ, R6.H0_H0 ;  /* 0x20000006ff067230 */ /* 0x000fe40000004100 */
[-C--:B------:R-:W-:Y:S01]  /*8430*/  FMUL.FTZ R0, R0, R27.reuse ;  /* 0x0000001b00007220 */ /* 0x080fe20000410000 */
[C---:B------:R-:W-:Y:S01]  /*8440*/  FFMA.FTZ R26, R7.reuse, R4, -R26 ;  /* 0x00000004071a7223 */ /* 0x040fe2000001081a */
[----:B------:R-:W-:Y:S01]  /*8450*/  FFMA.FTZ R31, R7, R20, R31 ;  /* 0x00000014071f7223 */ /* 0x000fe2000001001f */
[C---:B------:R-:W-:Y:S01]  /*8460*/  FFMA.FTZ R3, R6.reuse, R27, -R3 ;  /* 0x0000001b06037223 */ /* 0x040fe20000010803 */
[----:B------:R-:W-:Y:S01]  /*8470*/  FFMA.FTZ R0, R6, R5, R0 ;  /* 0x0000000506007223 */ /* 0x000fe20000010000 */
[----:B------:R-:W-:-:S02]  /*8480*/  F2FP.SATFINITE.E4M3.F32.PACK_AB_MERGE_C R6, R38, R37, RZ ;  /* 0x000000252606723e */ /* 0x000fc400048070ff */
[----:B------:R-:W-:Y:S02]  /*8490*/  F2FP.SATFINITE.E4M3.F32.PACK_AB_MERGE_C R7, R35, R30, RZ ;  /* 0x0000001e2307723e */ /* 0x000fe400048070ff */
[----:B------:R-:W-:Y:S02]  /*84a0*/  F2FP.SATFINITE.E4M3.F32.PACK_AB_MERGE_C R4, R28, R29, RZ ;  /* 0x0000001d1c04723e */ /* 0x000fe400048070ff */
[----:B------:R-:W-:Y:S02]  /*84b0*/  F2FP.SATFINITE.E4M3.F32.PACK_AB_MERGE_C R5, R31, R26, RZ ;  /* 0x0000001a1f05723e */ /* 0x000fe400048070ff */
[----:B------:R-:W-:Y:S02]  /*84c0*/  F2FP.SATFINITE.E4M3.F32.PACK_AB_MERGE_C R6, R33, R34, R6 ;  /* 0x000000222106723e */ /* 0x000fe40004807006 */
[----:B------:R-:W-:Y:S02]  /*84d0*/  F2FP.SATFINITE.E4M3.F32.PACK_AB_MERGE_C R7, R40, R39, R7 ;  /* 0x000000272807723e */ /* 0x000fe40004807007 */
[----:B------:R-:W-:-:S02]  /*84e0*/  F2FP.SATFINITE.E4M3.F32.PACK_AB_MERGE_C R4, R25, R24, R4 ;  /* 0x000000181904723e */ /* 0x000fc40004807004 */
[----:B------:R-:W-:-:S05]  /*84f0*/  F2FP.SATFINITE.E4M3.F32.PACK_AB_MERGE_C R5, R0, R3, R5 ;  /* 0x000000030005723e */ /* 0x000fca0004807005 */
[----:B------:R0:W-:Y:S02]  /*8500*/  STS.128 [R21+0xf000], R4 ;  /* 0x00f0000415007388 */ /* 0x0001e40000000c00 */
.L_x_436:
[----:B------:R-:W-:Y:S05]  /*8510*/  BSYNC B1 ;  /* 0x0000000000017941 */ /* 0x000fea0003800000 */
.L_x_435:
[----:B------:R-:W-:Y:S04]  /*8520*/  BSSY B1, `(.L_x_437) ;  /* 0x000007c000017945 */ /* 0x000fe80003800000 */
[----:B------:R-:W-:Y:S05]  /*8530*/  @P1 BRA `(.L_x_438) ;  /* 0x0000000400e81947 */ /* 0x000fea0003800000 */
[----:B0-----:R-:W0:Y:S01]  /*8540*/  LDS.128 R4, [R21+0x10800] ;  /* 0x0108000015047984 */ /* 0x001e220000000c00 */
[----:B-----5:R-:W-:Y:S02]  /*8550*/  SHF.R.U32.HI R26, RZ, 0x8, R13 ;  /* 0x00000008ff1a7819 */ /* 0x020fe4000001160d */
[----:B------:R-:W-:Y:S02]  /*8560*/  SHF.R.U32.HI R20, RZ, 0x8, R15 ;  /* 0x00000008ff147819 */ /* 0x000fe4000001160f */
[----:B------:R-:W-:Y:S02]  /*8570*/  LOP3.LUT R29, R13, 0xff, RZ, 0xc0, !PT ;  /* 0x000000ff0d1d7812 */ /* 0x000fe400078ec0ff */
[----:B------:R-:W-:Y:S02]  /*8580*/  LOP3.LUT R26, R26, 0xff, RZ, 0xc0, !PT ;  /* 0x000000ff1a1a7812 */ /* 0x000fe400078ec0ff */
[----:B------:R-:W-:Y:S02]  /*8590*/  LOP3.LUT R25, R15, 0xff, RZ, 0xc0, !PT ;  /* 0x000000ff0f197812 */ /* 0x000fe400078ec0ff */
[----:B------:R-:W-:-:S02]  /*85a0*/  LOP3.LUT R20, R20, 0xff, RZ, 0xc0, !PT ;  /* 0x000000ff14147812 */ /* 0x000fc400078ec0ff */
[----:B------:R-:W-:Y:S02]  /*85b0*/  SHF.R.U32.HI R0, RZ, 0x8, R14 ;  /* 0x00000008ff007819 */ /* 0x000fe4000001160e */
[----:B------:R-:W-:Y:S02]  /*85c0*/  SHF.R.U32.HI R24, RZ, 0x8, R12 ;  /* 0x00000008ff187819 */ /* 0x000fe4000001160c */
[----:B------:R-:W-:Y:S02]  /*85d0*/  PRMT R29, R26, 0x7604, R29 ;  /* 0x000076041a1d7816 */ /* 0x000fe4000000001d */
[----:B------:R-:W-:Y:S02]  /*85e0*/  PRMT R25, R20, 0x7604, R25 ;  /* 0x0000760414197816 */ /* 0x000fe40000000019 */
[----:B------:R-:W-:Y:S02]  /*85f0*/  SHF.R.U32.HI R26, RZ, 0x10, R13 ;  /* 0x00000010ff1a7819 */ /* 0x000fe4000001160d */
[----:B------:R-:W-:-:S02]  /*8600*/  SHF.R.U32.HI R20, RZ, 0x10, R15 ;  /* 0x00000010ff147819 */ /* 0x000fc4000001160f */
[----:B------:R-:W-:Y:S02]  /*8610*/  LOP3.LUT R3, R14, 0xff, RZ, 0xc0, !PT ;  /* 0x000000ff0e037812 */ /* 0x000fe400078ec0ff */
[----:B------:R-:W-:Y:S02]  /*8620*/  LOP3.LUT R0, R0, 0xff, RZ, 0xc0, !PT ;  /* 0x000000ff00007812 */ /* 0x000fe400078ec0ff */
[----:B--2---:R-:W-:Y:S02]  /*8630*/  LOP3.LUT R27, R12, 0xff, RZ, 0xc0, !PT ;  /* 0x000000ff0c1b7812 */ /* 0x004fe400078ec0ff */
[----:B------:R-:W-:Y:S02]  /*8640*/  LOP3.LUT R24, R24, 0xff, RZ, 0xc0, !PT ;  /* 0x000000ff18187812 */ /* 0x000fe400078ec0ff */
[----:B------:R-:W-:Y:S02]  /*8650*/  LOP3.LUT R26, R26, 0xff, RZ, 0xc0, !PT ;  /* 0x000000ff1a1a7812 */ /* 0x000fe400078ec0ff */
[----:B------:R-:W-:-:S02]  /*8660*/  LOP3.LUT R20, R20, 0xff, RZ, 0xc0, !PT ;  /* 0x000000ff14147812 */ /* 0x000fc400078ec0ff */
[----:B------:R-:W-:Y:S02]  /*8670*/  PRMT R3, R0, 0x7604, R3 ;  /* 0x0000760400037816 */ /* 0x000fe40000000003 */
[----:B------:R-:W-:Y:S02]  /*8680*/  PRMT R27, R24, 0x7604, R27 ;  /* 0x00007604181b7816 */ /* 0x000fe4000000001b */
[----:B------:R-:W-:Y:S02]  /*8690*/  SHF.R.U32.HI R0, RZ, 0x10, R14 ;  /* 0x00000010ff007819 */ /* 0x000fe4000001160e */
[----:B------:R-:W-:Y:S02]  /*86a0*/  SHF.R.U32.HI R24, RZ, 0x10, R12 ;  /* 0x00000010ff187819 */ /* 0x000fe4000001160c */
[----:B------:R-:W-:Y:S02]  /*86b0*/  PRMT R29, R26, 0x7054, R29 ;  /* 0x000070541a1d7816 */ /* 0x000fe4000000001d */
[----:B------:R-:W-:-:S02]  /*86c0*/  PRMT R25, R20, 0x7054, R25 ;  /* 0x0000705414197816 */ /* 0x000fc40000000019 */
[----:B------:R-:W-:Y:S02]  /*86d0*/  LOP3.LUT R0, R0, 0xff, RZ, 0xc0, !PT ;  /* 0x000000ff00007812 */ /* 0x000fe400078ec0ff */
[----:B------:R-:W-:Y:S02]  /*86e0*/  LOP3.LUT R24, R24, 0xff, RZ, 0xc0, !PT ;  /* 0x000000ff18187812 */ /* 0x000fe400078ec0ff */
[----:B------:R-:W-:Y:S02]  /*86f0*/  LOP3.LUT R29, R29, 0xff000000, R13, 0xf8, !PT ;  /* 0xff0000001d1d7812 */ /* 0x000fe400078ef80d */
[----:B------:R-:W-:Y:S02]  /*8700*/  LOP3.LUT R25, R25, 0xff000000, R15, 0xf8, !PT ;  /* 0xff00000019197812 */ /* 0x000fe400078ef80f */
[----:B------:R-:W-:Y:S02]  /*8710*/  PRMT R3, R0, 0x7054, R3 ;  /* 0x0000705400037816 */ /* 0x000fe40000000003 */
[----:B------:R-:W-:-:S02]  /*8720*/  PRMT R27, R24, 0x7054, R27 ;  /* 0x00007054181b7816 */ /* 0x000fc4000000001b */
[-C--:B0-----:R-:W-:Y:S02]  /*8730*/  F2FP.F16.E4M3.UNPACK_B R0, R6.reuse.H1 ;  /* 0x00000006ff00723e */ /* 0x081fe400030006ff */
[----:B------:R-:W-:Y:S02]  /*8740*/  F2FP.F16.E4M3.UNPACK_B R28, R29 ;  /* 0x0000001dff1c723e */ /* 0x000fe400020006ff */
[----:B------:R-:W-:Y:S01]  /*8750*/  F2FP.F16.E4M3.UNPACK_B R24, R25 ;  /* 0x00000019ff18723e */ /* 0x000fe200020006ff */
[----:B------:R-:W-:Y:S01]  /*8760*/  HADD2.F32 R13, -RZ, R0.H1_H1 ;  /* 0x30000000ff0d7230 */ /* 0x000fe20000004100 */
[----:B------:R-:W-:Y:S01]  /*8770*/  LOP3.LUT R20, R3, 0xff000000, R14, 0xf8, !PT ;  /* 0xff00000003147812 */ /* 0x000fe200078ef80e */
[----:B------:R-:W-:Y:S01]  /*8780*/  HADD2.F32 R30, -RZ, R28.H1_H1 ;  /* 0x3000001cff1e7230 */ /* 0x000fe20000004100 */
[----:B------:R-:W-:Y:S01]  /*8790*/  F2FP.F16.E4M3.UNPACK_B R3, R6 ;  /* 0x00000006ff03723e */ /* 0x000fe200020006ff */
[----:B------:R-:W-:Y:S01]  /*87a0*/  HADD2.F32 R26, -RZ, R24.H1_H1 ;  /* 0x30000018ff1a7230 */ /* 0x000fe20000004100 */
[----:B------:R-:W-:Y:S01]  /*87b0*/  LOP3.LUT R27, R27, 0xff000000, R12, 0xf8, !PT ;  /* 0xff0000001b1b7812 */ /* 0x000fe200078ef80c */
[----:B------:R-:W-:Y:S01]  /*87c0*/  HADD2.F32 R12, -RZ, R0.H0_H0 ;  /* 0x20000000ff0c7230 */ /* 0x000fe20000004100 */
[-C--:B------:R-:W-:Y:S01]  /*87d0*/  F2FP.F16.E4M3.UNPACK_B R14, R7.reuse ;  /* 0x00000007ff0e723e */ /* 0x080fe200020006ff */
[C---:B------:R-:W-:Y:S01]  /*87e0*/  FMUL.FTZ R31, R13.reuse, R30 ;  /* 0x0000001e0d1f7220 */ /* 0x040fe20000410000 */
[----:B------:R-:W-:Y:S01]  /*87f0*/  F2FP.F16.E4M3.UNPACK_B R15, R7.H1 ;  /* 0x00000007ff0f723e */ /* 0x000fe200030006ff */
[----:B------:R-:W-:Y:S01]  /*8800*/  FMUL.FTZ R13, R13, R26 ;  /* 0x0000001a0d0d7220 */ /* 0x000fe20000410000 */
[-C--:B------:R-:W-:Y:S01]  /*8810*/  F2FP.F16.E4M3.UNPACK_B R6, R5.reuse ;  /* 0x00000005ff06723e */ /* 0x080fe200020006ff */
[----:B------:R-:W-:Y:S01]  /*8820*/  HADD2.F32 R28, -RZ, R28.H0_H0 ;  /* 0x2000001cff1c7230 */ /* 0x000fe20000004100 */
[----:B------:R-:W-:Y:S01]  /*8830*/  F2FP.F16.E4M3.UNPACK_B R7, R5.H1 ;  /* 0x00000005ff07723e */ /* 0x000fe200030006ff */
[----:B------:R-:W-:Y:S01]  /*8840*/  HADD2.F32 R5, -RZ, R3.H1_H1 ;  /* 0x30000003ff057230 */ /* 0x000fe20000004100 */
[----:B------:R-:W-:Y:S01]  /*8850*/  F2FP.F16.E4M3.UNPACK_B R29, R29.H1 ;  /* 0x0000001dff1d723e */ /* 0x000fe200030006ff */
[----:B------:R-:W-:-:S02]  /*8860*/  HADD2.F32 R24, -RZ, R24.H0_H0 ;  /* 0x20000018ff187230 */ /* 0x000fc40000004100 */
[C---:B------:R-:W-:Y:S01]  /*8870*/  FFMA.FTZ R32, R12.reuse, R26, -R31 ;  /* 0x0000001a0c207223 */ /* 0x040fe2000001081f */
[----:B------:R-:W-:Y:S01]  /*8880*/  FFMA.FTZ R33, R12, R30, R13 ;  /* 0x0000001e0c217223 */ /* 0x000fe2000001000d */
[----:B------:R-:W-:Y:S01]  /*8890*/  HADD2.F32 R3, -RZ, R3.H0_H0 ;  /* 0x20000003ff037230 */ /* 0x000fe20000004100 */
[----:B------:R-:W-:Y:S01]  /*88a0*/  F2FP.F16.E4M3.UNPACK_B R25, R25.H1 ;  /* 0x00000019ff19723e */ /* 0x000fe200030006ff */
[C---:B------:R-:W-:Y:S01]  /*88b0*/  FMUL.FTZ R12, R5.reuse, R28 ;  /* 0x0000001c050c7220 */ /* 0x040fe20000410000 */
[----:B------:R-:W-:Y:S01]  /*88c0*/  FMUL.FTZ R31, R5, R24 ;  /* 0x00000018051f7220 */ /* 0x000fe20000410000 */
[----:B------:R-:W-:Y:S01]  /*88d0*/  HADD2.F32 R5, -RZ, R14.H1_H1 ;  /* 0x3000000eff057230 */ /* 0x000fe20000004100 */
[----:B------:R-:W-:Y:S01]  /*88e0*/  F2FP.F16.E4M3.UNPACK_B R0, R4 ;  /* 0x00000004ff00723e */ /* 0x000fe200020006ff */
[----:B------:R-:W-:Y:S02]  /*88f0*/  HADD2.F32 R13, -RZ, R29.H0_H0 ;  /* 0x2000001dff0d7230 */ /* 0x000fe40000004100 */
[----:B------:R-:W-:Y:S01]  /*8900*/  FFMA.FTZ R30, R3, R24, -R12 ;  /* 0x00000018031e7223 */ /* 0x000fe2000001080c */
[----:B------:R-:W-:-:S02]  /*8910*/  HADD2.F32 R12, -RZ, R25.H0_H0 ;  /* 0x20000019ff0c7230 */ /* 0x000fc40000004100 */
[----:B------:R-:W-:Y:S01]  /*8920*/  FFMA.FTZ R31, R3, R28, R31 ;  /* 0x0000001c031f7223 */ /* 0x000fe2000001001f */
[----:B------:R-:W-:Y:S02]  /*8930*/  HADD2.F32 R14, -RZ, R14.H0_H0 ;  /* 0x2000000eff0e7230 */ /* 0x000fe40000004100 */
[C---:B------:R-:W-:Y:S01]  /*8940*/  FMUL.FTZ R35, R5.reuse, R13 ;  /* 0x0000000d05237220 */ /* 0x040fe20000410000 */
[----:B------:R-:W-:Y:S02]  /*8950*/  HADD2.F32 R26, -RZ, R29.H1_H1 ;  /* 0x3000001dff1a7230 */ /* 0x000fe40000004100 */
[-C--:B------:R-:W-:Y:S01]  /*8960*/  FMUL.FTZ R5, R5, R12.reuse ;  /* 0x0000000c05057220 */ /* 0x080fe20000410000 */
[----:B------:R-:W-:Y:S02]  /*8970*/  HADD2.F32 R3, -RZ, R15.H1_H1 ;  /* 0x3000000fff037230 */ /* 0x000fe40000004100 */
[----:B------:R-:W-:Y:S01]  /*8980*/  FFMA.FTZ R35, R14, R12, -R35 ;  /* 0x0000000c0e237223 */ /* 0x000fe20000010823 */
[----:B------:R-:W-:-:S02]  /*8990*/  HADD2.F32 R12, -RZ, R25.H1_H1 ;  /* 0x30000019ff0c7230 */ /* 0x000fc40000004100 */
[----:B------:R-:W-:Y:S01]  /*89a0*/  FFMA.FTZ R28, R14, R13, R5 ;  /* 0x0000000d0e1c7223 */ /* 0x000fe20000010005 */
[----:B------:R-:W-:Y:S02]  /*89b0*/  HADD2.F32 R15, -RZ, R15.H0_H0 ;  /* 0x2000000fff0f7230 */ /* 0x000fe40000004100 */
[C---:B------:R-:W-:Y:S01]  /*89c0*/  FMUL.FTZ R24, R3.reuse, R26 ;  /* 0x0000001a03187220 */ /* 0x040fe20000410000 */
[-C--:B------:R-:W-:Y:S01]  /*89d0*/  F2FP.F16.E4M3.UNPACK_B R13, R27.reuse ;  /* 0x0000001bff0d723e */ /* 0x080fe200020006ff */
[----:B------:R-:W-:Y:S01]  /*89e0*/  FMUL.FTZ R14, R3, R12 ;  /* 0x0000000c030e7220 */ /* 0x000fe20000410000 */
[----:B------:R-:W-:Y:S01]  /*89f0*/  F2FP.F16.E4M3.UNPACK_B R4, R4.H1 ;  /* 0x00000004ff04723e */ /* 0x000fe200030006ff */
[C---:B------:R-:W-:Y:S01]  /*8a00*/  FFMA.FTZ R29, R15.reuse, R12, -R24 ;  /* 0x0000000c0f1d7223 */ /* 0x040fe20000010818 */
[----:B------:R-:W-:Y:S01]  /*8a10*/  F2FP.F16.E4M3.UNPACK_B R12, R20 ;  /* 0x00000014ff0c723e */ /* 0x000fe200020006ff */
[----:B------:R-:W-:Y:S01]  /*8a20*/  FFMA.FTZ R26, R15, R26, R14 ;  /* 0x0000001a0f1a7223 */ /* 0x000fe2000001000e */
[--C-:B------:R-:W-:Y:S01]  /*8a30*/  HADD2.F32 R24, -RZ, R13.reuse.H1_H1 ;  /* 0x3000000dff187230 */ /* 0x100fe20000004100 */
[----:B------:R-:W-:Y:S01]  /*8a40*/  F2FP.F16.E4M3.UNPACK_B R20, R20.H1 ;  /* 0x00000014ff14723e */ /* 0x000fe200030006ff */
[----:B------:R-:W-:Y:S01]  /*8a50*/  HADD2.F32 R14, -RZ, R13.H0_H0 ;  /* 0x2000000dff0e7230 */ /* 0x000fe20000004100 */
[----:B------:R-:W-:Y:S01]  /*8a60*/  F2FP.F16.E4M3.UNPACK_B R27, R27.H1 ;  /* 0x0000001bff1b723e */ /* 0x000fe200030006ff */
[----:B------:R-:W-:-:S02]  /*8a70*/  HADD2.F32 R5, -RZ, R4.H1_H1 ;  /* 0x30000004ff057230 */ /* 0x000fc40000004100 */
[----:B------:R-:W-:Y:S02]  /*8a80*/  HADD2.F32 R13, -RZ, R12.H1_H1 ;  /* 0x3000000cff0d7230 */ /* 0x000fe40000004100 */
[----:B------:R-:W-:Y:S02]  /*8a90*/  HADD2.F32 R3, -RZ, R0.H1_H1 ;  /* 0x30000000ff037230 */ /* 0x000fe40000004100 */
[C---:B------:R-:W-:Y:S01]  /*8aa0*/  FMUL.FTZ R15, R5.reuse, R24 ;  /* 0x00000018050f7220 */ /* 0x040fe20000410000 */
[----:B------:R-:W-:Y:S02]  /*8ab0*/  HADD2.F32 R12, -RZ, R12.H0_H0 ;  /* 0x2000000cff0c7230 */ /* 0x000fe40000004100 */
[----:B------:R-:W-:Y:S01]  /*8ac0*/  FMUL.FTZ R25, R5, R13 ;  /* 0x0000000d05197220 */ /* 0x000fe20000410000 */
[----:B------:R-:W-:Y:S02]  /*8ad0*/  HADD2.F32 R4, -RZ, R4.H0_H0 ;  /* 0x20000004ff047230 */ /* 0x000fe40000004100 */
[----:B------:R-:W-:Y:S01]  /*8ae0*/  FMUL.FTZ R5, R3, R14 ;  /* 0x0000000e03057220 */ /* 0x000fe20000410000 */
[----:B------:R-:W-:-:S02]  /*8af0*/  HADD2.F32 R0, -RZ, R0.H0_H0 ;  /* 0x20000000ff007230 */ /* 0x000fc40000004100 */
[----:B------:R-:W-:Y:S01]  /*8b00*/  FMUL.FTZ R3, R3, R12 ;  /* 0x0000000c03037220 */ /* 0x000fe20000410000 */
[C---:B------:R-:W-:Y:S01]  /*8b10*/  FFMA.FTZ R15, R4.reuse, R13, -R15 ;  /* 0x0000000d040f7223 */ /* 0x040fe2000001080f */
[----:B------:R-:W-:Y:S01]  /*8b20*/  FFMA.FTZ R24, R4, R24, R25 ;  /* 0x0000001804187223 */ /* 0x000fe20000010019 */
[C---:B------:R-:W-:Y:S01]  /*8b30*/  FFMA.FTZ R13, R0.reuse, R12, -R5 ;  /* 0x0000000c000d7223 */ /* 0x040fe20000010805 */
[----:B------:R-:W-:Y:S01]  /*8b40*/  FFMA.FTZ R14, R0, R14, R3 ;  /* 0x0000000e000e7223 */ /* 0x000fe20000010003 */
[----:B------:R-:W-:Y:S02]  /*8b50*/  HADD2.F32 R4, -RZ, R20.H1_H1 ;  /* 0x30000014ff047230 */ /* 0x000fe40000004100 */
[----:B------:R-:W-:Y:S02]  /*8b60*/  HADD2.F32 R3, -RZ, R7.H1_H1 ;  /* 0x30000007ff037230 */ /* 0x000fe40000004100 */
[--C-:B------:R-:W-:Y:S02]  /*8b70*/  HADD2.F32 R12, -RZ, R27.reuse.H1_H1 ;  /* 0x3000001bff0c7230 */ /* 0x100fe40000004100 */
[----:B------:R-:W-:-:S02]  /*8b80*/  HADD2.F32 R27, -RZ, R27.H0_H0 ;  /* 0x2000001bff1b7230 */ /* 0x000fc40000004100 */
[C---:B------:R-:W-:Y:S01]  /*8b90*/  FMUL.FTZ R25, R3.reuse, R4 ;  /* 0x0000000403197220 */ /* 0x040fe20000410000 */
[----:B------:R-:W-:Y:S02]  /*8ba0*/  HADD2.F32 R0, -RZ, R6.H1_H1 ;  /* 0x30000006ff007230 */ /* 0x000fe40000004100 */
[----:B------:R-:W-:Y:S02]  /*8bb0*/  HADD2.F32 R5, -RZ, R20.H0_H0 ;  /* 0x20000014ff057230 */ /* 0x000fe40000004100 */
[----:B------:R-:W-:Y:S01]  /*8bc0*/  FMUL.FTZ R20, R3, R12 ;  /* 0x0000000c03147220 */ /* 0x000fe20000410000 */
        /* <DEDUP_REMOVED lines=17> */
.L_x_438:
[----:B------:R-:W-:Y:S05]  /*8ce0*/  BSYNC B1 ;  /* 0x0000000000017941 */ /* 0x000fea0003800000 */
.L_x_437:
[----:B------:R-:W-:Y:S05]  /*8cf0*/  @P2 BRA `(.L_x_434) ;  /* 0x0000002800d82947 */ /* 0x000fea0003800000 */
[----:B0--3--:R-:W0:Y:S01]  /*8d00*/  LDS.128 R4, [R21+0x12000] ;  /* 0x0120000015047984 */ /* 0x009e220000000c00 */
[----:B-----5:R-:W-:Y:S02]  /*8d10*/  SHF.R.U32.HI R13, RZ, 0x8, R11 ;  /* 0x00000008ff0d7819 */ /* 0x020fe4000001160b */
[----:B------:R-:W-:Y:S02]  /*8d20*/  SHF.R.U32.HI R25, RZ, 0x8, R9 ;  /* 0x00000008ff197819 */ /* 0x000fe40000011609 */
[----:B------:R-:W-:Y:S02]  /*8d30*/  LOP3.LUT R12, R11, 0xff, RZ, 0xc0, !PT ;  /* 0x000000ff0b0c7812 */ /* 0x000fe400078ec0ff */
[----:B------:R-:W-:Y:S02]  /*8d40*/  LOP3.LUT R13, R13, 0xff, RZ, 0xc0, !PT ;  /* 0x000000ff0d0d7812 */ /* 0x000fe400078ec0ff */
[----:B------:R-:W-:Y:S02]  /*8d50*/  LOP3.LUT R14, R9, 0xff, RZ, 0xc0, !PT ;  /* 0x000000ff090e7812 */ /* 0x000fe400078ec0ff */
[----:B------:R-:W-:-:S02]  /*8d60*/  LOP3.LUT R25, R25, 0xff, RZ, 0xc0, !PT ;  /* 0x000000ff19197812 */ /* 0x000fc400078ec0ff */
[----:B------:R-:W-:Y:S02]  /*8d70*/  SHF.R.U32.HI R20, RZ, 0x10, R9 ;  /* 0x00000010ff147819 */ /* 0x000fe40000011609 */
[----:B------:R-:W-:Y:S02]  /*8d80*/  PRMT R12, R13, 0x7604, R12 ;  /* 0x000076040d0c7816 */ /* 0x000fe4000000000c */
[----:B------:R-:W-:Y:S02]  /*8d90*/  SHF.R.U32.HI R3, RZ, 0x8, R10 ;  /* 0x00000008ff037819 */ /* 0x000fe4000001160a */
[----:B------:R-:W-:Y:S02]  /*8da0*/  SHF.R.U32.HI R13, RZ, 0x8, R8 ;  /* 0x00000008ff0d7819 */ /* 0x000fe40000011608 */
[----:B------:R-:W-:Y:S02]  /*8db0*/  SHF.R.U32.HI R24, RZ, 0x10, R11 ;  /* 0x00000010ff187819 */ /* 0x000fe4000001160b */
[----:B------:R-:W-:Y:S01]  /*8dc0*/  PRMT R14, R25, 0x7604, R14 ;  /* 0x00007604190e7816 */ /* 0x000fe2000000000e */
[----:B------:R-:W-:Y:S01]  /*8dd0*/  IMAD.U32 R25, R20, 0x10000, RZ ;  /* 0x0001000014197824 */ /* 0x000fe200078e00ff */
[----:B------:R-:W-:-:S02]  /*8de0*/  LOP3.LUT R0, R10, 0xff, RZ, 0xc0, !PT ;  /* 0x000000ff0a007812 */ /* 0x000fc400078ec0ff */
[----:B------:R-:W-:Y:S02]  /*8df0*/  LOP3.LUT R3, R3, 0xff, RZ, 0xc0, !PT ;  /* 0x000000ff03037812 */ /* 0x000fe400078ec0ff */
[----:B------:R-:W-:Y:S02]  /*8e00*/  LOP3.LUT R15, R13, 0xff, RZ, 0xc0, !PT ;  /* 0x000000ff0d0f7812 */ /* 0x000fe400078ec0ff */
[----:B------:R-:W-:Y:S02]  /*8e10*/  SHF.L.U32 R13, R24, 0x10, RZ ;  /* 0x00000010180d7819 */ /* 0x000fe400000006ff */
[----:B------:R-:W-:Y:S02]  /*8e20*/  PRMT R3, R3, 0x7604, R0 ;  /* 0x0000760403037816 */ /* 0x000fe40000000000 */
[----:B------:R-:W-:Y:S02]  /*8e30*/  LOP3.LUT R25, R14, 0xff0000, R25, 0xf8, !PT ;  /* 0x00ff00000e197812 */ /* 0x000fe400078ef819 */
[----:B------:R-:W-:-:S02]  /*8e40*/  LOP3.LUT R0, R8, 0xff, RZ, 0xc0, !PT ;  /* 0x000000ff08007812 */ /* 0x000fc400078ec0ff */
[----:B------:R-:W-:Y:S02]  /*8e50*/  LOP3.LUT R13, R12, 0xff0000, R13, 0xf8, !PT ;  /* 0x00ff00000c0d7812 */ /* 0x000fe400078ef80d */
[----:B------:R-:W-:Y:S02]  /*8e60*/  LOP3.LUT R25, R25, 0xff000000, R9, 0xf8, !PT ;  /* 0xff00000019197812 */ /* 0x000fe400078ef809 */
[----:B------:R-:W-:Y:S02]  /*8e70*/  PRMT R15, R15, 0x7604, R0 ;  /* 0x000076040f0f7816 */ /* 0x000fe40000000000 */
[----:B------:R-:W-:Y:S02]  /*8e80*/  LOP3.LUT R13, R13, 0xff000000, R11, 0xf8, !PT ;  /* 0xff0000000d0d7812 */ /* 0x000fe400078ef80b */
[----:B0-----:R-:W-:Y:S02]  /*8e90*/  F2FP.F16.E4M3.UNPACK_B R0, R6.H1 ;  /* 0x00000006ff00723e */ /* 0x001fe400030006ff */
[----:B------:R-:W-:-:S02]  /*8ea0*/  F2FP.F16.E4M3.UNPACK_B R24, R25 ;  /* 0x00000019ff18723e */ /* 0x000fc400020006ff */
[----:B------:R-:W-:Y:S01]  /*8eb0*/  LOP3.LUT R3, R3, 0xff0000, R10, 0xf8, !PT ;  /* 0x00ff000003037812 */ /* 0x000fe200078ef80a */
[----:B------:R-:W-:Y:S01]  /*8ec0*/  HADD2.F32 R9, -RZ, R0.H1_H1 ;  /* 0x30000000ff097230 */ /* 0x000fe20000004100 */
[----:B------:R-:W-:Y:S01]  /*8ed0*/  LOP3.LUT R15, R15, 0xff0000, R8, 0xf8, !PT ;  /* 0x00ff00000f0f7812 */ /* 0x000fe200078ef808 */
[--C-:B------:R-:W-:Y:S01]  /*8ee0*/  HADD2.F32 R26, -RZ, R24.reuse.H1_H1 ;  /* 0x30000018ff1a7230 */ /* 0x100fe20000004100 */
[----:B------:R-:W-:Y:S01]  /*8ef0*/  F2FP.F16.E4M3.UNPACK_B R14, R13 ;  /* 0x0000000dff0e723e */ /* 0x000fe200020006ff */
[----:B------:R-:W-:Y:S01]  /*8f00*/  HADD2.F32 R24, -RZ, R24.H0_H0 ;  /* 0x20000018ff187230 */ /* 0x000fe20000004100 */
[----:B------:R-:W-:Y:S02]  /*8f10*/  LOP3.LUT R12, R3, 0xff000000, R10, 0xf8, !PT ;  /* 0xff000000030c7812 */ /* 0x000fe400078ef80a */
[----:B------:R-:W-:Y:S01]  /*8f20*/  LOP3.LUT R20, R15, 0xff000000, R8, 0xf8, !PT ;  /* 0xff0000000f147812 */ /* 0x000fe200078ef808 */
[----:B------:R-:W-:Y:S01]  /*8f30*/  HADD2.F32 R15, -RZ, R14.H1_H1 ;  /* 0x3000000eff0f7230 */ /* 0x000fe20000004100 */
[----:B------:R-:W-:Y:S01]  /*8f40*/  F2FP.F16.E4M3.UNPACK_B R3, R6 ;  /* 0x00000006ff03723e */ /* 0x000fe200020006ff */
[----:B------:R-:W-:Y:S01]  /*8f50*/  HADD2.F32 R8, -RZ, R0.H0_H0 ;  /* 0x20000000ff087230 */ /* 0x000fe20000004100 */
[-C--:B------:R-:W-:Y:S01]  /*8f60*/  F2FP.F16.E4M3.UNPACK_B R10, R7.reuse ;  /* 0x00000007ff0a723e */ /* 0x080fe200020006ff */
[CC--:B--2---:R-:W-:Y:S01]  /*8f70*/  FMUL.FTZ R27, R9.reuse, R26.reuse ;  /* 0x0000001a091b7220 */ /* 0x0c4fe20000410000 */
[----:B------:R-:W-:Y:S01]  /*8f80*/  F2FP.F16.E4M3.UNPACK_B R11, R7.H1 ;  /* 0x00000007ff0b723e */ /* 0x000fe200030006ff */
[----:B------:R-:W-:Y:S01]  /*8f90*/  FMUL.FTZ R9, R9, R15 ;  /* 0x0000000f09097220 */ /* 0x000fe20000410000 */
[-C--:B------:R-:W-:Y:S01]  /*8fa0*/  F2FP.F16.E4M3.UNPACK_B R6, R5.reuse ;  /* 0x00000005ff06723e */ /* 0x080fe200020006ff */
[----:B------:R-:W-:Y:S01]  /*8fb0*/  HADD2.F32 R14, -RZ, R14.H0_H0 ;  /* 0x2000000eff0e7230 */ /* 0x000fe20000004100 */
[----:B------:R-:W-:Y:S01]  /*8fc0*/  F2FP.F16.E4M3.UNPACK_B R7, R5.H1 ;  /* 0x00000005ff07723e */ /* 0x000fe200030006ff */
[--C-:B------:R-:W-:Y:S01]  /*8fd0*/  HADD2.F32 R5, -RZ, R3.reuse.H1_H1 ;  /* 0x30000003ff057230 */ /* 0x100fe20000004100 */
[----:B------:R-:W-:Y:S01]  /*8fe0*/  F2FP.F16.E4M3.UNPACK_B R25, R25.H1 ;  /* 0x00000019ff19723e */ /* 0x000fe200030006ff */
        /* <DEDUP_REMOVED lines=8> */
[----:B------:R-:W-:-:S02]  /*9070*/  HADD2.F32 R9, -RZ, R25.H0_H0 ;  /* 0x20000019ff097230 */ /* 0x000fc40000004100 */
[C---:B------:R-:W-:Y:S01]  /*9080*/  FFMA.FTZ R26, R3.reuse, R14, -R8 ;  /* 0x0000000e031a7223 */ /* 0x040fe20000010808 */
[----:B------:R-:W-:Y:S01]  /*9090*/  FFMA.FTZ R27, R3, R24, R15 ;  /* 0x00000018031b7223 */ /* 0x000fe2000001000f */
[----:B------:R-:W-:Y:S01]  /*90a0*/  HADD2.F32 R8, -RZ, R13.H0_H0 ;  /* 0x2000000dff087230 */ /* 0x000fe20000004100 */
[----:B------:R-:W-:Y:S01]  /*90b0*/  F2FP.F16.E4M3.UNPACK_B R4, R4.H1 ;  /* 0x00000004ff04723e */ /* 0x000fe200030006ff */
[----:B------:R-:W-:Y:S02]  /*90c0*/  HADD2.F32 R10, -RZ, R10.H0_H0 ;  /* 0x2000000aff0a7230 */ /* 0x000fe40000004100 */
[C---:B------:R-:W-:Y:S01]  /*90d0*/  FMUL.FTZ R15, R5.reuse, R9 ;  /* 0x00000009050f7220 */ /* 0x040fe20000410000 */
[----:B------:R-:W-:Y:S02]  /*90e0*/  HADD2.F32 R14, -RZ, R25.H1_H1 ;  /* 0x30000019ff0e7230 */ /* 0x000fe40000004100 */
[----:B------:R-:W-:Y:S01]  /*90f0*/  FMUL.FTZ R5, R5, R8 ;  /* 0x0000000805057220 */ /* 0x000fe20000410000 */
[----:B------:R-:W-:-:S02]  /*9100*/  HADD2.F32 R3, -RZ, R11.H1_H1 ;  /* 0x3000000bff037230 */ /* 0x000fc40000004100 */
[C---:B------:R-:W-:Y:S01]  /*9110*/  FFMA.FTZ R24, R10.reuse, R8, -R15 ;  /* 0x000000080a187223 */ /* 0x040fe2000001080f */
[----:B------:R-:W-:Y:S02]  /*9120*/  HADD2.F32 R8, -RZ, R13.H1_H1 ;  /* 0x3000000dff087230 */ /* 0x000fe40000004100 */
[----:B------:R-:W-:Y:S01]  /*9130*/  FFMA.FTZ R25, R10, R9, R5 ;  /* 0x000000090a197223 */ /* 0x000fe20000010005 */
[----:B------:R-:W-:Y:S02]  /*9140*/  HADD2.F32 R11, -RZ, R11.H0_H0 ;  /* 0x2000000bff0b7230 */ /* 0x000fe40000004100 */
[C---:B------:R-:W-:Y:S01]  /*9150*/  FMUL.FTZ R30, R3.reuse, R14 ;  /* 0x0000000e031e7220 */ /* 0x040fe20000410000 */
[----:B------:R-:W-:Y:S01]  /*9160*/  F2FP.F16.E4M3.UNPACK_B R9, R20 ;  /* 0x00000014ff09723e */ /* 0x000fe200020006ff */
[-C--:B------:R-:W-:Y:S01]  /*9170*/  FMUL.FTZ R10, R3, R8.reuse ;  /* 0x00000008030a7220 */ /* 0x080fe20000410000 */
[----:B------:R-:W-:Y:S02]  /*9180*/  HADD2.F32 R5, -RZ, R4.H1_H1 ;  /* 0x30000004ff057230 */ /* 0x000fe40000004100 */
        /* <DEDUP_REMOVED lines=8> */
[C---:B------:R-:W-:Y:S01]  /*9210*/  FMUL.FTZ R11, R5.reuse, R13 ;  /* 0x0000000d050b7220 */ /* 0x040fe20000410000 */
[----:B------:R-:W-:Y:S02]  /*9220*/  HADD2.F32 R3, -RZ, R0.H1_H1 ;  /* 0x30000000ff037230 */ /* 0x000fe40000004100 */
[----:B------:R-:W-:Y:S02]  /*9230*/  HADD2.F32 R8, -RZ, R8.H0_H0 ;  /* 0x20000008ff087230 */ /* 0x000fe40000004100 */
[-C--:B------:R-:W-:Y:S01]  /*9240*/  FMUL.FTZ R15, R5, R9.reuse ;  /* 0x00000009050f7220 */ /* 0x080fe20000410000 */
        /* <DEDUP_REMOVED lines=8> */
[----:B------:R-:W-:-:S02]  /*92d0*/  HADD2.F32 R4, -RZ, R12.H1_H1 ;  /* 0x3000000cff047230 */ /* 0x000fc40000004100 */
[--C-:B------:R-:W-:Y:S02]  /*92e0*/  HADD2.F32 R3, -RZ, R7.reuse.H1_H1 ;  /* 0x30000007ff037230 */ /* 0x100fe40000004100 */
[--C-:B------:R-:W-:Y:S02]  /*92f0*/  HADD2.F32 R8, -RZ, R20.reuse.H1_H1 ;  /* 0x30000014ff087230 */ /* 0x100fe40000004100 */
[----:B------:R-:W-:Y:S02]  /*9300*/  HADD2.F32 R9, -RZ, R20.H0_H0 ;  /* 0x20000014ff097230 */ /* 0x000fe40000004100 */
[C---:B------:R-:W-:Y:S01]  /*9310*/  FMUL.FTZ R13, R3.reuse, R4 ;  /* 0x00000004030d7220 */ /* 0x040fe20000410000 */
[----:B------:R-:W-:Y:S02]  /*9320*/  HADD2.F32 R0, -RZ, R6.H1_H1 ;  /* 0x30000006ff007230 */ /* 0x000fe40000004100 */
[----:B------:R-:W-:Y:S02]  /*9330*/  HADD2.F32 R5, -RZ, R12.H0_H0 ;  /* 0x2000000cff057230 */ /* 0x000fe40000004100 */
[----:B------:R-:W-:Y:S01]  /*9340*/  FMUL.FTZ R12, R3, R8 ;  /* 0x00000008030c7220 */ /* 0x000fe20000410000 */
[----:B------:R-:W-:-:S02]  /*9350*/  HADD2.F32 R7, -RZ, R7.H0_H0 ;  /* 0x20000007ff077230 */ /* 0x000fc40000004100 */
[C---:B------:R-:W-:Y:S01]  /*9360*/  FMUL.FTZ R3, R0.reuse, R9 ;  /* 0x0000000900037220 */ /* 0x040fe20000410000 */
[----:B------:R-:W-:Y:S02]  /*9370*/  HADD2.F32 R6, -RZ, R6.H0_H0 ;  /* 0x20000006ff067230 */ /* 0x000fe40000004100 */
[-C--:B------:R-:W-:Y:S01]  /*9380*/  FMUL.FTZ R0, R0, R5.reuse ;  /* 0x0000000500007220 */ /* 0x080fe20000410000 */
[C---:B------:R-:W-:Y:S01]  /*9390*/  FFMA.FTZ R12, R7.reuse, R4, -R12 ;  /* 0x00000004070c7223 */ /* 0x040fe2000001080c */
[----:B------:R-:W-:Y:S01]  /*93a0*/  FFMA.FTZ R13, R7, R8, R13 ;  /* 0x00000008070d7223 */ /* 0x000fe2000001000d */
[C---:B------:R-:W-:Y:S01]  /*93b0*/  FFMA.FTZ R5, R6.reuse, R5, -R3 ;  /* 0x0000000506057223 */ /* 0x040fe20000010803 */
[----:B------:R-:W-:Y:S01]  /*93c0*/  FFMA.FTZ R0, R6, R9, R0 ;  /* 0x0000000906007223 */ /* 0x000fe20000010000 */
[----:B------:R-:W-:Y:S02]  /*93d0*/  F2FP.SATFINITE.E4M3.F32.PACK_AB_MERGE_C R6, R29, R28, RZ ;  /* 0x0000001c1d06723e */ /* 0x000fe400048070ff */
[----:B------:R-:W-:-:S02]  /*93e0*/  F2FP.SATFINITE.E4M3.F32.PACK_AB_MERGE_C R7, R31, R30, RZ ;  /* 0x0000001e1f07723e */ /* 0x000fc400048070ff */
[----:B------:R-:W-:Y:S02]  /*93f0*/  F2FP.SATFINITE.E4M3.F32.PACK_AB_MERGE_C R4, R15, R14, RZ ;  /* 0x0000000e0f04723e */ /* 0x000fe400048070ff */
[----:B------:R-:W-:Y:S02]  /*9400*/  F2FP.SATFINITE.E4M3.F32.PACK_AB_MERGE_C R12, R13, R12, RZ ;  /* 0x0000000c0d0c723e */ /* 0x000fe400048070ff */
[----:B------:R-:W-:Y:S02]  /*9410*/  F2FP.SATFINITE.E4M3.F32.PACK_AB_MERGE_C R6, R27, R26, R6 ;  /* 0x0000001a1b06723e */ /* 0x000fe40004807006 */
[----:B------:R-:W-:Y:S02]  /*9420*/  F2FP.SATFINITE.E4M3.F32.PACK_AB_MERGE_C R7, R25, R24, R7 ;  /* 0x000000181907723e */ /* 0x000fe40004807007 */
[----:B------:R-:W-:Y:S02]  /*9430*/  F2FP.SATFINITE.E4M3.F32.PACK_AB_MERGE_C R4, R10, R11, R4 ;  /* 0x0000000b0a04723e */ /* 0x000fe40004807004 */
[----:B------:R-:W-:-:S05]  /*9440*/  F2FP.SATFINITE.E4M3.F32.PACK_AB_MERGE_C R5, R0, R5, R12 ;  /* 0x000000050005723e */ /* 0x000fca000480700c */
[----:B------:R0:W-:Y:S01]  /*9450*/  STS.128 [R21+0x12000], R4 ;  /* 0x0120000415007388 */ /* 0x0001e20000000c00 */
[----:B------:R-:W-:Y:S05]  /*9460*/  BRA `(.L_x_434) ;  /* 0x0000002000fc7947 */ /* 0x000fea0003800000 */
.L_x_428:
[----:B------:R-:W-:-:S03]  /*9470*/  UMOV UR4, 0xffffffff ;  /* 0xffffffff00047882 */ /* 0x000fc60000000000 */
[----:B------:R-:W-:Y:S05]  /*9480*/  BRA.DIV UR4, `(.L_x_439) ;  /* 0x0000011e04787947 */ /* 0x000fea000b800000 */
[----:B------:R0:W1:Y:S04]  /*9490*/  SHFL.IDX PT, R3, R28, RZ, 0x1e1f ;  /* 0x001e1fff1c037589 */ /* 0x00006800000e0000 */
[----:B------:R0:W2:Y:S04]  /*94a0*/  SHFL.IDX PT, R27, R26, RZ, 0x1e1f ;  /* 0x001e1fff1a1b7589 */ /* 0x0000a800000e0000 */
[----:B------:R0:W3:Y:S04]  /*94b0*/  SHFL.IDX PT, R0, R30, RZ, 0x1e1f ;  /* 0x001e1fff1e007589 */ /* 0x0000e800000e0000 */
[----:B------:R0:W4:Y:S02]  /*94c0*/  SHFL.IDX PT, R20, R31, RZ, 0x1e1f ;  /* 0x001e1fff1f147589 */ /* 0x00012400000e0000 */
.L_x_657:
        /* <DEDUP_REMOVED lines=12> */
[----:B------:R-:W-:Y:S02]  /*9590*/  LOP3.LUT R8, R5, 0xfffffffe, RZ, 0xc0, !PT ;  /* 0xfffffffe05087812 */ /* 0x000fe400078ec0ff */
[----:B------:R-:W-:-:S03]  /*95a0*/  CS2R R4, SRZ ;  /* 0x0000000000047805 */ /* 0x000fc6000001ff00 */
[----:B------:R-:W-:Y:S01]  /*95b0*/  IMAD.IADD R37, R9, 0x1, -R8 ;  /* 0x0000000109257824 */ /* 0x000fe200078e0a08 */
[----:B------:R-:W-:-:S04]  /*95c0*/  CS2R R8, SRZ ;  /* 0x0000000000087805 */ /* 0x000fc8000001ff00 */
[----:B------:R-:W-:Y:S01]  /*95d0*/  SHF.L.U32 R37, R37, 0x1f, RZ ;  /* 0x0000001f25257819 */ /* 0x000fe200000006ff */
[----:B------:R-:W-:Y:S06]  /*95e0*/  @P0 BRA `(.L_x_441) ;  /* 0x0000000000700947 */ /* 0x000fec0003800000 */
[----:B------:R-:W2:Y:S01]  /*95f0*/  LDL R26, [R1] ;  /* 0x00000000011a7983 */ /* 0x000ea20000100800 */
[C---:B------:R-:W-:Y:S01]  /*9600*/  VIADD R4, R16.reuse, 0x20 ;  /* 0x0000002010047836 */ /* 0x040fe20000000000 */
[----:B------:R-:W-:Y:S01]  /*9610*/  ULDC UR4, c[0x0][0x3f4] ;  /* 0x0000fd0000047ab9 */ /* 0x000fe20000000800 */
[----:B------:R-:W-:Y:S02]  /*9620*/  CS2R R28, SRZ ;  /* 0x00000000001c7805 */ /* 0x000fe4000001ff00 */
[----:B------:R-:W-:Y:S02]  /*9630*/  ISETP.GE.AND P4, PT, R16, UR4, PT ;  /* 0x0000000410007c0c */ /* 0x000fe4000bf86270 */
[----:B------:R-:W-:Y:S02]  /*9640*/  CS2R R30, SRZ ;  /* 0x00000000001e7805 */ /* 0x000fe4000001ff00 */
[----:B------:R-:W-:Y:S02]  /*9650*/  ISETP.GE.AND P5, PT, R4, UR4, PT ;  /* 0x0000000404007c0c */ /* 0x000fe4000bfa6270 */
[----:B------:R-:W-:-:S02]  /*9660*/  CS2R R12, SRZ ;  /* 0x00000000000c7805 */ /* 0x000fc4000001ff00 */
[----:B------:R-:W-:Y:S02]  /*9670*/  CS2R R14, SRZ ;  /* 0x00000000000e7805 */ /* 0x000fe4000001ff00 */
[----:B------:R-:W-:Y:S02]  /*9680*/  CS2R R8, SRZ ;  /* 0x0000000000087805 */ /* 0x000fe4000001ff00 */
[----:B------:R-:W-:Y:S02]  /*9690*/  CS2R R10, SRZ ;  /* 0x00000000000a7805 */ /* 0x000fe4000001ff00 */
[----:B------:R-:W-:Y:S02]  /*96a0*/  CS2R R6, SRZ ;  /* 0x0000000000067805 */ /* 0x000fe4000001ff00 */
[----:B------:R-:W-:Y:S02]  /*96b0*/  @!P4 SHF.R.S32.HI R5, RZ, 0x1f, R16 ;  /* 0x0000001fff05c819 */ /* 0x000fe40000011410 */
[----:B-1----:R-:W-:-:S05]  /*96c0*/  @!P4 IADD3 R38, P0, R16, R3, RZ ;  /* 0x000000031026c210 */ /* 0x002fca0007f1e0ff */
[----:B---3--:R-:W-:-:S05]  /*96d0*/  @!P4 IMAD.X R39, R0, 0x1, R5, P0 ;  /* 0x000000010027c824 */ /* 0x008fca00000e0605 */
[----:B------:R0:W5:Y:S01]  /*96e0*/  @!P4 LD.E.128 R28, desc[UR40][R38.64] ;  /* 0x00000028261cc980 */ /* 0x000162000c101d00 */
[----:B--2---:R-:W-:Y:S01]  /*96f0*/  @!P5 IMAD.SHL.U32 R4, R26, 0x10, RZ ;  /* 0x000000101a04d824 */ /* 0x004fe200078e00ff */
[----:B------:R-:W-:-:S04]  /*9700*/  @!P4 IADD3 R26, P1, R16, R27, RZ ;  /* 0x0000001b101ac210 */ /* 0x000fc80007f3e0ff */
[C---:B------:R-:W-:Y:S02]  /*9710*/  @!P5 IADD3 R32, P2, R4.reuse, R3, RZ ;  /* 0x000000030420d210 */ /* 0x040fe40007f5e0ff */
[----:B------:R-:W-:Y:S01]  /*9720*/  @!P5 IADD3 R34, P3, R4, R27, RZ ;  /* 0x0000001b0422d210 */ /* 0x000fe20007f7e0ff */
[----:B----4-:R-:W-:Y:S01]  /*9730*/  @!P4 IMAD.X R27, R20, 0x1, R5, P1 ;  /* 0x00000001141bc824 */ /* 0x010fe200008e0605 */
[----:B------:R-:W-:Y:S02]  /*9740*/  @!P5 SHF.R.S32.HI R3, RZ, 0x1f, R4 ;  /* 0x0000001fff03d819 */ /* 0x000fe40000011404 */
[----:B------:R-:W-:Y:S02]  /*9750*/  CS2R R4, SRZ ;  /* 0x0000000000047805 */ /* 0x000fe4000001ff00 */
[----:B------:R0:W5:Y:S01]  /*9760*/  @!P4 LD.E.128 R12, desc[UR40][R26.64] ;  /* 0x000000281a0cc980 */ /* 0x000162000c101d00 */
[--C-:B------:R-:W-:Y:S02]  /*9770*/  @!P5 IMAD.X R33, R0, 0x1, R3.reuse, P2 ;  /* 0x000000010021d824 */ /* 0x100fe400010e0603 */
[----:B------:R-:W-:-:S03]  /*9780*/  @!P5 IMAD.X R35, R20, 0x1, R3, P3 ;  /* 0x000000011423d824 */ /* 0x000fc600018e0603 */
[----:B------:R0:W5:Y:S04]  /*9790*/  @!P5 LD.E.128 R8, desc[UR40][R32.64] ;  /* 0x000000282008d980 */ /* 0x000168000c101d00 */
[----:B------:R0:W5:Y:S02]  /*97a0*/  @!P5 LD.E.128 R4, desc[UR40][R34.64] ;  /* 0x000000282204d980 */ /* 0x000164000c101d00 */
.L_x_441:
[----:B------:R-:W-:Y:S05]  /*97b0*/  BSYNC B1 ;  /* 0x0000000000017941 */ /* 0x000fea0003800000 */
.L_x_440:
[----:B------:R-:W1:Y:S01]  /*97c0*/  SYNCS.PHASECHK.TRANS64.TRYWAIT P0, [R18+URZ+0x19c00], R37 ;  /* 0x019c0025120075a7 */ /* 0x000e62000800017f */
[----:B---3--:R-:W-:Y:S01]  /*97d0*/  IMAD R0, R25, -0xc0, R24 ;  /* 0xffffff4019007824 */ /* 0x008fe200078e0218 */
[----:B------:R-:W-:Y:S04]  /*97e0*/  BSSY B1, `(.L_x_442) ;  /* 0x0000004000017945 */ /* 0x000fe80003800000 */
[----:B------:R-:W-:-:S04]  /*97f0*/  VIMNMX R0, R0, 0xc0, PT ;  /* 0x000000c000007848 */ /* 0x000fc80003fe0100 */
[----:B------:R-:W-:Y:S01]  /*9800*/  ISETP.GE.AND P1, PT, R155, R0, PT ;  /* 0x000000009b00720c */ /* 0x000fe20003f26270 */
[----:B-1----:R-:W-:-:S12]  /*9810*/  @!P0 BRA `(.L_x_443) ;  /* 0x0000011c00088947 */ /* 0x002fd80003800000 */
.L_x_658:
[----:B------:R-:W-:Y:S05]  /*9820*/  BSYNC B1 ;  /* 0x0000000000017941 */ /* 0x000fea0003800000 */
.L_x_442:
[----:B------:R-:W-:Y:S05]  /*9830*/  @P1 BRA `(.L_x_434) ;  /* 0x0000002000081947 */ /* 0x000fea0003800000 */
[----:B------:R3:W5:Y:S01]  /*9840*/  LDL R63, [R1+0x8] ;  /* 0x00000800013f7983 */ /* 0x0007620000100800 */
[----:B------:R-:W0:Y:S03]  /*9850*/  LDC R3, c[0x0][0x3f4] ;  /* 0x0000fd00ff037b82 */ /* 0x000e260000000800 */
[----:B------:R3:W5:Y:S04]  /*9860*/  LDL R62, [R1+0x20] ;  /* 0x00002000013e7983 */ /* 0x0007680000100800 */
[----:B------:R3:W5:Y:S01]  /*9870*/  LDL R60, [R1+0x98] ;  /* 0x00009800013c7983 */ /* 0x0007620000100800 */
[C---:B------:R-:W-:Y:S01]  /*9880*/  VIADD R0, R16.reuse, 0x20 ;  /* 0x0000002010007836 */ /* 0x040fe20000000000 */
[----:B------:R-:W-:Y:S01]  /*9890*/  BSSY B1, `(.L_x_444) ;  /* 0x00000fd000017945 */ /* 0x000fe20003800000 */
[----:B0-----:R-:W-:-:S03]  /*98a0*/  ISETP.GE.AND P0, PT, R16, R3, PT ;  /* 0x000000031000720c */ /* 0x001fc60003f06270 */
[----:B------:R-:W-:-:S10]  /*98b0*/  ISETP.GE.AND P1, PT, R0, R3, PT ;  /* 0x000000030000720c */ /* 0x000fd40003f26270 */
[----:B---3--:R-:W-:Y:S05]  /*98c0*/  @P0 BRA `(.L_x_445) ;  /* 0x0000000c00e40947 */ /* 0x008fea0003800000 */
[----:B------:R-:W0:Y:S01]  /*98d0*/  S2R R25, SR_TID.X ;  /* 0x0000000000197919 */ /* 0x000e220000002100 */
[----:B----45:R-:W-:Y:S02]  /*98e0*/  SHF.R.U32.HI R20, RZ, 0x8, R28 ;  /* 0x00000008ff147819 */ /* 0x030fe4000001161c */
[----:B------:R-:W-:Y:S02]  /*98f0*/  LOP3.LUT R0, R28, 0xff, RZ, 0xc0, !PT ;  /* 0x000000ff1c007812 */ /* 0x000fe400078ec0ff */
[----:B------:R-:W-:Y:S02]  /*9900*/  SHF.R.U32.HI R26, RZ, 0x8, R30 ;  /* 0x00000008ff1a7819 */ /* 0x000fe4000001161e */
[----:B--2---:R-:W-:Y:S02]  /*9910*/  SHF.R.U32.HI R27, RZ, 0x8, R29 ;  /* 0x00000008ff1b7819 */ /* 0x004fe4000001161d */
[----:B------:R-:W-:Y:S02]  /*9920*/  LOP3.LUT R24, R29, 0xff, RZ, 0xc0, !PT ;  /* 0x000000ff1d187812 */ /* 0x000fe400078ec0ff */
[----:B------:R-:W-:-:S02]  /*9930*/  LOP3.LUT R27, R27, 0xff, RZ, 0xc0, !PT ;  /* 0x000000ff1b1b7812 */ /* 0x000fc400078ec0ff */
[----:B------:R-:W-:Y:S02]  /*9940*/  SHF.R.U32.HI R45, RZ, 0x8, R15 ;  /* 0x00000008ff2d7819 */ /* 0x000fe4000001160f */
[----:B------:R-:W-:Y:S02]  /*9950*/  PRMT R38, R27, 0x7604, R24 ;  /* 0x000076041b267816 */ /* 0x000fe40000000018 */
[----:B------:R-:W-:Y:S02]  /*9960*/  LOP3.LUT R24, R31, 0xff, RZ, 0xc0, !PT ;  /* 0x000000ff1f187812 */ /* 0x000fe400078ec0ff */
[----:B------:R-:W-:Y:S02]  /*9970*/  SHF.R.U32.HI R40, RZ, 0x8, R13 ;  /* 0x00000008ff287819 */ /* 0x000fe4000001160d */
[----:B------:R-:W-:Y:S02]  /*9980*/  SHF.R.U32.HI R43, RZ, 0x8, R14 ;  /* 0x00000008ff2b7819 */ /* 0x000fe4000001160e */
[----:B------:R-:W-:-:S02]  /*9990*/  LOP3.LUT R44, R15, 0xff, RZ, 0xc0, !PT ;  /* 0x000000ff0f2c7812 */ /* 0x000fc400078ec0ff */
[----:B------:R-:W-:Y:S02]  /*99a0*/  LOP3.LUT R45, R45, 0xff, RZ, 0xc0, !PT ;  /* 0x000000ff2d2d7812 */ /* 0x000fe400078ec0ff */
[----:B------:R-:W-:Y:S02]  /*99b0*/  LOP3.LUT R39, R13, 0xff, RZ, 0xc0, !PT ;  /* 0x000000ff0d277812 */ /* 0x000fe400078ec0ff */
[----:B------:R-:W-:Y:S02]  /*99c0*/  LOP3.LUT R40, R40, 0xff, RZ, 0xc0, !PT ;  /* 0x000000ff28287812 */ /* 0x000fe400078ec0ff */
[----:B------:R-:W-:Y:S01]  /*99d0*/  LOP3.LUT R42, R14, 0xff, RZ, 0xc0, !PT ;  /* 0x000000ff0e2a7812 */ /* 0x000fe200078ec0ff */
[----:B0-----:R-:W-:Y:S01]  /*99e0*/  VIADD R33, R25, 0xffffff80 ;  /* 0xffffff8019217836 */ /* 0x001fe20000000000 */
[----:B------:R-:W-:Y:S02]  /*99f0*/  LOP3.LUT R25, R20, 0xff, RZ, 0xc0, !PT ;  /* 0x000000ff14197812 */ /* 0x000fe400078ec0ff */
[----:B------:R-:W-:-:S02]  /*9a00*/  LOP3.LUT R20, R30, 0xff, RZ, 0xc0, !PT ;  /* 0x000000ff1e147812 */ /* 0x000fc400078ec0ff */
[----:B------:R-:W-:Y:S02]  /*9a10*/  LEA.HI R32, R33, R33, RZ, 0x1 ;  /* 0x0000002121207211 */ /* 0x000fe400078f08ff */
[----:B-1----:R-:W-:Y:S02]  /*9a20*/  PRMT R37, R25, 0x7604, R0 ;  /* 0x0000760419257816 */ /* 0x002fe40000000000 */
[----:B------:R-:W-:Y:S02]  /*9a30*/  LOP3.LUT R32, R32, 0xfffffffe, RZ, 0xc0, !PT ;  /* 0xfffffffe20207812 */ /* 0x000fe400078ec0ff */
[----:B------:R-:W-:Y:S02]  /*9a40*/  SHF.R.U32.HI R25, RZ, 0x8, R31 ;  /* 0x00000008ff197819 */ /* 0x000fe4000001161f */
[----:B------:R-:W-:Y:S01]  /*9a50*/  LOP3.LUT R43, R43, 0xff, RZ, 0xc0, !PT ;  /* 0x000000ff2b2b7812 */ /* 0x000fe200078ec0ff */
[----:B------:R-:W-:Y:S01]  /*9a60*/  IMAD.IADD R32, R33, 0x1, -R32 ;  /* 0x0000000121207824 */ /* 0x000fe200078e0a20 */
[----:B------:R-:W-:-:S02]  /*9a70*/  LOP3.LUT R33, R26, 0xff, RZ, 0xc0, !PT ;  /* 0x000000ff1a217812 */ /* 0x000fc400078ec0ff */
[----:B------:R-:W-:Y:S02]  /*9a80*/  SHF.R.U32.HI R26, RZ, 0x8, R12 ;  /* 0x00000008ff1a7819 */ /* 0x000fe4000001160c */
[----:B------:R-:W-:Y:S02]  /*9a90*/  LEA.HI R0, R3, R32, RZ, 0x1c ;  /* 0x0000002003007211 */ /* 0x000fe400078fe0ff */
[----:B------:R-:W-:Y:S02]  /*9aa0*/  PRMT R41, R33, 0x7604, R20 ;  /* 0x0000760421297816 */ /* 0x000fe40000000014 */
[C---:B------:R-:W-:Y:S01]  /*9ab0*/  LEA.HI R20, R0.reuse, R0, RZ, 0x1 ;  /* 0x0000000000147211 */ /* 0x040fe200078f08ff */
[----:B------:R-:W-:Y:S01]  /*9ac0*/  IMAD.SHL.U32 R0, R0, 0x10, RZ ;  /* 0x0000001000007824 */ /* 0x000fe200078e00ff */
[----:B------:R-:W-:Y:S02]  /*9ad0*/  LOP3.LUT R25, R25, 0xff, RZ, 0xc0, !PT ;  /* 0x000000ff19197812 */ /* 0x000fe400078ec0ff */
[----:B------:R-:W-:-:S02]  /*9ae0*/  SHF.R.S32.HI R20, RZ, 0x1, R20 ;  /* 0x00000001ff147819 */ /* 0x000fc40000011414 */
[----:B------:R-:W-:Y:S02]  /*9af0*/  LOP3.LUT R0, R63, 0x10, R0, 0xf8, !PT ;  /* 0x000000103f007812 */ /* 0x000fe400078ef800 */
[----:B------:R-:W-:Y:S01]  /*9b00*/  LOP3.LUT R32, R12, 0xff, RZ, 0xc0, !PT ;  /* 0x000000ff0c207812 */ /* 0x000fe200078ec0ff */
[----:B------:R-:W-:Y:S01]  /*9b10*/  IMAD R33, R20, 0x1800, R62 ;  /* 0x0000180014217824 */ /* 0x000fe200078e023e */
[----:B------:R-:W-:Y:S02]  /*9b20*/  LOP3.LUT R0, R0, R60, RZ, 0x3c, !PT ;  /* 0x0000003c00007212 */ /* 0x000fe400078e3cff */
[----:B------:R-:W-:Y:S02]  /*9b30*/  LOP3.LUT R35, R26, 0xff, RZ, 0xc0, !PT ;  /* 0x000000ff1a237812 */ /* 0x000fe400078ec0ff */
[----:B------:R-:W-:Y:S02]  /*9b40*/  IADD3 R0, R18, R33, R0 ;  /* 0x0000002112007210 */ /* 0x000fe40007ffe000 */
[----:B------:R-:W-:-:S02]  /*9b50*/  PRMT R20, R25, 0x7604, R24 ;  /* 0x0000760419147816 */ /* 0x000fc40000000018 */
[----:B------:R-:W0:Y:S01]  /*9b60*/  LDS.128 R24, [R21+0xf000] ;  /* 0x00f0000015187984 */ /* 0x000e220000000c00 */
[----:B------:R-:W-:Y:S02]  /*9b70*/  PRMT R47, R35, 0x7604, R32 ;  /* 0x00007604232f7816 */ /* 0x000fe40000000020 */
[----:B------:R-:W-:Y:S01]  /*9b80*/  PRMT R44, R45, 0x7604, R44 ;  /* 0x000076042d2c7816 */ /* 0x000fe2000000002c */
[----:B------:R-:W1:Y:S01]  /*9b90*/  LDS.128 R32, [R0+0xf000] ;  /* 0x00f0000000207984 */ /* 0x000e620000000c00 */
[----:B------:R-:W-:Y:S02]  /*9ba0*/  PRMT R40, R40, 0x7604, R39 ;  /* 0x0000760428287816 */ /* 0x000fe40000000027 */
[----:B------:R-:W-:Y:S02]  /*9bb0*/  SHF.R.U32.HI R45, RZ, 0x10, R13 ;  /* 0x00000010ff2d7819 */ /* 0x000fe4000001160d */
[----:B------:R-:W-:Y:S02]  /*9bc0*/  SHF.R.U32.HI R39, RZ, 0x10, R29 ;  /* 0x00000010ff277819 */ /* 0x000fe4000001161d */
[----:B------:R-:W-:Y:S01]  /*9bd0*/  PRMT R51, R43, 0x7604, R42 ;  /* 0x000076042b337816 */ /* 0x000fe2000000002a */
[----:B------:R-:W-:Y:S01]  /*9be0*/  IMAD.U32 R45, R45, 0x10000, RZ ;  /* 0x000100002d2d7824 */ /* 0x000fe200078e00ff */
[----:B------:R-:W-:Y:S01]  /*9bf0*/  SHF.R.U32.HI R43, RZ, 0x10, R31 ;  /* 0x00000010ff2b7819 */ /* 0x000fe2000001161f */
[----:B------:R-:W-:Y:S01]  /*9c00*/  IMAD.U32 R39, R39, 0x10000, RZ ;  /* 0x0001000027277824 */ /* 0x000fe200078e00ff */
[----:B------:R-:W-:-:S02]  /*9c10*/  LOP3.LUT R37, R37, 0xff0000, R28, 0xf8, !PT ;  /* 0x00ff000025257812 */ /* 0x000fc400078ef81c */
[----:B------:R-:W-:Y:S01]  /*9c20*/  LOP3.LUT R49, R40, 0xff0000, R45, 0xf8, !PT ;  /* 0x00ff000028317812 */ /* 0x000fe200078ef82d */
[----:B------:R-:W-:Y:S01]  /*9c30*/  IMAD.U32 R43, R43, 0x10000, RZ ;  /* 0x000100002b2b7824 */ /* 0x000fe200078e00ff */
[----:B------:R-:W-:Y:S02]  /*9c40*/  LOP3.LUT R39, R38, 0xff0000, R39, 0xf8, !PT ;  /* 0x00ff000026277812 */ /* 0x000fe400078ef827 */
[----:B------:R-:W-:Y:S02]  /*9c50*/  LOP3.LUT R41, R41, 0xff0000, R30, 0xf8, !PT ;  /* 0x00ff000029297812 */ /* 0x000fe400078ef81e */
[----:B------:R-:W-:Y:S02]  /*9c60*/  LOP3.LUT R43, R20, 0xff0000, R43, 0xf8, !PT ;  /* 0x00ff0000142b7812 */ /* 0x000fe400078ef82b */
[----:B------:R-:W-:Y:S02]  /*9c70*/  LOP3.LUT R49, R49, 0xff000000, R13, 0xf8, !PT ;  /* 0xff00000031317812 */ /* 0x000fe400078ef80d */
[----:B------:R-:W-:-:S02]  /*9c80*/  LOP3.LUT R45, R39, 0xff000000, R29, 0xf8, !PT ;  /* 0xff000000272d7812 */ /* 0x000fc400078ef81d */
[----:B------:R-:W-:Y:S02]  /*9c90*/  LOP3.LUT R28, R37, 0xff000000, R28, 0xf8, !PT ;  /* 0xff000000251c7812 */ /* 0x000fe400078ef81c */
[----:B------:R-:W-:Y:S02]  /*9ca0*/  LOP3.LUT R42, R43, 0xff000000, R31, 0xf8, !PT ;  /* 0xff0000002b2a7812 */ /* 0x000fe400078ef81f */
[----:B------:R-:W-:Y:S02]  /*9cb0*/  SHF.R.U32.HI R53, RZ, 0x10, R15 ;  /* 0x00000010ff357819 */ /* 0x000fe4000001160f */
[----:B------:R-:W-:Y:S02]  /*9cc0*/  LOP3.LUT R37, R47, 0xff0000, R12, 0xf8, !PT ;  /* 0x00ff00002f257812 */ /* 0x000fe400078ef80c */
[----:B------:R-:W-:Y:S01]  /*9cd0*/  LOP3.LUT R20, R41, 0xff000000, R30, 0xf8, !PT ;  /* 0xff00000029147812 */ /* 0x000fe200078ef81e */
[----:B------:R-:W-:Y:S01]  /*9ce0*/  IMAD.U32 R53, R53, 0x10000, RZ ;  /* 0x0001000035357824 */ /* 0x000fe200078e00ff */
[----:B------:R-:W-:-:S02]  /*9cf0*/  LOP3.LUT R51, R51, 0xff0000, R14, 0xf8, !PT ;  /* 0x00ff000033337812 */ /* 0x000fc400078ef80e */
[-C--:B0-----:R-:W-:Y:S02]  /*9d00*/  F2FP.F16.E4M3.UNPACK_B R43, R27.reuse ;  /* 0x0000001bff2b723e */ /* 0x081fe400020006ff */
[----:B------:R-:W-:Y:S02]  /*9d10*/  F2FP.F16.E4M3.UNPACK_B R46, R27.H1 ;  /* 0x0000001bff2e723e */ /* 0x000fe400030006ff */
[-C--:B------:R-:W-:Y:S02]  /*9d20*/  F2FP.F16.E4M3.UNPACK_B R27, R24.reuse ;  /* 0x00000018ff1b723e */ /* 0x080fe400020006ff */
[----:B------:R-:W-:Y:S02]  /*9d30*/  F2FP.F16.E4M3.UNPACK_B R39, R24.H1 ;  /* 0x00000018ff27723e */ /* 0x000fe400030006ff */
[----:B------:R-:W-:Y:S02]  /*9d40*/  F2FP.F16.E4M3.UNPACK_B R48, R49 ;  /* 0x00000031ff30723e */ /* 0x000fe400020006ff */
[----:B-1----:R-:W-:-:S02]  /*9d50*/  F2FP.F16.E4M3.UNPACK_B R30, R33 ;  /* 0x00000021ff1e723e */ /* 0x002fc400020006ff */
[----:B------:R-:W-:Y:S01]  /*9d60*/  F2FP.F16.E4M3.UNPACK_B R24, R45 ;  /* 0x0000002dff18723e */ /* 0x000fe200020006ff */
[----:B------:R-:W-:Y:S01]  /*9d70*/  HADD2.F32 R50, -RZ, R48.H0_H0 ;  /* 0x20000030ff327230 */ /* 0x000fe20000004100 */
[----:B------:R-:W-:Y:S02]  /*9d80*/  LOP3.LUT R37, R37, 0xff000000, R12, 0xf8, !PT ;  /* 0xff00000025257812 */ /* 0x000fe400078ef80c */
[----:B------:R-:W-:Y:S01]  /*9d90*/  LOP3.LUT R12, R51, 0xff000000, R14, 0xf8, !PT ;  /* 0xff000000330c7812 */ /* 0x000fe200078ef80e */
[----:B------:R-:W-:Y:S01]  /*9da0*/  HADD2.F32 R14, -RZ, R30.H0_H0 ;  /* 0x2000001eff0e7230 */ /* 0x000fe20000004100 */
[-C--:B------:R-:W-:Y:S01]  /*9db0*/  F2FP.F16.E4M3.UNPACK_B R29, R25.reuse ;  /* 0x00000019ff1d723e */ /* 0x080fe200020006ff */
[----:B------:R-:W-:Y:S01]  /*9dc0*/  HADD2.F32 R31, -RZ, R24.H0_H0 ;  /* 0x20000018ff1f7230 */ /* 0x000fe20000004100 */
[----:B------:R-:W-:Y:S01]  /*9dd0*/  F2FP.F16.E4M3.UNPACK_B R38, R25.H1 ;  /* 0x00000019ff26723e */ /* 0x000fe200030006ff */
[----:B------:R-:W-:Y:S01]  /*9de0*/  HADD2.F32 R51, -RZ, R48.H1_H1 ;  /* 0x30000030ff337230 */ /* 0x000fe20000004100 */
[----:B------:R-:W-:Y:S01]  /*9df0*/  F2FP.F16.E4M3.UNPACK_B R40, R33.H1 ;  /* 0x00000021ff28723e */ /* 0x000fe200030006ff */
[----:B------:R-:W-:Y:S01]  /*9e00*/  HADD2.F32 R25, -RZ, R29.H0_H0 ;  /* 0x2000001dff197230 */ /* 0x000fe20000004100 */
[----:B------:R-:W-:Y:S01]  /*9e10*/  LOP3.LUT R53, R44, 0xff0000, R53, 0xf8, !PT ;  /* 0x00ff00002c357812 */ /* 0x000fe200078ef835 */
[----:B------:R-:W-:Y:S01]  /*9e20*/  HADD2.F32 R30, -RZ, R30.H1_H1 ;  /* 0x3000001eff1e7230 */ /* 0x000fe20000004100 */
[----:B------:R-:W-:-:S02]  /*9e30*/  F2FP.F16.E4M3.UNPACK_B R33, R32 ;  /* 0x00000020ff21723e */ /* 0x000fc400020006ff */
[----:B------:R-:W-:Y:S01]  /*9e40*/  F2FP.F16.E4M3.UNPACK_B R41, R32.H1 ;  /* 0x00000020ff29723e */ /* 0x000fe200030006ff */
[-C--:B------:R-:W-:Y:S01]  /*9e50*/  FMUL.FTZ R32, R14, R50.reuse ;  /* 0x000000320e207220 */ /* 0x080fe20000410000 */
[----:B------:R-:W-:Y:S01]  /*9e60*/  F2FP.F16.E4M3.UNPACK_B R44, R35 ;  /* 0x00000023ff2c723e */ /* 0x000fe200020006ff */
[----:B------:R-:W-:Y:S01]  /*9e70*/  FMUL.FTZ R55, R30, R51 ;  /* 0x000000331e377220 */ /* 0x000fe20000410000 */
[----:B------:R-:W-:Y:S01]  /*9e80*/  F2FP.F16.E4M3.UNPACK_B R47, R35.H1 ;  /* 0x00000023ff2f723e */ /* 0x000fe200030006ff */
[----:B------:R-:W-:Y:S01]  /*9e90*/  FMUL.FTZ R35, R14, R31 ;  /* 0x0000001f0e237220 */ /* 0x000fe20000410000 */
[----:B------:R-:W-:Y:S01]  /*9ea0*/  F2FP.F16.E4M3.UNPACK_B R49, R49.H1 ;  /* 0x00000031ff31723e */ /* 0x000fe200030006ff */
[C---:B------:R-:W-:Y:S01]  /*9eb0*/  FFMA.FTZ R14, R25.reuse, R31, -R32 ;  /* 0x0000001f190e7223 */ /* 0x040fe20000010820 */
[----:B------:R-:W-:Y:S01]  /*9ec0*/  F2FP.F16.E4M3.UNPACK_B R45, R45.H1 ;  /* 0x0000002dff2d723e */ /* 0x000fe200030006ff */
[----:B------:R-:W-:Y:S01]  /*9ed0*/  FFMA.FTZ R25, R25, R50, R35 ;  /* 0x0000003219197223 */ /* 0x000fe20000010023 */
[----:B------:R-:W-:Y:S01]  /*9ee0*/  HADD2.F32 R35, -RZ, R24.H1_H1 ;  /* 0x30000018ff237230 */ /* 0x000fe20000004100 */
[----:B------:R-:W-:Y:S01]  /*9ef0*/  LOP3.LUT R53, R53, 0xff000000, R15, 0xf8, !PT ;  /* 0xff00000035357812 */ /* 0x000fe200078ef80f */
[----:B------:R-:W-:Y:S01]  /*9f00*/  HADD2.F32 R24, -RZ, R29.H1_H1 ;  /* 0x3000001dff187230 */ /* 0x000fe20000004100 */
[----:B------:R-:W-:Y:S01]  /*9f10*/  F2FP.F16.E4M3.UNPACK_B R15, R34 ;  /* 0x00000022ff0f723e */ /* 0x000fe200020006ff */
[----:B------:R-:W-:-:S02]  /*9f20*/  HADD2.F32 R48, -RZ, R49.H0_H0 ;  /* 0x20000031ff307230 */ /* 0x000fc40000004100 */
[-C--:B------:R-:W-:Y:S01]  /*9f30*/  FMUL.FTZ R30, R30, R35.reuse ;  /* 0x000000231e1e7220 */ /* 0x080fe20000410000 */
[----:B------:R-:W-:Y:S01]  /*9f40*/  HADD2.F32 R29, -RZ, R40.H0_H0 ;  /* 0x20000028ff1d7230 */ /* 0x000fe20000004100 */
[----:B------:R-:W-:Y:S01]  /*9f50*/  F2FP.F16.E4M3.UNPACK_B R34, R34.H1 ;  /* 0x00000022ff22723e */ /* 0x000fe200030006ff */
[----:B------:R-:W-:Y:S01]  /*9f60*/  HADD2.F32 R32, -RZ, R45.H0_H0 ;  /* 0x2000002dff207230 */ /* 0x000fe20000004100 */
[----:B------:R-:W-:Y:S01]  /*9f70*/  F2FP.F16.E4M3.UNPACK_B R13, R26 ;  /* 0x0000001aff0d723e */ /* 0x000fe200020006ff */
[----:B------:R-:W-:Y:S02]  /*9f80*/  HADD2.F32 R31, -RZ, R38.H0_H0 ;  /* 0x20000026ff1f7230 */ /* 0x000fe40000004100 */
[C---:B------:R-:W-:Y:S01]  /*9f90*/  FMUL.FTZ R50, R29.reuse, R48 ;  /* 0x000000301d327220 */ /* 0x040fe20000410000 */
[----:B------:R-:W-:Y:S02]  /*9fa0*/  HADD2.F32 R40, -RZ, R40.H1_H1 ;  /* 0x30000028ff287230 */ /* 0x000fe40000004100 */
[-C--:B------:R-:W-:Y:S01]  /*9fb0*/  FMUL.FTZ R57, R29, R32.reuse ;  /* 0x000000201d397220 */ /* 0x080fe20000410000 */
[C---:B------:R-:W-:Y:S01]  /*9fc0*/  FFMA.FTZ R29, R24.reuse, R35, -R55 ;  /* 0x00000023181d7223 */ /* 0x040fe20000010837 */
[----:B------:R-:W-:Y:S01]  /*9fd0*/  FFMA.FTZ R24, R24, R51, R30 ;  /* 0x0000003318187223 */ /* 0x000fe2000001001e */
[C---:B------:R-:W-:Y:S01]  /*9fe0*/  FFMA.FTZ R30, R31.reuse, R32, -R50 ;  /* 0x000000201f1e7223 */ /* 0x040fe20000010832 */
[----:B------:R-:W-:Y:S01]  /*9ff0*/  F2FP.F16.E4M3.UNPACK_B R50, R53 ;  /* 0x00000035ff32723e */ /* 0x000fe200020006ff */
[----:B------:R-:W-:Y:S01]  /*a000*/  FFMA.FTZ R31, R31, R48, R57 ;  /* 0x000000301f1f7223 */ /* 0x000fe20000010039 */
[----:B------:R-:W-:Y:S01]  /*a010*/  F2FP.F16.E4M3.UNPACK_B R48, R42 ;  /* 0x0000002aff30723e */ /* 0x000fe200020006ff */
[----:B------:R-:W-:Y:S01]  /*a020*/  HADD2.F32 R51, -RZ, R49.H1_H1 ;  /* 0x30000031ff337230 */ /* 0x000fe20000004100 */
[----:B------:R-:W-:Y:S01]  /*a030*/  F2FP.F16.E4M3.UNPACK_B R26, R26.H1 ;  /* 0x0000001aff1a723e */ /* 0x000fe200030006ff */
[----:B------:R-:W-:-:S02]  /*a040*/  HADD2.F32 R45, -RZ, R45.H1_H1 ;  /* 0x3000002dff2d7230 */ /* 0x000fc40000004100 */
[----:B------:R-:W-:Y:S02]  /*a050*/  HADD2.F32 R52, -RZ, R50.H0_H0 ;  /* 0x20000032ff347230 */ /* 0x000fe40000004100 */
[C---:B------:R-:W-:Y:S01]  /*a060*/  FMUL.FTZ R55, R40.reuse, R51 ;  /* 0x0000003328377220 */ /* 0x040fe20000410000 */
[----:B------:R-:W-:Y:S02]  /*a070*/  HADD2.F32 R35, -RZ, R44.H0_H0 ;  /* 0x2000002cff237230 */ /* 0x000fe40000004100 */
[----:B------:R-:W-:Y:S01]  /*a080*/  FMUL.FTZ R40, R40, R45 ;  /* 0x0000002d28287220 */ /* 0x000fe20000410000 */
[----:B------:R-:W-:Y:S02]  /*a090*/  HADD2.F32 R49, -RZ, R48.H0_H0 ;  /* 0x20000030ff317230 */ /* 0x000fe40000004100 */
[----:B------:R-:W-:Y:S02]  /*a0a0*/  HADD2.F32 R38, -RZ, R38.H1_H1 ;  /* 0x30000026ff267230 */ /* 0x000fe40000004100 */
[----:B------:R-:W-:Y:S01]  /*a0b0*/  FMUL.FTZ R57, R35, R52 ;  /* 0x0000003423397220 */ /* 0x000fe20000410000 */
[----:B------:R-:W-:-:S02]  /*a0c0*/  HADD2.F32 R32, -RZ, R43.H0_H0 ;  /* 0x2000002bff207230 */ /* 0x000fc40000004100 */
[----:B------:R-:W-:Y:S01]  /*a0d0*/  FMUL.FTZ R59, R35, R49 ;  /* 0x00000031233b7220 */ /* 0x000fe20000410000 */
[----:B------:R-:W-:Y:S02]  /*a0e0*/  HADD2.F32 R43, -RZ, R43.H1_H1 ;  /* 0x3000002bff2b7230 */ /* 0x000fe40000004100 */
[C---:B------:R-:W-:Y:S01]  /*a0f0*/  FFMA.FTZ R35, R38.reuse, R45, -R55 ;  /* 0x0000002d26237223 */ /* 0x040fe20000010837 */
[----:B------:R-:W-:Y:S01]  /*a100*/  FFMA.FTZ R40, R38, R51, R40 ;  /* 0x0000003326287223 */ /* 0x000fe20000010028 */
[C---:B------:R-:W-:Y:S01]  /*a110*/  FFMA.FTZ R38, R32.reuse, R49, -R57 ;  /* 0x0000003120267223 */ /* 0x040fe20000010839 */
[----:B------:R-:W-:Y:S01]  /*a120*/  HADD2.F32 R49, -RZ, R48.H1_H1 ;  /* 0x30000030ff317230 */ /* 0x000fe20000004100 */
[----:B------:R-:W-:Y:S01]  /*a130*/  F2FP.F16.E4M3.UNPACK_B R51, R53.H1 ;  /* 0x00000035ff33723e */ /* 0x000fe200030006ff */
[----:B------:R-:W-:Y:S01]  /*a140*/  FFMA.FTZ R32, R32, R52, R59 ;  /* 0x0000003420207223 */ /* 0x000fe2000001003b */
[----:B------:R-:W-:Y:S01]  /*a150*/  F2FP.F16.E4M3.UNPACK_B R48, R42.H1 ;  /* 0x0000002aff30723e */ /* 0x000fe200030006ff */
[----:B------:R-:W-:Y:S01]  /*a160*/  HADD2.F32 R52, -RZ, R50.H1_H1 ;  /* 0x30000032ff347230 */ /* 0x000fe20000004100 */
[----:B------:R-:W-:Y:S01]  /*a170*/  F2FP.SATFINITE.E4M3.F32.PACK_AB_MERGE_C R31, R40, R31, RZ ;  /* 0x0000001f281f723e */ /* 0x000fe200048070ff */
[----:B------:R-:W-:-:S02]  /*a180*/  HADD2.F32 R53, -RZ, R51.H0_H0 ;  /* 0x20000033ff357230 */ /* 0x000fc40000004100 */
[----:B------:R-:W-:Y:S01]  /*a190*/  HADD2.F32 R45, -RZ, R47.H0_H0 ;  /* 0x2000002fff2d7230 */ /* 0x000fe20000004100 */
[----:B------:R-:W-:Y:S01]  /*a1a0*/  F2FP.SATFINITE.E4M3.F32.PACK_AB_MERGE_C R25, R24, R25, R31 ;  /* 0x000000191819723e */ /* 0x000fe2000480701f */
[----:B------:R-:W-:Y:S02]  /*a1b0*/  HADD2.F32 R50, -RZ, R48.H0_H0 ;  /* 0x20000030ff327230 */ /* 0x000fe40000004100 */
[----:B------:R-:W-:Y:S02]  /*a1c0*/  HADD2.F32 R42, -RZ, R44.H1_H1 ;  /* 0x3000002cff2a7230 */ /* 0x000fe40000004100 */
[C---:B------:R-:W-:Y:S01]  /*a1d0*/  FMUL.FTZ R57, R45.reuse, R53 ;  /* 0x000000352d397220 */ /* 0x040fe20000410000 */
[--C-:B------:R-:W-:Y:S02]  /*a1e0*/  HADD2.F32 R44, -RZ, R46.reuse.H0_H0 ;  /* 0x2000002eff2c7230 */ /* 0x100fe40000004100 */
[----:B------:R-:W-:Y:S01]  /*a1f0*/  FMUL.FTZ R56, R45, R50 ;  /* 0x000000322d387220 */ /* 0x000fe20000410000 */
[----:B------:R-:W-:-:S02]  /*a200*/  HADD2.F32 R46, -RZ, R46.H1_H1 ;  /* 0x3000002eff2e7230 */ /* 0x000fc40000004100 */
[C---:B------:R-:W-:Y:S01]  /*a210*/  FMUL.FTZ R54, R42.reuse, R52 ;  /* 0x000000342a367220 */ /* 0x040fe20000410000 */
[----:B------:R-:W-:Y:S01]  /*a220*/  FMUL.FTZ R55, R42, R49 ;  /* 0x000000312a377220 */ /* 0x000fe20000410000 */
[C---:B------:R-:W-:Y:S01]  /*a230*/  FFMA.FTZ R42, R44.reuse, R50, -R57 ;  /* 0x000000322c2a7223 */ /* 0x040fe20000010839 */
[----:B------:R-:W-:Y:S01]  /*a240*/  FFMA.FTZ R44, R44, R53, R56 ;  /* 0x000000352c2c7223 */ /* 0x000fe20000010038 */
[C---:B------:R-:W-:Y:S01]  /*a250*/  FFMA.FTZ R45, R43.reuse, R49, -R54 ;  /* 0x000000312b2d7223 */ /* 0x040fe20000010836 */
[----:B------:R-:W-:Y:S01]  /*a260*/  F2FP.F16.E4M3.UNPACK_B R53, R37.H1 ;  /* 0x00000025ff35723e */ /* 0x000fe200030006ff */
[----:B------:R-:W-:Y:S01]  /*a270*/  FFMA.FTZ R43, R43, R52, R55 ;  /* 0x000000342b2b7223 */ /* 0x000fe20000010037 */
[----:B------:R-:W-:Y:S01]  /*a280*/  F2FP.F16.E4M3.UNPACK_B R50, R28.H1 ;  /* 0x0000001cff32723e */ /* 0x000fe200030006ff */
[----:B------:R-:W-:Y:S02]  /*a290*/  HADD2.F32 R55, -RZ, R51.H1_H1 ;  /* 0x30000033ff377230 */ /* 0x000fe40000004100 */
[----:B------:R-:W-:-:S02]  /*a2a0*/  HADD2.F32 R49, -RZ, R47.H1_H1 ;  /* 0x3000002fff317230 */ /* 0x000fc40000004100 */
[----:B------:R-:W-:Y:S02]  /*a2b0*/  HADD2.F32 R54, -RZ, R53.H0_H0 ;  /* 0x20000035ff367230 */ /* 0x000fe40000004100 */
        /* <DEDUP_REMOVED lines=8> */
[-C--:B------:R-:W-:Y:S01]  /*a340*/  FMUL.FTZ R56, R49, R52.reuse ;  /* 0x0000003431387220 */ /* 0x080fe20000410000 */
[C---:B------:R-:W-:Y:S01]  /*a350*/  FFMA.FTZ R47, R46.reuse, R52, -R61 ;  /* 0x000000342e2f7223 */ /* 0x040fe2000001083d */
[----:B------:R-:W-:Y:S01]  /*a360*/  HADD2.F32 R52, -RZ, R53.H1_H1 ;  /* 0x30000035ff347230 */ /* 0x000fe20000004100 */
[----:B------:R-:W-:Y:S01]  /*a370*/  F2FP.F16.E4M3.UNPACK_B R53, R37 ;  /* 0x00000025ff35723e */ /* 0x000fe200020006ff */
[----:B------:R-:W-:Y:S02]  /*a380*/  HADD2.F32 R50, -RZ, R50.H1_H1 ;  /* 0x30000032ff327230 */ /* 0x000fe40000004100 */
[----:B------:R-:W-:Y:S01]  /*a390*/  FFMA.FTZ R49, R46, R55, R56 ;  /* 0x000000372e317223 */ /* 0x000fe20000010038 */
[----:B------:R-:W-:-:S02]  /*a3a0*/  HADD2.F32 R39, -RZ, R39.H1_H1 ;  /* 0x30000027ff277230 */ /* 0x000fc40000004100 */
[C---:B------:R-:W-:Y:S01]  /*a3b0*/  FFMA.FTZ R46, R48.reuse, R51, -R57 ;  /* 0x00000033302e7223 */ /* 0x040fe20000010839 */
[C---:B------:R-:W-:Y:S01]  /*a3c0*/  FMUL.FTZ R56, R41.reuse, R52 ;  /* 0x0000003429387220 */ /* 0x040fe20000410000 */
[----:B------:R-:W-:Y:S01]  /*a3d0*/  F2FP.F16.E4M3.UNPACK_B R51, R28 ;  /* 0x0000001cff33723e */ /* 0x000fe200020006ff */
[----:B------:R-:W-:Y:S01]  /*a3e0*/  FMUL.FTZ R41, R41, R50 ;  /* 0x0000003229297220 */ /* 0x000fe20000410000 */
[----:B------:R-:W-:Y:S01]  /*a3f0*/  FFMA.FTZ R48, R48, R54, R59 ;  /* 0x0000003630307223 */ /* 0x000fe2000001003b */
[C---:B------:R-:W-:Y:S01]  /*a400*/  FFMA.FTZ R37, R39.reuse, R50, -R56 ;  /* 0x0000003227257223 */ /* 0x040fe20000010838 */
[----:B------:R-:W-:Y:S02]  /*a410*/  HADD2.F32 R54, -RZ, R53.H0_H0 ;  /* 0x20000035ff367230 */ /* 0x000fe40000004100 */
[----:B------:R-:W-:Y:S01]  /*a420*/  FFMA.FTZ R39, R39, R52, R41 ;  /* 0x0000003427277223 */ /* 0x000fe20000010029 */
[----:B------:R-:W-:Y:S01]  /*a430*/  HADD2.F32 R28, -RZ, R33.H0_H0 ;  /* 0x20000021ff1c7230 */ /* 0x000fe20000004100 */
[-C--:B------:R-:W-:Y:S01]  /*a440*/  F2FP.F16.E4M3.UNPACK_B R55, R12.reuse.H1 ;  /* 0x0000000cff37723e */ /* 0x080fe200030006ff */
[----:B------:R-:W-:Y:S01]  /*a450*/  HADD2.F32 R52, -RZ, R51.H0_H0 ;  /* 0x20000033ff347230 */ /* 0x000fe20000004100 */
[----:B------:R-:W-:Y:S01]  /*a460*/  F2FP.F16.E4M3.UNPACK_B R12, R12 ;  /* 0x0000000cff0c723e */ /* 0x000fe200020006ff */
[----:B------:R-:W-:-:S02]  /*a470*/  HADD2.F32 R41, -RZ, R27.H0_H0 ;  /* 0x2000001bff297230 */ /* 0x000fc40000004100 */
[C---:B------:R-:W-:Y:S01]  /*a480*/  FMUL.FTZ R56, R28.reuse, R54 ;  /* 0x000000361c387220 */ /* 0x040fe20000410000 */
[----:B------:R-:W-:Y:S02]  /*a490*/  HADD2.F32 R53, -RZ, R53.H1_H1 ;  /* 0x30000035ff357230 */ /* 0x000fe40000004100 */
[-C--:B------:R-:W-:Y:S01]  /*a4a0*/  FMUL.FTZ R58, R28, R52.reuse ;  /* 0x000000341c3a7220 */ /* 0x080fe20000410000 */
[----:B------:R-:W-:Y:S02]  /*a4b0*/  HADD2.F32 R50, -RZ, R33.H1_H1 ;  /* 0x30000021ff327230 */ /* 0x000fe40000004100 */
[C---:B------:R-:W-:Y:S01]  /*a4c0*/  FFMA.FTZ R28, R41.reuse, R52, -R56 ;  /* 0x00000034291c7223 */ /* 0x040fe20000010838 */
[----:B------:R-:W-:Y:S02]  /*a4d0*/  HADD2.F32 R51, -RZ, R51.H1_H1 ;  /* 0x30000033ff337230 */ /* 0x000fe40000004100 */
[----:B------:R-:W-:Y:S01]  /*a4e0*/  FFMA.FTZ R33, R41, R54, R58 ;  /* 0x0000003629217223 */ /* 0x000fe2000001003a */
[----:B------:R-:W-:-:S02]  /*a4f0*/  HADD2.F32 R27, -RZ, R27.H1_H1 ;  /* 0x3000001bff1b7230 */ /* 0x000fc40000004100 */
[C---:B------:R-:W-:Y:S01]  /*a500*/  FMUL.FTZ R56, R50.reuse, R53 ;  /* 0x0000003532387220 */ /* 0x040fe20000410000 */
[-C--:B------:R-:W-:Y:S01]  /*a510*/  F2FP.F16.E4M3.UNPACK_B R52, R20.reuse.H1 ;  /* 0x00000014ff34723e */ /* 0x080fe200030006ff */
[-C--:B------:R-:W-:Y:S01]  /*a520*/  FMUL.FTZ R58, R50, R51.reuse ;  /* 0x00000033323a7220 */ /* 0x080fe20000410000 */
[----:B------:R-:W-:Y:S02]  /*a530*/  HADD2.F32 R54, -RZ, R55.H0_H0 ;  /* 0x20000037ff367230 */ /* 0x000fe40000004100 */
[C---:B------:R-:W-:Y:S01]  /*a540*/  FFMA.FTZ R41, R27.reuse, R51, -R56 ;  /* 0x000000331b297223 */ /* 0x040fe20000010838 */
[----:B------:R-:W-:Y:S02]  /*a550*/  HADD2.F32 R50, -RZ, R34.H0_H0 ;  /* 0x20000022ff327230 */ /* 0x000fe40000004100 */
[----:B------:R-:W-:Y:S01]  /*a560*/  FFMA.FTZ R58, R27, R53, R58 ;  /* 0x000000351b3a7223 */ /* 0x000fe2000001003a */
[--C-:B------:R-:W-:Y:S01]  /*a570*/  HADD2.F32 R51, -RZ, R52.reuse.H0_H0 ;  /* 0x20000034ff337230 */ /* 0x100fe20000004100 */
[----:B------:R-:W-:Y:S01]  /*a580*/  F2FP.F16.E4M3.UNPACK_B R20, R20 ;  /* 0x00000014ff14723e */ /* 0x000fe200020006ff */
[----:B------:R-:W-:-:S02]  /*a590*/  HADD2.F32 R53, -RZ, R52.H1_H1 ;  /* 0x30000034ff357230 */ /* 0x000fc40000004100 */
[C---:B------:R-:W-:Y:S01]  /*a5a0*/  FMUL.FTZ R52, R50.reuse, R54 ;  /* 0x0000003632347220 */ /* 0x040fe20000410000 */
[----:B------:R-:W-:Y:S02]  /*a5b0*/  HADD2.F32 R27, -RZ, R26.H0_H0 ;  /* 0x2000001aff1b7230 */ /* 0x000fe40000004100 */
[-C--:B------:R-:W-:Y:S01]  /*a5c0*/  FMUL.FTZ R50, R50, R51.reuse ;  /* 0x0000003332327220 */ /* 0x080fe20000410000 */
[----:B------:R-:W-:Y:S01]  /*a5d0*/  HADD2.F32 R55, -RZ, R55.H1_H1 ;  /* 0x30000037ff377230 */ /* 0x000fe20000004100 */
[----:B------:R-:W-:Y:S01]  /*a5e0*/  F2FP.SATFINITE.E4M3.F32.PACK_AB_MERGE_C R39, R39, R48, RZ ;  /* 0x000000302727723e */ /* 0x000fe200048070ff */
[----:B------:R-:W-:Y:S02]  /*a5f0*/  HADD2.F32 R34, -RZ, R34.H1_H1 ;  /* 0x30000022ff227230 */ /* 0x000fe40000004100 */
[C---:B------:R-:W-:Y:S01]  /*a600*/  FFMA.FTZ R52, R27.reuse, R51, -R52 ;  /* 0x000000331b347223 */ /* 0x040fe20000010834 */
[----:B------:R-:W-:Y:S02]  /*a610*/  HADD2.F32 R26, -RZ, R26.H1_H1 ;  /* 0x3000001aff1a7230 */ /* 0x000fe40000004100 */
[----:B------:R-:W-:Y:S01]  /*a620*/  FFMA.FTZ R54, R27, R54, R50 ;  /* 0x000000361b367223 */ /* 0x000fe20000010032 */
[----:B------:R-:W-:-:S02]  /*a630*/  HADD2.F32 R27, -RZ, R20.H0_H0 ;  /* 0x20000014ff1b7230 */ /* 0x000fc40000004100 */
[C---:B------:R-:W-:Y:S01]  /*a640*/  FMUL.FTZ R51, R34.reuse, R55 ;  /* 0x0000003722337220 */ /* 0x040fe20000410000 */
[----:B------:R-:W-:Y:S01]  /*a650*/  FMUL.FTZ R34, R34, R53 ;  /* 0x0000003522227220 */ /* 0x000fe20000410000 */
[----:B------:R-:W-:Y:S02]  /*a660*/  F2FP.SATFINITE.E4M3.F32.PACK_AB_MERGE_C R24, R58, R33, R39 ;  /* 0x000000213a18723e */ /* 0x000fe40004807027 */
[C---:B------:R-:W-:Y:S01]  /*a670*/  FFMA.FTZ R57, R26.reuse, R53, -R51 ;  /* 0x000000351a397223 */ /* 0x040fe20000010833 */
[----:B------:R-:W-:Y:S01]  /*a680*/  FFMA.FTZ R55, R26, R55, R34 ;  /* 0x000000371a377223 */ /* 0x000fe20000010022 */
[----:B------:R-:W-:Y:S02]  /*a690*/  HADD2.F32 R26, -RZ, R20.H1_H1 ;  /* 0x30000014ff1a7230 */ /* 0x000fe40000004100 */
[----:B------:R-:W-:Y:S01]  /*a6a0*/  HADD2.F32 R51, -RZ, R12.H0_H0 ;  /* 0x2000000cff337230 */ /* 0x000fe20000004100 */
[----:B------:R-:W-:Y:S01]  /*a6b0*/  F2FP.SATFINITE.E4M3.F32.PACK_AB_MERGE_C R52, R57, R52, RZ ;  /* 0x000000343934723e */ /* 0x000fe200048070ff */
[----:B------:R-:W-:-:S02]  /*a6c0*/  HADD2.F32 R20, -RZ, R15.H0_H0 ;  /* 0x2000000fff147230 */ /* 0x000fc40000004100 */
[----:B------:R-:W-:Y:S02]  /*a6d0*/  HADD2.F32 R34, -RZ, R12.H1_H1 ;  /* 0x3000000cff227230 */ /* 0x000fe40000004100 */
[----:B------:R-:W-:Y:S02]  /*a6e0*/  HADD2.F32 R15, -RZ, R15.H1_H1 ;  /* 0x3000000fff0f7230 */ /* 0x000fe40000004100 */
[C---:B------:R-:W-:Y:S01]  /*a6f0*/  FMUL.FTZ R53, R20.reuse, R51 ;  /* 0x0000003314357220 */ /* 0x040fe20000410000 */
[--C-:B------:R-:W-:Y:S02]  /*a700*/  HADD2.F32 R12, -RZ, R13.reuse.H0_H0 ;  /* 0x2000000dff0c7230 */ /* 0x100fe40000004100 */
[----:B------:R-:W-:Y:S01]  /*a710*/  FMUL.FTZ R20, R20, R27 ;  /* 0x0000001b14147220 */ /* 0x000fe20000410000 */
[----:B------:R-:W-:Y:S02]  /*a720*/  HADD2.F32 R13, -RZ, R13.H1_H1 ;  /* 0x3000000dff0d7230 */ /* 0x000fe40000004100 */
[C---:B------:R-:W-:Y:S01]  /*a730*/  FMUL.FTZ R50, R15.reuse, R34 ;  /* 0x000000220f327220 */ /* 0x040fe20000410000 */
[-C--:B------:R-:W-:Y:S01]  /*a740*/  FMUL.FTZ R15, R15, R26.reuse ;  /* 0x0000001a0f0f7220 */ /* 0x080fe20000410000 */
[C---:B------:R-:W-:Y:S01]  /*a750*/  FFMA.FTZ R20, R12.reuse, R51, R20 ;  /* 0x000000330c147223 */ /* 0x040fe20000010014 */
[----:B------:R-:W-:Y:S01]  /*a760*/  FFMA.FTZ R53, R12, R27, -R53 ;  /* 0x0000001b0c357223 */ /* 0x000fe20000010835 */
[C---:B------:R-:W-:Y:S01]  /*a770*/  FFMA.FTZ R50, R13.reuse, R26, -R50 ;  /* 0x0000001a0d327223 */ /* 0x040fe20000010832 */
[----:B------:R-:W-:Y:S01]  /*a780*/  FFMA.FTZ R51, R13, R34, R15 ;  /* 0x000000220d337223 */ /* 0x000fe2000001000f */
[----:B------:R-:W-:-:S02]  /*a790*/  F2FP.SATFINITE.E4M3.F32.PACK_AB_MERGE_C R13, R35, R30, RZ ;  /* 0x0000001e230d723e */ /* 0x000fc400048070ff */
[----:B------:R-:W-:Y:S02]  /*a7a0*/  F2FP.SATFINITE.E4M3.F32.PACK_AB_MERGE_C R15, R47, R42, RZ ;  /* 0x0000002a2f0f723e */ /* 0x000fe400048070ff */
[----:B------:R-:W-:Y:S02]  /*a7b0*/  F2FP.SATFINITE.E4M3.F32.PACK_AB_MERGE_C R12, R37, R46, RZ ;  /* 0x0000002e250c723e */ /* 0x000fe400048070ff */
[----:B------:R-:W-:Y:S02]  /*a7c0*/  F2FP.SATFINITE.E4M3.F32.PACK_AB_MERGE_C R27, R49, R44, RZ ;  /* 0x0000002c311b723e */ /* 0x000fe400048070ff */
[----:B------:R-:W-:Y:S02]  /*a7d0*/  F2FP.SATFINITE.E4M3.F32.PACK_AB_MERGE_C R26, R55, R54, RZ ;  /* 0x00000036371a723e */ /* 0x000fe400048070ff */
[----:B------:R-:W-:Y:S02]  /*a7e0*/  F2FP.SATFINITE.E4M3.F32.PACK_AB_MERGE_C R13, R29, R14, R13 ;  /* 0x0000000e1d0d723e */ /* 0x000fe4000480700d */
[----:B------:R-:W-:-:S02]  /*a7f0*/  F2FP.SATFINITE.E4M3.F32.PACK_AB_MERGE_C R15, R45, R38, R15 ;  /* 0x000000262d0f723e */ /* 0x000fc4000480700f */
[----:B------:R-:W-:Y:S02]  /*a800*/  F2FP.SATFINITE.E4M3.F32.PACK_AB_MERGE_C R12, R41, R28, R12 ;  /* 0x0000001c290c723e */ /* 0x000fe4000480700c */
[----:B------:R-:W-:Y:S02]  /*a810*/  F2FP.SATFINITE.E4M3.F32.PACK_AB_MERGE_C R14, R50, R53, R52 ;  /* 0x00000035320e723e */ /* 0x000fe40004807034 */
[----:B------:R-:W-:Y:S02]  /*a820*/  F2FP.SATFINITE.E4M3.F32.PACK_AB_MERGE_C R27, R43, R32, R27 ;  /* 0x000000202b1b723e */ /* 0x000fe4000480701b */
[----:B------:R-:W-:Y:S01]  /*a830*/  F2FP.SATFINITE.E4M3.F32.PACK_AB_MERGE_C R26, R51, R20, R26 ;  /* 0x00000014331a723e */ /* 0x000fe2000480701a */
[----:B------:R0:W-:Y:S04]  /*a840*/  STS.128 [R21+0xf000], R12 ;  /* 0x00f0000c15007388 */ /* 0x0001e80000000c00 */
[----:B------:R0:W-:Y:S02]  /*a850*/  STS.128 [R0+0xf000], R24 ;  /* 0x00f0001800007388 */ /* 0x0001e40000000c00 */
.L_x_445:
[----:B------:R-:W-:Y:S05]  /*a860*/  BSYNC B1 ;  /* 0x0000000000017941 */ /* 0x000fea0003800000 */
.L_x_444:
[----:B------:R-:W-:Y:S05]  /*a870*/  @P1 BRA `(.L_x_434) ;  /* 0x0000000c00f81947 */ /* 0x000fea0003800000 */
[----:B0-2---:R-:W2:Y:S04]  /*a880*/  LDL R27, [R1] ;  /* 0x00000000011b7983 */ /* 0x005ea80000100800 */
[----:B------:R-:W3:Y:S01]  /*a890*/  LDL R49, [R1+0x94] ;  /* 0x0000940001317983 */ /* 0x000ee20000100800 */
[----:B-----5:R-:W-:Y:S02]  /*a8a0*/  SHF.R.U32.HI R0, RZ, 0x8, R8 ;  /* 0x00000008ff007819 */ /* 0x020fe40000011608 */
[----:B------:R-:W-:Y:S02]  /*a8b0*/  LOP3.LUT R13, R8, 0xff, RZ, 0xc0, !PT ;  /* 0x000000ff080d7812 */ /* 0x000fe400078ec0ff */
[----:B------:R-:W-:Y:S02]  /*a8c0*/  LOP3.LUT R0, R0, 0xff, RZ, 0xc0, !PT ;  /* 0x000000ff00007812 */ /* 0x000fe400078ec0ff */
[----:B------:R-:W-:-:S02]  /*a8d0*/  SHF.R.U32.HI R26, RZ, 0x8, R9 ;  /* 0x00000008ff1a7819 */ /* 0x000fc40000011609 */
[----:B----4-:R-:W-:Y:S02]  /*a8e0*/  PRMT R20, R0, 0x7604, R13 ;  /* 0x0000760400147816 */ /* 0x010fe4000000000d */
[----:B------:R-:W-:Y:S02]  /*a8f0*/  LOP3.LUT R15, R9, 0xff, RZ, 0xc0, !PT ;  /* 0x000000ff090f7812 */ /* 0x000fe400078ec0ff */
[----:B------:R-:W-:Y:S02]  /*a900*/  SHF.R.U32.HI R14, RZ, 0x8, R11 ;  /* 0x00000008ff0e7819 */ /* 0x000fe4000001160b */
[----:B------:R-:W-:Y:S02]  /*a910*/  LOP3.LUT R0, R26, 0xff, RZ, 0xc0, !PT ;  /* 0x000000ff1a007812 */ /* 0x000fe400078ec0ff */
[----:B------:R-:W-:Y:S02]  /*a920*/  LOP3.LUT R21, R11, 0xff, RZ, 0xc0, !PT ;  /* 0x000000ff0b157812 */ /* 0x000fe400078ec0ff */
[----:B------:R-:W-:-:S02]  /*a930*/  LOP3.LUT R14, R14, 0xff, RZ, 0xc0, !PT ;  /* 0x000000ff0e0e7812 */ /* 0x000fc400078ec0ff */
[----:B------:R-:W-:Y:S02]  /*a940*/  PRMT R28, R0, 0x7604, R15 ;  /* 0x00007604001c7816 */ /* 0x000fe4000000000f */
[----:B------:R-:W-:Y:S02]  /*a950*/  SHF.R.U32.HI R24, RZ, 0x8, R4 ;  /* 0x00000008ff187819 */ /* 0x000fe40000011604 */
[----:B------:R-:W-:Y:S02]  /*a960*/  PRMT R32, R14, 0x7604, R21 ;  /* 0x000076040e207816 */ /* 0x000fe40000000015 */
[----:B------:R-:W-:Y:S02]  /*a970*/  LOP3.LUT R25, R4, 0xff, RZ, 0xc0, !PT ;  /* 0x000000ff04197812 */ /* 0x000fe400078ec0ff */
[----:B------:R-:W-:Y:S02]  /*a980*/  LOP3.LUT R24, R24, 0xff, RZ, 0xc0, !PT ;  /* 0x000000ff18187812 */ /* 0x000fe400078ec0ff */
[----:B------:R-:W-:-:S02]  /*a990*/  SHF.R.U32.HI R21, RZ, 0x8, R6 ;  /* 0x00000008ff157819 */ /* 0x000fc40000011606 */
[----:B------:R-:W-:Y:S02]  /*a9a0*/  SHF.R.U32.HI R12, RZ, 0x8, R10 ;  /* 0x00000008ff0c7819 */ /* 0x000fe4000001160a */
[----:B------:R-:W-:Y:S02]  /*a9b0*/  PRMT R33, R24, 0x7604, R25 ;  /* 0x0000760418217816 */ /* 0x000fe40000000019 */
[----:B------:R-:W-:Y:S02]  /*a9c0*/  LOP3.LUT R26, R21, 0xff, RZ, 0xc0, !PT ;  /* 0x000000ff151a7812 */ /* 0x000fe400078ec0ff */
[----:B------:R-:W-:Y:S02]  /*a9d0*/  SHF.R.U32.HI R24, RZ, 0x8, R5 ;  /* 0x00000008ff187819 */ /* 0x000fe40000011605 */
[----:B------:R-:W-:Y:S02]  /*a9e0*/  LOP3.LUT R13, R10, 0xff, RZ, 0xc0, !PT ;  /* 0x000000ff0a0d7812 */ /* 0x000fe400078ec0ff */
[----:B------:R-:W-:-:S02]  /*a9f0*/  LOP3.LUT R12, R12, 0xff, RZ, 0xc0, !PT ;  /* 0x000000ff0c0c7812 */ /* 0x000fc400078ec0ff */
[----:B------:R-:W-:Y:S02]  /*aa00*/  LOP3.LUT R25, R5, 0xff, RZ, 0xc0, !PT ;  /* 0x000000ff05197812 */ /* 0x000fe400078ec0ff */
[----:B------:R-:W-:Y:S02]  /*aa10*/  LOP3.LUT R24, R24, 0xff, RZ, 0xc0, !PT ;  /* 0x000000ff18187812 */ /* 0x000fe400078ec0ff */
[----:B------:R-:W-:Y:S02]  /*aa20*/  PRMT R30, R12, 0x7604, R13 ;  /* 0x000076040c1e7816 */ /* 0x000fe4000000000d */
[----:B------:R-:W-:Y:S02]  /*aa30*/  PRMT R35, R24, 0x7604, R25 ;  /* 0x0000760418237816 */ /* 0x000fe40000000019 */
[----:B------:R-:W-:Y:S02]  /*aa40*/  SHF.R.U32.HI R29, RZ, 0x8, R7 ;  /* 0x00000008ff1d7819 */ /* 0x000fe40000011607 */
[----:B------:R-:W-:-:S02]  /*aa50*/  LOP3.LUT R34, R7, 0xff, RZ, 0xc0, !PT ;  /* 0x000000ff07227812 */ /* 0x000fc400078ec0ff */
[----:B------:R-:W-:-:S04]  /*aa60*/  SHF.R.U32.HI R31, RZ, 0x10, R11 ;  /* 0x00000010ff1f7819 */ /* 0x000fc8000001160b */
[----:B------:R-:W-:-:S04]  /*aa70*/  LOP3.LUT R31, R31, 0xff, RZ, 0xc0, !PT ;  /* 0x000000ff1f1f7812 */ /* 0x000fc800078ec0ff */
[----:B------:R-:W-:Y:S02]  /*aa80*/  PRMT R31, R31, 0x7054, R32 ;  /* 0x000070541f1f7816 */ /* 0x000fe40000000020 */
[----:B------:R-:W-:Y:S02]  /*aa90*/  SHF.R.U32.HI R32, RZ, 0x10, R7 ;  /* 0x00000010ff207819 */ /* 0x000fe40000011607 */
[----:B------:R-:W-:Y:S02]  /*aaa0*/  LOP3.LUT R38, R31, 0xff000000, R11, 0xf8, !PT ;  /* 0xff0000001f267812 */ /* 0x000fe400078ef80b */
[----:B------:R-:W-:Y:S02]  /*aab0*/  LOP3.LUT R32, R32, 0xff, RZ, 0xc0, !PT ;  /* 0x000000ff20207812 */ /* 0x000fe400078ec0ff */
[----:B--2---:R-:W-:Y:S02]  /*aac0*/  LEA.HI R3, R3, R27, RZ, 0x1c ;  /* 0x0000001b03037211 */ /* 0x004fe400078fe0ff */
[----:B------:R-:W-:-:S02]  /*aad0*/  LOP3.LUT R27, R6, 0xff, RZ, 0xc0, !PT ;  /* 0x000000ff061b7812 */ /* 0x000fc400078ec0ff */
[C---:B------:R-:W-:Y:S01]  /*aae0*/  LEA.HI R0, R3.reuse, R3, RZ, 0x1 ;  /* 0x0000000303007211 */ /* 0x040fe200078f08ff */
[----:B------:R-:W-:Y:S01]  /*aaf0*/  IMAD.SHL.U32 R3, R3, 0x10, RZ ;  /* 0x0000001003037824 */ /* 0x000fe200078e00ff */
[----:B---3--:R-:W0:Y:S01]  /*ab00*/  LDS.128 R12, [R49+0xf000] ;  /* 0x00f00000310c7984 */ /* 0x008e220000000c00 */
[----:B-1----:R-:W-:Y:S02]  /*ab10*/  PRMT R37, R26, 0x7604, R27 ;  /* 0x000076041a257816 */ /* 0x002fe4000000001b */
[----:B------:R-:W-:Y:S02]  /*ab20*/  SHF.R.S32.HI R0, RZ, 0x1, R0 ;  /* 0x00000001ff007819 */ /* 0x000fe40000011400 */
[----:B------:R-:W-:-:S03]  /*ab30*/  LOP3.LUT R3, R63, 0x10, R3, 0xf8, !PT ;  /* 0x000000103f037812 */ /* 0x000fc600078ef803 */
[----:B------:R-:W-:Y:S01]  /*ab40*/  IMAD R21, R0, 0x1800, R62 ;  /* 0x0000180000157824 */ /* 0x000fe200078e023e */
[----:B------:R-:W-:Y:S02]  /*ab50*/  LOP3.LUT R0, R3, R60, RZ, 0x3c, !PT ;  /* 0x0000003c03007212 */ /* 0x000fe400078e3cff */
[----:B------:R-:W-:Y:S02]  /*ab60*/  LOP3.LUT R3, R29, 0xff, RZ, 0xc0, !PT ;  /* 0x000000ff1d037812 */ /* 0x000fe400078ec0ff */
[----:B------:R-:W-:Y:S02]  /*ab70*/  IADD3 R0, R18, R21, R0 ;  /* 0x0000001512007210 */ /* 0x000fe40007ffe000 */
[----:B------:R-:W-:Y:S02]  /*ab80*/  SHF.R.U32.HI R21, RZ, 0x10, R9 ;  /* 0x00000010ff157819 */ /* 0x000fe40000011609 */
[----:B------:R-:W-:Y:S01]  /*ab90*/  PRMT R39, R3, 0x7604, R34 ;  /* 0x0000760403277816 */ /* 0x000fe20000000022 */
[----:B------:R-:W1:Y:S01]  /*aba0*/  LDS.128 R24, [R0+0xf000] ;  /* 0x00f0000000187984 */ /* 0x000e620000000c00 */
[----:B------:R-:W-:-:S02]  /*abb0*/  LOP3.LUT R21, R21, 0xff, RZ, 0xc0, !PT ;  /* 0x000000ff15157812 */ /* 0x000fc400078ec0ff */
[----:B------:R-:W-:Y:S02]  /*abc0*/  SHF.R.U32.HI R29, RZ, 0x10, R10 ;  /* 0x00000010ff1d7819 */ /* 0x000fe4000001160a */
[----:B------:R-:W-:Y:S02]  /*abd0*/  SHF.R.U32.HI R3, RZ, 0x10, R8 ;  /* 0x00000010ff037819 */ /* 0x000fe40000011608 */
[----:B------:R-:W-:Y:S02]  /*abe0*/  PRMT R21, R21, 0x7054, R28 ;  /* 0x0000705415157816 */ /* 0x000fe4000000001c */
[----:B------:R-:W-:Y:S02]  /*abf0*/  SHF.R.U32.HI R28, RZ, 0x10, R5 ;  /* 0x00000010ff1c7819 */ /* 0x000fe40000011605 */
[----:B------:R-:W-:Y:S02]  /*ac00*/  LOP3.LUT R29, R29, 0xff, RZ, 0xc0, !PT ;  /* 0x000000ff1d1d7812 */ /* 0x000fe400078ec0ff */
[----:B------:R-:W-:-:S02]  /*ac10*/  LOP3.LUT R3, R3, 0xff, RZ, 0xc0, !PT ;  /* 0x000000ff03037812 */ /* 0x000fc400078ec0ff */
[----:B------:R-:W-:Y:S02]  /*ac20*/  LOP3.LUT R28, R28, 0xff, RZ, 0xc0, !PT ;  /* 0x000000ff1c1c7812 */ /* 0x000fe400078ec0ff */
[----:B------:R-:W-:Y:S02]  /*ac30*/  PRMT R29, R29, 0x7054, R30 ;  /* 0x000070541d1d7816 */ /* 0x000fe4000000001e */
[----:B------:R-:W-:Y:S02]  /*ac40*/  PRMT R3, R3, 0x7054, R20 ;  /* 0x0000705403037816 */ /* 0x000fe40000000014 */
[----:B------:R-:W-:Y:S02]  /*ac50*/  SHF.R.U32.HI R30, RZ, 0x10, R6 ;  /* 0x00000010ff1e7819 */ /* 0x000fe40000011606 */
[----:B------:R-:W-:Y:S02]  /*ac60*/  SHF.R.U32.HI R20, RZ, 0x10, R4 ;  /* 0x00000010ff147819 */ /* 0x000fe40000011604 */
[----:B------:R-:W-:-:S02]  /*ac70*/  PRMT R35, R28, 0x7054, R35 ;  /* 0x000070541c237816 */ /* 0x000fc40000000023 */
[----:B------:R-:W-:Y:S02]  /*ac80*/  LOP3.LUT R30, R30, 0xff, RZ, 0xc0, !PT ;  /* 0x000000ff1e1e7812 */ /* 0x000fe400078ec0ff */
[----:B------:R-:W-:Y:S02]  /*ac90*/  LOP3.LUT R20, R20, 0xff, RZ, 0xc0, !PT ;  /* 0x000000ff14147812 */ /* 0x000fe400078ec0ff */
[----:B------:R-:W-:Y:S02]  /*aca0*/  PRMT R39, R32, 0x7054, R39 ;  /* 0x0000705420277816 */ /* 0x000fe40000000027 */
[----:B------:R-:W-:Y:S02]  /*acb0*/  LOP3.LUT R34, R35, 0xff000000, R5, 0xf8, !PT ;  /* 0xff00000023227812 */ /* 0x000fe400078ef805 */
[----:B------:R-:W-:Y:S02]  /*acc0*/  LOP3.LUT R21, R21, 0xff000000, R9, 0xf8, !PT ;  /* 0xff00000015157812 */ /* 0x000fe400078ef809 */
[----:B------:R-:W-:-:S02]  /*acd0*/  PRMT R37, R30, 0x7054, R37 ;  /* 0x000070541e257816 */ /* 0x000fc40000000025 */
[----:B------:R-:W-:Y:S02]  /*ace0*/  LOP3.LUT R8, R3, 0xff000000, R8, 0xf8, !PT ;  /* 0xff00000003087812 */ /* 0x000fe400078ef808 */
[----:B------:R-:W-:Y:S02]  /*acf0*/  PRMT R33, R20, 0x7054, R33 ;  /* 0x0000705414217816 */ /* 0x000fe40000000021 */
[----:B------:R-:W-:Y:S02]  /*ad00*/  LOP3.LUT R3, R29, 0xff000000, R10, 0xf8, !PT ;  /* 0xff0000001d037812 */ /* 0x000fe400078ef80a */
[----:B------:R-:W-:Y:S02]  /*ad10*/  LOP3.LUT R41, R39, 0xff000000, R7, 0xf8, !PT ;  /* 0xff00000027297812 */ /* 0x000fe400078ef807 */
[-C--:B0-----:R-:W-:Y:S02]  /*ad20*/  F2FP.F16.E4M3.UNPACK_B R11, R13.reuse ;  /* 0x0000000dff0b723e */ /* 0x081fe400020006ff */
[----:B------:R-:W-:-:S02]  /*ad30*/  F2FP.F16.E4M3.UNPACK_B R30, R13.H1 ;  /* 0x0000000dff1e723e */ /* 0x000fc400030006ff */
[-C--:B------:R-:W-:Y:S01]  /*ad40*/  F2FP.F16.E4M3.UNPACK_B R10, R12.reuse ;  /* 0x0000000cff0a723e */ /* 0x080fe200020006ff */
[----:B------:R-:W-:Y:S01]  /*ad50*/  HADD2.F32 R9, -RZ, R11.H0_H0 ;  /* 0x2000000bff097230 */ /* 0x000fe20000004100 */
[----:B------:R-:W-:Y:S02]  /*ad60*/  F2FP.F16.E4M3.UNPACK_B R28, R12.H1 ;  /* 0x0000000cff1c723e */ /* 0x000fe400030006ff */
[----:B------:R-:W-:Y:S02]  /*ad70*/  F2FP.F16.E4M3.UNPACK_B R39, R34 ;  /* 0x00000022ff27723e */ /* 0x000fe400020006ff */
[----:B-1----:R-:W-:Y:S02]  /*ad80*/  F2FP.F16.E4M3.UNPACK_B R13, R25 ;  /* 0x00000019ff0d723e */ /* 0x002fe400020006ff */
[----:B------:R-:W-:Y:S01]  /*ad90*/  F2FP.F16.E4M3.UNPACK_B R12, R21 ;  /* 0x00000015ff0c723e */ /* 0x000fe200020006ff */
[--C-:B------:R-:W-:Y:S01]  /*ada0*/  HADD2.F32 R40, -RZ, R39.reuse.H0_H0 ;  /* 0x20000027ff287230 */ /* 0x100fe20000004100 */
[----:B------:R-:W-:Y:S01]  /*adb0*/  LOP3.LUT R20, R33, 0xff000000, R4, 0xf8, !PT ;  /* 0xff00000021147812 */ /* 0x000fe200078ef804 */
[----:B------:R-:W-:Y:S01]  /*adc0*/  HADD2.F32 R39, -RZ, R39.H1_H1 ;  /* 0x30000027ff277230 */ /* 0x000fe20000004100 */
[----:B------:R-:W-:Y:S01]  /*add0*/  LOP3.LUT R4, R37, 0xff000000, R6, 0xf8, !PT ;  /* 0xff00000025047812 */ /* 0x000fe200078ef806 */
[--C-:B------:R-:W-:Y:S01]  /*ade0*/  HADD2.F32 R6, -RZ, R13.reuse.H0_H0 ;  /* 0x2000000dff067230 */ /* 0x100fe20000004100 */
[-C--:B------:R-:W-:Y:S01]  /*adf0*/  F2FP.F16.E4M3.UNPACK_B R31, R15.reuse ;  /* 0x0000000fff1f723e */ /* 0x080fe200020006ff */
[----:B------:R-:W-:Y:S01]  /*ae00*/  HADD2.F32 R33, -RZ, R12.H0_H0 ;  /* 0x2000000cff217230 */ /* 0x000fe20000004100 */
[----:B------:R-:W-:Y:S01]  /*ae10*/  F2FP.F16.E4M3.UNPACK_B R35, R15.H1 ;  /* 0x0000000fff23723e */ /* 0x000fe200030006ff */
[----:B------:R-:W-:Y:S01]  /*ae20*/  HADD2.F32 R13, -RZ, R13.H1_H1 ;  /* 0x3000000dff0d7230 */ /* 0x000fe20000004100 */
[----:B------:R-:W-:-:S02]  /*ae30*/  F2FP.F16.E4M3.UNPACK_B R15, R24 ;  /* 0x00000018ff0f723e */ /* 0x000fc400020006ff */
[----:B------:R-:W-:Y:S01]  /*ae40*/  F2FP.F16.E4M3.UNPACK_B R29, R24.H1 ;  /* 0x00000018ff1d723e */ /* 0x000fe200030006ff */
[CC--:B------:R-:W-:Y:S01]  /*ae50*/  FMUL.FTZ R24, R6.reuse, R40.reuse ;  /* 0x0000002806187220 */ /* 0x0c0fe20000410000 */
[-C--:B------:R-:W-:Y:S02]  /*ae60*/  F2FP.F16.E4M3.UNPACK_B R32, R27.reuse ;  /* 0x0000001bff20723e */ /* 0x080fe400020006ff */
[----:B------:R-:W-:Y:S01]  /*ae70*/  F2FP.F16.E4M3.UNPACK_B R37, R27.H1 ;  /* 0x0000001bff25723e */ /* 0x000fe200030006ff */
[-C--:B------:R-:W-:Y:S01]  /*ae80*/  FMUL.FTZ R27, R6, R33.reuse ;  /* 0x00000021061b7220 */ /* 0x080fe20000410000 */
[----:B------:R-:W-:Y:S01]  /*ae90*/  FFMA.FTZ R6, R9, R33, -R24 ;  /* 0x0000002109067223 */ /* 0x000fe20000010818 */
[----:B------:R-:W-:Y:S01]  /*aea0*/  F2FP.F16.E4M3.UNPACK_B R25, R25.H1 ;  /* 0x00000019ff19723e */ /* 0x000fe200030006ff */
[----:B------:R-:W-:Y:S01]  /*aeb0*/  FMUL.FTZ R33, R13, R39 ;  /* 0x000000270d217220 */ /* 0x000fe20000410000 */
[----:B------:R-:W-:Y:S01]  /*aec0*/  FFMA.FTZ R9, R9, R40, R27 ;  /* 0x0000002809097223 */ /* 0x000fe2000001001b */
[----:B------:R-:W-:Y:S01]  /*aed0*/  F2FP.F16.E4M3.UNPACK_B R40, R34.H1 ;  /* 0x00000022ff28723e */ /* 0x000fe200030006ff */
[----:B------:R-:W-:Y:S01]  /*aee0*/  HADD2.F32 R27, -RZ, R12.H1_H1 ;  /* 0x3000000cff1b7230 */ /* 0x000fe20000004100 */
[----:B------:R-:W-:Y:S01]  /*aef0*/  F2FP.F16.E4M3.UNPACK_B R24, R21.H1 ;  /* 0x00000015ff18723e */ /* 0x000fe200030006ff */
[----:B------:R-:W-:Y:S01]  /*af00*/  HADD2.F32 R12, -RZ, R11.H1_H1 ;  /* 0x3000000bff0c7230 */ /* 0x000fe20000004100 */
[----:B------:R-:W-:Y:S01]  /*af10*/  F2FP.F16.E4M3.UNPACK_B R7, R26 ;  /* 0x0000001aff07723e */ /* 0x000fe200020006ff */
[----:B------:R-:W-:-:S02]  /*af20*/  HADD2.F32 R42, -RZ, R40.H0_H0 ;  /* 0x20000028ff2a7230 */ /* 0x000fc40000004100 */
[-C--:B------:R-:W-:Y:S01]  /*af30*/  FMUL.FTZ R44, R13, R27.reuse ;  /* 0x0000001b0d2c7220 */ /* 0x080fe20000410000 */
[--C-:B------:R-:W-:Y:S01]  /*af40*/  HADD2.F32 R11, -RZ, R25.reuse.H0_H0 ;  /* 0x20000019ff0b7230 */ /* 0x100fe20000004100 */
[----:B------:R-:W-:Y:S01]  /*af50*/  F2FP.F16.E4M3.UNPACK_B R26, R26.H1 ;  /* 0x0000001aff1a723e */ /* 0x000fe200030006ff */
[----:B------:R-:W-:Y:S01]  /*af60*/  HADD2.F32 R34, -RZ, R24.H0_H0 ;  /* 0x20000018ff227230 */ /* 0x000fe20000004100 */
[----:B------:R-:W-:Y:S01]  /*af70*/  F2FP.F16.E4M3.UNPACK_B R5, R14 ;  /* 0x0000000eff05723e */ /* 0x000fe200020006ff */
[--C-:B------:R-:W-:Y:S02]  /*af80*/  HADD2.F32 R21, -RZ, R30.reuse.H0_H0 ;  /* 0x2000001eff157230 */ /* 0x100fe40000004100 */
[C---:B------:R-:W-:Y:S01]  /*af90*/  FMUL.FTZ R46, R11.reuse, R42 ;  /* 0x0000002a0b2e7220 */ /* 0x040fe20000410000 */
[----:B------:R-:W-:Y:S02]  /*afa0*/  HADD2.F32 R30, -RZ, R30.H1_H1 ;  /* 0x3000001eff1e7230 */ /* 0x000fe40000004100 */
[-C--:B------:R-:W-:Y:S01]  /*afb0*/  FMUL.FTZ R43, R11, R34.reuse ;  /* 0x000000220b2b7220 */ /* 0x080fe20000410000 */
[C---:B------:R-:W-:Y:S01]  /*afc0*/  FFMA.FTZ R11, R12.reuse, R27, -R33 ;  /* 0x0000001b0c0b7223 */ /* 0x040fe20000010821 */
[C---:B------:R-:W-:Y:S01]  /*afd0*/  FFMA.FTZ R13, R21.reuse, R34, -R46 ;  /* 0x00000022150d7223 */ /* 0x040fe2000001082e */
[----:B------:R-:W-:Y:S01]  /*afe0*/  FFMA.FTZ R12, R12, R39, R44 ;  /* 0x000000270c0c7223 */ /* 0x000fe2000001002c */
[----:B------:R-:W-:Y:S01]  /*aff0*/  FFMA.FTZ R21, R21, R42, R43 ;  /* 0x0000002a15157223 */ /* 0x000fe2000001002b */
[-C--:B------:R-:W-:Y:S01]  /*b000*/  F2FP.F16.E4M3.UNPACK_B R42, R41.reuse ;  /* 0x00000029ff2a723e */ /* 0x080fe200020006ff */
[----:B------:R-:W-:Y:S01]  /*b010*/  HADD2.F32 R33, -RZ, R24.H1_H1 ;  /* 0x30000018ff217230 */ /* 0x000fe20000004100 */
[-C--:B------:R-:W-:Y:S01]  /*b020*/  F2FP.F16.E4M3.UNPACK_B R34, R38.reuse ;  /* 0x00000026ff22723e */ /* 0x080fe200020006ff */
[----:B------:R-:W-:Y:S01]  /*b030*/  HADD2.F32 R39, -RZ, R40.H1_H1 ;  /* 0x30000028ff277230 */ /* 0x000fe20000004100 */
[----:B------:R-:W-:Y:S01]  /*b040*/  F2FP.F16.E4M3.UNPACK_B R41, R41.H1 ;  /* 0x00000029ff29723e */ /* 0x000fe200030006ff */
[----:B------:R-:W-:Y:S01]  /*b050*/  HADD2.F32 R24, -RZ, R25.H1_H1 ;  /* 0x30000019ff187230 */ /* 0x000fe20000004100 */
[----:B------:R-:W-:Y:S01]  /*b060*/  F2FP.F16.E4M3.UNPACK_B R38, R38.H1 ;  /* 0x00000026ff26723e */ /* 0x000fe200030006ff */
[----:B------:R-:W-:Y:S01]  /*b070*/  HADD2.F32 R44, -RZ, R42.H0_H0 ;  /* 0x2000002aff2c7230 */ /* 0x000fe20000004100 */
[----:B------:R-:W-:Y:S01]  /*b080*/  F2FP.F16.E4M3.UNPACK_B R14, R14.H1 ;  /* 0x0000000eff0e723e */ /* 0x000fe200030006ff */
[----:B------:R-:W-:-:S02]  /*b090*/  HADD2.F32 R27, -RZ, R32.H0_H0 ;  /* 0x20000020ff1b7230 */ /* 0x000fc40000004100 */
[C---:B------:R-:W-:Y:S01]  /*b0a0*/  FMUL.FTZ R43, R24.reuse, R39 ;  /* 0x00000027182b7220 */ /* 0x040fe20000410000 */
[--C-:B------:R-:W-:Y:S02]  /*b0b0*/  HADD2.F32 R40, -RZ, R34.reuse.H0_H0 ;  /* 0x20000022ff287230 */ /* 0x100fe40000004100 */
[-C--:B------:R-:W-:Y:S01]  /*b0c0*/  FMUL.FTZ R46, R24, R33.reuse ;  /* 0x00000021182e7220 */ /* 0x080fe20000410000 */
[----:B------:R-:W-:Y:S02]  /*b0d0*/  HADD2.F32 R25, -RZ, R31.H0_H0 ;  /* 0x2000001fff197230 */ /* 0x000fe40000004100 */
[C---:B------:R-:W-:Y:S01]  /*b0e0*/  FMUL.FTZ R48, R27.reuse, R44 ;  /* 0x0000002c1b307220 */ /* 0x040fe20000410000 */
[C---:B------:R-:W-:Y:S01]  /*b0f0*/  FFMA.FTZ R24, R30.reuse, R33, -R43 ;  /* 0x000000211e187223 */ /* 0x040fe2000001082b */
[----:B------:R-:W-:Y:S01]  /*b100*/  FFMA.FTZ R30, R30, R39, R46 ;  /* 0x000000271e1e7223 */ /* 0x000fe2000001002e */
[----:B------:R-:W-:Y:S01]  /*b110*/  FMUL.FTZ R45, R27, R40 ;  /* 0x000000281b2d7220 */ /* 0x000fe20000410000 */
[----:B------:R-:W-:-:S02]  /*b120*/  HADD2.F32 R39, -RZ, R34.H1_H1 ;  /* 0x30000022ff277230 */ /* 0x000fc40000004100 */
[C---:B------:R-:W-:Y:S01]  /*b130*/  FFMA.FTZ R27, R25.reuse, R40, -R48 ;  /* 0x00000028191b7223 */ /* 0x040fe20000010830 */
[----:B------:R-:W-:Y:S02]  /*b140*/  HADD2.F32 R42, -RZ, R42.H1_H1 ;  /* 0x3000002aff2a7230 */ /* 0x000fe40000004100 */
[----:B------:R-:W-:Y:S01]  /*b150*/  FFMA.FTZ R25, R25, R44, R45 ;  /* 0x0000002c19197223 */ /* 0x000fe2000001002d */
[----:B------:R-:W-:Y:S01]  /*b160*/  HADD2.F32 R32, -RZ, R32.H1_H1 ;  /* 0x30000020ff207230 */ /* 0x000fe20000004100 */
[----:B------:R-:W-:Y:S01]  /*b170*/  F2FP.SATFINITE.E4M3.F32.PACK_AB_MERGE_C R21, R30, R21, RZ ;  /* 0x000000151e15723e */ /* 0x000fe200048070ff */
[----:B------:R-:W-:Y:S02]  /*b180*/  HADD2.F32 R43, -RZ, R41.H0_H0 ;  /* 0x20000029ff2b7230 */ /* 0x000fe40000004100 */
[----:B------:R-:W-:Y:S02]  /*b190*/  HADD2.F32 R34, -RZ, R37.H0_H0 ;  /* 0x20000025ff227230 */ /* 0x000fe40000004100 */
[----:B------:R-:W-:Y:S01]  /*b1a0*/  FMUL.FTZ R44, R32, R42 ;  /* 0x0000002a202c7220 */ /* 0x000fe20000410000 */
[----:B------:R-:W-:-:S02]  /*b1b0*/  HADD2.F32 R40, -RZ, R38.H0_H0 ;  /* 0x20000026ff287230 */ /* 0x000fc40000004100 */
[----:B------:R-:W-:Y:S01]  /*b1c0*/  FMUL.FTZ R45, R32, R39 ;  /* 0x00000027202d7220 */ /* 0x000fe20000410000 */
[----:B------:R-:W-:Y:S02]  /*b1d0*/  HADD2.F32 R31, -RZ, R31.H1_H1 ;  /* 0x3000001fff1f7230 */ /* 0x000fe40000004100 */
[C---:B------:R-:W-:Y:S01]  /*b1e0*/  FMUL.FTZ R46, R34.reuse, R43 ;  /* 0x0000002b222e7220 */ /* 0x040fe20000410000 */
[--C-:B------:R-:W-:Y:S02]  /*b1f0*/  HADD2.F32 R33, -RZ, R35.reuse.H0_H0 ;  /* 0x20000023ff217230 */ /* 0x100fe40000004100 */
[----:B------:R-:W-:Y:S01]  /*b200*/  FMUL.FTZ R48, R34, R40 ;  /* 0x0000002822307220 */ /* 0x000fe20000410000 */
[----:B------:R-:W-:Y:S02]  /*b210*/  HADD2.F32 R35, -RZ, R35.H1_H1 ;  /* 0x30000023ff237230 */ /* 0x000fe40000004100 */
[C---:B------:R-:W-:Y:S01]  /*b220*/  FFMA.FTZ R34, R31.reuse, R39, -R44 ;  /* 0x000000271f227223 */ /* 0x040fe2000001082c */
[----:B------:R-:W-:Y:S01]  /*b230*/  FFMA.FTZ R32, R31, R42, R45 ;  /* 0x0000002a1f207223 */ /* 0x000fe2000001002d */
[C---:B------:R-:W-:Y:S01]  /*b240*/  FFMA.FTZ R31, R33.reuse, R40, -R46 ;  /* 0x00000028211f7223 */ /* 0x040fe2000001082e */
[----:B------:R-:W-:Y:S01]  /*b250*/  FFMA.FTZ R33, R33, R43, R48 ;  /* 0x0000002b21217223 */ /* 0x000fe20000010030 */
[----:B------:R-:W-:Y:S01]  /*b260*/  F2FP.F16.E4M3.UNPACK_B R43, R20.H1 ;  /* 0x00000014ff2b723e */ /* 0x000fe200030006ff */
[----:B------:R-:W-:Y:S01]  /*b270*/  HADD2.F32 R46, -RZ, R41.H1_H1 ;  /* 0x30000029ff2e7230 */ /* 0x000fe20000004100 */
[----:B------:R-:W-:Y:S01]  /*b280*/  F2FP.F16.E4M3.UNPACK_B R41, R8.H1 ;  /* 0x00000008ff29723e */ /* 0x000fe200030006ff */
[----:B------:R-:W-:Y:S01]  /*b290*/  HADD2.F32 R39, -RZ, R37.H1_H1 ;  /* 0x30000025ff277230 */ /* 0x000fe20000004100 */
[----:B------:R-:W-:Y:S01]  /*b2a0*/  F2FP.SATFINITE.E4M3.F32.PACK_AB_MERGE_C R9, R12, R9, R21 ;  /* 0x000000090c09723e */ /* 0x000fe20004807015 */
[----:B------:R-:W-:-:S02]  /*b2b0*/  HADD2.F32 R40, -RZ, R38.H1_H1 ;  /* 0x30000026ff287230 */ /* 0x000fc40000004100 */
[----:B------:R-:W-:Y:S02]  /*b2c0*/  HADD2.F32 R44, -RZ, R43.H0_H0 ;  /* 0x2000002bff2c7230 */ /* 0x000fe40000004100 */
[C---:B------:R-:W-:Y:S01]  /*b2d0*/  FMUL.FTZ R50, R39.reuse, R46 ;  /* 0x0000002e27327220 */ /* 0x040fe20000410000 */
[----:B------:R-:W-:Y:S02]  /*b2e0*/  HADD2.F32 R38, -RZ, R29.H0_H0 ;  /* 0x2000001dff267230 */ /* 0x000fe40000004100 */
[----:B------:R-:W-:Y:S01]  /*b2f0*/  FMUL.FTZ R45, R39, R40 ;  /* 0x00000028272d7220 */ /* 0x000fe20000410000 */
[----:B------:R-:W-:Y:S02]  /*b300*/  HADD2.F32 R42, -RZ, R41.H0_H0 ;  /* 0x20000029ff2a7230 */ /* 0x000fe40000004100 */
[----:B------:R-:W-:Y:S02]  /*b310*/  HADD2.F32 R37, -RZ, R28.H0_H0 ;  /* 0x2000001cff257230 */ /* 0x000fe40000004100 */
[----:B------:R-:W-:Y:S01]  /*b320*/  FMUL.FTZ R48, R38, R44 ;  /* 0x0000002c26307220 */ /* 0x000fe20000410000 */
[----:B------:R-:W-:-:S02]  /*b330*/  HADD2.F32 R29, -RZ, R29.H1_H1 ;  /* 0x3000001dff1d7230 */ /* 0x000fc40000004100 */
[----:B------:R-:W-:Y:S01]  /*b340*/  FMUL.FTZ R39, R38, R42 ;  /* 0x0000002a26277220 */ /* 0x000fe20000410000 */
[C---:B------:R-:W-:Y:S01]  /*b350*/  FFMA.FTZ R38, R35.reuse, R40, -R50 ;  /* 0x0000002823267223 */ /* 0x040fe20000010832 */
[----:B------:R-:W-:Y:S01]  /*b360*/  FFMA.FTZ R40, R35, R46, R45 ;  /* 0x0000002e23287223 */ /* 0x000fe2000001002d */
[C---:B------:R-:W-:Y:S01]  /*b370*/  FFMA.FTZ R35, R37.reuse, R42, -R48 ;  /* 0x0000002a25237223 */ /* 0x040fe20000010830 */
[----:B------:R-:W-:Y:S01]  /*b380*/  FFMA.FTZ R37, R37, R44, R39 ;  /* 0x0000002c25257223 */ /* 0x000fe20000010027 */
[----:B------:R-:W-:Y:S01]  /*b390*/  HADD2.F32 R44, -RZ, R43.H1_H1 ;  /* 0x3000002bff2c7230 */ /* 0x000fe20000004100 */
[----:B------:R-:W-:Y:S01]  /*b3a0*/  F2FP.F16.E4M3.UNPACK_B R42, R20 ;  /* 0x00000014ff2a723e */ /* 0x000fe200020006ff */
[----:B------:R-:W-:Y:S01]  /*b3b0*/  HADD2.F32 R41, -RZ, R41.H1_H1 ;  /* 0x30000029ff297230 */ /* 0x000fe20000004100 */
[----:B------:R-:W-:Y:S01]  /*b3c0*/  F2FP.F16.E4M3.UNPACK_B R39, R8 ;  /* 0x00000008ff27723e */ /* 0x000fe200020006ff */
[----:B------:R-:W-:Y:S02]  /*b3d0*/  HADD2.F32 R28, -RZ, R28.H1_H1 ;  /* 0x3000001cff1c7230 */ /* 0x000fe40000004100 */
[----:B------:R-:W-:Y:S01]  /*b3e0*/  FMUL.FTZ R45, R29, R44 ;  /* 0x0000002c1d2d7220 */ /* 0x000fe20000410000 */
[----:B------:R-:W-:-:S02]  /*b3f0*/  HADD2.F32 R43, -RZ, R42.H0_H0 ;  /* 0x2000002aff2b7230 */ /* 0x000fc40000004100 */
[-C--:B------:R-:W-:Y:S01]  /*b400*/  FMUL.FTZ R29, R29, R41.reuse ;  /* 0x000000291d1d7220 */ /* 0x080fe20000410000 */
[----:B------:R-:W-:Y:S02]  /*b410*/  HADD2.F32 R20, -RZ, R15.H0_H0 ;  /* 0x2000000fff147230 */ /* 0x000fe40000004100 */
[C---:B------:R-:W-:Y:S01]  /*b420*/  FFMA.FTZ R46, R28.reuse, R41, -R45 ;  /* 0x000000291c2e7223 */ /* 0x040fe2000001082d */
[----:B------:R-:W-:Y:S02]  /*b430*/  HADD2.F32 R8, -RZ, R10.H0_H0 ;  /* 0x2000000aff087230 */ /* 0x000fe40000004100 */
[----:B------:R-:W-:Y:S01]  /*b440*/  FFMA.FTZ R48, R28, R44, R29 ;  /* 0x0000002c1c307223 */ /* 0x000fe2000001001d */
[----:B------:R-:W-:Y:S02]  /*b450*/  HADD2.F32 R29, -RZ, R39.H0_H0 ;  /* 0x20000027ff1d7230 */ /* 0x000fe40000004100 */
[----:B------:R-:W-:Y:S01]  /*b460*/  FMUL.FTZ R41, R20, R43 ;  /* 0x0000002b14297220 */ /* 0x000fe20000410000 */
[----:B------:R-:W-:Y:S01]  /*b470*/  HADD2.F32 R42, -RZ, R42.H1_H1 ;  /* 0x3000002aff2a7230 */ /* 0x000fe20000004100 */
[----:B------:R-:W-:Y:S01]  /*b480*/  F2FP.SATFINITE.E4M3.F32.PACK_AB_MERGE_C R33, R40, R33, RZ ;  /* 0x000000212821723e */ /* 0x000fe200048070ff */
[----:B------:R-:W-:-:S02]  /*b490*/  HADD2.F32 R15, -RZ, R15.H1_H1 ;  /* 0x3000000fff0f7230 */ /* 0x000fc40000004100 */
[-C--:B------:R-:W-:Y:S01]  /*b4a0*/  FMUL.FTZ R45, R20, R29.reuse ;  /* 0x0000001d142d7220 */ /* 0x080fe20000410000 */
[----:B------:R-:W-:Y:S02]  /*b4b0*/  HADD2.F32 R39, -RZ, R39.H1_H1 ;  /* 0x30000027ff277230 */ /* 0x000fe40000004100 */
[C---:B------:R-:W-:Y:S01]  /*b4c0*/  FFMA.FTZ R41, R8.reuse, R29, -R41 ;  /* 0x0000001d08297223 */ /* 0x040fe20000010829 */
[----:B------:R-:W-:Y:S01]  /*b4d0*/  HADD2.F32 R10, -RZ, R10.H1_H1 ;  /* 0x3000000aff0a7230 */ /* 0x000fe20000004100 */
[----:B------:R-:W-:Y:S01]  /*b4e0*/  F2FP.F16.E4M3.UNPACK_B R20, R4.H1 ;  /* 0x00000004ff14723e */ /* 0x000fe200030006ff */
[----:B------:R-:W-:Y:S01]  /*b4f0*/  FFMA.FTZ R45, R8, R43, R45 ;  /* 0x0000002b082d7223 */ /* 0x000fe2000001002d */
[C---:B------:R-:W-:Y:S01]  /*b500*/  FMUL.FTZ R29, R15.reuse, R42 ;  /* 0x0000002a0f1d7220 */ /* 0x040fe20000410000 */
[----:B------:R-:W-:Y:S01]  /*b510*/  F2FP.F16.E4M3.UNPACK_B R8, R3.H1 ;  /* 0x00000003ff08723e */ /* 0x000fe200030006ff */
[----:B------:R-:W-:Y:S01]  /*b520*/  FMUL.FTZ R43, R15, R39 ;  /* 0x000000270f2b7220 */ /* 0x000fe20000410000 */
[----:B------:R-:W-:-:S02]  /*b530*/  HADD2.F32 R28, -RZ, R20.H0_H0 ;  /* 0x20000014ff1c7230 */ /* 0x000fc40000004100 */
[C---:B------:R-:W-:Y:S01]  /*b540*/  FFMA.FTZ R44, R10.reuse, R39, -R29 ;  /* 0x000000270a2c7223 */ /* 0x040fe2000001081d */
[----:B------:R-:W-:Y:S02]  /*b550*/  HADD2.F32 R15, -RZ, R26.H0_H0 ;  /* 0x2000001aff0f7230 */ /* 0x000fe40000004100 */
[----:B------:R-:W-:Y:S01]  /*b560*/  FFMA.FTZ R42, R10, R42, R43 ;  /* 0x0000002a0a2a7223 */ /* 0x000fe2000001002b */
[--C-:B------:R-:W-:Y:S01]  /*b570*/  HADD2.F32 R10, -RZ, R8.reuse.H0_H0 ;  /* 0x20000008ff0a7230 */ /* 0x100fe20000004100 */
[----:B------:R-:W-:Y:S01]  /*b580*/  F2FP.F16.E4M3.UNPACK_B R3, R3 ;  /* 0x00000003ff03723e */ /* 0x000fe200020006ff */
[----:B------:R-:W-:Y:S02]  /*b590*/  HADD2.F32 R29, -RZ, R8.H1_H1 ;  /* 0x30000008ff1d7230 */ /* 0x000fe40000004100 */
[C---:B------:R-:W-:Y:S01]  /*b5a0*/  FMUL.FTZ R43, R15.reuse, R28 ;  /* 0x0000001c0f2b7220 */ /* 0x040fe20000410000 */
[----:B------:R-:W-:Y:S02]  /*b5b0*/  HADD2.F32 R8, -RZ, R14.H0_H0 ;  /* 0x2000000eff087230 */ /* 0x000fe40000004100 */
[----:B------:R-:W-:Y:S01]  /*b5c0*/  FMUL.FTZ R15, R15, R10 ;  /* 0x0000000a0f0f7220 */ /* 0x000fe20000410000 */
[----:B------:R-:W-:-:S02]  /*b5d0*/  HADD2.F32 R39, -RZ, R20.H1_H1 ;  /* 0x30000014ff277230 */ /* 0x000fc40000004100 */
[----:B------:R-:W-:Y:S02]  /*b5e0*/  HADD2.F32 R26, -RZ, R26.H1_H1 ;  /* 0x3000001aff1a7230 */ /* 0x000fe40000004100 */
[C---:B------:R-:W-:Y:S01]  /*b5f0*/  FFMA.FTZ R28, R8.reuse, R28, R15 ;  /* 0x0000001c081c7223 */ /* 0x040fe2000001000f */
[----:B------:R-:W-:Y:S01]  /*b600*/  HADD2.F32 R14, -RZ, R14.H1_H1 ;  /* 0x3000000eff0e7230 */ /* 0x000fe20000004100 */
[----:B------:R-:W-:Y:S01]  /*b610*/  F2FP.F16.E4M3.UNPACK_B R15, R4 ;  /* 0x00000004ff0f723e */ /* 0x000fe200020006ff */
[----:B------:R-:W-:Y:S01]  /*b620*/  FFMA.FTZ R43, R8, R10, -R43 ;  /* 0x0000000a082b7223 */ /* 0x000fe2000001082b */
[C---:B------:R-:W-:Y:S01]  /*b630*/  FMUL.FTZ R47, R26.reuse, R39 ;  /* 0x000000271a2f7220 */ /* 0x040fe20000410000 */
[-C--:B------:R-:W-:Y:S01]  /*b640*/  FMUL.FTZ R26, R26, R29.reuse ;  /* 0x0000001d1a1a7220 */ /* 0x080fe20000410000 */
[----:B------:R-:W-:Y:S02]  /*b650*/  HADD2.F32 R8, -RZ, R3.H0_H0 ;  /* 0x20000003ff087230 */ /* 0x000fe40000004100 */
[C---:B------:R-:W-:Y:S01]  /*b660*/  FFMA.FTZ R50, R14.reuse, R29, -R47 ;  /* 0x0000001d0e327223 */ /* 0x040fe2000001082f */
[----:B------:R-:W-:Y:S01]  /*b670*/  FFMA.FTZ R39, R14, R39, R26 ;  /* 0x000000270e277223 */ /* 0x000fe2000001001a */
[----:B------:R-:W-:-:S02]  /*b680*/  HADD2.F32 R14, -RZ, R15.H0_H0 ;  /* 0x2000000fff0e7230 */ /* 0x000fc40000004100 */
[----:B------:R-:W-:Y:S01]  /*b690*/  HADD2.F32 R4, -RZ, R7.H0_H0 ;  /* 0x20000007ff047230 */ /* 0x000fe20000004100 */
[----:B------:R-:W-:Y:S01]  /*b6a0*/  F2FP.SATFINITE.E4M3.F32.PACK_AB_MERGE_C R43, R50, R43, RZ ;  /* 0x0000002b322b723e */ /* 0x000fe200048070ff */
[----:B------:R-:W-:Y:S01]  /*b6b0*/  HADD2.F32 R20, -RZ, R15.H1_H1 ;  /* 0x3000000fff147230 */ /* 0x000fe20000004100 */
[----:B------:R-:W-:Y:S01]  /*b6c0*/  F2FP.SATFINITE.E4M3.F32.PACK_AB_MERGE_C R28, R39, R28, RZ ;  /* 0x0000001c271c723e */ /* 0x000fe200048070ff */
[----:B------:R-:W-:Y:S02]  /*b6d0*/  HADD2.F32 R7, -RZ, R7.H1_H1 ;  /* 0x30000007ff077230 */ /* 0x000fe40000004100 */
[C---:B------:R-:W-:Y:S01]  /*b6e0*/  FMUL.FTZ R26, R4.reuse, R14 ;  /* 0x0000000e041a7220 */ /* 0x040fe20000410000 */
[----:B------:R-:W-:Y:S02]  /*b6f0*/  HADD2.F32 R10, -RZ, R3.H1_H1 ;  /* 0x30000003ff0a7230 */ /* 0x000fe40000004100 */
[----:B------:R-:W-:Y:S01]  /*b700*/  FMUL.FTZ R15, R4, R8 ;  /* 0x00000008040f7220 */ /* 0x000fe20000410000 */
[----:B------:R-:W-:-:S02]  /*b710*/  HADD2.F32 R3, -RZ, R5.H0_H0 ;  /* 0x20000005ff037230 */ /* 0x000fc40000004100 */
[C---:B------:R-:W-:Y:S01]  /*b720*/  FMUL.FTZ R4, R7.reuse, R20 ;  /* 0x0000001407047220 */ /* 0x040fe20000410000 */
[----:B------:R-:W-:Y:S02]  /*b730*/  HADD2.F32 R5, -RZ, R5.H1_H1 ;  /* 0x30000005ff057230 */ /* 0x000fe40000004100 */
[----:B------:R-:W-:Y:S01]  /*b740*/  FMUL.FTZ R7, R7, R10 ;  /* 0x0000000a07077220 */ /* 0x000fe20000410000 */
        /* <DEDUP_REMOVED lines=11> */
[----:B------:R-:W-:-:S02]  /*b800*/  F2FP.SATFINITE.E4M3.F32.PACK_AB_MERGE_C R6, R3, R26, R43 ;  /* 0x0000001a0306723e */ /* 0x000fc4000480702b */
[----:B------:R-:W-:Y:S02]  /*b810*/  F2FP.SATFINITE.E4M3.F32.PACK_AB_MERGE_C R11, R32, R25, R33 ;  /* 0x00000019200b723e */ /* 0x000fe40004807021 */
[----:B------:R-:W-:Y:S01]  /*b820*/  F2FP.SATFINITE.E4M3.F32.PACK_AB_MERGE_C R8, R42, R45, R8 ;  /* 0x0000002d2a08723e */ /* 0x000fe20004807008 */
[----:B------:R3:W-:Y:S01]  /*b830*/  STS.128 [R49+0xf000], R4 ;  /* 0x00f0000431007388 */ /* 0x0007e20000000c00 */
[----:B------:R-:W-:-:S05]  /*b840*/  F2FP.SATFINITE.E4M3.F32.PACK_AB_MERGE_C R10, R10, R15, R28 ;  /* 0x0000000f0a0a723e */ /* 0x000fca000480701c */
[----:B------:R3:W-:Y:S02]  /*b850*/  STS.128 [R0+0xf000], R8 ;  /* 0x00f0000800007388 */ /* 0x0007e40000000c00 */
.L_x_434:
[----:B------:R-:W-:Y:S05]  /*b860*/  BSYNC B0 ;  /* 0x0000000000007941 */ /* 0x000fea0003800000 */
.L_x_427:
[----:B------:R-:W-:Y:S01]  /*b870*/  @!PT LDS RZ, [RZ] ;  /* 0x00000000fffff984 */ /* 0x000fe20000000800 */
[----:B------:R-:W-:Y:S01]  /*b880*/  @!PT LDS RZ, [RZ] ;  /* 0x00000000fffff984 */ /* 0x000fe20000000800 */
[----:B------:R-:W-:Y:S01]  /*b890*/  @!PT LDS RZ, [RZ] ;  /* 0x00000000fffff984 */ /* 0x000fe20000000800 */
[----:B------:R-:W-:Y:S01]  /*b8a0*/  @!PT LDS RZ, [RZ] ;  /* 0x00000000fffff984 */ /* 0x000fe20000000800 */
[----:B------:R1:W-:Y:S06]  /*b8b0*/  MEMBAR.ALL.CTA ;  /* 0x0000000000007992 */ /* 0x0003ec0000008000 */
[----:B-1----:R-:W1:Y:S01]  /*b8c0*/  FENCE.VIEW.ASYNC.S ;  /* 0x00000000000073c6 */ /* 0x002e620000000000 */
[----:B------:R-:W-:Y:S05]  /*b8d0*/  WARPSYNC.ALL ;  /* 0x0000000000007948 */ /* 0x000fea0003800000 */
[----:B-1----:R-:W-:Y:S06]  /*b8e0*/  BAR.SYNC.DEFER_BLOCKING 0xd, 0x180 ;  /* 0x0346000000007b1d */ /* 0x002fec0000010000 */
.L_x_424:
[----:B------:R-:W-:-:S13]  /*b8f0*/  ISETP.NE.AND P0, PT, R157, 0x3, PT ;  /* 0x000000039d00780c */ /* 0x000fda0003f05270 */
[----:B------:R-:W-:Y:S05]  /*b900*/  @!P0 BRA `(.L_x_446) ;  /* 0x0000000000048947 */ /* 0x000fea0003800000 */
[----:B------:R-:W-:Y:S01]  /*b910*/  BPT.TRAP 0x1 ;  /* 0x000000040000795c */ /* 0x000fe20000300000 */
.L_x_446:
[----:B0--3--:R-:W3:Y:S01]  /*b920*/  LDL R0, [R1+0x4] ;  /* 0x0000040001007983 */ /* 0x009ee20000100800 */
[----:B-1--4-:R-:W-:Y:S01]  /*b930*/  IMAD R3, R156, 0x8, R18 ;  /* 0x000000089c037824 */ /* 0x012fe200078e0212 */
[----:B---3-5:R-:W-:-:S04]  /*b940*/  SHF.L.U32 R4, R0, 0x1f, RZ ;  /* 0x0000001f00047819 */ /* 0x028fc800000006ff */
[----:B------:R0:W1:Y:S01]  /*b950*/  SYNCS.PHASECHK.TRANS64.TRYWAIT P1, [R3+URZ+0x19c30], R4 ;  /* 0x019c3004030075a7 */ /* 0x000062000802017f */
[----:B------:R-:W-:Y:S05]  /*b960*/  @!P0 BRA `(.L_x_447) ;  /* 0x0000000000048947 */ /* 0x000fea0003800000 */
[----:B------:R-:W-:Y:S01]  /*b970*/  BPT.TRAP 0x1 ;  /* 0x000000040000795c */ /* 0x000fe20000300000 */
.L_x_447:
[----:B------:R-:W-:Y:S01]  /*b980*/  VIADD R0, R18, 0x13800 ;  /* 0x0001380012007836 */ /* 0x000fe20000000000 */
[----:B------:R-:W-:Y:S01]  /*b990*/  LOP3.LUT R14, R36, 0x10000, RZ, 0xfc, !PT ;  /* 0x00010000240e7812 */ /* 0x000fe200078efcff */
[----:B------:R-:W-:-:S03]  /*b9a0*/  IMAD.MOV.U32 R15, RZ, RZ, -0x3ffffff0 ;  /* 0xc0000010ff0f7424 */ /* 0x000fc600078e00ff */
[----:B------:R-:W-:-:S04]  /*b9b0*/  SHF.R.U32.HI R0, RZ, 0x4, R0 ;  /* 0x00000004ff007819 */ /* 0x000fc80000011600 */
[----:B------:R-:W-:-:S04]  /*b9c0*/  LOP3.LUT R0, R0, 0x3fff, RZ, 0xc0, !PT ;  /* 0x00003fff00007812 */ /* 0x000fc800078ec0ff */
[----:B------:R-:W-:Y:S01]  /*b9d0*/  LOP3.LUT R13, R0, 0x10000, RZ, 0xfc, !PT ;  /* 0x00010000000d7812 */ /* 0x000fe200078efcff */
[----:B-1----:R-:W-:Y:S06]  /*b9e0*/  @P1 BRA `(.L_x_448) ;  /* 0x0000000000081947 */ /* 0x002fec0003800000 */
[----:B------:R-:W1:Y:S02]  /*b9f0*/  SYNCS.PHASECHK.TRANS64.TRYWAIT P1, [R3+URZ+0x19c30], R4 ;  /* 0x019c3004030075a7 */ /* 0x000e64000802017f */
[----:B-1----:R-:W-:Y:S05]  /*ba00*/  @!P1 BRA `(.L_x_449) ;  /* 0x000000f800a09947 */ /* 0x002fea0003800000 */
.L_x_448:
[----:B01----:R-:W-:Y:S01]  /*ba10*/  IMAD R4, R156, 0x300, R13 ;  /* 0x000003009c047824 */ /* 0x003fe200078e020d */
[----:B------:R-:W-:Y:S05]  /*ba20*/  WARPSYNC.ALL ;  /* 0x0000000000007948 */ /* 0x000fea0003800000 */
[----:B------:R-:W-:Y:S01]  /*ba30*/  IMAD.MOV.U32 R5, RZ, RZ, -0x3ffffff0 ;  /* 0xc0000010ff057424 */ /* 0x000fe200078e00ff */
[C---:B------:R-:W-:Y:S01]  /*ba40*/  R2UR UR4, R14.reuse ;  /* 0x000000000e0472ca */ /* 0x040fe200000e0000 */
[----:B--2---:R-:W-:Y:S01]  /*ba50*/  WARPGROUP.ARRIVE ;  /* 0x00000000000079c5 */ /* 0x004fe20000000000 */
[----:B------:R-:W-:Y:S01]  /*ba60*/  R2UR UR5, R15 ;  /* 0x000000000f0572ca */ /* 0x000fe200000e0000 */
[----:B------:R-:W-:Y:S01]  /*ba70*/  VIADD R8, R14, 0x180 ;  /* 0x000001800e087836 */ /* 0x000fe20000000000 */
[C---:B------:R-:W-:Y:S01]  /*ba80*/  R2UR UR6, R4.reuse ;  /* 0x00000000040672ca */ /* 0x040fe200000e0000 */
[----:B------:R-:W-:Y:S01]  /*ba90*/  VIADD R6, R4, 0x100 ;  /* 0x0000010004067836 */ /* 0x000fe20000000000 */
[----:B------:R-:W-:Y:S01]  /*baa0*/  R2UR UR7, R5 ;  /* 0x00000000050772ca */ /* 0x000fe200000e0000 */
[----:B------:R-:W-:Y:S01]  /*bab0*/  IMAD.MOV.U32 R9, RZ, RZ, -0x3ffffff0 ;  /* 0xc0000010ff097424 */ /* 0x000fe200078e00ff */
[----:B------:R-:W-:Y:S01]  /*bac0*/  IADD3 R20, R14, 0x300, RZ ;  /* 0x000003000e147810 */ /* 0x000fe20007ffe0ff */
[----:B------:R-:W-:-:S02]  /*bad0*/  IMAD.MOV.U32 R7, RZ, RZ, -0x3ffffff0 ;  /* 0xc0000010ff077424 */ /* 0x000fc400078e00ff */
[----:B------:R-:W-:Y:S01]  /*bae0*/  VIADD R4, R4, 0x200 ;  /* 0x0000020004047836 */ /* 0x000fe20000000000 */
[----:B------:R0:W-:Y:S01]  /*baf0*/  STL.64 [R1+0x10], R8 ;  /* 0x0000100801007387 */ /* 0x0001e20000100a00 */
[----:B------:R-:W-:Y:S02]  /*bb00*/  IMAD.MOV.U32 R21, RZ, RZ, -0x3ffffff0 ;  /* 0xc0000010ff157424 */ /* 0x000fe400078e00ff */
[----:B------:R-:W-:Y:S02]  /*bb10*/  IMAD.MOV.U32 R5, RZ, RZ, -0x3ffffff0 ;  /* 0xc0000010ff057424 */ /* 0x000fe400078e00ff */
[----:B------:R-:W-:Y:S02]  /*bb20*/  IMAD.MOV.U32 R89, RZ, RZ, RZ ;  /* 0x000000ffff597224 */ /* 0x000fe400078e00ff */
[----:B------:R-:W-:Y:S01]  /*bb30*/  QGMMA.64x128x32.F32.E4M3.E4M3 R24, gdesc[UR4], RZ, !UPT, gsb0 ;  /* 0x01e00000041879f3 */ /* 0x000fe2000c0008ff */
[----:B------:R-:W-:Y:S02]  /*bb40*/  R2UR UR4, R8 ;  /* 0x00000000080472ca */ /* 0x000fe400000e0000 */
[----:B------:R-:W-:-:S02]  /*bb50*/  R2UR UR5, R9 ;  /* 0x00000000090572ca */ /* 0x000fc400000e0000 */
[----:B------:R-:W-:Y:S02]  /*bb60*/  R2UR UR6, R6 ;  /* 0x00000000060672ca */ /* 0x000fe400000e0000 */
[----:B------:R-:W-:Y:S01]  /*bb70*/  R2UR UR7, R7 ;  /* 0x00000000070772ca */ /* 0x000fe200000e0000 */
[----:B------:R-:W-:Y:S02]  /*bb80*/  WARPGROUP.DEPBAR.LE gsb0, 0x0 ;  /* 0x00008000000079c5 */ /* 0x000fe40000010000 */
[----:B------:R-:W-:-:S10]  /*bb90*/  WARPGROUP.ARRIVE ;  /* 0x00000000000079c5 */ /* 0x000fd40000000000 */
[----:B------:R-:W-:Y:S01]  /*bba0*/  QGMMA.64x128x32.F32.E4M3.E4M3 R24, gdesc[UR4], R24, gsb0 ;  /* 0x01e00000041879f3 */ /* 0x000fe20008000818 */
[----:B------:R-:W-:Y:S02]  /*bbb0*/  R2UR UR4, R20 ;  /* 0x00000000140472ca */ /* 0x000fe400000e0000 */
[----:B------:R-:W-:Y:S02]  /*bbc0*/  R2UR UR5, R21 ;  /* 0x00000000150572ca */ /* 0x000fe400000e0000 */
[----:B------:R-:W-:Y:S02]  /*bbd0*/  R2UR UR6, R4 ;  /* 0x00000000040672ca */ /* 0x000fe400000e0000 */
[----:B------:R-:W-:Y:S01]  /*bbe0*/  R2UR UR7, R5 ;  /* 0x00000000050772ca */ /* 0x000fe200000e0000 */
[----:B------:R-:W-:Y:S02]  /*bbf0*/  WARPGROUP.DEPBAR.LE gsb0, 0x0 ;  /* 0x00008000000079c5 */ /* 0x000fe40000010000 */
[----:B------:R-:W-:-:S10]  /*bc00*/  WARPGROUP.ARRIVE ;  /* 0x00000000000079c5 */ /* 0x000fd40000000000 */
[----:B------:R-:W-:Y:S03]  /*bc10*/  QGMMA.64x128x32.F32.E4M3.E4M3 R24, gdesc[UR4], R24, gsb0 ;  /* 0x01e00000041879f3 */ /* 0x000fe60008000818 */
[----:B------:R-:W-:Y:S02]  /*bc20*/  WARPGROUP.DEPBAR.LE gsb0, 0x0 ;  /* 0x00008000000079c5 */ /* 0x000fe40000010000 */
[----:B0-----:R-:W-:Y:S05]  /*bc30*/  @!P0 BRA `(.L_x_450) ;  /* 0x0000000000048947 */ /* 0x001fea0003800000 */
[----:B------:R-:W-:Y:S01]  /*bc40*/  BPT.TRAP 0x1 ;  /* 0x000000040000795c */ /* 0x000fe20000300000 */
.L_x_450:
[----:B------:R-:W2:Y:S01]  /*bc50*/  LDL R0, [R1+0x3c] ;  /* 0x00003c0001007983 */ /* 0x000ea20000100800 */
[----:B------:R-:W-:-:S03]  /*bc60*/  P2R R6, PR, RZ, 0x1 ;  /* 0x00000001ff067803 */ /* 0x000fc60000000000 */
[----:B------:R-:W3:Y:S01]  /*bc70*/  LDL R92, [R1+0x24] ;  /* 0x00002400015c7983 */ /* 0x000ee20000100800 */
        /* <DEDUP_REMOVED lines=10> */
[C---:B------:R-:W-:Y:S02]  /*bd20*/  ISETP.GT.AND P6, PT, R4.reuse, 0x10, PT ;  /* 0x000000100400780c */ /* 0x040fe40003fc4270 */
        /* <DEDUP_REMOVED lines=22> */
[C---:B------:R-:W-:Y:S02]  /*be90*/  ISETP.GT.AND P6, PT, R4.reuse, 0x28, PT ;  /* 0x000000280400780c */ /* 0x040fe40003fc4270 */
        /* <DEDUP_REMOVED lines=50> */
[----:B------:R-:W-:Y:S02]  /*c1c0*/  ISETP.GT.AND P0, PT, R4, 0x59, PT ;  /* 0x000000590400780c */ /* 0x000fe40003f04270 */
[----:B------:R-:W-:-:S02]  /*c1d0*/  FSEL R125, R68, -INF , P6 ;  /* 0xff800000447d7808 */ /* 0x000fc40003000000 */
[----:B------:R-:W-:Y:S02]  /*c1e0*/  FMNMX.FTZ R0, R65, R0, !PT ;  /* 0x0000000041007209 */ /* 0x000fe40007810000 */
[----:B------:R-:W-:Y:S02]  /*c1f0*/  FSEL R59, R59, -INF , P5 ;  /* 0xff8000003b3b7808 */ /* 0x000fe40002800000 */
        /* <DEDUP_REMOVED lines=13> */
[----:B------:R-:W-:Y:S01]  /*c2d0*/  FMNMX.FTZ R0, R73, R0, !PT ;  /* 0x0000000049007209 */ /* 0x000fe20007810000 */
[----:B------:R-:W2:Y:S01]  /*c2e0*/  LDL R76, [R1+0x2c] ;  /* 0x00002c00014c7983 */ /* 0x000ea20000100800 */
        /* <DEDUP_REMOVED lines=15> */
[----:B------:R-:W-:-:S04]  /*c3e0*/  FSEL R85, R85, -INF , P6 ;  /* 0xff80000055557808 */ /* 0x000fc80003000000 */
[----:B------:R-:W-:-:S05]  /*c3f0*/  FMNMX.FTZ R12, R85, R0, !PT ;  /* 0x00000000550c7209 */ /* 0x000fca0007810000 */
[----:B------:R-:W0:Y:S01]  /*c400*/  SHFL.BFLY PT, R137, R12, 0x2, 0x1f ;  /* 0x0c401f000c897f89 */ /* 0x000e2200000e0000 */
[----:B------:R-:W-:Y:S02]  /*c410*/  P2R R10, PR, RZ, 0x2 ;  /* 0x00000002ff0a7803 */ /* 0x000fe40000000000 */
[----:B------:R-:W-:-:S04]  /*c420*/  ISETP.GT.AND P1, PT, R4, 0x59, PT ;  /* 0x000000590400780c */ /* 0x000fc80003f24270 */
[----:B------:R-:W-:Y:S02]  /*c430*/  FSEL R71, R71, -INF , P1 ;  /* 0xff80000047477808 */ /* 0x000fe40000800000 */
[----:B------:R-:W-:Y:S02]  /*c440*/  ISETP.NE.AND P1, PT, R10, RZ, PT ;  /* 0x000000ff0a00720c */ /* 0x000fe40003f25270 */
[----:B------:R-:W-:Y:S02]  /*c450*/  FMNMX.FTZ R10, R9, R27, !PT ;  /* 0x0000001b090a7209 */ /* 0x000fe40007810000 */
[----:B0-----:R-:W-:-:S05]  /*c460*/  FMNMX.FTZ R26, R12, R137, !PT ;  /* 0x000000890c1a7209 */ /* 0x001fca0007810000 */
[----:B------:R-:W0:Y:S01]  /*c470*/  SHFL.BFLY PT, R137, R26, 0x1, 0x1f ;  /* 0x0c201f001a897f89 */ /* 0x000e2200000e0000 */
[----:B------:R-:W-:-:S04]  /*c480*/  FMNMX.FTZ R10, R93, R10, !PT ;  /* 0x0000000a5d0a7209 */ /* 0x000fc80007810000 */
[----:B------:R-:W-:-:S04]  /*c490*/  FMNMX.FTZ R12, R31, R10, !PT ;  /* 0x0000000a1f0c7209 */ /* 0x000fc80007810000 */
[----:B------:R-:W-:Y:S02]  /*c4a0*/  FMNMX.FTZ R12, R97, R12, !PT ;  /* 0x0000000c610c7209 */ /* 0x000fe40007810000 */
[----:B------:R-:W-:Y:S02]  /*c4b0*/  P2R R24, PR, RZ, 0x4 ;  /* 0x00000004ff187803 */ /* 0x000fe40000000000 */
[----:B------:R-:W-:Y:S02]  /*c4c0*/  FMNMX.FTZ R12, R35, R12, !PT ;  /* 0x0000000c230c7209 */ /* 0x000fe40007810000 */
[----:B------:R-:W-:Y:S02]  /*c4d0*/  ISETP.GT.AND P2, PT, R4, 0x58, PT ;  /* 0x000000580400780c */ /* 0x000fe40003f44270 */
[----:B------:R-:W-:Y:S02]  /*c4e0*/  FMNMX.FTZ R12, R101, R12, !PT ;  /* 0x0000000c650c7209 */ /* 0x000fe40007810000 */
[----:B0-----:R-:W-:-:S02]  /*c4f0*/  FMNMX.FTZ R0, R26, R137, !PT ;  /* 0x000000891a007209 */ /* 0x001fc40007810000 */
[----:B------:R-:W-:Y:S02]  /*c500*/  FSEL R137, R70, -INF , P2 ;  /* 0xff80000046897808 */ /* 0x000fe40001000000 */
[----:B------:R-:W-:Y:S02]  /*c510*/  ISETP.NE.AND P2, PT, R24, RZ, PT ;  /* 0x000000ff1800720c */ /* 0x000fe40003f45270 */
[----:B------:R-:W-:-:S04]  /*c520*/  FMNMX.FTZ R24, R39, R12, !PT ;  /* 0x0000000c27187209 */ /* 0x000fc80007810000 */
[----:B------:R-:W-:-:S04]  /*c530*/  FMNMX.FTZ R24, R105, R24, !PT ;  /* 0x0000001869187209 */ /* 0x000fc80007810000 */
[----:B------:R-:W-:-:S04]  /*c540*/  FMNMX.FTZ R24, R43, R24, !PT ;  /* 0x000000182b187209 */ /* 0x000fc80007810000 */
[----:B------:R-:W-:-:S04]  /*c550*/  FMNMX.FTZ R24, R109, R24, !PT ;  /* 0x000000186d187209 */ /* 0x000fc80007810000 */
[----:B------:R-:W-:-:S04]  /*c560*/  FMNMX.FTZ R26, R47, R24, !PT ;  /* 0x000000182f1a7209 */ /* 0x000fc80007810000 */
[----:B------:R-:W-:Y:S01]  /*c570*/  FMNMX.FTZ R26, R113, R26, !PT ;  /* 0x0000001a711a7209 */ /* 0x000fe20007810000 */
[----:B------:R-:W-:-:S01]  /*c580*/  FFMA.FTZ R30, R2, R0, -8 ;  /* 0xc1000000021e7423 */ /* 0x000fc20000010000 */
[----:B------:R-:W-:Y:S02]  /*c590*/  P2R R28, PR, RZ, 0x8 ;  /* 0x00000008ff1c7803 */ /* 0x000fe40000000000 */
[----:B------:R-:W-:Y:S02]  /*c5a0*/  FMNMX.FTZ R26, R51, R26, !PT ;  /* 0x0000001a331a7209 */ /* 0x000fe40007810000 */
[----:B------:R-:W-:Y:S02]  /*c5b0*/  FSETP.NEU.FTZ.AND P3, PT, R0, -INF , PT ;  /* 0xff8000000000780b */ /* 0x000fe40003f7d000 */
[----:B------:R-:W-:Y:S02]  /*c5c0*/  P2R R8, PR, RZ, 0x1 ;  /* 0x00000001ff087803 */ /* 0x000fe40000000000 */
[----:B------:R-:W-:-:S02]  /*c5d0*/  FMNMX.FTZ R26, R115, R26, !PT ;  /* 0x0000001a731a7209 */ /* 0x000fc40007810000 */
[----:B------:R-:W-:Y:S02]  /*c5e0*/  ISETP.GT.AND P0, PT, R4, 0x60, PT ;  /* 0x000000600400780c */ /* 0x000fe40003f04270 */
[----:B------:R-:W-:Y:S02]  /*c5f0*/  FSEL R4, R30, RZ, P3 ;  /* 0x000000ff1e047208 */ /* 0x000fe40001800000 */
[----:B------:R-:W-:Y:S02]  /*c600*/  ISETP.NE.AND P3, PT, R28, RZ, PT ;  /* 0x000000ff1c00720c */ /* 0x000fe40003f65270 */
        /* <DEDUP_REMOVED lines=8> */
[----:B------:R-:W-:Y:S02]  /*c690*/  FSEL R139, R74, -INF , P0 ;  /* 0xff8000004a8b7808 */ /* 0x000fe40000000000 */
[----:B------:R-:W-:Y:S02]  /*c6a0*/  ISETP.NE.AND P0, PT, R8, RZ, PT ;  /* 0x000000ff0800720c */ /* 0x000fe40003f05270 */
[----:B------:R-:W-:Y:S01]  /*c6b0*/  FMNMX.FTZ R32, R71, R30, !PT ;  /* 0x0000001e47207209 */ /* 0x000fe20007810000 */
[C-C-:B------:R-:W-:Y:S01]  /*c6c0*/  FFMA.FTZ R8, R2.reuse, R29, -R4.reuse ;  /* 0x0000001d02087223 */ /* 0x140fe20000010804 */
[----:B------:R-:W-:Y:S02]  /*c6d0*/  FSEL R75, R75, -INF , P0 ;  /* 0xff8000004b4b7808 */ /* 0x000fe40000000000 */
[----:B------:R-:W-:Y:S01]  /*c6e0*/  FMNMX.FTZ R32, R139, R32, !PT ;  /* 0x000000208b207209 */ /* 0x000fe20007810000 */
[----:B------:R-:W-:-:S01]  /*c6f0*/  FFMA.FTZ R29, R2, R37, -R4 ;  /* 0x00000025021d7223 */ /* 0x000fc20000010804 */
[----:B------:R-:W-:Y:S01]  /*c700*/  FFMA.FTZ R37, R2, R45, -R4 ;  /* 0x0000002d02257223 */ /* 0x000fe20000010804 */
[----:B------:R-:W-:-:S02]  /*c710*/  FSEL R45, R78, -INF , P1 ;  /* 0xff8000004e2d7808 */ /* 0x000fc40000800000 */
[----:B------:R-:W-:Y:S02]  /*c720*/  FMNMX.FTZ R32, R75, R32, !PT ;  /* 0x000000204b207209 */ /* 0x000fe40007810000 */
[----:B------:R-:W-:Y:S01]  /*c730*/  ISETP.NE.AND P0, PT, R6, RZ, PT ;  /* 0x000000ff0600720c */ /* 0x000fe20003f05270 */
[C-C-:B------:R-:W-:Y:S01]  /*c740*/  FFMA.FTZ R6, R2.reuse, R5, -R4.reuse ;  /* 0x0000000502067223 */ /* 0x140fe20000010804 */
[----:B------:R-:W-:-:S01]  /*c750*/  FFMA.FTZ R5, R2, R11, -R4 ;  /* 0x0000000b02057223 */ /* 0x000fc20000010804 */
[C-C-:B------:R-:W-:Y:S01]  /*c760*/  FFMA.FTZ R11, R2.reuse, R33, -R4.reuse ;  /* 0x00000021020b7223 */ /* 0x140fe20000010804 */
[----:B------:R-:W-:Y:S01]  /*c770*/  FSEL R79, R79, -INF , P2 ;  /* 0xff8000004f4f7808 */ /* 0x000fe20001000000 */
[C-C-:B------:R-:W-:Y:S01]  /*c780*/  FFMA.FTZ R33, R2.reuse, R41, -R4.reuse ;  /* 0x0000002902217223 */ /* 0x140fe20000010804 */
[----:B------:R-:W-:Y:S01]  /*c790*/  FMNMX.FTZ R32, R45, R32, !PT ;  /* 0x000000202d207209 */ /* 0x000fe20007810000 */
[C-C-:B------:R-:W-:Y:S01]  /*c7a0*/  FFMA.FTZ R41, R2.reuse, R49, -R4.reuse ;  /* 0x0000003102297223 */ /* 0x140fe20000010804 */
[----:B------:R-:W-:-:S01]  /*c7b0*/  FFMA.FTZ R49, R2, R53, -R4 ;  /* 0x0000003502317223 */ /* 0x000fc20000010804 */
[----:B------:R-:W-:-:S02]  /*c7c0*/  FSEL R53, R82, -INF , P3 ;  /* 0xff80000052357808 */ /* 0x000fc40001800000 */
[----:B------:R-:W-:Y:S01]  /*c7d0*/  FMNMX.FTZ R34, R79, R32, !PT ;  /* 0x000000204f227209 */ /* 0x000fe20007810000 */
[----:B------:R-:W-:Y:S01]  /*c7e0*/  FFMA.FTZ R91, R2, R91, -R4 ;  /* 0x0000005b025b7223 */ /* 0x000fe20000010804 */
[----:B------:R-:W-:Y:S02]  /*c7f0*/  FSEL R83, R83, -INF , P4 ;  /* 0xff80000053537808 */ /* 0x000fe40002000000 */
[----:B------:R-:W-:Y:S01]  /*c800*/  FMNMX.FTZ R34, R53, R34, !PT ;  /* 0x0000002235227209 */ /* 0x000fe20007810000 */
[----:B------:R0:W-:Y:S03]  /*c810*/  MUFU.EX2 R12, R91 ;  /* 0x0000005b000c7308 */ /* 0x0001e60000000800 */
[----:B------:R-:W-:Y:S02]  /*c820*/  FMNMX.FTZ R34, R83, R34, !PT ;  /* 0x0000002253227209 */ /* 0x000fe40007810000 */
[----:B------:R-:W-:-:S02]  /*c830*/  FSEL R87, R87, -INF , P6 ;  /* 0xff80000057577808 */ /* 0x000fc40003000000 */
[----:B0-----:R-:W-:Y:S01]  /*c840*/  FSEL R91, R86, -INF , P5 ;  /* 0xff800000565b7808 */ /* 0x001fe20002800000 */
[----:B------:R0:W-:Y:S03]  /*c850*/  MUFU.EX2 R10, R5 ;  /* 0x00000005000a7308 */ /* 0x0001e60000000800 */
[----:B------:R-:W-:-:S04]  /*c860*/  FMNMX.FTZ R34, R91, R34, !PT ;  /* 0x000000225b227209 */ /* 0x000fc80007810000 */
[----:B0-----:R-:W-:-:S05]  /*c870*/  FMNMX.FTZ R5, R87, R34, !PT ;  /* 0x0000002257057209 */ /* 0x001fca0007810000 */
[----:B------:R-:W0:Y:S02]  /*c880*/  SHFL.BFLY PT, R40, R5, 0x2, 0x1f ;  /* 0x0c401f0005287f89 */ /* 0x000e2400000e0000 */
[----:B0-----:R-:W-:-:S05]  /*c890*/  FMNMX.FTZ R46, R5, R40, !PT ;  /* 0x00000028052e7209 */ /* 0x001fca0007810000 */
[----:B------:R-:W0:Y:S01]  /*c8a0*/  SHFL.BFLY PT, R5, R46, 0x1, 0x1f ;  /* 0x0c201f002e057f89 */ /* 0x000e2200000e0000 */
[----:B------:R-:W-:-:S01]  /*c8b0*/  FFMA.FTZ R95, R2, R95, -R4 ;  /* 0x0000005f025f7223 */ /* 0x000fc20000010804 */
[C-C-:B------:R-:W-:Y:S01]  /*c8c0*/  FFMA.FTZ R40, R2.reuse, R73, -R4.reuse ;  /* 0x0000004902287223 */ /* 0x140fe20000010804 */
[----:B------:R-:W-:-:S02]  /*c8d0*/  FFMA.FTZ R73, R2, R77, -R4 ;  /* 0x0000004d02497223 */ /* 0x000fc40000010804 */
[----:B------:R1:W-:Y:S01]  /*c8e0*/  MUFU.EX2 R24, R95 ;  /* 0x0000005f00187308 */ /* 0x0003e20000000800 */
[----:B------:R-:W-:-:S01]  /*c8f0*/  FFMA.FTZ R25, R2, R25, -R4 ;  /* 0x0000001902197223 */ /* 0x000fc20000010804 */
[C-C-:B------:R-:W-:Y:S01]  /*c900*/  FFMA.FTZ R7, R2.reuse, R7, -R4.reuse ;  /* 0x0000000702077223 */ /* 0x140fe20000010804 */
[----:B------:R-:W-:-:S01]  /*c910*/  FFMA.FTZ R99, R2, R99, -R4 ;  /* 0x0000006302637223 */ /* 0x000fc20000010804 */
[C-C-:B------:R-:W-:Y:S01]  /*c920*/  FFMA.FTZ R103, R2.reuse, R103, -R4.reuse ;  /* 0x0000006702677223 */ /* 0x140fe20000010804 */
[----:B------:R-:W-:-:S01]  /*c930*/  FFMA.FTZ R107, R2, R107, -R4 ;  /* 0x0000006b026b7223 */ /* 0x000fc20000010804 */
[----:B0-----:R-:W-:-:S04]  /*c940*/  FMNMX.FTZ R5, R46, R5, !PT ;  /* 0x000000052e057209 */ /* 0x001fc80007810000 */
[----:B------:R-:W-:Y:S01]  /*c950*/  FSETP.NEU.FTZ.AND P1, PT, R5, -INF , PT ;  /* 0xff8000000500780b */ /* 0x000fe20003f3d000 */
[----:B------:R-:W-:-:S01]  /*c960*/  FFMA.FTZ R50, R2, R5, -8 ;  /* 0xc100000002327423 */ /* 0x000fc20000010005 */
[C-C-:B-1----:R-:W-:Y:S01]  /*c970*/  FFMA.FTZ R95, R2.reuse, R61, -R4.reuse ;  /* 0x0000003d025f7223 */ /* 0x142fe20000010804 */
[----:B------:R-:W-:-:S03]  /*c980*/  FFMA.FTZ R61, R2, R65, -R4 ;  /* 0x00000041023d7223 */ /* 0x000fc60000010804 */
[----:B------:R-:W-:Y:S01]  /*c990*/  FSEL R50, R50, RZ, P1 ;  /* 0x000000ff32327208 */ /* 0x000fe20000800000 */
[----:B------:R-:W-:-:S01]  /*c9a0*/  FFMA.FTZ R46, R2, R81, -R4 ;  /* 0x00000051022e7223 */ /* 0x000fc20000010804 */
[C-C-:B------:R-:W-:Y:S01]  /*c9b0*/  FFMA.FTZ R111, R2.reuse, R111, -R4.reuse ;  /* 0x0000006f026f7223 */ /* 0x140fe20000010804 */
        /* <DEDUP_REMOVED lines=9> */
[C---:B------:R-:W-:Y:S01]  /*ca50*/  FFMA.FTZ R81, R2.reuse, R85, -R4 ;  /* 0x0000005502517223 */ /* 0x040fe20000010804 */
[----:B------:R-:W-:-:S01]  /*ca60*/  FFMA.FTZ R4, R2, R9, -R50 ;  /* 0x0000000902047223 */ /* 0x000fc20000010832 */
[C-C-:B------:R-:W-:Y:S01]  /*ca70*/  FFMA.FTZ R9, R2.reuse, R27, -R50.reuse ;  /* 0x0000001b02097223 */ /* 0x140fe20000010832 */
[----:B------:R-:W-:-:S01]  /*ca80*/  FFMA.FTZ R54, R2, R93, -R50 ;  /* 0x0000005d02367223 */ /* 0x000fc20000010832 */
[----:B------:R-:W-:Y:S01]  /*ca90*/  MUFU.EX2 R6, R6 ;  /* 0x0000000600067308 */ /* 0x000fe20000000800 */
[----:B------:R-:W-:-:S07]  /*caa0*/  FFMA.FTZ R85, R2, R31, -R50 ;  /* 0x0000001f02557223 */ /* 0x000fce0000010832 */
[----:B------:R-:W0:Y:S01]  /*cab0*/  MUFU.EX2 R25, R25 ;  /* 0x0000001900197308 */ /* 0x000e220000000800 */
[----:B------:R-:W-:-:S07]  /*cac0*/  FFMA.FTZ R27, R2, R97, -R50 ;  /* 0x00000061021b7223 */ /* 0x000fce0000010832 */
[----:B------:R-:W-:Y:S08]  /*cad0*/  MUFU.EX2 R4, R4 ;  /* 0x0000000400047308 */ /* 0x000ff00000000800 */
[----:B------:R-:W1:Y:S01]  /*cae0*/  MUFU.EX2 R9, R9 ;  /* 0x0000000900097308 */ /* 0x000e620000000800 */
[----:B------:R-:W-:-:S07]  /*caf0*/  FFMA.FTZ R48, R2, R35, -R50 ;  /* 0x0000002302307223 */ /* 0x000fce0000010832 */
[----:B------:R-:W4:Y:S08]  /*cb00*/  MUFU.EX2 R7, R7 ;  /* 0x0000000700077308 */ /* 0x000f300000000800 */
[----:B------:R-:W5:Y:S01]  /*cb10*/  MUFU.EX2 R54, R54 ;  /* 0x0000003600367308 */ /* 0x000f620000000800 */
[----:B------:R-:W-:-:S07]  /*cb20*/  FFMA.FTZ R58, R2, R101, -R50 ;  /* 0x00000065023a7223 */ /* 0x000fce0000010832 */
[----:B------:R-:W3:Y:S08]  /*cb30*/  MUFU.EX2 R8, R8 ;  /* 0x0000000800087308 */ /* 0x000ef00000000800 */
[----:B------:R-:W2:Y:S01]  /*cb40*/  MUFU.EX2 R85, R85 ;  /* 0x0000005500557308 */ /* 0x000ea20000000800 */
[----:B------:R-:W-:-:S01]  /*cb50*/  FFMA.FTZ R66, R2, R55, -R50 ;  /* 0x0000003702427223 */ /* 0x000fc20000010832 */
[----:B0-----:R-:W-:Y:S01]  /*cb60*/  FADD.FTZ R62, R6, R25 ;  /* 0x00000019063e7221 */ /* 0x001fe20000010000 */
[----:B-1----:R-:W-:-:S05]  /*cb70*/  FADD.FTZ R55, R4, R9 ;  /* 0x0000000904377221 */ /* 0x002fca0000010000 */
[----:B------:R-:W0:Y:S01]  /*cb80*/  MUFU.EX2 R27, R27 ;  /* 0x0000001b001b7308 */ /* 0x000e220000000800 */
[----:B------:R-:W-:-:S01]  /*cb90*/  FFMA.FTZ R93, R2, R39, -R50 ;  /* 0x00000027025d7223 */ /* 0x000fc20000010832 */
[----:B------:R-:W-:Y:S01]  /*cba0*/  FFMA.FTZ R60, R2, R59, -R50 ;  /* 0x0000003b023c7223 */ /* 0x000fe20000010832 */
[----:B----4-:R-:W-:-:S05]  /*cbb0*/  FADD.FTZ R59, R7, R62 ;  /* 0x0000003e073b7221 */ /* 0x010fca0000010000 */
[----:B------:R-:W1:Y:S01]  /*cbc0*/  MUFU.EX2 R11, R11 ;  /* 0x0000000b000b7308 */ /* 0x000e620000000800 */
[----:B-----5:R-:W-:-:S01]  /*cbd0*/  FADD.FTZ R62, R54, R55 ;  /* 0x00000037363e7221 */ /* 0x020fc20000010000 */
[----:B------:R-:W-:-:S06]  /*cbe0*/  FFMA.FTZ R31, R2, R105, -R50 ;  /* 0x00000069021f7223 */ /* 0x000fcc0000010832 */
[----:B------:R-:W4:Y:S01]  /*cbf0*/  MUFU.EX2 R48, R48 ;  /* 0x0000003000307308 */ /* 0x000f220000000800 */
[----:B---3--:R-:W-:-:S01]  /*cc00*/  FADD.FTZ R59, R8, R59 ;  /* 0x0000003b083b7221 */ /* 0x008fc20000010000 */
[----:B--2---:R-:W-:-:S06]  /*cc10*/  FADD.FTZ R62, R85, R62 ;  /* 0x0000003e553e7221 */ /* 0x004fcc0000010000 */
[----:B------:R-:W2:Y:S01]  /*cc20*/  MUFU.EX2 R58, R58 ;  /* 0x0000003a003a7308 */ /* 0x000ea20000000800 */
[----:B------:R-:W-:-:S01]  /*cc30*/  FFMA.FTZ R52, R2, R43, -R50 ;  /* 0x0000002b02347223 */ /* 0x000fc20000010832 */
[----:B------:R-:W-:-:S06]  /*cc40*/  FADD.FTZ R70, R10, R59 ;  /* 0x0000003b0a467221 */ /* 0x000fcc0000010000 */
[----:B------:R-:W3:Y:S01]  /*cc50*/  MUFU.EX2 R29, R29 ;  /* 0x0000001d001d7308 */ /* 0x000ee20000000800 */
[----:B0-----:R-:W-:-:S01]  /*cc60*/  FADD.FTZ R59, R27, R62 ;  /* 0x0000003e1b3b7221 */ /* 0x001fc20000010000 */
[----:B------:R-:W-:-:S06]  /*cc70*/  FFMA.FTZ R43, R2, R109, -R50 ;  /* 0x0000006d022b7223 */ /* 0x000fcc0000010832 */
[----:B------:R-:W0:Y:S01]  /*cc80*/  MUFU.EX2 R93, R93 ;  /* 0x0000005d005d7308 */ /* 0x000e220000000800 */
[----:B------:R-:W-:-:S01]  /*cc90*/  FFMA.FTZ R68, R2, R63, -R50 ;  /* 0x0000003f02447223 */ /* 0x000fc20000010832 */
[----:B-1----:R-:W-:Y:S01]  /*cca0*/  FADD.FTZ R63, R11, R70 ;  /* 0x000000460b3f7221 */ /* 0x002fe20000010000 */
[----:B----4-:R-:W-:-:S05]  /*ccb0*/  FADD.FTZ R59, R48, R59 ;  /* 0x0000003b303b7221 */ /* 0x010fca0000010000 */
[----:B------:R-:W1:Y:S01]  /*ccc0*/  MUFU.EX2 R31, R31 ;  /* 0x0000001f001f7308 */ /* 0x000e620000000800 */
[----:B------:R-:W-:-:S01]  /*ccd0*/  FFMA.FTZ R64, R2, R47, -R50 ;  /* 0x0000002f02407223 */ /* 0x000fc20000010832 */
[----:B------:R-:W-:-:S06]  /*cce0*/  FADD.FTZ R72, R12, R63 ;  /* 0x0000003f0c487221 */ /* 0x000fcc0000010000 */
[----:B------:R-:W4:Y:S01]  /*ccf0*/  MUFU.EX2 R33, R33 ;  /* 0x0000002100217308 */ /* 0x000f220000000800 */
[----:B--2---:R-:W-:-:S01]  /*cd00*/  FADD.FTZ R74, R58, R59 ;  /* 0x0000003b3a4a7221 */ /* 0x004fc20000010000 */
[----:B------:R-:W-:-:S06]  /*cd10*/  FFMA.FTZ R35, R2, R113, -R50 ;  /* 0x0000007102237223 */ /* 0x000fcc0000010832 */
[----:B------:R-:W2:Y:S01]  /*cd20*/  MUFU.EX2 R52, R52 ;  /* 0x0000003400347308 */ /* 0x000ea20000000800 */
[----:B---3--:R-:W-:-:S01]  /*cd30*/  FADD.FTZ R59, R29, R72 ;  /* 0x000000481d3b7221 */ /* 0x008fc20000010000 */
[----:B0-----:R-:W-:-:S06]  /*cd40*/  FADD.FTZ R74, R93, R74 ;  /* 0x0000004a5d4a7221 */ /* 0x001fcc0000010000 */
[----:B------:R-:W0:Y:S01]  /*cd50*/  MUFU.EX2 R26, R99 ;  /* 0x00000063001a7308 */ /* 0x000e220000000800 */
[----:B------:R-:W-:-:S07]  /*cd60*/  FFMA.FTZ R56, R2, R51, -R50 ;  /* 0x0000003302387223 */ /* 0x000fce0000010832 */
[----:B------:R-:W3:Y:S01]  /*cd70*/  MUFU.EX2 R43, R43 ;  /* 0x0000002b002b7308 */ /* 0x000ee20000000800 */
[----:B------:R-:W-:-:S01]  /*cd80*/  FADD.FTZ R72, R24, R59 ;  /* 0x0000003b18487221 */ /* 0x000fc20000010000 */
[----:B-1----:R-:W-:-:S06]  /*cd90*/  FADD.FTZ R63, R31, R74 ;  /* 0x0000004a1f3f7221 */ /* 0x002fcc0000010000 */
[----:B------:R-:W1:Y:S01]  /*cda0*/  MUFU.EX2 R37, R37 ;  /* 0x0000002500257308 */ /* 0x000e620000000800 */
[----:B------:R-:W-:-:S07]  /*cdb0*/  FFMA.FTZ R47, R2, R115, -R50 ;  /* 0x00000073022f7223 */ /* 0x000fce0000010832 */
[----:B------:R-:W5:Y:S01]  /*cdc0*/  MUFU.EX2 R64, R64 ;  /* 0x0000004000407308 */ /* 0x000f620000000800 */
[----:B------:R-:W-:-:S01]  /*cdd0*/  FFMA.FTZ R59, R2, R45, -R50 ;  /* 0x0000002d023b7223 */ /* 0x000fc20000010832 */
[----:B----4-:R-:W-:-:S06]  /*cde0*/  FADD.FTZ R45, R33, R72 ;  /* 0x00000048212d7221 */ /* 0x010fcc0000010000 */
[----:B------:R-:W4:Y:S01]  /*cdf0*/  MUFU.EX2 R28, R103 ;  /* 0x00000067001c7308 */ /* 0x000f220000000800 */
[----:B--2---:R-:W-:-:S07]  /*ce00*/  FADD.FTZ R72, R52, R63 ;  /* 0x0000003f34487221 */ /* 0x004fce0000010000 */
[----:B------:R-:W2:Y:S01]  /*ce10*/  MUFU.EX2 R35, R35 ;  /* 0x0000002300237308 */ /* 0x000ea20000000800 */
[----:B0-----:R-:W-:-:S01]  /*ce20*/  FADD.FTZ R74, R26, R45 ;  /* 0x0000002d1a4a7221 */ /* 0x001fc20000010000 */
[----:B---3--:R-:W-:-:S06]  /*ce30*/  FADD.FTZ R45, R43, R72 ;  /* 0x000000482b2d7221 */ /* 0x008fcc0000010000 */
[----:B------:R-:W0:Y:S01]  /*ce40*/  MUFU.EX2 R41, R41 ;  /* 0x0000002900297308 */ /* 0x000e220000000800 */
[----:B------:R-:W-:-:S07]  /*ce50*/  FFMA.FTZ R39, R2, R121, -R50 ;  /* 0x0000007902277223 */ /* 0x000fce0000010832 */
[----:B------:R-:W3:Y:S01]  /*ce60*/  MUFU.EX2 R56, R56 ;  /* 0x0000003800387308 */ /* 0x000ee20000000800 */
[----:B-1----:R-:W-:-:S01]  /*ce70*/  FADD.FTZ R63, R37, R74 ;  /* 0x0000004a253f7221 */ /* 0x002fc20000010000 */
[----:B-----5:R-:W-:-:S06]  /*ce80*/  FADD.FTZ R72, R64, R45 ;  /* 0x0000002d40487221 */ /* 0x020fcc0000010000 */
[----:B------:R-:W1:Y:S08]  /*ce90*/  MUFU.EX2 R30, R107 ;  /* 0x0000006b001e7308 */ /* 0x000e700000000800 */
[----:B------:R-:W5:Y:S01]  /*cea0*/  MUFU.EX2 R47, R47 ;  /* 0x0000002f002f7308 */ /* 0x000f620000000800 */
[----:B----4-:R-:W-:-:S07]  /*ceb0*/  FADD.FTZ R74, R28, R63 ;  /* 0x0000003f1c4a7221 */ /* 0x010fce0000010000 */
[----:B------:R-:W4:Y:S01]  /*cec0*/  MUFU.EX2 R49, R49 ;  /* 0x0000003100317308 */ /* 0x000f220000000800 */
[----:B--2---:R-:W-:-:S01]  /*ced0*/  FADD.FTZ R63, R35, R72 ;  /* 0x00000048233f7221 */ /* 0x004fc20000010000 */
[----:B------:R-:W-:-:S06]  /*cee0*/  FFMA.FTZ R51, R2, R123, -R50 ;  /* 0x0000007b02337223 */ /* 0x000fcc0000010832 */
[----:B------:R-:W2:Y:S01]  /*cef0*/  MUFU.EX2 R66, R66 ;  /* 0x0000004200427308 */ /* 0x000ea20000000800 */
[----:B------:R-:W-:Y:S01]  /*cf00*/  F2FP.SATFINITE.E4M3.F32.PACK_AB_MERGE_C R148, R8, R7, RZ ;  /* 0x000000070894723e */ /* 0x000fe200048070ff */
[----:B0-----:R-:W-:Y:S01]  /*cf10*/  FADD.FTZ R7, R41, R74 ;  /* 0x0000004a29077221 */ /* 0x001fe20000010000 */
[----:B------:R-:W-:-:S05]  /*cf20*/  F2FP.SATFINITE.E4M3.F32.PACK_AB_MERGE_C R150, R29, R12, RZ ;  /* 0x0000000c1d96723e */ /* 0x000fca00048070ff */
[----:B------:R-:W0:Y:S01]  /*cf30*/  MUFU.EX2 R32, R111 ;  /* 0x0000006f00207308 */ /* 0x000e220000000800 */
[----:B---3--:R-:W-:-:S07]  /*cf40*/  FADD.FTZ R12, R56, R63 ;  /* 0x0000003f380c7221 */ /* 0x008fce0000010000 */
[----:B------:R-:W3:Y:S01]  /*cf50*/  MUFU.EX2 R39, R39 ;  /* 0x0000002700277308 */ /* 0x000ee20000000800 */
[----:B------:R-:W-:Y:S02]  /*cf60*/  VIADD R55, R3, 0x19c40 ;  /* 0x00019c4003377836 */ /* 0x000fe40000000000 */
[----:B-1----:R-:W-:-:S05]  /*cf70*/  FADD.FTZ R72, R30, R7 ;  /* 0x000000071e487221 */ /* 0x002fca0000010000 */
[----:B------:R-:W1:Y:S01]  /*cf80*/  MUFU.EX2 R57, R57 ;  /* 0x0000003900397308 */ /* 0x000e620000000800 */
[----:B-----5:R-:W-:-:S07]  /*cf90*/  FADD.FTZ R7, R47, R12 ;  /* 0x0000000c2f077221 */ /* 0x020fce0000010000 */
[----:B------:R-:W5:Y:S01]  /*cfa0*/  MUFU.EX2 R60, R60 ;  /* 0x0000003c003c7308 */ /* 0x000f620000000800 */
[C---:B----4-:R-:W-:Y:S01]  /*cfb0*/  F2FP.SATFINITE.E4M3.F32.PACK_AB_MERGE_C R138, R49.reuse, R30, RZ ;  /* 0x0000001e318a723e */ /* 0x050fe200048070ff */
[----:B------:R-:W-:Y:S01]  /*cfc0*/  FFMA.FTZ R127, R2, R127, -R50 ;  /* 0x0000007f027f7223 */ /* 0x000fe20000010832 */
[----:B------:R-:W-:-:S05]  /*cfd0*/  FADD.FTZ R49, R49, R72 ;  /* 0x0000004831317221 */ /* 0x000fca0000010000 */
[----:B------:R-:W4:Y:S01]  /*cfe0*/  MUFU.EX2 R36, R36 ;  /* 0x0000002400247308 */ /* 0x000f220000000800 */
[----:B------:R-:W-:Y:S01]  /*cff0*/  PRMT R55, R92, 0x654, R55 ;  /* 0x000006545c377816 */ /* 0x000fe20000000037 */
[----:B--2---:R-:W-:Y:S01]  /*d000*/  FADD.FTZ R12, R66, R7 ;  /* 0x00000007420c7221 */ /* 0x004fe20000010000 */
[----:B------:R-:W-:-:S05]  /*d010*/  FFMA.FTZ R62, R2, R67, -R50 ;  /* 0x00000043023e7223 */ /* 0x000fca0000010832 */
[----:B------:R-:W-:Y:S01]  /*d020*/  MUFU.EX2 R95, R95 ;  /* 0x0000005f005f7308 */ /* 0x000fe20000000800 */
[----:B------:R-:W-:-:S07]  /*d030*/  F2FP.SATFINITE.E4M3.F32.PACK_AB_MERGE_C R136, R37, R26, RZ ;  /* 0x0000001a2588723e */ /* 0x000fce00048070ff */
[----:B------:R-:W2:Y:S01]  /*d040*/  MUFU.EX2 R51, R51 ;  /* 0x0000003300337308 */ /* 0x000ea20000000800 */
[----:B0-----:R-:W-:-:S01]  /*d050*/  FADD.FTZ R26, R32, R49 ;  /* 0x00000031201a7221 */ /* 0x001fc20000010000 */
[----:B------:R0:W-:Y:S06]  /*d060*/  SYNCS.ARRIVE.TRANS64.RED.A1T0 RZ, [R55+URZ], RZ ;  /* 0x000000ff37ff79a7 */ /* 0x0001ec000810043f */
[----:B------:R-:W2:Y:S01]  /*d070*/  MUFU.EX2 R68, R68 ;  /* 0x0000004400447308 */ /* 0x000ea20000000800 */
[----:B---3--:R-:W-:-:S01]  /*d080*/  FADD.FTZ R7, R39, R12 ;  /* 0x0000000c27077221 */ /* 0x008fc20000010000 */
[----:B0-----:R-:W-:Y:S01]  /*d090*/  FFMA.FTZ R55, R2, R137, -R50 ;  /* 0x0000008902377223 */ /* 0x001fe20000010832 */
[----:B-1----:R-:W-:-:S05]  /*d0a0*/  FADD.FTZ R29, R57, R26 ;  /* 0x0000001a391d7221 */ /* 0x002fca0000010000 */
[----:B------:R-:W0:Y:S01]  /*d0b0*/  MUFU.EX2 R34, R34 ;  /* 0x0000002200227308 */ /* 0x000e220000000800 */
[----:B------:R-:W-:-:S01]  /*d0c0*/  FFMA.FTZ R70, R2, R71, -R50 ;  /* 0x0000004702467223 */ /* 0x000fc20000010832 */
[----:B-----5:R-:W-:-:S06]  /*d0d0*/  FADD.FTZ R26, R60, R7 ;  /* 0x000000073c1a7221 */ /* 0x020fcc0000010000 */
[----:B------:R-:W1:Y:S01]  /*d0e0*/  MUFU.EX2 R3, R127 ;  /* 0x0000007f00037308 */ /* 0x000e620000000800 */
[----:B----4-:R-:W-:-:S01]  /*d0f0*/  FADD.FTZ R30, R36, R29 ;  /* 0x0000001d241e7221 */ /* 0x010fc20000010000 */
[----:B--2---:R-:W-:-:S06]  /*d100*/  FADD.FTZ R7, R51, R26 ;  /* 0x0000001a33077221 */ /* 0x004fcc0000010000 */
[----:B------:R-:W2:Y:S01]  /*d110*/  MUFU.EX2 R61, R61 ;  /* 0x0000003d003d7308 */ /* 0x000ea20000000800 */
[----:B------:R-:W-:-:S07]  /*d120*/  F2FP.SATFINITE.E4M3.F32.PACK_AB_MERGE_C R140, R95, R36, RZ ;  /* 0x000000245f8c723e */ /* 0x000fce00048070ff */
[----:B------:R-:W3:Y:S01]  /*d130*/  MUFU.EX2 R62, R62 ;  /* 0x0000003e003e7308 */ /* 0x000ee20000000800 */
[----:B------:R-:W-:-:S01]  /*d140*/  FFMA.FTZ R139, R2, R139, -R50 ;  /* 0x0000008b028b7223 */ /* 0x000fc20000010832 */
[----:B------:R-:W-:Y:S01]  /*d150*/  FADD.FTZ R95, R95, R30 ;  /* 0x0000001e5f5f7221 */ /* 0x000fe20000010000 */
[----:B------:R-:W-:-:S05]  /*d160*/  F2FP.SATFINITE.E4M3.F32.PACK_AB_MERGE_C R141, R68, R51, RZ ;  /* 0x00000033448d723e */ /* 0x000fca00048070ff */
[----:B------:R-:W4:Y:S01]  /*d170*/  MUFU.EX2 R38, R38 ;  /* 0x0000002600267308 */ /* 0x000f220000000800 */
[----:B------:R-:W-:-:S07]  /*d180*/  FADD.FTZ R68, R68, R7 ;  /* 0x0000000744447221 */ /* 0x000fce0000010000 */
[----:B------:R-:W5:Y:S01]  /*d190*/  MUFU.EX2 R55, R55 ;  /* 0x0000003700377308 */ /* 0x000f620000000800 */
[----:B------:R-:W-:Y:S01]  /*d1a0*/  F2FP.SATFINITE.E4M3.F32.PACK_AB_MERGE_C R148, R25, R6, R148 ;  /* 0x000000061994723e */ /* 0x000fe20004807094 */
[----:B------:R-:W-:Y:S01]  /*d1b0*/  FFMA.FTZ R75, R2, R75, -R50 ;  /* 0x0000004b024b7223 */ /* 0x000fe20000010832 */
[----:B0-----:R-:W-:-:S05]  /*d1c0*/  FADD.FTZ R6, R34, R95 ;  /* 0x0000005f22067221 */ /* 0x001fca0000010000 */
[----:B------:R-:W0:Y:S01]  /*d1d0*/  MUFU.EX2 R69, R69 ;  /* 0x0000004500457308 */ /* 0x000e220000000800 */
[----:B-1----:R-:W-:-:S07]  /*d1e0*/  FADD.FTZ R7, R3, R68 ;  /* 0x0000004403077221 */ /* 0x002fce0000010000 */
[----:B------:R-:W1:Y:S01]  /*d1f0*/  MUFU.EX2 R70, R70 ;  /* 0x0000004600467308 */ /* 0x000e620000000800 */
[----:B------:R-:W-:Y:S01]  /*d200*/  F2FP.SATFINITE.E4M3.F32.PACK_AB_MERGE_C R150, R11, R10, R150 ;  /* 0x0000000a0b96723e */ /* 0x000fe20004807096 */
[----:B--2---:R-:W-:-:S06]  /*d210*/  FADD.FTZ R11, R61, R6 ;  /* 0x000000063d0b7221 */ /* 0x004fcc0000010000 */
[----:B------:R-:W2:Y:S01]  /*d220*/  MUFU.EX2 R65, R65 ;  /* 0x0000004100417308 */ /* 0x000ea20000000800 */
[----:B---3--:R-:W-:-:S07]  /*d230*/  FADD.FTZ R10, R62, R7 ;  /* 0x000000073e0a7221 */ /* 0x008fce0000010000 */
[----:B------:R-:W3:Y:S01]  /*d240*/  MUFU.EX2 R45, R139 ;  /* 0x0000008b002d7308 */ /* 0x000ee20000000800 */
[----:B------:R-:W-:-:S01]  /*d250*/  FFMA.FTZ R79, R2, R79, -R50 ;  /* 0x0000004f024f7223 */ /* 0x000fc20000010832 */
[----:B------:R-:W-:Y:S01]  /*d260*/  F2FP.SATFINITE.E4M3.F32.PACK_AB_MERGE_C R136, R33, R24, R136 ;  /* 0x000000182188723e */ /* 0x000fe20004807088 */
[----:B----4-:R-:W-:-:S05]  /*d270*/  FADD.FTZ R24, R38, R11 ;  /* 0x0000000b26187221 */ /* 0x010fca0000010000 */
[----:B------:R-:W4:Y:S01]  /*d280*/  MUFU.EX2 R40, R40 ;  /* 0x0000002800287308 */ /* 0x000f220000000800 */
[----:B-----5:R-:W-:-:S01]  /*d290*/  FADD.FTZ R7, R55, R10 ;  /* 0x0000000a37077221 */ /* 0x020fc20000010000 */
[----:B------:R-:W-:-:S06]  /*d2a0*/  FFMA.FTZ R53, R2, R53, -R50 ;  /* 0x0000003502357223 */ /* 0x000fcc0000010832 */
[----:B------:R-:W5:Y:S01]  /*d2b0*/  MUFU.EX2 R8, R75 ;  /* 0x0000004b00087308 */ /* 0x000f620000000800 */
[----:B0-----:R-:W-:-:S01]  /*d2c0*/  FADD.FTZ R24, R69, R24 ;  /* 0x0000001845187221 */ /* 0x001fc20000010000 */
[----:B-1----:R-:W-:-:S06]  /*d2d0*/  F2FP.SATFINITE.E4M3.F32.PACK_AB_MERGE_C R143, R70, R55, RZ ;  /* 0x00000037468f723e */ /* 0x002fcc00048070ff */
[----:B------:R-:W-:Y:S01]  /*d2e0*/  MUFU.EX2 R42, R42 ;  /* 0x0000002a002a7308 */ /* 0x000fe20000000800 */
[----:B------:R-:W-:-:S07]  /*d2f0*/  FADD.FTZ R70, R70, R7 ;  /* 0x0000000746467221 */ /* 0x000fce0000010000 */
[----:B------:R-:W0:Y:S08]  /*d300*/  MUFU.EX2 R73, R73 ;  /* 0x0000004900497308 */ /* 0x000e300000000800 */
[----:B------:R-:W1:Y:S01]  /*d310*/  MUFU.EX2 R59, R59 ;  /* 0x0000003b003b7308 */ /* 0x000e620000000800 */
[----:B------:R-:W-:-:S01]  /*d320*/  FFMA.FTZ R83, R2, R83, -R50 ;  /* 0x0000005302537223 */ /* 0x000fc20000010832 */
[----:B------:R-:W-:Y:S01]  /*d330*/  FFMA.FTZ R91, R2, R91, -R50 ;  /* 0x0000005b025b7223 */ /* 0x000fe20000010832 */
[----:B------:R-:W-:-:S05]  /*d340*/  F2FP.SATFINITE.E4M3.F32.PACK_AB_MERGE_C R149, R85, R54, RZ ;  /* 0x000000365595723e */ /* 0x000fca00048070ff */
[----:B------:R-:W1:Y:S01]  /*d350*/  MUFU.EX2 R12, R79 ;  /* 0x0000004f000c7308 */ /* 0x000e620000000800 */
[----:B--2---:R-:W-:-:S01]  /*d360*/  FADD.FTZ R7, R65, R24 ;  /* 0x0000001841077221 */ /* 0x004fc20000010000 */
[----:B------:R-:W-:Y:S01]  /*d370*/  FFMA.FTZ R50, R2, R87, -R50 ;  /* 0x0000005702327223 */ /* 0x000fe20000010832 */
[----:B---3--:R-:W-:-:S05]  /*d380*/  FADD.FTZ R11, R45, R70 ;  /* 0x000000462d0b7221 */ /* 0x008fca0000010000 */
[----:B------:R-:W-:Y:S01]  /*d390*/  MUFU.EX2 R46, R46 ;  /* 0x0000002e002e7308 */ /* 0x000fe20000000800 */
[----:B----4-:R-:W-:-:S01]  /*d3a0*/  FADD.FTZ R7, R40, R7 ;  /* 0x0000000728077221 */ /* 0x010fc20000010000 */
[----:B------:R-:W-:-:S06]  /*d3b0*/  F2FP.SATFINITE.E4M3.F32.PACK_AB_MERGE_C R149, R9, R4, R149 ;  /* 0x000000040995723e */ /* 0x000fcc0004807095 */
[----:B------:R-:W2:Y:S01]  /*d3c0*/  MUFU.EX2 R81, R81 ;  /* 0x0000005100517308 */ /* 0x000ea20000000800 */
[----:B-----5:R-:W-:-:S07]  /*d3d0*/  FADD.FTZ R4, R8, R11 ;  /* 0x0000000b08047221 */ /* 0x020fce0000010000 */
[----:B------:R-:W3:Y:S01]  /*d3e0*/  MUFU.EX2 R44, R44 ;  /* 0x0000002c002c7308 */ /* 0x000ee20000000800 */
[----:B0-----:R-:W-:-:S07]  /*d3f0*/  F2FP.SATFINITE.E4M3.F32.PACK_AB_MERGE_C R144, R73, R42, RZ ;  /* 0x0000002a4990723e */ /* 0x001fce00048070ff */
[----:B------:R-:W0:Y:S01]  /*d400*/  MUFU.EX2 R53, R53 ;  /* 0x0000003500357308 */ /* 0x000e220000000800 */
[----:B------:R-:W-:-:S07]  /*d410*/  FADD.FTZ R42, R42, R7 ;  /* 0x000000072a2a7221 */ /* 0x000fce0000010000 */
[----:B------:R-:W4:Y:S01]  /*d420*/  MUFU.EX2 R77, R77 ;  /* 0x0000004d004d7308 */ /* 0x000f220000000800 */
[----:B-1----:R-:W-:-:S01]  /*d430*/  FADD.FTZ R7, R59, R4 ;  /* 0x000000043b077221 */ /* 0x002fc20000010000 */
[----:B------:R-:W-:-:S06]  /*d440*/  VIADD R10, R90, 0xfffffffe ;  /* 0xfffffffe5a0a7836 */ /* 0x000fcc0000000000 */
[----:B------:R-:W1:Y:S01]  /*d450*/  MUFU.EX2 R6, R83 ;  /* 0x0000005300067308 */ /* 0x000e620000000800 */
[----:B------:R-:W-:-:S01]  /*d460*/  FADD.FTZ R73, R73, R42 ;  /* 0x0000002a49497221 */ /* 0x000fc20000010000 */
[----:B------:R-:W-:-:S06]  /*d470*/  F2FP.SATFINITE.E4M3.F32.PACK_AB_MERGE_C R145, R12, R59, RZ ;  /* 0x0000003b0c91723e */ /* 0x000fcc00048070ff */
[----:B------:R-:W-:Y:S01]  /*d480*/  MUFU.EX2 R91, R91 ;  /* 0x0000005b005b7308 */ /* 0x000fe20000000800 */
[----:B------:R-:W-:-:S07]  /*d490*/  FADD.FTZ R12, R12, R7 ;  /* 0x000000070c0c7221 */ /* 0x000fce0000010000 */
[----:B------:R-:W5:Y:S01]  /*d4a0*/  MUFU.EX2 R50, R50 ;  /* 0x0000003200327308 */ /* 0x000f620000000800 */
[----:B--2---:R-:W-:Y:S01]  /*d4b0*/  F2FP.SATFINITE.E4M3.F32.PACK_AB_MERGE_C R146, R81, R46, RZ ;  /* 0x0000002e5192723e */ /* 0x004fe200048070ff */
[----:B---3--:R-:W-:Y:S01]  /*d4c0*/  FADD.FTZ R4, R44, R73 ;  /* 0x000000492c047221 */ /* 0x008fe20000010000 */
[----:B------:R-:W-:Y:S01]  /*d4d0*/  ISETP.GE.AND P1, PT, R10, R76, PT ;  /* 0x0000004c0a00720c */ /* 0x000fe20003f26270 */
[----:B0-----:R-:W-:Y:S01]  /*d4e0*/  FADD.FTZ R7, R53, R12 ;  /* 0x0000000c35077221 */ /* 0x001fe20000010000 */
[C---:B----4-:R-:W-:Y:S01]  /*d4f0*/  F2FP.SATFINITE.E4M3.F32.PACK_AB_MERGE_C R146, R77.reuse, R44, R146 ;  /* 0x0000002c4d92723e */ /* 0x050fe20004807092 */
[----:B------:R-:W-:Y:S02]  /*d500*/  FADD.FTZ R77, R77, R4 ;  /* 0x000000044d4d7221 */ /* 0x000fe40000010000 */
[----:B-1----:R-:W-:-:S01]  /*d510*/  FADD.FTZ R4, R6, R7 ;  /* 0x0000000706047221 */ /* 0x002fc20000010000 */
[----:B------:R-:W-:Y:S01]  /*d520*/  F2FP.SATFINITE.E4M3.F32.PACK_AB_MERGE_C R151, R93, R58, RZ ;  /* 0x0000003a5d97723e */ /* 0x000fe200048070ff */
[----:B------:R-:W-:-:S01]  /*d530*/  FADD.FTZ R46, R46, R77 ;  /* 0x0000004d2e2e7221 */ /* 0x000fc20000010000 */
[----:B------:R-:W-:Y:S01]  /*d540*/  F2FP.SATFINITE.E4M3.F32.PACK_AB_MERGE_C R137, R64, R43, RZ ;  /* 0x0000002b4089723e */ /* 0x000fe200048070ff */
[----:B------:R-:W-:Y:S01]  /*d550*/  BSSY B0, `(.L_x_451) ;  /* 0x000023c000007945 */ /* 0x000fe20003800000 */
[----:B------:R-:W-:-:S02]  /*d560*/  F2FP.SATFINITE.E4M3.F32.PACK_AB_MERGE_C R139, R66, R47, RZ ;  /* 0x0000002f428b723e */ /* 0x000fc400048070ff */
[----:B------:R-:W-:Y:S02]  /*d570*/  F2FP.SATFINITE.E4M3.F32.PACK_AB_MERGE_C R142, R69, R38, RZ ;  /* 0x00000026458e723e */ /* 0x000fe400048070ff */
[----:B-----5:R-:W-:Y:S01]  /*d580*/  F2FP.SATFINITE.E4M3.F32.PACK_AB_MERGE_C R147, R50, R91, RZ ;  /* 0x0000005b3293723e */ /* 0x020fe200048070ff */
[----:B------:R-:W-:Y:S01]  /*d590*/  FADD.FTZ R91, R91, R4 ;  /* 0x000000045b5b7221 */ /* 0x000fe20000010000 */
[----:B------:R-:W-:Y:S02]  /*d5a0*/  F2FP.SATFINITE.E4M3.F32.PACK_AB_MERGE_C R143, R62, R3, R143 ;  /* 0x000000033e8f723e */ /* 0x000fe4000480708f */
[----:B------:R-:W-:Y:S01]  /*d5b0*/  F2FP.SATFINITE.E4M3.F32.PACK_AB_MERGE_C R147, R6, R53, R147 ;  /* 0x000000350693723e */ /* 0x000fe20004807093 */
[----:B------:R-:W-:-:S01]  /*d5c0*/  FADD.FTZ R6, R50, R91 ;  /* 0x0000005b32067221 */ /* 0x000fc20000010000 */
[----:B------:R-:W-:Y:S01]  /*d5d0*/  F2FP.SATFINITE.E4M3.F32.PACK_AB_MERGE_C R138, R41, R28, R138 ;  /* 0x0000001c298a723e */ /* 0x000fe2000480708a */
[----:B------:R-:W-:-:S01]  /*d5e0*/  FADD.FTZ R3, R81, R46 ;  /* 0x0000002e51037221 */ /* 0x000fc20000010000 */
[----:B------:R-:W-:Y:S01]  /*d5f0*/  F2FP.SATFINITE.E4M3.F32.PACK_AB_MERGE_C R140, R57, R32, R140 ;  /* 0x00000020398c723e */ /* 0x000fe2000480708c */
[--C-:B------:R-:W-:Y:S01]  /*d600*/  IMAD.MOV.U32 R88, RZ, RZ, R89.reuse ;  /* 0x000000ffff587224 */ /* 0x100fe200078e0059 */
[----:B------:R-:W-:Y:S01]  /*d610*/  F2FP.SATFINITE.E4M3.F32.PACK_AB_MERGE_C R142, R61, R34, R142 ;  /* 0x000000223d8e723e */ /* 0x000fe2000480708e */
[--C-:B------:R-:W-:Y:S01]  /*d620*/  IMAD.MOV.U32 R91, RZ, RZ, R89.reuse ;  /* 0x000000ffff5b7224 */ /* 0x100fe200078e0059 */
[----:B------:R-:W-:Y:S01]  /*d630*/  F2FP.SATFINITE.E4M3.F32.PACK_AB_MERGE_C R144, R40, R65, R144 ;  /* 0x000000412890723e */ /* 0x000fe20004807090 */
[----:B------:R-:W-:Y:S01]  /*d640*/  IMAD.MOV.U32 R90, RZ, RZ, R89 ;  /* 0x000000ffff5a7224 */ /* 0x000fe200078e0059 */
        /* <DEDUP_REMOVED lines=9> */
[--C-:B------:R-:W-:Y:S01]  /*d6e0*/  IMAD.MOV.U32 R97, RZ, RZ, R89.reuse ;  /* 0x000000ffff617224 */ /* 0x100fe200078e0059 */
[-C--:B------:R-:W-:Y:S01]  /*d6f0*/  MOV R109, R89.reuse ;  /* 0x00000059006d7202 */ /* 0x080fe20000000f00 */
[--C-:B------:R-:W-:Y:S01]  /*d700*/  IMAD.MOV.U32 R96, RZ, RZ, R89.reuse ;  /* 0x000000ffff607224 */ /* 0x100fe200078e0059 */
[----:B------:R-:W-:Y:S01]  /*d710*/  MOV R135, R89 ;  /* 0x0000005900877202 */ /* 0x000fe20000000f00 */
        /* <DEDUP_REMOVED lines=35> */
[----:B------:R-:W-:Y:S01]  /*d950*/  IMAD.MOV.U32 R134, RZ, RZ, R89 ;  /* 0x000000ffff867224 */ /* 0x000fe200078e0059 */
[----:B------:R-:W-:Y:S06]  /*d960*/  @!P1 BRA `(.L_x_452) ;  /* 0x0000001c00e89947 */ /* 0x000fec0003800000 */
[----:B------:R0:W5:Y:S01]  /*d970*/  LDL.LU R7, [R1+0x4] ;  /* 0x0000040001077983 */ /* 0x0001620000300800 */
[----:B------:R-:W-:Y:S01]  /*d980*/  IMAD.MOV.U32 R11, RZ, RZ, R5 ;  /* 0x000000ffff0b7224 */ /* 0x000fe200078e0005 */
[----:B------:R-:W-:Y:S01]  /*d990*/  CS2R R134, SRZ ;  /* 0x0000000000867805 */ /* 0x000fe2000001ff00 */
[----:B------:R-:W-:Y:S01]  /*d9a0*/  IMAD.MOV.U32 R12, RZ, RZ, R0 ;  /* 0x000000ffff0c7224 */ /* 0x000fe200078e0000 */
[----:B------:R-:W-:Y:S01]  /*d9b0*/  CS2R R132, SRZ ;  /* 0x0000000000847805 */ /* 0x000fe2000001ff00 */
[----:B------:R-:W-:Y:S01]  /*d9c0*/  IMAD.MOV.U32 R4, RZ, RZ, R156 ;  /* 0x000000ffff047224 */ /* 0x000fe200078e009c */
        /* <DEDUP_REMOVED lines=21> */
[----:B0-----:R-:W-:-:S07]  /*db20*/  CS2R R88, SRZ ;  /* 0x0000000000587805 */ /* 0x001fce000001ff00 */
.L_x_465:
[----:B------:R-:W-:-:S04]  /*db30*/  ISETP.NE.AND P1, PT, R4, 0x1, PT ;  /* 0x000000010400780c */ /* 0x000fc80003f25270 */
[----:B------:R-:W-:-:S04]  /*db40*/  SEL R0, RZ, 0x1, P1 ;  /* 0x00000001ff007807 */ /* 0x000fc80000800000 */
[----:B-----5:R-:W-:-:S05]  /*db50*/  LOP3.LUT R5, R7, R0, RZ, 0x3c, !PT ;  /* 0x0000000007057212 */ /* 0x020fca00078e3cff */
[----:B------:R0:W-:Y:S01]  /*db60*/  STL [R1+0x4], R5 ;  /* 0x0000040501007387 */ /* 0x0001e20000100800 */
[----:B------:R-:W-:Y:S05]  /*db70*/  @!P0 BRA `(.L_x_453) ;  /* 0x0000000000048947 */ /* 0x000fea0003800000 */
[----:B------:R-:W-:Y:S01]  /*db80*/  BPT.TRAP 0x1 ;  /* 0x000000040000795c */ /* 0x000fe20000300000 */
.L_x_453:
[----:B------:R-:W-:Y:S01]  /*db90*/  VIADD R156, R4, 0x1 ;  /* 0x00000001049c7836 */ /* 0x000fe20000000000 */
[----:B0-----:R-:W-:-:S04]  /*dba0*/  SHF.L.U32 R5, R5, 0x1f, RZ ;  /* 0x0000001f05057819 */ /* 0x001fc800000006ff */
[----:B------:R-:W-:-:S04]  /*dbb0*/  ISETP.NE.AND P1, PT, R156, 0x2, PT ;  /* 0x000000029c00780c */ /* 0x000fc80003f25270 */
[----:B------:R-:W-:-:S05]  /*dbc0*/  SEL R156, R156, RZ, P1 ;  /* 0x000000ff9c9c7207 */ /* 0x000fca0000800000 */
[----:B------:R-:W-:-:S04]  /*dbd0*/  IMAD R0, R156, 0x8, R18 ;  /* 0x000000089c007824 */ /* 0x000fc800078e0212 */
[----:B------:R0:W1:Y:S01]  /*dbe0*/  SYNCS.PHASECHK.TRANS64.TRYWAIT P1, [R0+URZ+0x19c30], R5 ;  /* 0x019c3005000075a7 */ /* 0x000062000802017f */
[----:B------:R-:W-:Y:S05]  /*dbf0*/  @!P0 BRA `(.L_x_454) ;  /* 0x0000000000048947 */ /* 0x000fea0003800000 */
[----:B------:R-:W-:Y:S01]  /*dc00*/  BPT.TRAP 0x1 ;  /* 0x000000040000795c */ /* 0x000fe20000300000 */
.L_x_454:
[----:B------:R-:W-:Y:S01]  /*dc10*/  BSSY B1, `(.L_x_455) ;  /* 0x0000006000017945 */ /* 0x000fe20003800000 */
[----:B------:R-:W-:Y:S02]  /*dc20*/  IMAD R24, R156, 0x300, R13 ;  /* 0x000003009c187824 */ /* 0x000fe400078e020d */
[----:B------:R-:W-:Y:S01]  /*dc30*/  IMAD.MOV.U32 R25, RZ, RZ, -0x3ffffff0 ;  /* 0xc0000010ff197424 */ /* 0x000fe200078e00ff */
[----:B-1----:R-:W-:Y:S06]  /*dc40*/  @P1 BRA `(.L_x_456) ;  /* 0x0000000000081947 */ /* 0x002fec0003800000 */
[----:B------:R-:W1:Y:S02]  /*dc50*/  SYNCS.PHASECHK.TRANS64.TRYWAIT P1, [R0+URZ+0x19c30], R5 ;  /* 0x019c3005000075a7 */ /* 0x000e64000802017f */
[----:B-1----:R-:W-:Y:S05]  /*dc60*/  @!P1 BRA `(.L_x_457) ;  /* 0x000000d8001c9947 */ /* 0x002fea0003800000 */
.L_x_456:
[----:B------:R-:W-:Y:S05]  /*dc70*/  BSYNC B1 ;  /* 0x0000000000017941 */ /* 0x000fea0003800000 */
.L_x_455:
[C---:B------:R-:W-:Y:S01]  /*dc80*/  VIADD R8, R24.reuse, 0x100 ;  /* 0x0000010018087836 */ /* 0x040fe20000000000 */
[C---:B------:R-:W-:Y:S01]  /*dc90*/  R2UR UR6, R24.reuse ;  /* 0x00000000180672ca */ /* 0x040fe200000e0000 */
[----:B------:R-:W-:Y:S01]  /*dca0*/  IMAD.MOV.U32 R9, RZ, RZ, -0x3ffffff0 ;  /* 0xc0000010ff097424 */ /* 0x000fe200078e00ff */
[----:B------:R-:W-:Y:S01]  /*dcb0*/  R2UR UR7, R25 ;  /* 0x00000000190772ca */ /* 0x000fe200000e0000 */
[----:B------:R-:W-:Y:S01]  /*dcc0*/  VIADD R24, R24, 0x200 ;  /* 0x0000020018187836 */ /* 0x000fe20000000000 */
[----:B------:R-:W-:Y:S02]  /*dcd0*/  R2UR UR10, R8 ;  /* 0x00000000080a72ca */ /* 0x000fe400000e0000 */
[----:B------:R-:W-:Y:S02]  /*dce0*/  R2UR UR11, R9 ;  /* 0x00000000090b72ca */ /* 0x000fe400000e0000 */
[----:B------:R-:W2:Y:S01]  /*dcf0*/  LDL.64 R8, [R1+0x10] ;  /* 0x0000100001087983 */ /* 0x000ea20000100a00 */
[----:B------:R-:W-:Y:S01]  /*dd00*/  R2UR UR4, R14 ;  /* 0x000000000e0472ca */ /* 0x000fe200000e0000 */
[----:B------:R-:W-:Y:S01]  /*dd10*/  IMAD.MOV.U32 R25, RZ, RZ, -0x3ffffff0 ;  /* 0xc0000010ff197424 */ /* 0x000fe200078e00ff */
[----:B------:R-:W-:-:S02]  /*dd20*/  R2UR UR5, R15 ;  /* 0x000000000f0572ca */ /* 0x000fc400000e0000 */
[----:B------:R-:W-:Y:S02]  /*dd30*/  R2UR UR14, R24 ;  /* 0x00000000180e72ca */ /* 0x000fe400000e0000 */
[----:B------:R-:W-:Y:S02]  /*dd40*/  R2UR UR15, R25 ;  /* 0x00000000190f72ca */ /* 0x000fe400000e0000 */
[----:B------:R-:W-:-:S07]  /*dd50*/  WARPGROUP.ARRIVE ;  /* 0x00000000000079c5 */ /* 0x000fce0000000000 */
[----:B------:R-:W-:Y:S01]  /*dd60*/  QGMMA.64x128x32.F32.E4M3.E4M3 R24, gdesc[UR4], RZ, !UPT, gsb0 ;  /* 0x01e00000041879f3 */ /* 0x000fe2000c0008ff */
[----:B------:R-:W-:Y:S02]  /*dd70*/  R2UR UR12, R20 ;  /* 0x00000000140c72ca */ /* 0x000fe400000e0000 */
[----:B------:R-:W-:Y:S01]  /*dd80*/  R2UR UR13, R21 ;  /* 0x00000000150d72ca */ /* 0x000fe200000e0000 */
[----:B------:R-:W-:Y:S02]  /*dd90*/  WARPGROUP.DEPBAR.LE gsb0, 0x0 ;  /* 0x00008000000079c5 */ /* 0x000fe40000010000 */
[----:B------:R-:W-:Y:S01]  /*dda0*/  WARPGROUP.ARRIVE ;  /* 0x00000000000079c5 */ /* 0x000fe20000000000 */
[----:B--2---:R-:W-:Y:S02]  /*ddb0*/  R2UR UR8, R8 ;  /* 0x00000000080872ca */ /* 0x004fe400000e0000 */
[----:B------:R-:W-:-:S13]  /*ddc0*/  R2UR UR9, R9 ;  /* 0x00000000090972ca */ /* 0x000fda00000e0000 */
[----:B------:R-:W-:Y:S03]  /*ddd0*/  QGMMA.64x128x32.F32.E4M3.E4M3 R24, gdesc[UR8], R24, gsb0 ;  /* 0x01e00000081879f3 */ /* 0x000fe60008000818 */
[----:B------:R-:W-:Y:S02]  /*dde0*/  WARPGROUP.DEPBAR.LE gsb0, 0x0 ;  /* 0x00008000000079c5 */ /* 0x000fe40000010000 */
[----:B------:R-:W-:-:S07]  /*ddf0*/  WARPGROUP.ARRIVE ;  /* 0x00000000000079c5 */ /* 0x000fce0000000000 */
[----:B------:R-:W-:Y:S03]  /*de00*/  QGMMA.64x128x32.F32.E4M3.E4M3 R24, gdesc[UR12], R24, gsb0 ;  /* 0x01e000000c1879f3 */ /* 0x000fe60008000818 */
[----:B------:R-:W-:Y:S02]  /*de10*/  WARPGROUP.DEPBAR.LE gsb0, 0x0 ;  /* 0x00008000000079c5 */ /* 0x000fe40000010000 */
[----:B------:R-:W-:Y:S05]  /*de20*/  @!P0 BRA `(.L_x_458) ;  /* 0x0000000000048947 */ /* 0x000fea0003800000 */
[----:B------:R-:W-:Y:S01]  /*de30*/  BPT.TRAP 0x1 ;  /* 0x000000040000795c */ /* 0x000fe20000300000 */
.L_x_458:
[----:B01----:R-:W-:Y:S01]  /*de40*/  SHF.L.U32 R5, R7, 0x1f, RZ ;  /* 0x0000001f07057819 */ /* 0x003fe200000006ff */
[----:B------:R-:W-:-:S04]  /*de50*/  IMAD R7, R4, 0x8, R18 ;  /* 0x0000000804077824 */ /* 0x000fc800078e0212 */
[----:B------:R0:W1:Y:S01]  /*de60*/  SYNCS.PHASECHK.TRANS64.TRYWAIT P1, [R7+URZ+0x19c50], R5 ;  /* 0x019c5005070075a7 */ /* 0x000062000802017f */
[----:B------:R-:W-:Y:S05]  /*de70*/  @!P0 BRA `(.L_x_459) ;  /* 0x0000000000048947 */ /* 0x000fea0003800000 */
[----:B------:R-:W-:Y:S01]  /*de80*/  BPT.TRAP 0x1 ;  /* 0x000000040000795c */ /* 0x000fe20000300000 */
.L_x_459:
[----:B------:R-:W-:Y:S04]  /*de90*/  BSSY B1, `(.L_x_460) ;  /* 0x0000004000017945 */ /* 0x000fe80003800000 */
[----:B-1----:R-:W-:Y:S05]  /*dea0*/  @P1 BRA `(.L_x_461) ;  /* 0x0000000000081947 */ /* 0x002fea0003800000 */
[----:B------:R-:W1:Y:S02]  /*deb0*/  SYNCS.PHASECHK.TRANS64.TRYWAIT P1, [R7+URZ+0x19c50], R5 ;  /* 0x019c5005070075a7 */ /* 0x000e64000802017f */
[----:B-1----:R-:W-:Y:S05]  /*dec0*/  @!P1 BRA `(.L_x_462) ;  /* 0x000000d400989947 */ /* 0x002fea0003800000 */
.L_x_461:
[----:B------:R-:W-:Y:S05]  /*ded0*/  BSYNC B1 ;  /* 0x0000000000017941 */ /* 0x000fea0003800000 */
.L_x_460:
[----:B01----:R-:W-:Y:S01]  /*dee0*/  VIADD R5, R18, 0x3000 ;  /* 0x0000300012057836 */ /* 0x003fe20000000000 */
[----:B------:R-:W-:Y:S01]  /*def0*/  WARPGROUP.ARRIVE ;  /* 0x00000000000079c5 */ /* 0x000fe20000000000 */
[----:B------:R-:W-:-:S03]  /*df00*/  IMAD.MOV.U32 R9, RZ, RZ, 0x40000040 ;  /* 0x40000040ff097424 */ /* 0x000fc600078e00ff */
[----:B------:R-:W-:-:S04]  /*df10*/  SHF.R.U32.HI R5, RZ, 0x4, R5 ;  /* 0x00000004ff057819 */ /* 0x000fc80000011605 */
[----:B------:R-:W-:-:S04]  /*df20*/  LOP3.LUT R5, R5, 0x3fff, RZ, 0xc0, !PT ;  /* 0x00003fff05057812 */ /* 0x000fc800078ec0ff */
[----:B------:R-:W-:-:S05]  /*df30*/  LOP3.LUT R5, R5, 0x10000, RZ, 0xfc, !PT ;  /* 0x0001000005057812 */ /* 0x000fca00078efcff */
[----:B------:R-:W-:Y:S02]  /*df40*/  IMAD R4, R4, 0x300, R5 ;  /* 0x0000030004047824 */ /* 0x000fe400078e0205 */
[----:B------:R-:W-:Y:S02]  /*df50*/  IMAD.MOV.U32 R5, RZ, RZ, 0x40000040 ;  /* 0x40000040ff057424 */ /* 0x000fe400078e00ff */
[C---:B------:R-:W-:Y:S01]  /*df60*/  VIADD R8, R4.reuse, 0x2 ;  /* 0x0000000204087836 */ /* 0x040fe20000000000 */
[----:B------:R-:W-:Y:S02]  /*df70*/  R2UR UR6, R4 ;  /* 0x00000000040672ca */ /* 0x000fe400000e0000 */
[----:B------:R-:W-:Y:S01]  /*df80*/  R2UR UR7, R5 ;  /* 0x00000000050772ca */ /* 0x000fe200000e0000 */
[----:B------:R-:W-:-:S12]  /*df90*/  IMAD.MOV.U32 R5, RZ, RZ, 0x40000040 ;  /* 0x40000040ff057424 */ /* 0x000fd800078e00ff */
[----:B------:R-:W-:Y:S01]  /*dfa0*/  QGMMA.64x96x32.F32.E4M3.E4M3 R88, R148, gdesc[UR4], R88, gsb0 ;  /* 0x0160000494587df3 */ /* 0x000fe20008000858 */
[----:B------:R-:W-:Y:S01]  /*dfb0*/  R2UR UR6, R8 ;  /* 0x00000000080672ca */ /* 0x000fe200000e0000 */
[C---:B------:R-:W-:Y:S01]  /*dfc0*/  VIADD R8, R4.reuse, 0x4 ;  /* 0x0000000404087836 */ /* 0x040fe20000000000 */
[----:B------:R-:W-:Y:S01]  /*dfd0*/  R2UR UR7, R9 ;  /* 0x00000000090772ca */ /* 0x000fe200000e0000 */
[----:B------:R-:W-:Y:S02]  /*dfe0*/  IMAD.MOV.U32 R9, RZ, RZ, 0x40000040 ;  /* 0x40000040ff097424 */ /* 0x000fe400078e00ff */
[----:B------:R-:W-:Y:S01]  /*dff0*/  VIADD R4, R4, 0x6 ;  /* 0x0000000604047836 */ /* 0x000fe20000000000 */
[----:B------:R-:W-:Y:S02]  /*e000*/  WARPGROUP.DEPBAR.LE gsb0, 0x0 ;  /* 0x00008000000079c5 */ /* 0x000fe40000010000 */
[----:B------:R-:W-:-:S07]  /*e010*/  WARPGROUP.ARRIVE ;  /* 0x00000000000079c5 */ /* 0x000fce0000000000 */
[----:B------:R-:W-:Y:S01]  /*e020*/  QGMMA.64x96x32.F32.E4M3.E4M3 R88, R136, gdesc[UR4], R88, gsb0 ;  /* 0x0160000488587df3 */ /* 0x000fe20008000858 */
[----:B------:R-:W-:Y:S02]  /*e030*/  R2UR UR6, R8 ;  /* 0x00000000080672ca */ /* 0x000fe400000e0000 */
[----:B------:R-:W-:Y:S01]  /*e040*/  R2UR UR7, R9 ;  /* 0x00000000090772ca */ /* 0x000fe200000e0000 */
[----:B------:R-:W-:Y:S02]  /*e050*/  WARPGROUP.DEPBAR.LE gsb0, 0x0 ;  /* 0x00008000000079c5 */ /* 0x000fe40000010000 */
[----:B------:R-:W-:-:S10]  /*e060*/  WARPGROUP.ARRIVE ;  /* 0x00000000000079c5 */ /* 0x000fd40000000000 */
[----:B------:R-:W-:Y:S01]  /*e070*/  QGMMA.64x96x32.F32.E4M3.E4M3 R88, R140, gdesc[UR4], R88, gsb0 ;  /* 0x016000048c587df3 */ /* 0x000fe20008000858 */
[----:B------:R-:W-:Y:S02]  /*e080*/  R2UR UR6, R4 ;  /* 0x00000000040672ca */ /* 0x000fe400000e0000 */
[----:B------:R-:W-:Y:S01]  /*e090*/  R2UR UR7, R5 ;  /* 0x00000000050772ca */ /* 0x000fe200000e0000 */
[----:B------:R-:W-:Y:S02]  /*e0a0*/  WARPGROUP.DEPBAR.LE gsb0, 0x0 ;  /* 0x00008000000079c5 */ /* 0x000fe40000010000 */
[----:B------:R-:W-:-:S10]  /*e0b0*/  WARPGROUP.ARRIVE ;  /* 0x00000000000079c5 */ /* 0x000fd40000000000 */
[----:B------:R-:W-:Y:S03]  /*e0c0*/  QGMMA.64x96x32.F32.E4M3.E4M3 R88, R144, gdesc[UR4], R88, gsb0 ;  /* 0x0160000490587df3 */ /* 0x000fe60008000858 */
[----:B------:R-:W-:Y:S02]  /*e0d0*/  WARPGROUP.DEPBAR.LE gsb0, 0x0 ;  /* 0x00008000000079c5 */ /* 0x000fe40000010000 */
[----:B------:R-:W-:Y:S05]  /*e0e0*/  @!P0 BRA `(.L_x_463) ;  /* 0x0000000000048947 */ /* 0x000fea0003800000 */
[----:B------:R-:W-:Y:S01]  /*e0f0*/  BPT.TRAP 0x1 ;  /* 0x000000040000795c */ /* 0x000fe20000300000 */
.L_x_463:
[----:B------:R-:W2:Y:S01]  /*e100*/  LDL R136, [R1+0x24] ;  /* 0x0000240001887983 */ /* 0x000ea20000100800 */
[----:B------:R-:W-:-:S05]  /*e110*/  VIADD R0, R0, 0x19c40 ;  /* 0x00019c4000007836 */ /* 0x000fca0000000000 */
[----:B--2---:R-:W-:-:S04]  /*e120*/  PRMT R0, R136, 0x654, R0 ;  /* 0x0000065488007816 */ /* 0x004fc80000000000 */
[----:B------:R0:W-:Y:S02]  /*e130*/  SYNCS.ARRIVE.TRANS64.RED.A1T0 RZ, [R0+URZ], RZ ;  /* 0x000000ff00ff79a7 */ /* 0x0001e4000810043f */
[----:B0-----:R-:W-:-:S04]  /*e140*/  FMNMX.FTZ R0, R24, R12, !PT ;  /* 0x0000000c18007209 */ /* 0x001fc80007810000 */
        /* <DEDUP_REMOVED lines=30> */
[----:B------:R-:W-:-:S05]  /*e330*/  FMNMX.FTZ R0, R85, R0, !PT ;  /* 0x0000000055007209 */ /* 0x000fca0007810000 */
[----:B------:R-:W0:Y:S02]  /*e340*/  SHFL.BFLY PT, R4, R0, 0x2, 0x1f ;  /* 0x0c401f0000047f89 */ /* 0x000e2400000e0000 */
[----:B0-----:R-:W-:-:S05]  /*e350*/  FMNMX.FTZ R0, R0, R4, !PT ;  /* 0x0000000400007209 */ /* 0x001fca0007810000 */
[----:B------:R-:W0:Y:S02]  /*e360*/  SHFL.BFLY PT, R4, R0, 0x1, 0x1f ;  /* 0x0c201f0000047f89 */ /* 0x000e2400000e0000 */
[----:B0-----:R-:W-:Y:S02]  /*e370*/  FMNMX.FTZ R0, R0, R4, !PT ;  /* 0x0000000400007209 */ /* 0x001fe40007810000 */
[----:B------:R-:W-:-:S03]  /*e380*/  FMNMX.FTZ R4, R26, R11, !PT ;  /* 0x0000000b1a047209 */ /* 0x000fc60007810000 */
[----:B------:R-:W-:Y:S01]  /*e390*/  FFMA.FTZ R9, R2, R0, -8 ;  /* 0xc100000002097423 */ /* 0x000fe20000010000 */
[----:B------:R-:W-:-:S03]  /*e3a0*/  FMNMX.FTZ R4, R27, R4, !PT ;  /* 0x000000041b047209 */ /* 0x000fc60007810000 */
[--C-:B------:R-:W-:Y:S01]  /*e3b0*/  FFMA.FTZ R24, R2, R24, -R9.reuse ;  /* 0x0000001802187223 */ /* 0x100fe20000010809 */
[----:B------:R-:W-:Y:S01]  /*e3c0*/  FMNMX.FTZ R4, R30, R4, !PT ;  /* 0x000000041e047209 */ /* 0x000fe20007810000 */
[C-C-:B------:R-:W-:Y:S01]  /*e3d0*/  FFMA.FTZ R25, R2.reuse, R25, -R9.reuse ;  /* 0x0000001902197223 */ /* 0x140fe20000010809 */
[----:B------:R-:W-:-:S01]  /*e3e0*/  FFMA.FTZ R28, R2, R28, -R9 ;  /* 0x0000001c021c7223 */ /* 0x000fc20000010809 */
[C-C-:B------:R-:W-:Y:S01]  /*e3f0*/  FFMA.FTZ R29, R2.reuse, R29, -R9.reuse ;  /* 0x0000001d021d7223 */ /* 0x140fe20000010809 */
[----:B------:R-:W-:Y:S01]  /*e400*/  FMNMX.FTZ R4, R31, R4, !PT ;  /* 0x000000041f047209 */ /* 0x000fe20007810000 */
[----:B------:R-:W-:Y:S01]  /*e410*/  MUFU.EX2 R24, R24 ;  /* 0x0000001800187308 */ /* 0x000fe20000000800 */
[----:B------:R-:W-:-:S01]  /*e420*/  FFMA.FTZ R32, R2, R32, -R9 ;  /* 0x0000002002207223 */ /* 0x000fc20000010809 */
        /* <DEDUP_REMOVED lines=42> */
[----:B------:R-:W-:-:S03]  /*e6d0*/  FFMA.FTZ R9, R2, R85, -R9 ;  /* 0x0000005502097223 */ /* 0x000fc60000010809 */
[----:B------:R-:W-:Y:S01]  /*e6e0*/  FMNMX.FTZ R4, R55, R4, !PT ;  /* 0x0000000437047209 */ /* 0x000fe20007810000 */
[----:B------:R-:W-:Y:S03]  /*e6f0*/  MUFU.EX2 R36, R36 ;  /* 0x0000002400247308 */ /* 0x000fe60000000800 */
[----:B------:R-:W-:-:S04]  /*e700*/  FMNMX.FTZ R4, R58, R4, !PT ;  /* 0x000000043a047209 */ /* 0x000fc80007810000 */
        /* <DEDUP_REMOVED lines=22> */
[----:B------:R-:W-:Y:S04]  /*e870*/  MUFU.EX2 R52, R52 ;  /* 0x0000003400347308 */ /* 0x000fe80000000800 */
[----:B------:R-:W0:Y:S04]  /*e880*/  SHFL.BFLY PT, R5, R4, 0x2, 0x1f ;  /* 0x0c401f0004057f89 */ /* 0x000e2800000e0000 */
[----:B------:R-:W-:Y:S08]  /*e890*/  MUFU.EX2 R53, R53 ;  /* 0x0000003500357308 */ /* 0x000ff00000000800 */
[----:B------:R-:W-:Y:S08]  /*e8a0*/  MUFU.EX2 R56, R56 ;  /* 0x0000003800387308 */ /* 0x000ff00000000800 */
[----:B------:R-:W-:Y:S01]  /*e8b0*/  MUFU.EX2 R57, R57 ;  /* 0x0000003900397308 */ /* 0x000fe20000000800 */
[----:B0-----:R-:W-:-:S07]  /*e8c0*/  FMNMX.FTZ R5, R4, R5, !PT ;  /* 0x0000000504057209 */ /* 0x001fce0007810000 */
[----:B------:R-:W-:Y:S01]  /*e8d0*/  MUFU.EX2 R60, R60 ;  /* 0x0000003c003c7308 */ /* 0x000fe20000000800 */
[----:B------:R-:W0:Y:S07]  /*e8e0*/  SHFL.BFLY PT, R4, R5, 0x1, 0x1f ;  /* 0x0c201f0005047f89 */ /* 0x000e2e00000e0000 */
[----:B------:R-:W-:Y:S08]  /*e8f0*/  MUFU.EX2 R61, R61 ;  /* 0x0000003d003d7308 */ /* 0x000ff00000000800 */
[----:B------:R-:W-:Y:S08]  /*e900*/  MUFU.EX2 R64, R64 ;  /* 0x0000004000407308 */ /* 0x000ff00000000800 */
[----:B------:R-:W-:Y:S01]  /*e910*/  MUFU.EX2 R65, R65 ;  /* 0x0000004100417308 */ /* 0x000fe20000000800 */
[----:B0-----:R-:W-:Y:S01]  /*e920*/  FMNMX.FTZ R5, R5, R4, !PT ;  /* 0x0000000405057209 */ /* 0x001fe20007810000 */
[----:B------:R-:W-:-:S04]  /*e930*/  FADD.FTZ R4, -R0, R12 ;  /* 0x0000000c00047221 */ /* 0x000fc80000010100 */
[----:B------:R-:W-:Y:S01]  /*e940*/  FADD.FTZ R8, -R5, R11 ;  /* 0x0000000b05087221 */ /* 0x000fe20000010100 */
[----:B------:R-:W-:-:S01]  /*e950*/  FFMA.FTZ R11, R2, R5, -8 ;  /* 0xc1000000020b7423 */ /* 0x000fc20000010005 */
[C---:B------:R-:W-:Y:S01]  /*e960*/  FMUL.FTZ R4, R2.reuse, R4 ;  /* 0x0000000402047220 */ /* 0x040fe20000410000 */
[----:B------:R-:W-:Y:S01]  /*e970*/  MUFU.EX2 R68, R68 ;  /* 0x0000004400447308 */ /* 0x000fe20000000800 */
[C---:B------:R-:W-:Y:S01]  /*e980*/  FMUL.FTZ R8, R2.reuse, R8 ;  /* 0x0000000802087220 */ /* 0x040fe20000410000 */
[C-C-:B------:R-:W-:Y:S01]  /*e990*/  FFMA.FTZ R26, R2.reuse, R26, -R11.reuse ;  /* 0x0000001a021a7223 */ /* 0x140fe2000001080b */
[----:B------:R-:W-:-:S01]  /*e9a0*/  FFMA.FTZ R27, R2, R27, -R11 ;  /* 0x0000001b021b7223 */ /* 0x000fc2000001080b */
[C-C-:B------:R-:W-:Y:S01]  /*e9b0*/  FFMA.FTZ R30, R2.reuse, R30, -R11.reuse ;  /* 0x0000001e021e7223 */ /* 0x140fe2000001080b */
[----:B------:R-:W-:-:S01]  /*e9c0*/  FFMA.FTZ R31, R2, R31, -R11 ;  /* 0x0000001f021f7223 */ /* 0x000fc2000001080b */
[C-C-:B------:R-:W-:Y:S01]  /*e9d0*/  FFMA.FTZ R34, R2.reuse, R34, -R11.reuse ;  /* 0x0000002202227223 */ /* 0x140fe2000001080b */
[----:B------:R-:W-:-:S01]  /*e9e0*/  FFMA.FTZ R35, R2, R35, -R11 ;  /* 0x0000002302237223 */ /* 0x000fc2000001080b */
[----:B------:R-:W0:Y:S01]  /*e9f0*/  MUFU.EX2 R4, R4 ;  /* 0x0000000400047308 */ /* 0x000e220000000800 */
[----:B------:R-:W-:-:S01]  /*ea00*/  FFMA.FTZ R38, R2, R38, -R11 ;  /* 0x0000002602267223 */ /* 0x000fc2000001080b */
[C-C-:B------:R-:W-:Y:S01]  /*ea10*/  FFMA.FTZ R39, R2.reuse, R39, -R11.reuse ;  /* 0x0000002702277223 */ /* 0x140fe2000001080b */
[----:B------:R-:W-:-:S01]  /*ea20*/  FFMA.FTZ R42, R2, R42, -R11 ;  /* 0x0000002a022a7223 */ /* 0x000fc2000001080b */
[C-C-:B------:R-:W-:Y:S01]  /*ea30*/  FFMA.FTZ R43, R2.reuse, R43, -R11.reuse ;  /* 0x0000002b022b7223 */ /* 0x140fe2000001080b */
[----:B------:R-:W-:-:S01]  /*ea40*/  FFMA.FTZ R46, R2, R46, -R11 ;  /* 0x0000002e022e7223 */ /* 0x000fc2000001080b */
[C-C-:B------:R-:W-:Y:S01]  /*ea50*/  FFMA.FTZ R47, R2.reuse, R47, -R11.reuse ;  /* 0x0000002f022f7223 */ /* 0x140fe2000001080b */
[----:B------:R-:W-:-:S01]  /*ea60*/  FFMA.FTZ R50, R2, R50, -R11 ;  /* 0x0000003202327223 */ /* 0x000fc2000001080b */
[----:B------:R-:W-:Y:S01]  /*ea70*/  MUFU.EX2 R8, R8 ;  /* 0x0000000800087308 */ /* 0x000fe20000000800 */
[----:B------:R-:W-:-:S01]  /*ea80*/  FFMA.FTZ R51, R2, R51, -R11 ;  /* 0x0000003302337223 */ /* 0x000fc2000001080b */
[C-C-:B------:R-:W-:Y:S01]  /*ea90*/  FFMA.FTZ R54, R2.reuse, R54, -R11.reuse ;  /* 0x0000003602367223 */ /* 0x140fe2000001080b */
[----:B------:R-:W-:-:S01]  /*eaa0*/  FFMA.FTZ R55, R2, R55, -R11 ;  /* 0x0000003702377223 */ /* 0x000fc2000001080b */
[C-C-:B------:R-:W-:Y:S01]  /*eab0*/  FFMA.FTZ R58, R2.reuse, R58, -R11.reuse ;  /* 0x0000003a023a7223 */ /* 0x140fe2000001080b */
[----:B------:R-:W-:-:S01]  /*eac0*/  FFMA.FTZ R59, R2, R59, -R11 ;  /* 0x0000003b023b7223 */ /* 0x000fc2000001080b */
[C-C-:B------:R-:W-:Y:S01]  /*ead0*/  FFMA.FTZ R62, R2.reuse, R62, -R11.reuse ;  /* 0x0000003e023e7223 */ /* 0x140fe2000001080b */
[----:B------:R-:W-:-:S01]  /*eae0*/  FFMA.FTZ R63, R2, R63, -R11 ;  /* 0x0000003f023f7223 */ /* 0x000fc2000001080b */
[----:B------:R-:W1:Y:S01]  /*eaf0*/  MUFU.EX2 R26, R26 ;  /* 0x0000001a001a7308 */ /* 0x000e620000000800 */
[----:B0-----:R-:W-:-:S01]  /*eb00*/  FFMA.FTZ R3, R4, R3, R24 ;  /* 0x0000000304037223 */ /* 0x001fc20000010018 */
[C-C-:B------:R-:W-:Y:S01]  /*eb10*/  FFMA.FTZ R66, R2.reuse, R66, -R11.reuse ;  /* 0x0000004202427223 */ /* 0x140fe2000001080b */
[----:B------:R-:W-:-:S01]  /*eb20*/  FFMA.FTZ R67, R2, R67, -R11 ;  /* 0x0000004302437223 */ /* 0x000fc2000001080b */
[----:B------:R-:W-:Y:S01]  /*eb30*/  FFMA.FTZ R70, R2, R70, -R11 ;  /* 0x0000004602467223 */ /* 0x000fe2000001080b */
[----:B------:R-:W-:-:S01]  /*eb40*/  FADD.FTZ R3, R25, R3 ;  /* 0x0000000319037221 */ /* 0x000fc20000010000 */
[C-C-:B------:R-:W-:Y:S01]  /*eb50*/  FFMA.FTZ R71, R2.reuse, R71, -R11.reuse ;  /* 0x0000004702477223 */ /* 0x140fe2000001080b */
[----:B------:R-:W-:-:S01]  /*eb60*/  FFMA.FTZ R74, R2, R74, -R11 ;  /* 0x0000004a024a7223 */ /* 0x000fc2000001080b */
[----:B------:R-:W0:Y:S01]  /*eb70*/  MUFU.EX2 R27, R27 ;  /* 0x0000001b001b7308 */ /* 0x000e220000000800 */
[----:B------:R-:W-:-:S01]  /*eb80*/  FADD.FTZ R3, R28, R3 ;  /* 0x000000031c037221 */ /* 0x000fc20000010000 */
[C-C-:B------:R-:W-:Y:S01]  /*eb90*/  FFMA.FTZ R75, R2.reuse, R75, -R11.reuse ;  /* 0x0000004b024b7223 */ /* 0x140fe2000001080b */
[----:B------:R-:W-:-:S01]  /*eba0*/  FFMA.FTZ R78, R2, R78, -R11 ;  /* 0x0000004e024e7223 */ /* 0x000fc2000001080b */
[----:B------:R-:W-:Y:S01]  /*ebb0*/  FFMA.FTZ R79, R2, R79, -R11 ;  /* 0x0000004f024f7223 */ /* 0x000fe2000001080b */
[----:B------:R-:W-:-:S01]  /*ebc0*/  FADD.FTZ R3, R29, R3 ;  /* 0x000000031d037221 */ /* 0x000fc20000010000 */
[C-C-:B------:R-:W-:Y:S01]  /*ebd0*/  FFMA.FTZ R82, R2.reuse, R82, -R11.reuse ;  /* 0x0000005202527223 */ /* 0x140fe2000001080b */
[----:B------:R-:W-:-:S01]  /*ebe0*/  FFMA.FTZ R83, R2, R83, -R11 ;  /* 0x0000005302537223 */ /* 0x000fc2000001080b */
[----:B------:R-:W2:Y:S01]  /*ebf0*/  MUFU.EX2 R30, R30 ;  /* 0x0000001e001e7308 */ /* 0x000ea20000000800 */
[----:B-1----:R-:W-:-:S01]  /*ec00*/  FFMA.FTZ R6, R8, R6, R26 ;  /* 0x0000000608067223 */ /* 0x002fc2000001001a */
[----:B------:R-:W-:Y:S01]  /*ec10*/  FADD.FTZ R3, R32, R3 ;  /* 0x0000000320037221 */ /* 0x000fe20000010000 */
[----:B------:R-:W-:-:S01]  /*ec20*/  FFMA.FTZ R86, R2, R86, -R11 ;  /* 0x0000005602567223 */ /* 0x000fc2000001080b */
[----:B------:R-:W-:-:S02]  /*ec30*/  FFMA.FTZ R11, R2, R87, -R11 ;  /* 0x00000057020b7223 */ /* 0x000fc4000001080b */
[----:B------:R-:W-:-:S02]  /*ec40*/  FADD.FTZ R3, R33, R3 ;  /* 0x0000000321037221 */ /* 0x000fc40000010000 */
[----:B------:R-:W1:Y:S01]  /*ec50*/  MUFU.EX2 R31, R31 ;  /* 0x0000001f001f7308 */ /* 0x000e620000000800 */
[----:B0-----:R-:W-:-:S01]  /*ec60*/  FADD.FTZ R6, R27, R6 ;  /* 0x000000061b067221 */ /* 0x001fc20000010000 */
[----:B------:R-:W-:-:S04]  /*ec70*/  FADD.FTZ R3, R36, R3 ;  /* 0x0000000324037221 */ /* 0x000fc80000010000 */
[----:B------:R-:W-:Y:S02]  /*ec80*/  FADD.FTZ R3, R37, R3 ;  /* 0x0000000325037221 */ /* 0x000fe40000010000 */
[----:B------:R-:W0:Y:S01]  /*ec90*/  MUFU.EX2 R34, R34 ;  /* 0x0000002200227308 */ /* 0x000e220000000800 */
[----:B--2---:R-:W-:-:S01]  /*eca0*/  FADD.FTZ R6, R30, R6 ;  /* 0x000000061e067221 */ /* 0x004fc20000010000 */
[----:B------:R-:W-:-:S04]  /*ecb0*/  FADD.FTZ R3, R40, R3 ;  /* 0x0000000328037221 */ /* 0x000fc80000010000 */
[----:B------:R-:W-:Y:S02]  /*ecc0*/  FADD.FTZ R3, R41, R3 ;  /* 0x0000000329037221 */ /* 0x000fe40000010000 */
[----:B------:R-:W2:Y:S01]  /*ecd0*/  MUFU.EX2 R35, R35 ;  /* 0x0000002300237308 */ /* 0x000ea20000000800 */
[----:B-1----:R-:W-:-:S01]  /*ece0*/  FADD.FTZ R6, R31, R6 ;  /* 0x000000061f067221 */ /* 0x002fc20000010000 */
[----:B------:R-:W-:-:S04]  /*ecf0*/  FADD.FTZ R3, R44, R3 ;  /* 0x000000032c037221 */ /* 0x000fc80000010000 */
[----:B------:R-:W-:Y:S02]  /*ed00*/  FADD.FTZ R3, R45, R3 ;  /* 0x000000032d037221 */ /* 0x000fe40000010000 */
        /* <DEDUP_REMOVED lines=22> */
[----:B------:R-:W-:-:S06]  /*ee70*/  FADD.FTZ R3, R68, R3 ;  /* 0x0000000344037221 */ /* 0x000fcc0000010000 */
[----:B------:R-:W1:Y:S01]  /*ee80*/  MUFU.EX2 R50, R50 ;  /* 0x0000003200327308 */ /* 0x000e620000000800 */
[----:B0-----:R-:W-:-:S07]  /*ee90*/  FADD.FTZ R6, R46, R6 ;  /* 0x000000062e067221 */ /* 0x001fce0000010000 */
[----:B------:R-:W0:Y:S01]  /*eea0*/  MUFU.EX2 R51, R51 ;  /* 0x0000003300337308 */ /* 0x000e220000000800 */
[----:B--2---:R-:W-:-:S07]  /*eeb0*/  FADD.FTZ R6, R47, R6 ;  /* 0x000000062f067221 */ /* 0x004fce0000010000 */
[----:B------:R-:W2:Y:S01]  /*eec0*/  MUFU.EX2 R54, R54 ;  /* 0x0000003600367308 */ /* 0x000ea20000000800 */
[----:B-1----:R-:W-:-:S07]  /*eed0*/  FADD.FTZ R6, R50, R6 ;  /* 0x0000000632067221 */ /* 0x002fce0000010000 */
        /* <DEDUP_REMOVED lines=51> */
[----:B--2---:R-:W-:-:S01]  /*f210*/  FADD.FTZ R6, R86, R6 ;  /* 0x0000000656067221 */ /* 0x004fc20000010000 */
[----:B-1----:R-:W-:-:S03]  /*f220*/  FADD.FTZ R3, R9, R3 ;  /* 0x0000000309037221 */ /* 0x002fc60000010000 */
[----:B0-----:R-:W-:Y:S01]  /*f230*/  FADD.FTZ R6, R11, R6 ;  /* 0x000000060b067221 */ /* 0x001fe20000010000 */
[----:B------:R-:W-:Y:S06]  /*f240*/  @!P0 BRA `(.L_x_464) ;  /* 0x0000000000048947 */ /* 0x000fec0003800000 */
[----:B------:R-:W-:Y:S01]  /*f250*/  BPT.TRAP 0x1 ;  /* 0x000000040000795c */ /* 0x000fe20000300000 */
.L_x_464:
[----:B------:R-:W2:Y:S01]  /*f260*/  LDL R12, [R1+0x2c] ;  /* 0x00002c00010c7983 */ /* 0x000ea20000100800 */
[----:B------:R-:W-:-:S05]  /*f270*/  VIADD R7, R7, 0x19c60 ;  /* 0x00019c6007077836 */ /* 0x000fca0000000000 */
[----:B------:R-:W-:-:S04]  /*f280*/  PRMT R7, R136, 0x654, R7 ;  /* 0x0000065488077816 */ /* 0x000fc80000000007 */
[----:B------:R0:W-:Y:S02]  /*f290*/  SYNCS.ARRIVE.TRANS64.RED.A1T0 RZ, [R7+URZ], RZ ;  /* 0x000000ff07ff79a7 */ /* 0x0001e4000810043f */
[----:B0-----:R0:W5:Y:S01]  /*f2a0*/  LDL R7, [R1+0x4] ;  /* 0x0000040001077983 */ /* 0x0011620000100800 */
[----:B------:R-:W-:Y:S02]  /*f2b0*/  F2FP.SATFINITE.E4M3.F32.PACK_AB_MERGE_C R28, R29, R28, RZ ;  /* 0x0000001c1d1c723e */ /* 0x000fe400048070ff */
[----:B------:R-:W-:Y:S02]  /*f2c0*/  F2FP.SATFINITE.E4M3.F32.PACK_AB_MERGE_C R30, R31, R30, RZ ;  /* 0x0000001e1f1e723e */ /* 0x000fe400048070ff */
[----:B------:R-:W-:Y:S02]  /*f2d0*/  F2FP.SATFINITE.E4M3.F32.PACK_AB_MERGE_C R36, R37, R36, RZ ;  /* 0x000000242524723e */ /* 0x000fe400048070ff */
[----:B------:R-:W-:Y:S02]  /*f2e0*/  F2FP.SATFINITE.E4M3.F32.PACK_AB_MERGE_C R38, R39, R38, RZ ;  /* 0x000000262726723e */ /* 0x000fe400048070ff */
[----:B------:R-:W-:-:S02]  /*f2f0*/  F2FP.SATFINITE.E4M3.F32.PACK_AB_MERGE_C R44, R45, R44, RZ ;  /* 0x0000002c2d2c723e */ /* 0x000fc400048070ff */
[----:B------:R-:W-:Y:S02]  /*f300*/  F2FP.SATFINITE.E4M3.F32.PACK_AB_MERGE_C R46, R47, R46, RZ ;  /* 0x0000002e2f2e723e */ /* 0x000fe400048070ff */
        /* <DEDUP_REMOVED lines=74> */
[----:B------:R-:W-:Y:S01]  /*f7b0*/  IMAD.MOV.U32 R11, RZ, RZ, R5 ;  /* 0x000000ffff0b7224 */ /* 0x000fe200078e0005 */
[----:B------:R-:W-:Y:S01]  /*f7c0*/  MOV R4, R156 ;  /* 0x0000009c00047202 */ /* 0x000fe20000000f00 */
[----:B------:R-:W-:-:S02]  /*f7d0*/  IMAD.MOV.U32 R148, RZ, RZ, R28 ;  /* 0x000000ffff947224 */ /* 0x000fc400078e001c */
[----:B------:R-:W-:Y:S02]  /*f7e0*/  IMAD.MOV.U32 R149, RZ, RZ, R30 ;  /* 0x000000ffff957224 */ /* 0x000fe400078e001e */
[----:B------:R-:W-:Y:S02]  /*f7f0*/  IMAD.MOV.U32 R150, RZ, RZ, R36 ;  /* 0x000000ffff967224 */ /* 0x000fe400078e0024 */
[----:B------:R-:W-:Y:S02]  /*f800*/  IMAD.MOV.U32 R151, RZ, RZ, R38 ;  /* 0x000000ffff977224 */ /* 0x000fe400078e0026 */
[----:B------:R-:W-:Y:S02]  /*f810*/  IMAD.MOV.U32 R136, RZ, RZ, R44 ;  /* 0x000000ffff887224 */ /* 0x000fe400078e002c */
[----:B------:R-:W-:Y:S02]  /*f820*/  IMAD.MOV.U32 R137, RZ, RZ, R46 ;  /* 0x000000ffff897224 */ /* 0x000fe400078e002e */
        /* <DEDUP_REMOVED lines=9> */
[----:B------:R-:W-:Y:S01]  /*f8c0*/  IMAD.MOV.U32 R147, RZ, RZ, R82 ;  /* 0x000000ffff937224 */ /* 0x000fe200078e0052 */
[C---:B--2---:R-:W-:Y:S01]  /*f8d0*/  ISETP.GT.AND P1, PT, R10.reuse, R12, PT ;  /* 0x0000000c0a00720c */ /* 0x044fe20003f24270 */
[----:B------:R-:W-:Y:S02]  /*f8e0*/  VIADD R10, R10, 0xffffffff ;  /* 0xffffffff0a0a7836 */ /* 0x000fe40000000000 */
[----:B------:R-:W-:-:S10]  /*f8f0*/  IMAD.MOV.U32 R12, RZ, RZ, R0 ;  /* 0x000000ffff0c7224 */ /* 0x000fd400078e0000 */
[----:B0-----:R-:W-:Y:S05]  /*f900*/  @P1 BRA `(.L_x_465) ;  /* 0xffffffe000881947 */ /* 0x001fea000383ffff */
.L_x_452:
[----:B------:R-:W-:Y:S05]  /*f910*/  BSYNC B0 ;  /* 0x0000000000007941 */ /* 0x000fea0003800000 */
.L_x_451:
[----:B------:R-:W-:Y:S06]  /*f920*/  BAR.ARV 0x8, 0x200 ;  /* 0x0208000000007b1d */ /* 0x000fec0000002000 */
[----:B------:R-:W-:Y:S05]  /*f930*/  @!P0 BRA `(.L_x_466) ;  /* 0x0000000000048947 */ /* 0x000fea0003800000 */
[----:B------:R-:W-:Y:S01]  /*f940*/  BPT.TRAP 0x1 ;  /* 0x000000040000795c */ /* 0x000fe20000300000 */
.L_x_466:
[----:B-----5:R-:W2:Y:S01]  /*f950*/  LDL R7, [R1+0x4] ;  /* 0x0000040001077983 */ /* 0x020ea20000100800 */
[----:B------:R-:W-:Y:S01]  /*f960*/  IMAD R4, R156, 0x8, R18 ;  /* 0x000000089c047824 */ /* 0x000fe200078e0212 */
[----:B--2---:R-:W-:-:S04]  /*f970*/  SHF.L.U32 R7, R7, 0x1f, RZ ;  /* 0x0000001f07077819 */ /* 0x004fc800000006ff */
[----:B------:R0:W1:Y:S01]  /*f980*/  SYNCS.PHASECHK.TRANS64.TRYWAIT P1, [R4+URZ+0x19c50], R7 ;  /* 0x019c5007040075a7 */ /* 0x000062000802017f */
[----:B------:R-:W-:Y:S05]  /*f990*/  @!P0 BRA `(.L_x_467) ;  /* 0x0000000000048947 */ /* 0x000fea0003800000 */
[----:B------:R-:W-:Y:S01]  /*f9a0*/  BPT.TRAP 0x1 ;  /* 0x000000040000795c */ /* 0x000fe20000300000 */
.L_x_467:
[----:B------:R-:W-:Y:S04]  /*f9b0*/  BSSY B0, `(.L_x_468) ;  /* 0x0000004000007945 */ /* 0x000fe80003800000 */
[----:B-1----:R-:W-:Y:S05]  /*f9c0*/  @P1 BRA `(.L_x_469) ;  /* 0x0000000000081947 */ /* 0x002fea0003800000 */
[----:B------:R-:W1:Y:S02]  /*f9d0*/  SYNCS.PHASECHK.TRANS64.TRYWAIT P1, [R4+URZ+0x19c50], R7 ;  /* 0x019c5007040075a7 */ /* 0x000e64000802017f */
[----:B-1----:R-:W-:Y:S05]  /*f9e0*/  @!P1 BRA `(.L_x_470) ;  /* 0x000000b800e49947 */ /* 0x002fea0003800000 */
.L_x_469:
[----:B------:R-:W-:Y:S05]  /*f9f0*/  BSYNC B0 ;  /* 0x0000000000007941 */ /* 0x000fea0003800000 */
.L_x_468:
[----:B------:R-:W2:Y:S04]  /*fa00*/  LDL R14, [R1+0x50] ;  /* 0x00005000010e7983 */ /* 0x000ea80000100800 */
[----:B------:R-:W0:Y:S01]  /*fa10*/  LDL R15, [R1+0x34] ;  /* 0x00003400010f7983 */ /* 0x000e220000100800 */
[----:B------:R-:W-:Y:S01]  /*fa20*/  VIADD R18, R18, 0x3000 ;  /* 0x0000300012127836 */ /* 0x000fe20000000000 */
[----:B------:R-:W-:Y:S01]  /*fa30*/  ULDC.64 UR4, c[0x0][0x9a0] ;  /* 0x0002680000047ab9 */ /* 0x000fe20000000a00 */
[----:B------:R-:W-:Y:S01]  /*fa40*/  WARPGROUP.ARRIVE ;  /* 0x00000000000079c5 */ /* 0x000fe20000000000 */
[----:B------:R-:W-:Y:S02]  /*fa50*/  ISETP.NE.U32.AND P1, PT, RZ, UR4, PT ;  /* 0x00000004ff007c0c */ /* 0x000fe4000bf25070 */
[----:B------:R-:W-:-:S02]  /*fa60*/  SHF.R.U32.HI R18, RZ, 0x4, R18 ;  /* 0x00000004ff127819 */ /* 0x000fc40000011612 */
[----:B------:R-:W-:Y:S02]  /*fa70*/  ISETP.NE.AND.EX P1, PT, RZ, UR5, PT, P1 ;  /* 0x00000005ff007c0c */ /* 0x000fe4000bf25310 */
[----:B------:R-:W-:-:S04]  /*fa80*/  LOP3.LUT R18, R18, 0x3fff, RZ, 0xc0, !PT ;  /* 0x00003fff12127812 */ /* 0x000fc800078ec0ff */
[----:B------:R-:W-:-:S05]  /*fa90*/  LOP3.LUT R9, R18, 0x10000, RZ, 0xfc, !PT ;  /* 0x0001000012097812 */ /* 0x000fca00078efcff */
[----:B------:R-:W-:Y:S02]  /*faa0*/  IMAD R8, R156, 0x300, R9 ;  /* 0x000003009c087824 */ /* 0x000fe400078e0209 */
[----:B------:R-:W-:Y:S01]  /*fab0*/  IMAD.MOV.U32 R9, RZ, RZ, 0x40000040 ;  /* 0x40000040ff097424 */ /* 0x000fe200078e00ff */
[----:B------:R-:W2:Y:S02]  /*fac0*/  @P1 LDC.64 R12, c[0x0][0x9c8] ;  /* 0x00027200ff0c1b82 */ /* 0x000ea40000000a00 */
[----:B------:R-:W-:Y:S02]  /*fad0*/  R2UR UR6, R8 ;  /* 0x00000000080672ca */ /* 0x000fe400000e0000 */
[----:B------:R-:W-:-:S04]  /*fae0*/  R2UR UR7, R9 ;  /* 0x00000000090772ca */ /* 0x000fc800000e0000 */
[----:B------:R-:W3:Y:S09]  /*faf0*/  @P1 LDC.64 R10, c[0x0][0x9d0] ;  /* 0x00027400ff0a1b82 */ /* 0x000ef20000000a00 */
[----:B------:R-:W-:Y:S03]  /*fb00*/  QGMMA.64x96x32.F32.E4M3.E4M3 R88, R148, gdesc[UR4], R88, gsb0 ;  /* 0x0160000494587df3 */ /* 0x000fe60008000858 */
[----:B------:R-:W-:-:S02]  /*fb10*/  WARPGROUP.DEPBAR.LE gsb0, 0x0 ;  /* 0x00008000000079c5 */ /* 0x000fc40000010000 */
[----:B------:R-:W-:Y:S01]  /*fb20*/  WARPGROUP.ARRIVE ;  /* 0x00000000000079c5 */ /* 0x000fe20000000000 */
[----:B--2---:R-:W-:-:S04]  /*fb30*/  @P1 IMAD R14, R14, R12, RZ ;  /* 0x0000000c0e0e1224 */ /* 0x004fc800078e02ff */
[C---:B01----:R-:W-:Y:S02]  /*fb40*/  @P1 IMAD R7, R15.reuse, R13, R14 ;  /* 0x0000000d0f071224 */ /* 0x043fe400078e020e */
[----:B------:R-:W-:-:S04]  /*fb50*/  @P1 IMAD.WIDE.U32 R12, R15, R12, RZ ;  /* 0x0000000c0f0c1225 */ /* 0x000fc800078e00ff */
[----:B------:R-:W-:Y:S02]  /*fb60*/  @P1 IMAD.IADD R13, R13, 0x1, R7 ;  /* 0x000000010d0d1824 */ /* 0x000fe400078e0207 */
[----:B------:R-:W-:Y:S02]  /*fb70*/  IMAD.MOV.U32 R7, RZ, RZ, 0x3f800000 ;  /* 0x3f800000ff077424 */ /* 0x000fe400078e00ff */
[----:B---3--:R-:W-:-:S04]  /*fb80*/  @P1 IMAD.WIDE.U32 R12, R22, R10, R12 ;  /* 0x0000000a160c1225 */ /* 0x008fc800078e000c */
[----:B------:R-:W-:Y:S01]  /*fb90*/  @P1 IMAD R11, R22, R11, R13 ;  /* 0x0000000b160b1224 */ /* 0x000fe200078e020d */
[----:B------:R-:W-:-:S04]  /*fba0*/  @P1 LEA R10, P2, R12, UR4, 0x2 ;  /* 0x000000040c0a1c11 */ /* 0x000fc8000f8410ff */
[----:B------:R-:W-:-:S05]  /*fbb0*/  @P1 LEA.HI.X R11, R12, UR5, R11, 0x2, P2 ;  /* 0x000000050c0b1c11 */ /* 0x000fca00090f140b */
[----:B------:R0:W2:Y:S01]  /*fbc0*/  @P1 LDG.E R7, desc[UR40][R10.64] ;  /* 0x000000280a071981 */ /* 0x0000a2000c1e1900 */
[----:B------:R-:W-:Y:S02]  /*fbd0*/  IMAD.MOV.U32 R9, RZ, RZ, 0x40000040 ;  /* 0x40000040ff097424 */ /* 0x000fe400078e00ff */
[----:B------:R-:W-:Y:S01]  /*fbe0*/  IMAD.MOV.U32 R20, RZ, RZ, -0x800000 ;  /* 0xff800000ff147424 */ /* 0x000fe200078e00ff */
[----:B------:R-:W1:Y:S04]  /*fbf0*/  SHFL.BFLY PT, R12, R3, 0x2, 0x1f ;  /* 0x0c401f00030c7f89 */ /* 0x000e6800000e0000 */
[----:B------:R-:W3:Y:S01]  /*fc00*/  SHFL.BFLY PT, R13, R6, 0x2, 0x1f ;  /* 0x0c401f00060d7f89 */ /* 0x000ee200000e0000 */
[----:B0-----:R-:W-:Y:S02]  /*fc10*/  VIADD R10, R8, 0x2 ;  /* 0x00000002080a7836 */ /* 0x001fe40000000000 */
[----:B------:R-:W-:-:S03]  /*fc20*/  IMAD.MOV.U32 R11, RZ, RZ, 0x40000040 ;  /* 0x40000040ff0b7424 */ /* 0x000fc600078e00ff */
[----:B------:R-:W-:Y:S01]  /*fc30*/  R2UR UR6, R10 ;  /* 0x000000000a0672ca */ /* 0x000fe200000e0000 */
[C---:B------:R-:W-:Y:S01]  /*fc40*/  VIADD R10, R8.reuse, 0x4 ;  /* 0x00000004080a7836 */ /* 0x040fe20000000000 */
[----:B------:R-:W-:Y:S01]  /*fc50*/  R2UR UR7, R11 ;  /* 0x000000000b0772ca */ /* 0x000fe200000e0000 */
[----:B------:R-:W-:Y:S01]  /*fc60*/  IMAD.MOV.U32 R11, RZ, RZ, 0x40000040 ;  /* 0x40000040ff0b7424 */ /* 0x000fe200078e00ff */
[----:B------:R-:W-:Y:S01]  /*fc70*/  IADD3 R8, R8, 0x6, RZ ;  /* 0x0000000608087810 */ /* 0x000fe20007ffe0ff */
[----:B-1----:R-:W-:-:S01]  /*fc80*/  FADD.FTZ R12, R12, R3 ;  /* 0x000000030c0c7221 */ /* 0x002fc20000010000 */
[----:B------:R-:W-:-:S09]  /*fc90*/  IMAD.MOV.U32 R3, RZ, RZ, -0x800000 ;  /* 0xff800000ff037424 */ /* 0x000fd200078e00ff */
[----:B------:R-:W-:Y:S01]  /*fca0*/  QGMMA.64x96x32.F32.E4M3.E4M3 R88, R136, gdesc[UR4], R88, gsb0 ;  /* 0x0160000488587df3 */ /* 0x000fe20008000858 */
[----:B------:R-:W-:Y:S01]  /*fcb0*/  R2UR UR6, R10 ;  /* 0x000000000a0672ca */ /* 0x000fe200000e0000 */
[----:B---3--:R-:W-:Y:S01]  /*fcc0*/  FADD.FTZ R13, R13, R6 ;  /* 0x000000060d0d7221 */ /* 0x008fe20000010000 */
[----:B------:R-:W-:Y:S01]  /*fcd0*/  R2UR UR7, R11 ;  /* 0x000000000b0772ca */ /* 0x000fe200000e0000 */
[----:B------:R-:W-:Y:S02]  /*fce0*/  IMAD.MOV.U32 R6, RZ, RZ, RZ ;  /* 0x000000ffff067224 */ /* 0x000fe400078e00ff */
[----:B------:R-:W-:Y:S01]  /*fcf0*/  IMAD.MOV.U32 R10, RZ, RZ, RZ ;  /* 0x000000ffff0a7224 */ /* 0x000fe200078e00ff */
[----:B------:R-:W-:Y:S02]  /*fd00*/  WARPGROUP.DEPBAR.LE gsb0, 0x0 ;  /* 0x00008000000079c5 */ /* 0x000fe40000010000 */
[----:B------:R-:W-:-:S07]  /*fd10*/  WARPGROUP.ARRIVE ;  /* 0x00000000000079c5 */ /* 0x000fce0000000000 */
[----:B------:R-:W-:Y:S01]  /*fd20*/  QGMMA.64x96x32.F32.E4M3.E4M3 R88, R140, gdesc[UR4], R88, gsb0 ;  /* 0x016000048c587df3 */ /* 0x000fe20008000858 */
[----:B------:R-:W-:Y:S02]  /*fd30*/  R2UR UR6, R8 ;  /* 0x00000000080672ca */ /* 0x000fe400000e0000 */
[----:B------:R-:W-:Y:S01]  /*fd40*/  R2UR UR7, R9 ;  /* 0x00000000090772ca */ /* 0x000fe200000e0000 */
[----:B------:R-:W0:Y:S04]  /*fd50*/  SHFL.BFLY PT, R8, R13, 0x1, 0x1f ;  /* 0x0c201f000d087f89 */ /* 0x000e2800000e0000 */
[----:B------:R-:W1:Y:S01]  /*fd60*/  SHFL.BFLY PT, R9, R12, 0x1, 0x1f ;  /* 0x0c201f000c097f89 */ /* 0x000e6200000e0000 */
[----:B0-----:R-:W-:-:S01]  /*fd70*/  FADD.FTZ R15, R13, R8 ;  /* 0x000000080d0f7221 */ /* 0x001fc20000010000 */
[----:B-1----:R-:W-:-:S03]  /*fd80*/  FADD.FTZ R14, R12, R9 ;  /* 0x000000090c0e7221 */ /* 0x002fc60000010000 */
[----:B------:R-:W-:Y:S01]  /*fd90*/  FMUL.FTZ R11, R15, 0.00390625 ;  /* 0x3b8000000f0b7820 */ /* 0x000fe20000410000 */
[C---:B------:R-:W-:Y:S01]  /*fda0*/  FMUL.FTZ R18, R14.reuse, 0.00390625 ;  /* 0x3b8000000e127820 */ /* 0x040fe20000410000 */
[----:B------:R-:W-:-:S03]  /*fdb0*/  FSETP.NE.FTZ.AND P1, PT, R14, RZ, PT ;  /* 0x000000ff0e00720b */ /* 0x000fc60003f35000 */
[----:B------:R-:W-:Y:S02]  /*fdc0*/  FSETP.NE.FTZ.AND P3, PT, R11, RZ, PT ;  /* 0x000000ff0b00720b */ /* 0x000fe40003f75000 */
[----:B------:R-:W-:-:S08]  /*fdd0*/  FSETP.NE.FTZ.AND P2, PT, R18, RZ, PT ;  /* 0x000000ff1200720b */ /* 0x000fd00003f55000 */
[----:B------:R-:W-:Y:S01]  /*fde0*/  @P1 MUFU.RCP R6, R14 ;  /* 0x0000000e00061308 */ /* 0x000fe20000001000 */
[----:B------:R-:W-:Y:S02]  /*fdf0*/  FSETP.NE.FTZ.AND P1, PT, R15, RZ, PT ;  /* 0x000000ff0f00720b */ /* 0x000fe40003f35000 */
[C---:B------:R-:W-:Y:S02]  /*fe00*/  @P3 FMUL.FTZ R13, R2.reuse, 0.69314718246459960938 ;  /* 0x3f317218020d3820 */ /* 0x040fe40000410000 */
[----:B------:R-:W-:-:S03]  /*fe10*/  @P2 FMUL.FTZ R9, R2, 0.69314718246459960938 ;  /* 0x3f31721802092820 */ /* 0x000fc60000410000 */
[----:B------:R-:W0:Y:S08]  /*fe20*/  @P3 MUFU.LG2 R11, R11 ;  /* 0x0000000b000b3308 */ /* 0x000e300000000c00 */
[----:B------:R-:W1:Y:S08]  /*fe30*/  @P2 MUFU.LG2 R8, R18 ;  /* 0x0000001200082308 */ /* 0x000e700000000c00 */
[----:B------:R-:W3:Y:S01]  /*fe40*/  @P1 MUFU.RCP R10, R15 ;  /* 0x0000000f000a1308 */ /* 0x000ee20000001000 */
[----:B0-----:R-:W-:-:S04]  /*fe50*/  @P3 FMUL.FTZ R2, R11, 0.69314718246459960938 ;  /* 0x3f3172180b023820 */ /* 0x001fc80000410000 */
[----:B------:R-:W-:Y:S01]  /*fe60*/  @P3 FFMA.FTZ R20, R13, R5, R2 ;  /* 0x000000050d143223 */ /* 0x000fe20000010002 */
[----:B-1----:R-:W-:-:S04]  /*fe70*/  @P2 FMUL.FTZ R8, R8, 0.69314718246459960938 ;  /* 0x3f31721808082820 */ /* 0x002fc80000410000 */
[----:B------:R-:W-:Y:S01]  /*fe80*/  @P2 FFMA.FTZ R3, R9, R0, R8 ;  /* 0x0000000009032223 */ /* 0x000fe20000010008 */
[----:B------:R-:W-:Y:S02]  /*fe90*/  WARPGROUP.DEPBAR.LE gsb0, 0x0 ;  /* 0x00008000000079c5 */ /* 0x000fe40000010000 */
[----:B------:R-:W-:-:S06]  /*fea0*/  WARPGROUP.ARRIVE ;  /* 0x00000000000079c5 */ /* 0x000fcc0000000000 */
[----:B------:R-:W-:Y:S01]  /*feb0*/  QGMMA.64x96x32.F32.E4M3.E4M3 R88, R144, gdesc[UR4], R88, gsb0 ;  /* 0x0160000490587df3 */ /* 0x000fe20008000858 */
[-C--:B--2---:R-:W-:Y:S01]  /*fec0*/  FMUL.FTZ R36, R6, R7.reuse ;  /* 0x0000000706247220 */ /* 0x084fe20000410000 */
[----:B---3--:R-:W-:Y:S01]  /*fed0*/  FMUL.FTZ R2, R10, R7 ;  /* 0x000000070a027220 */ /* 0x008fe20000410000 */
[----:B------:R-:W-:Y:S02]  /*fee0*/  WARPGROUP.DEPBAR.LE gsb0, 0x0 ;  /* 0x00008000000079c5 */ /* 0x000fe40000010000 */
[----:B------:R-:W-:Y:S05]  /*fef0*/  @!P0 BRA `(.L_x_471) ;  /* 0x0000000000048947 */ /* 0x000fea0003800000 */
[----:B------:R-:W-:Y:S01]  /*ff00*/  BPT.TRAP 0x1 ;  /* 0x000000040000795c */ /* 0x000fe20000300000 */
.L_x_471:
[----:B------:R-:W2:Y:S01]  /*ff10*/  LDL.LU R5, [R1+0x24] ;  /* 0x0000240001057983 */ /* 0x000ea20000300800 */
[----:B------:R-:W-:Y:S02]  /*ff20*/  VIADD R4, R4, 0x19c60 ;  /* 0x00019c6004047836 */ /* 0x000fe40000000000 */
[-C--:B------:R-:W-:Y:S01]  /*ff30*/  FMUL.FTZ R0, R88, R36.reuse ;  /* 0x0000002458007220 */ /* 0x080fe20000410000 */
[----:B------:R-:W-:Y:S01]  /*ff40*/  FMUL.FTZ R6, R93, R36 ;  /* 0x000000245d067220 */ /* 0x000fe20000410000 */
[----:B------:R-:W3:Y:S01]  /*ff50*/  LDL.LU R18, [R1+0x4] ;  /* 0x0000040001127983 */ /* 0x000ee20000300800 */
[----:B------:R-:W-:Y:S01]  /*ff60*/  VIADD R156, R156, 0x1 ;  /* 0x000000019c9c7836 */ /* 0x000fe20000000000 */
[----:B--2---:R-:W-:Y:S02]  /*ff70*/  PRMT R4, R5, 0x654, R4 ;  /* 0x0000065405047816 */ /* 0x004fe40000000004 */
[----:B------:R-:W2:Y:S02]  /*ff80*/  LDL.LU R5, [R1+0x4c] ;  /* 0x00004c0001057983 */ /* 0x000ea40000300800 */
[----:B------:R-:W-:Y:S01]  /*ff90*/  ISETP.NE.AND P1, PT, R156, 0x2, PT ;  /* 0x000000029c00780c */ /* 0x000fe20003f25270 */
[----:B------:R0:W-:Y:S03]  /*ffa0*/  SYNCS.ARRIVE.TRANS64.RED.A1T0 RZ, [R4+URZ], RZ ;  /* 0x000000ff04ff79a7 */ /* 0x0001e6000810043f */
[----:B0-----:R-:W-:-:S04]  /*ffb0*/  SEL R4, RZ, 0x1, P1 ;  /* 0x00000001ff047807 */ /* 0x001fc80000800000 */
[----:B---3--:R-:W-:Y:S01]  /*ffc0*/  LOP3.LUT R18, R18, R4, RZ, 0x3c, !PT ;  /* 0x0000000412127212 */ /* 0x008fe200078e3cff */
        /* <DEDUP_REMOVED lines=46> */
[----:B------:R-:W-:Y:S01]  /*102b0*/  FMUL.FTZ R131, R131, R2 ;  /* 0x0000000283837220 */ /* 0x000fe20000410000 */
[----:B------:R-:W-:Y:S01]  /*102c0*/  SEL R156, R156, RZ, P1 ;  /* 0x000000ff9c9c7207 */ /* 0x000fe20000800000 */
[----:B--2---:R-:W-:-:S05]  /*102d0*/  VIADD R5, R5, 0x1 ;  /* 0x0000000105057836 */ /* 0x004fca0000000000 */
[----:B------:R0:W-:Y:S04]  /*102e0*/  STL [R1+0x4c], R5 ;  /* 0x00004c0501007387 */ /* 0x0001e80000100800 */
[----:B------:R0:W-:Y:S02]  /*102f0*/  STL [R1+0x4], R18 ;  /* 0x0000041201007387 */ /* 0x0001e40000100800 */
.L_x_417:
[----:B------:R-:W2:Y:S01]  /*10300*/  LDL R88, [R1+0x40] ;  /* 0x0000400001587983 */ /* 0x000ea20000100800 */
[----:B------:R-:W1:Y:S01]  /*10310*/  S2UR UR4, SR_CgaCtaId ;  /* 0x00000000000479c3 */ /* 0x000e620000008800 */
[----:B0-----:R-:W-:Y:S01]  /*10320*/  MOV R18, 0x400 ;  /* 0x0000040000127802 */ /* 0x001fe20000000f00 */
[----:B------:R-:W-:Y:S01]  /*10330*/  BSSY B0, `(.L_x_472) ;  /* 0x0000336000007945 */ /* 0x000fe20003800000 */
[----:B-1----:R-:W-:-:S05]  /*10340*/  IMAD.U32 R2, RZ, RZ, UR4 ;  /* 0x00000004ff027e24 */ /* 0x002fca000f8e00ff */
[----:B------:R0:W-:Y:S01]  /*10350*/  STL [R1+0x24], R2 ;  /* 0x0000240201007387 */ /* 0x0001e20000100800 */
[----:B------:R-:W-:Y:S01]  /*10360*/  LEA R18, R2, R18, 0x18 ;  /* 0x0000001202127211 */ /* 0x000fe200078ec0ff */
[----:B------:R-:W-:Y:S06]  /*10370*/  BAR.SYNC.DEFER_BLOCKING 0x5, 0x200 ;  /* 0x0148000000007b1d */ /* 0x000fec0000010000 */
[----:B-----5:R0:W1:Y:S02]  /*10380*/  LDS.128 R24, [R18+0x19cd0] ;  /* 0x019cd00012187984 */ /* 0x0200640000000c00 */
[----:B------:R-:W-:Y:S06]  /*10390*/  BAR.ARV 0x4, 0x200 ;  /* 0x0108000000007b1d */ /* 0x000fec0000002000 */
[----:B--2---:R-:W-:-:S13]  /*103a0*/  ISETP.NE.AND P1, PT, R88, RZ, PT ;  /* 0x000000ff5800720c */ /* 0x004fda0003f25270 */
[----:B------:R-:W2:Y:S02]  /*103b0*/  @!P1 LDC R88, c[0x0][0xad4] ;  /* 0x0002b500ff589b82 */ /* 0x000ea40000000800 */
[----:B--2---:R0:W-:Y:S01]  /*103c0*/  @!P1 STL [R1+0x40], R88 ;  /* 0x0000405801009387 */ /* 0x0041e20000100800 */
[----:B-1----:R-:W-:Y:S05]  /*103d0*/  @P0 BRA `(.L_x_473) ;  /* 0x0000002400e80947 */ /* 0x002fea0003800000 */
[----:B------:R-:W2:Y:S01]  /*103e0*/  LDL.LU R4, [R1+0x34] ;  /* 0x0000340001047983 */ /* 0x000ea20000300800 */
[----:B------:R-:W-:Y:S01]  /*103f0*/  ULDC.64 UR4, c[0x4][0x38] ;  /* 0x01000e0000047ab9 */ /* 0x000fe20000000a00 */
[----:B------:R-:W-:Y:S02]  /*10400*/  ULDC.64 UR6, c[0x0][0xc08] ;  /* 0x0003020000067ab9 */ /* 0x000fe40000000a00 */
[----:B0-----:R-:W3:Y:S01]  /*10410*/  LDL.LU R2, [R1+0x50] ;  /* 0x0000500001027983 */ /* 0x001ee20000300800 */
[----:B------:R-:W0:Y:S01]  /*10420*/  S2R R43, SR_TID.X ;  /* 0x00000000002b7919 */ /* 0x000e220000002100 */
[----:B------:R-:W-:Y:S01]  /*10430*/  BAR.SYNC.DEFER_BLOCKING 0x1, 0x180 ;  /* 0x0046000000007b1d */ /* 0x000fe20000010000 */
[----:B--2---:R-:W-:Y:S02]  /*10440*/  IMAD.MOV.U32 R42, RZ, RZ, R4 ;  /* 0x000000ffff2a7224 */ /* 0x004fe400078e0004 */
[----:B---3--:R-:W-:Y:S02]  /*10450*/  IMAD.MOV.U32 R41, RZ, RZ, R2 ;  /* 0x000000ffff297224 */ /* 0x008fe400078e0002 */
[----:B0-----:R-:W-:-:S05]  /*10460*/  IMAD.SHL.U32 R2, R43, 0x4, RZ ;  /* 0x000000042b027824 */ /* 0x001fca00078e00ff */
[----:B------:R-:W-:-:S04]  /*10470*/  LOP3.LUT R2, R2, 0xc, RZ, 0xc0, !PT ;  /* 0x0000000c02027812 */ /* 0x000fc800078ec0ff */
[----:B------:R-:W-:-:S05]  /*10480*/  IADD3 R4, P0, R2, UR4, RZ ;  /* 0x0000000402047c10 */ /* 0x000fca000ff1e0ff */
[----:B------:R-:W-:Y:S01]  /*10490*/  IMAD.X R5, RZ, RZ, UR5, P0 ;  /* 0x00000005ff057e24 */ /* 0x000fe200080e06ff */
[----:B------:R-:W-:-:S04]  /*104a0*/  ULDC.64 UR4, c[0x0][0xc00] ;  /* 0x0003000000047ab9 */ /* 0x000fc80000000a00 */
[----:B------:R0:W2:Y:S01]  /*104b0*/  LDG.E.CONSTANT R40, desc[UR40][R4.64] ;  /* 0x0000002804287981 */ /* 0x0000a2000c1e9900 */
[----:B------:R-:W-:Y:S01]  /*104c0*/  LOP3.LUT P0, R2, R43, 0x3, RZ, 0xc0, !PT ;  /* 0x000000032b027812 */ /* 0x000fe2000780c0ff */
[----:B------:R-:W-:Y:S02]  /*104d0*/  IMAD.MOV.U32 R50, RZ, RZ, R42 ;  /* 0x000000ffff327224 */ /* 0x000fe400078e002a */
[----:B------:R-:W-:Y:S01]  /*104e0*/  IMAD.MOV.U32 R52, RZ, RZ, R41 ;  /* 0x000000ffff347224 */ /* 0x000fe200078e0029 */
[----:B------:R-:W3:Y:S01]  /*104f0*/  LDL R4, [R1+0xa4] ;  /* 0x0000a40001047983 */ /* 0x000ee20000100800 */
[----:B------:R-:W-:Y:S01]  /*10500*/  ISETP.EQ.OR P0, PT, R2, 0x3, !P0 ;  /* 0x000000030200780c */ /* 0x000fe20004702670 */
[----:B------:R-:W-:Y:S02]  /*10510*/  IMAD.MOV.U32 R96, RZ, RZ, R50 ;  /* 0x000000ffff607224 */ /* 0x000fe400078e0032 */
[----:B------:R-:W4:Y:S01]  /*10520*/  LDL.LU R97, [R1+0x44] ;  /* 0x0000440001617983 */ /* 0x000f220000300800 */
[----:B------:R-:W-:Y:S01]  /*10530*/  SEL R65, R94, R95, P0 ;  /* 0x0000005f5e417207 */ /* 0x000fe20000000000 */
[----:B------:R-:W-:Y:S01]  /*10540*/  IMAD.MOV.U32 R93, RZ, RZ, R52 ;  /* 0x000000ffff5d7224 */ /* 0x000fe200078e0034 */
[----:B------:R-:W-:Y:S01]  /*10550*/  SEL R94, R95, R94, P0 ;  /* 0x0000005e5f5e7207 */ /* 0x000fe20000000000 */
[----:B0-----:R-:W0:Y:S01]  /*10560*/  S2R R5, SR_SWINHI ;  /* 0x0000000000057919 */ /* 0x001e220000002f00 */
[----:B------:R-:W-:-:S02]  /*10570*/  SEL R57, R37, R14, P0 ;  /* 0x0000000e25397207 */ /* 0x000fc40000000000 */
[----:B------:R-:W-:Y:S01]  /*10580*/  SEL R46, R14, R37, P0 ;  /* 0x000000250e2e7207 */ /* 0x000fe20000000000 */
[----:B------:R-:W4:Y:S01]  /*10590*/  LDL.LU R95, [R1+0x48] ;  /* 0x00004800015f7983 */ /* 0x000f220000300800 */
[----:B------:R-:W-:Y:S02]  /*105a0*/  SEL R59, R15, R36, P0 ;  /* 0x000000240f3b7207 */ /* 0x000fe40000000000 */
[----:B------:R-:W-:Y:S01]  /*105b0*/  SEL R48, R36, R15, P0 ;  /* 0x0000000f24307207 */ /* 0x000fe20000000000 */
[----:B------:R-:W4:Y:S01]  /*105c0*/  LDL R92, [R1+0xa0] ;  /* 0x0000a000015c7983 */ /* 0x000f220000100800 */
[----:B------:R-:W-:Y:S02]  /*105d0*/  SEL R55, R13, R34, P0 ;  /* 0x000000220d377207 */ /* 0x000fe40000000000 */
[----:B------:R-:W-:Y:S01]  /*105e0*/  SEL R53, R35, R12, P0 ;  /* 0x0000000c23357207 */ /* 0x000fe20000000000 */
[----:B------:R-:W4:Y:S01]  /*105f0*/  LDL R90, [R1+0x5c] ;  /* 0x00005c00015a7983 */ /* 0x000f220000100800 */
        /* <DEDUP_REMOVED lines=10> */
[----:B------:R-:W-:Y:S02]  /*106a0*/  MOV R36, R18 ;  /* 0x0000001200247202 */ /* 0x000fe40000000f00 */
[----:B0-----:R-:W-:Y:S02]  /*106b0*/  MOV R37, R5 ;  /* 0x0000000500257202 */ /* 0x001fe40000000f00 */
        /* <DEDUP_REMOVED lines=10> */
[----:B------:R-:W-:Y:S01]  /*10760*/  SEL R67, R98, R99, P0 ;  /* 0x0000006362437207 */ /* 0x000fe20000000000 */
[----:B------:R-:W4:Y:S01]  /*10770*/  LDL R91, [R1+0x54] ;  /* 0x00005400015b7983 */ /* 0x000f220000100800 */
        /* <DEDUP_REMOVED lines=18> */
[----:B------:R-:W-:Y:S01]  /*108a0*/  SEL R134, R135, R134, P0 ;  /* 0x0000008687867207 */ /* 0x000fe20000000000 */
[----:B---3--:R-:W-:-:S03]  /*108b0*/  IMAD.WIDE R12, R4, 0x2, R36 ;  /* 0x00000002040c7825 */ /* 0x008fc600078e0224 */
[----:B------:R-:W-:-:S04]  /*108c0*/  IADD3 R21, P5, R12, 0x20, RZ ;  /* 0x000000200c157810 */ /* 0x000fc80007fbe0ff */
[----:B------:R-:W-:Y:S02]  /*108d0*/  LOP3.LUT R0, R21, 0x180, RZ, 0xc0, !PT ;  /* 0x0000018015007812 */ /* 0x000fe400078ec0ff */
[----:B------:R-:W-:Y:S02]  /*108e0*/  IADD3 R89, P2, R12, 0x6000, RZ ;  /* 0x000060000c597810 */ /* 0x000fe40007f5e0ff */
[----:B------:R-:W-:Y:S02]  /*108f0*/  SHF.R.U64 R0, R0, 0x3, RZ ;  /* 0x0000000300007819 */ /* 0x000fe400000012ff */
[C---:B------:R-:W-:Y:S02]  /*10900*/  IADD3 R24, P1, R12.reuse, 0x6020, RZ ;  /* 0x000060200c187810 */ /* 0x040fe40007f3e0ff */
[C---:B------:R-:W-:Y:S02]  /*10910*/  IADD3 R35, P4, R12.reuse, 0x3000, RZ ;  /* 0x000030000c237810 */ /* 0x040fe40007f9e0ff */
[----:B------:R-:W-:-:S02]  /*10920*/  LOP3.LUT R5, R12, 0x180, RZ, 0xc0, !PT ;  /* 0x000001800c057812 */ /* 0x000fc400078ec0ff */
[----:B------:R-:W-:Y:S02]  /*10930*/  LOP3.LUT R14, R0, R21, RZ, 0x3c, !PT ;  /* 0x00000015000e7212 */ /* 0x000fe400078e3cff */
[----:B------:R-:W-:Y:S02]  /*10940*/  LOP3.LUT R4, R89, 0x180, RZ, 0xc0, !PT ;  /* 0x0000018059047812 */ /* 0x000fe400078ec0ff */
[----:B------:R-:W-:Y:S02]  /*10950*/  IADD3 R87, P3, R12, 0x3020, RZ ;  /* 0x000030200c577810 */ /* 0x000fe40007f7e0ff */
[----:B------:R-:W-:Y:S02]  /*10960*/  LOP3.LUT R21, R24, 0x180, RZ, 0xc0, !PT ;  /* 0x0000018018157812 */ /* 0x000fe400078ec0ff */
[----:B------:R-:W-:Y:S02]  /*10970*/  LOP3.LUT R0, R35, 0x180, RZ, 0xc0, !PT ;  /* 0x0000018023007812 */ /* 0x000fe400078ec0ff */
[----:B------:R-:W-:-:S02]  /*10980*/  SHF.R.U64 R5, R5, 0x3, RZ ;  /* 0x0000000305057819 */ /* 0x000fc400000012ff */
[----:B------:R-:W-:Y:S02]  /*10990*/  SHF.R.U64 R4, R4, 0x3, RZ ;  /* 0x0000000304047819 */ /* 0x000fe400000012ff */
[----:B------:R-:W-:Y:S02]  /*109a0*/  LOP3.LUT R2, R87, 0x180, RZ, 0xc0, !PT ;  /* 0x0000018057027812 */ /* 0x000fe400078ec0ff */
[----:B------:R-:W-:Y:S02]  /*109b0*/  SHF.R.U64 R21, R21, 0x3, RZ ;  /* 0x0000000315157819 */ /* 0x000fe400000012ff */
[----:B------:R-:W-:Y:S02]  /*109c0*/  SHF.R.U64 R0, R0, 0x3, RZ ;  /* 0x0000000300007819 */ /* 0x000fe400000012ff */
[----:B------:R-:W-:Y:S01]  /*109d0*/  LOP3.LUT R12, R5, R12, RZ, 0x3c, !PT ;  /* 0x0000000c050c7212 */ /* 0x000fe200078e3cff */
[--C-:B------:R-:W-:Y:S01]  /*109e0*/  IMAD.X R5, RZ, RZ, R13.reuse, P1 ;  /* 0x000000ffff057224 */ /* 0x100fe200008e060d */
[----:B------:R-:W-:Y:S01]  /*109f0*/  LOP3.LUT R6, R4, R89, RZ, 0x3c, !PT ;  /* 0x0000005904067212 */ /* 0x000fe200078e3cff */
[--C-:B------:R-:W-:Y:S01]  /*10a00*/  IMAD.X R11, RZ, RZ, R13.reuse, P4 ;  /* 0x000000ffff0b7224 */ /* 0x100fe200020e060d */
[----:B------:R-:W-:Y:S01]  /*10a10*/  SHF.R.U64 R2, R2, 0x3, RZ ;  /* 0x0000000302027819 */ /* 0x000fe200000012ff */
[----:B--2---:R0:W-:Y:S01]  /*10a20*/  SHFL.IDX PT, R68, R51, R40, 0x1c1f ;  /* 0x001c1f2833447589 */ /* 0x0041e200000e0000 */
[----:B------:R-:W-:Y:S01]  /*10a30*/  LOP3.LUT R4, R21, R24, RZ, 0x3c, !PT ;  /* 0x0000001815047212 */ /* 0x000fe200078e3cff */
[--C-:B------:R-:W-:Y:S01]  /*10a40*/  IMAD.X R7, RZ, RZ, R13.reuse, P2 ;  /* 0x000000ffff077224 */ /* 0x100fe200010e060d */
[----:B------:R-:W-:Y:S01]  /*10a50*/  LOP3.LUT R10, R0, R35, RZ, 0x3c, !PT ;  /* 0x00000023000a7212 */ /* 0x000fe200078e3cff */
[--C-:B------:R-:W-:Y:S01]  /*10a60*/  IMAD.X R9, RZ, RZ, R13.reuse, P3 ;  /* 0x000000ffff097224 */ /* 0x100fe200018e060d */
[----:B------:R-:W-:Y:S01]  /*10a70*/  LOP3.LUT R8, R2, R87, RZ, 0x3c, !PT ;  /* 0x0000005702087212 */ /* 0x000fe200078e3cff */
[----:B------:R-:W-:Y:S01]  /*10a80*/  IMAD.X R15, RZ, RZ, R13, P5 ;  /* 0x000000ffff0f7224 */ /* 0x000fe200028e060d */
[----:B------:R-:W-:-:S02]  /*10a90*/  MOV R24, R4 ;  /* 0x0000000400187202 */ /* 0x000fc40000000f00 */
[----:B0-----:R-:W-:Y:S01]  /*10aa0*/  LOP3.LUT R51, R40, 0x2, RZ, 0x3c, !PT ;  /* 0x0000000228337812 */ /* 0x001fe200078e3cff */
[----:B------:R-:W-:Y:S01]  /*10ab0*/  SHFL.IDX PT, R4, R61, R40, 0x1c1f ;  /* 0x001c1f283d047589 */ /* 0x000fe200000e0000 */
[----:B------:R-:W-:Y:S02]  /*10ac0*/  MOV R86, R10 ;  /* 0x0000000a00567202 */ /* 0x000fe40000000f00 */
[----:B------:R-:W-:Y:S01]  /*10ad0*/  MOV R0, R12 ;  /* 0x0000000c00007202 */ /* 0x000fe20000000f00 */
[----:B------:R-:W-:Y:S01]  /*10ae0*/  SHFL.IDX PT, R10, R45, R40, 0x1c1f ;  /* 0x001c1f282d0a7589 */ /* 0x000fe200000e0000 */
[----:B------:R-:W-:Y:S02]  /*10af0*/  MOV R21, R6 ;  /* 0x0000000600157202 */ /* 0x000fe40000000f00 */
[----:B------:R-:W-:Y:S01]  /*10b00*/  MOV R2, R8 ;  /* 0x0000000800027202 */ /* 0x000fe20000000f00 */
[----:B------:R-:W-:Y:S04]  /*10b10*/  SHFL.IDX PT, R60, R47, R40, 0x1c1f ;  /* 0x001c1f282f3c7589 */ /* 0x000fe800000e0000 */
[----:B------:R-:W0:Y:S01]  /*10b20*/  SHFL.IDX PT, R61, R28, R51, 0x1c1f ;  /* 0x001c1f331c3d7589 */ /* 0x000e2200000e0000 */
[----:B------:R-:W-:-:S03]  /*10b30*/  MOV R35, R14 ;  /* 0x0000000e00237202 */ /* 0x000fc60000000f00 */
[----:B------:R-:W-:Y:S04]  /*10b40*/  SHFL.IDX PT, R13, R41, R40, 0x1c1f ;  /* 0x001c1f28290d7589 */ /* 0x000fe800000e0000 */
[----:B------:R-:W-:Y:S04]  /*10b50*/  SHFL.IDX PT, R12, R39, R40, 0x1c1f ;  /* 0x001c1f28270c7589 */ /* 0x000fe800000e0000 */
[----:B------:R-:W-:Y:S04]  /*10b60*/  SHFL.IDX PT, R6, R53, R40, 0x1c1f ;  /* 0x001c1f2835067589 */ /* 0x000fe800000e0000 */
[----:B------:R-:W1:Y:S04]  /*10b70*/  SHFL.IDX PT, R45, R43, R51, 0x1c1f ;  /* 0x001c1f332b2d7589 */ /* 0x000e6800000e0000 */
[----:B------:R-:W-:Y:S04]  /*10b80*/  SHFL.IDX PT, R9, R49, R40, 0x1c1f ;  /* 0x001c1f2831097589 */ /* 0x000fe800000e0000 */
[----:B------:R-:W-:Y:S04]  /*10b90*/  SHFL.IDX PT, R63, R63, R40, 0x1c1f ;  /* 0x001c1f283f3f7589 */ /* 0x000fe800000e0000 */
[----:B------:R-:W-:Y:S04]  /*10ba0*/  SHFL.IDX PT, R65, R65, R40, 0x1c1f ;  /* 0x001c1f2841417589 */ /* 0x000fe800000e0000 */
[----:B------:R-:W-:Y:S04]  /*10bb0*/  SHFL.IDX PT, R41, R85, R40, 0x1c1f ;  /* 0x001c1f2855297589 */ /* 0x000fe800000e0000 */
[----:B------:R-:W2:Y:S04]  /*10bc0*/  SHFL.IDX PT, R50, R42, R51, 0x1c1f ;  /* 0x001c1f332a327589 */ /* 0x000ea800000e0000 */
[----:B------:R-:W-:Y:S04]  /*10bd0*/  SHFL.IDX PT, R53, R29, R51, 0x1c1f ;  /* 0x001c1f331d357589 */ /* 0x000fe800000e0000 */
[----:B------:R-:W-:Y:S04]  /*10be0*/  SHFL.IDX PT, R62, R31, R51, 0x1c1f ;  /* 0x001c1f331f3e7589 */ /* 0x000fe800000e0000 */
[----:B------:R-:W3:Y:S04]  /*10bf0*/  SHFL.IDX PT, R38, R38, R51, 0x1c1f ;  /* 0x001c1f3326267589 */ /* 0x000ee800000e0000 */
[----:B------:R-:W4:Y:S04]  /*10c00*/  SHFL.IDX PT, R94, R94, R51, 0x1c1f ;  /* 0x001c1f335e5e7589 */ /* 0x000f2800000e0000 */
[----:B------:R-:W-:Y:S04]  /*10c10*/  SHFL.IDX PT, R33, R33, R40, 0x1c1f ;  /* 0x001c1f2821217589 */ /* 0x000fe800000e0000 */
[----:B------:R-:W-:Y:S04]  /*10c20*/  SHFL.IDX PT, R84, R59, R40, 0x1c1f ;  /* 0x001c1f283b547589 */ /* 0x000fe800000e0000 */
[----:B------:R-:W-:Y:S04]  /*10c30*/  SHFL.IDX PT, R67, R67, R40, 0x1c1f ;  /* 0x001c1f2843437589 */ /* 0x000fe800000e0000 */
[----:B------:R-:W-:Y:S04]  /*10c40*/  SHFL.IDX PT, R69, R69, R40, 0x1c1f ;  /* 0x001c1f2845457589 */ /* 0x000fe800000e0000 */
[----:B------:R-:W-:Y:S04]  /*10c50*/  SHFL.IDX PT, R71, R71, R40, 0x1c1f ;  /* 0x001c1f2847477589 */ /* 0x000fe800000e0000 */
[----:B------:R-:W-:Y:S04]  /*10c60*/  SHFL.IDX PT, R73, R73, R40, 0x1c1f ;  /* 0x001c1f2849497589 */ /* 0x000fe800000e0000 */
[----:B------:R-:W-:Y:S04]  /*10c70*/  SHFL.IDX PT, R8, R81, R40, 0x1c1f ;  /* 0x001c1f2851087589 */ /* 0x000fe800000e0000 */
[----:B------:R-:W4:Y:S04]  /*10c80*/  SHFL.IDX PT, R30, R30, R51, 0x1c1f ;  /* 0x001c1f331e1e7589 */ /* 0x000f2800000e0000 */
[----:B------:R-:W4:Y:S04]  /*10c90*/  SHFL.IDX PT, R98, R98, R51, 0x1c1f ;  /* 0x001c1f3362627589 */ /* 0x000f2800000e0000 */
[----:B------:R-:W-:Y:S04]  /*10ca0*/  SHFL.IDX PT, R85, R48, R51, 0x1c1f ;  /* 0x001c1f3330557589 */ /* 0x000fe800000e0000 */
[----:B------:R-:W4:Y:S04]  /*10cb0*/  SHFL.IDX PT, R102, R102, R51, 0x1c1f ;  /* 0x001c1f3366667589 */ /* 0x000f2800000e0000 */
[----:B------:R-:W-:Y:S04]  /*10cc0*/  SHFL.IDX PT, R110, R110, R51, 0x1c1f ;  /* 0x001c1f336e6e7589 */ /* 0x000fe800000e0000 */
[----:B------:R-:W4:Y:S04]  /*10cd0*/  SHFL.IDX PT, R106, R106, R51, 0x1c1f ;  /* 0x001c1f336a6a7589 */ /* 0x000f2800000e0000 */
[----:B------:R-:W-:Y:S04]  /*10ce0*/  SHFL.IDX PT, R75, R75, R40, 0x1c1f ;  /* 0x001c1f284b4b7589 */ /* 0x000fe800000e0000 */
[----:B------:R-:W-:Y:S04]  /*10cf0*/  SHFL.IDX PT, R77, R77, R40, 0x1c1f ;  /* 0x001c1f284d4d7589 */ /* 0x000fe800000e0000 */
[----:B------:R-:W-:Y:S04]  /*10d00*/  SHFL.IDX PT, R80, R79, R40, 0x1c1f ;  /* 0x001c1f284f507589 */ /* 0x000fe800000e0000 */
[----:B------:R-:W4:Y:S04]  /*10d10*/  SHFL.IDX PT, R81, R32, R51, 0x1c1f ;  /* 0x001c1f3320517589 */ /* 0x000f2800000e0000 */
[----:B------:R-:W-:Y:S04]  /*10d20*/  SHFL.IDX PT, R118, R118, R51, 0x1c1f ;  /* 0x001c1f3376767589 */ /* 0x000fe800000e0000 */
[----:B------:R-:W4:Y:S04]  /*10d30*/  SHFL.IDX PT, R114, R114, R51, 0x1c1f ;  /* 0x001c1f3372727589 */ /* 0x000f2800000e0000 */
[----:B------:R-:W-:Y:S04]  /*10d40*/  SHFL.IDX PT, R5, R57, R40, 0x1c1f ;  /* 0x001c1f2839057589 */ /* 0x000fe800000e0000 */
[----:B------:R-:W-:Y:S04]  /*10d50*/  SHFL.IDX PT, R7, R83, R40, 0x1c1f ;  /* 0x001c1f2853077589 */ /* 0x000fe800000e0000 */
[----:B------:R3:W4:Y:S04]  /*10d60*/  SHFL.IDX PT, R79, R44, R51, 0x1c1f ;  /* 0x001c1f332c4f7589 */ /* 0x00072800000e0000 */
[----:B------:R3:W4:Y:S04]  /*10d70*/  SHFL.IDX PT, R14, R46, R51, 0x1c1f ;  /* 0x001c1f332e0e7589 */ /* 0x00072800000e0000 */
[----:B------:R-:W4:Y:S04]  /*10d80*/  SHFL.IDX PT, R11, R132, R51, 0x1c1f ;  /* 0x001c1f33840b7589 */ /* 0x000f2800000e0000 */
[----:B------:R-:W4:Y:S04]  /*10d90*/  SHFL.IDX PT, R130, R130, R51, 0x1c1f ;  /* 0x001c1f3382827589 */ /* 0x000f2800000e0000 */
[----:B------:R-:W4:Y:S04]  /*10da0*/  SHFL.IDX PT, R29, R126, R51, 0x1c1f ;  /* 0x001c1f337e1d7589 */ /* 0x000f2800000e0000 */
[----:B------:R-:W-:Y:S04]  /*10db0*/  SHFL.IDX PT, R76, R55, R40, 0x1c1f ;  /* 0x001c1f28374c7589 */ /* 0x000fe800000e0000 */
[----:B------:R-:W4:Y:S04]  /*10dc0*/  SHFL.IDX PT, R15, R34, R51, 0x1c1f ;  /* 0x001c1f33220f7589 */ /* 0x000f2800000e0000 */
[----:B------:R-:W4:Y:S04]  /*10dd0*/  SHFL.IDX PT, R31, R122, R51, 0x1c1f ;  /* 0x001c1f337a1f7589 */ /* 0x000f2800000e0000 */
[----:B------:R4:W4:Y:S01]  /*10de0*/  SHFL.IDX PT, R134, R134, R51, 0x1c1f ;  /* 0x001c1f3386867589 */ /* 0x00092200000e0000 */
[----:B0-----:R-:W-:-:S02]  /*10df0*/  SEL R58, R60, R61, P0 ;  /* 0x0000003d3c3a7207 */ /* 0x001fc40000000000 */
[----:B-1----:R-:W-:Y:S02]  /*10e00*/  SEL R43, R12, R45, P0 ;  /* 0x0000002d0c2b7207 */ /* 0x002fe40000000000 */
[----:B------:R-:W-:Y:S02]  /*10e10*/  SEL R60, R61, R60, P0 ;  /* 0x0000003c3d3c7207 */ /* 0x000fe40000000000 */
[----:B--2---:R-:W-:Y:S02]  /*10e20*/  SEL R42, R13, R50, P0 ;  /* 0x000000320d2a7207 */ /* 0x004fe40000000000 */
[----:B---3--:R-:W-:Y:S02]  /*10e30*/  SEL R44, R50, R13, P0 ;  /* 0x0000000d322c7207 */ /* 0x008fe40000000000 */
[----:B------:R-:W-:Y:S02]  /*10e40*/  SEL R45, R45, R12, P0 ;  /* 0x0000000c2d2d7207 */ /* 0x000fe40000000000 */
[----:B------:R-:W-:-:S02]  /*10e50*/  SEL R46, R63, R38, P0 ;  /* 0x000000263f2e7207 */ /* 0x000fc40000000000 */
[----:B------:R-:W-:Y:S02]  /*10e60*/  SEL R48, R38, R63, P0 ;  /* 0x0000003f26307207 */ /* 0x000fe40000000000 */
[----:B----4-:R-:W-:Y:S02]  /*10e70*/  SEL R47, R65, R94, P0 ;  /* 0x0000005e412f7207 */ /* 0x010fe40000000000 */
        /* <DEDUP_REMOVED lines=33> */
[----:B------:R-:W-:-:S02]  /*11090*/  F2FP.BF16.F32.PACK_AB R4, R43, R42 ;  /* 0x0000002a2b04723e */ /* 0x000fc400000010ff */
[----:B------:R-:W-:Y:S02]  /*110a0*/  F2FP.BF16.F32.PACK_AB R5, R47, R46 ;  /* 0x0000002e2f05723e */ /* 0x000fe400000010ff */
[----:B------:R-:W-:Y:S02]  /*110b0*/  F2FP.BF16.F32.PACK_AB R6, R45, R44 ;  /* 0x0000002c2d06723e */ /* 0x000fe400000010ff */
[----:B------:R-:W-:Y:S02]  /*110c0*/  F2FP.BF16.F32.PACK_AB R7, R49, R48 ;  /* 0x000000303107723e */ /* 0x000fe400000010ff */
[----:B------:R-:W-:Y:S02]  /*110d0*/  F2FP.BF16.F32.PACK_AB R8, R51, R50 ;  /* 0x000000323308723e */ /* 0x000fe400000010ff */
[----:B------:R-:W-:Y:S02]  /*110e0*/  F2FP.BF16.F32.PACK_AB R9, R55, R54 ;  /* 0x000000363709723e */ /* 0x000fe400000010ff */
[----:B------:R-:W-:-:S02]  /*110f0*/  F2FP.BF16.F32.PACK_AB R10, R53, R52 ;  /* 0x00000034350a723e */ /* 0x000fc400000010ff */
[----:B------:R-:W-:Y:S02]  /*11100*/  F2FP.BF16.F32.PACK_AB R11, R57, R56 ;  /* 0x00000038390b723e */ /* 0x000fe400000010ff */
[----:B------:R-:W-:Y:S02]  /*11110*/  SEL R74, R76, R15, P0 ;  /* 0x0000000f4c4a7207 */ /* 0x000fe40000000000 */
[----:B------:R-:W-:Y:S02]  /*11120*/  SEL R78, R80, R31, P0 ;  /* 0x0000001f504e7207 */ /* 0x000fe40000000000 */
[----:B------:R-:W-:Y:S02]  /*11130*/  SEL R39, R41, R134, P0 ;  /* 0x0000008629277207 */ /* 0x000fe40000000000 */
[----:B------:R-:W-:Y:S02]  /*11140*/  SEL R76, R15, R76, P0 ;  /* 0x0000004c0f4c7207 */ /* 0x000fe40000000000 */
[----:B------:R-:W-:Y:S01]  /*11150*/  SEL R80, R31, R80, P0 ;  /* 0x000000501f507207 */ /* 0x000fe20000000000 */
[----:B------:R-:W-:Y:S01]  /*11160*/  STSM.16.M88.4 [R0], R4 ;  /* 0x0000000400007844 */ /* 0x000fe20000000200 */
[----:B------:R-:W-:-:S02]  /*11170*/  SEL R41, R134, R41, P0 ;  /* 0x0000002986297207 */ /* 0x000fc40000000000 */
[----:B------:R-:W-:Y:S01]  /*11180*/  F2FP.BF16.F32.PACK_AB R12, R59, R58 ;  /* 0x0000003a3b0c723e */ /* 0x000fe200000010ff */
[----:B------:R0:W-:Y:S01]  /*11190*/  STSM.16.M88.4 [R35], R8 ;  /* 0x0000000823007844 */ /* 0x0001e20000000200 */
[----:B------:R-:W-:Y:S02]  /*111a0*/  F2FP.BF16.F32.PACK_AB R13, R63, R62 ;  /* 0x0000003e3f0d723e */ /* 0x000fe400000010ff */
[----:B------:R-:W-:Y:S02]  /*111b0*/  F2FP.BF16.F32.PACK_AB R14, R61, R60 ;  /* 0x0000003c3d0e723e */ /* 0x000fe400000010ff */
[----:B------:R-:W-:Y:S02]  /*111c0*/  F2FP.BF16.F32.PACK_AB R15, R65, R64 ;  /* 0x00000040410f723e */ /* 0x000fe400000010ff */
[----:B------:R-:W-:Y:S02]  /*111d0*/  F2FP.BF16.F32.PACK_AB R28, R67, R66 ;  /* 0x00000042431c723e */ /* 0x000fe400000010ff */
[----:B------:R-:W-:-:S02]  /*111e0*/  F2FP.BF16.F32.PACK_AB R29, R71, R70 ;  /* 0x00000046471d723e */ /* 0x000fc400000010ff */
[----:B------:R-:W-:Y:S02]  /*111f0*/  F2FP.BF16.F32.PACK_AB R30, R69, R68 ;  /* 0x00000044451e723e */ /* 0x000fe400000010ff */
[----:B------:R-:W-:Y:S02]  /*11200*/  F2FP.BF16.F32.PACK_AB R31, R73, R72 ;  /* 0x00000048491f723e */ /* 0x000fe400000010ff */
[----:B------:R-:W-:Y:S02]  /*11210*/  F2FP.BF16.F32.PACK_AB R32, R75, R74 ;  /* 0x0000004a4b20723e */ /* 0x000fe400000010ff */
[----:B------:R-:W-:Y:S02]  /*11220*/  F2FP.BF16.F32.PACK_AB R33, R79, R78 ;  /* 0x0000004e4f21723e */ /* 0x000fe400000010ff */
[----:B------:R-:W-:Y:S02]  /*11230*/  F2FP.BF16.F32.PACK_AB R34, R77, R76 ;  /* 0x0000004c4d22723e */ /* 0x000fe400000010ff */
[----:B0-----:R-:W-:-:S02]  /*11240*/  F2FP.BF16.F32.PACK_AB R35, R81, R80 ;  /* 0x000000505123723e */ /* 0x001fc400000010ff */
[----:B------:R-:W-:Y:S02]  /*11250*/  F2FP.BF16.F32.PACK_AB R4, R83, R82 ;  /* 0x000000525304723e */ /* 0x000fe400000010ff */
[----:B------:R-:W-:Y:S02]  /*11260*/  F2FP.BF16.F32.PACK_AB R5, R39, R38 ;  /* 0x000000262705723e */ /* 0x000fe400000010ff */
[----:B------:R-:W-:Y:S02]  /*11270*/  F2FP.BF16.F32.PACK_AB R6, R85, R84 ;  /* 0x000000545506723e */ /* 0x000fe400000010ff */
[----:B------:R-:W-:Y:S01]  /*11280*/  F2FP.BF16.F32.PACK_AB R7, R41, R40 ;  /* 0x000000282907723e */ /* 0x000fe200000010ff */
[----:B------:R0:W-:Y:S04]  /*11290*/  STSM.16.M88.4 [R86], R12 ;  /* 0x0000000c56007844 */ /* 0x0001e80000000200 */
[----:B------:R-:W-:Y:S04]  /*112a0*/  STSM.16.M88.4 [R2], R28 ;  /* 0x0000001c02007844 */ /* 0x000fe80000000200 */
[----:B------:R1:W-:Y:S04]  /*112b0*/  STSM.16.M88.4 [R21], R32 ;  /* 0x0000002015007844 */ /* 0x0003e80000000200 */
[----:B------:R2:W-:Y:S01]  /*112c0*/  STSM.16.M88.4 [R24], R4 ;  /* 0x0000000418007844 */ /* 0x0005e20000000200 */
[----:B------:R-:W-:-:S02]  /*112d0*/  ISETP.NE.U32.AND P0, PT, RZ, UR4, PT ;  /* 0x00000004ff007c0c */ /* 0x000fc4000bf05070 */
[----:B------:R-:W-:Y:S01]  /*112e0*/  IADD3 R8, P1, R97, UR4, RZ ;  /* 0x0000000461087c10 */ /* 0x000fe2000ff3e0ff */
[----:B------:R-:W-:Y:S01]  /*112f0*/  IMAD.MOV.U32 R0, RZ, RZ, RZ ;  /* 0x000000ffff007224 */ /* 0x000fe200078e00ff */
[----:B------:R-:W-:Y:S01]  /*11300*/  BAR.SYNC.DEFER_BLOCKING 0x1, 0x180 ;  /* 0x0046000000007b1d */ /* 0x000fe20000010000 */
[----:B------:R-:W-:Y:S02]  /*11310*/  ISETP.NE.AND.EX P0, PT, RZ, UR5, PT, P0 ;  /* 0x00000005ff007c0c */ /* 0x000fe4000bf05300 */
[----:B------:R-:W-:Y:S02]  /*11320*/  IADD3.X R9, R95, UR5, RZ, P1, !PT ;  /* 0x000000055f097c10 */ /* 0x000fe40008ffe4ff */
[----:B------:R-:W-:-:S03]  /*11330*/  ISETP.GT.AND P3, PT, R88, 0x1, PT ;  /* 0x000000015800780c */ /* 0x000fc60003f64270 */
[----:B0-----:R-:W0:Y:S08]  /*11340*/  LDC.64 R14, c[0x0][0xba8] ;  /* 0x0002ea00ff0e7b82 */ /* 0x001e300000000a00 */
[----:B-1----:R-:W1:Y:S01]  /*11350*/  LDC R21, c[0x0][0xbe8] ;  /* 0x0002fa00ff157b82 */ /* 0x002e620000000800 */
[----:B------:R-:W3:Y:S01]  /*11360*/  @P0 LDG.E R0, desc[UR40][R8.64] ;  /* 0x0000002808000981 */ /* 0x000ee2000c1e1900 */
[----:B--2---:R-:W-:-:S05]  /*11370*/  IMAD.MOV.U32 R24, RZ, RZ, 0x9b8 ;  /* 0x000009b8ff187424 */ /* 0x004fca00078e00ff */
[----:B------:R-:W-:Y:S01]  /*11380*/  SEL R24, R24, 0x978, P3 ;  /* 0x0000097818187807 */ /* 0x000fe20001800000 */
[----:B------:R-:W-:Y:S01]  /*11390*/  IMAD R28, R91, 0xc0, R92 ;  /* 0x000000c05b1c7824 */ /* 0x000fe200078e025c */
[----:B------:R-:W-:Y:S01]  /*113a0*/  ISETP.NE.U32.AND P1, PT, RZ, UR6, PT ;  /* 0x00000006ff007c0c */ /* 0x000fe2000bf25070 */
[----:B0-----:R-:W0:Y:S08]  /*113b0*/  @!P3 LDC R14, c[0x0][0xb50] ;  /* 0x0002d400ff0ebb82 */ /* 0x001e300000000800 */
[----:B------:R-:W2:Y:S01]  /*113c0*/  LDC.64 R6, c[0x0][R24+0x220] ;  /* 0x0000880018067b82 */ /* 0x000ea20000000a00 */
[----:B------:R-:W-:-:S07]  /*113d0*/  ISETP.NE.AND.EX P1, PT, RZ, UR7, PT, P1 ;  /* 0x00000007ff007c0c */ /* 0x000fce000bf25310 */
[----:B------:R-:W4:Y:S01]  /*113e0*/  LDC.64 R10, c[0x0][R24+0x218] ;  /* 0x00008600180a7b82 */ /* 0x000f220000000a00 */
[----:B-1----:R-:W-:-:S07]  /*113f0*/  ISETP.NE.AND P4, PT, R21, 0x1, PT ;  /* 0x000000011500780c */ /* 0x002fce0003f85270 */
[----:B------:R-:W1:Y:S01]  /*11400*/  LDC.64 R12, c[0x0][R24+0x228] ;  /* 0x00008a00180c7b82 */ /* 0x000e620000000a00 */
[----:B------:R-:W-:Y:S01]  /*11410*/  @P1 IADD3 R4, P2, R97, UR6, RZ ;  /* 0x0000000661041c10 */ /* 0x000fe2000ff5e0ff */
[----:B------:R-:W-:Y:S02]  /*11420*/  ULDC UR6, c[0x0][0xa88] ;  /* 0x0002a20000067ab9 */ /* 0x000fe40000000800 */
[----:B------:R-:W-:Y:S01]  /*11430*/  IMAD.U32 R30, RZ, RZ, UR6 ;  /* 0x00000006ff1e7e24 */ /* 0x000fe2000f8e00ff */
[----:B------:R-:W-:-:S03]  /*11440*/  @P1 IADD3.X R5, R95, UR7, RZ, P2, !PT ;  /* 0x000000075f051c10 */ /* 0x000fc600097fe4ff */
[----:B------:R-:W0:Y:S02]  /*11450*/  @P4 LDC R35, c[0x0][0xbec] ;  /* 0x0002fb00ff234b82 */ /* 0x000e240000000800 */
[----:B------:R2:W5:Y:S01]  /*11460*/  @P1 LDG.E R30, desc[UR40][R4.64] ;  /* 0x00000028041e1981 */ /* 0x000562000c1e1900 */
[----:B------:R-:W-:-:S05]  /*11470*/  ISETP.NE.U32.AND P2, PT, RZ, UR4, PT ;  /* 0x00000004ff007c0c */ /* 0x000fca000bf45070 */
[----:B------:R-:W0:Y:S08]  /*11480*/  @P4 LDC R87, c[0x0][0xbf0] ;  /* 0x0002fc00ff574b82 */ /* 0x000e300000000800 */
[----:B--2---:R2:W2:Y:S01]  /*11490*/  LDC.64 R4, c[0x0][R24+0x210] ;  /* 0x0000840018047b82 */ /* 0x0044a20000000a00 */
[----:B------:R-:W-:-:S04]  /*114a0*/  ISETP.NE.AND.EX P2, PT, RZ, UR5, PT, P2 ;  /* 0x00000005ff007c0c */ /* 0x000fc8000bf45320 */
[----:B------:R-:W-:Y:S02]  /*114b0*/  SEL R2, R96, RZ, !P2 ;  /* 0x000000ff60027207 */ /* 0x000fe40005000000 */
[----:B------:R-:W-:Y:S01]  /*114c0*/  SEL R29, R93, RZ, !P2 ;  /* 0x000000ff5d1d7207 */ /* 0x000fe20005000000 */
[----:B------:R-:W2:Y:S02]  /*114d0*/  @!P3 LDC R15, c[0x0][0xb54] ;  /* 0x0002d500ff0fbb82 */ /* 0x000ea40000000800 */
[----:B------:R-:W-:-:S04]  /*114e0*/  IMAD R7, R7, R2, RZ ;  /* 0x0000000207077224 */ /* 0x000fc800078e02ff */
[----:B------:R-:W-:Y:S02]  /*114f0*/  IMAD R33, R6, R29, R7 ;  /* 0x0000001d06217224 */ /* 0x000fe400078e0207 */
[-C--:B----4-:R-:W-:Y:S02]  /*11500*/  IMAD R31, R11, R22.reuse, RZ ;  /* 0x000000160b1f7224 */ /* 0x090fe400078e02ff */
[----:B------:R-:W-:-:S04]  /*11510*/  IMAD.WIDE.U32 R10, R10, R22, RZ ;  /* 0x000000160a0a7225 */ /* 0x000fc800078e00ff */
[----:B------:R-:W-:Y:S01]  /*11520*/  IMAD.WIDE.U32 R6, R6, R2, RZ ;  /* 0x0000000206067225 */ /* 0x000fe200078e00ff */
[----:B------:R-:W-:-:S03]  /*11530*/  SEL R29, R90, RZ, P3 ;  /* 0x000000ff5a1d7207 */ /* 0x000fc60001800000 */
[----:B------:R-:W-:Y:S02]  /*11540*/  IMAD.IADD R33, R7, 0x1, R33 ;  /* 0x0000000107217824 */ /* 0x000fe400078e0221 */
[----:B------:R-:W-:Y:S01]  /*11550*/  IMAD.MOV.U32 R7, RZ, RZ, R28 ;  /* 0x000000ffff077224 */ /* 0x000fe200078e001c */
[----:B------:R-:W-:Y:S01]  /*11560*/  IADD3 R11, R11, R31, RZ ;  /* 0x0000001f0b0b7210 */ /* 0x000fe20007ffe0ff */
[-C--:B-1----:R-:W-:Y:S02]  /*11570*/  IMAD R31, R13, R29.reuse, RZ ;  /* 0x0000001d0d1f7224 */ /* 0x082fe400078e02ff */
[----:B------:R-:W-:-:S04]  /*11580*/  IMAD.WIDE.U32 R12, R12, R29, RZ ;  /* 0x0000001d0c0c7225 */ /* 0x000fc800078e00ff */
[----:B------:R-:W-:Y:S01]  /*11590*/  IMAD.IADD R31, R13, 0x1, R31 ;  /* 0x000000010d1f7824 */ /* 0x000fe200078e021f */
[--C-:B---3--:R-:W-:Y:S01]  /*115a0*/  IADD3 R10, P2, P5, R6, R10, R0.reuse ;  /* 0x0000000a060a7210 */ /* 0x108fe20007d5e000 */
[----:B0-----:R-:W-:Y:S01]  /*115b0*/  @P4 IMAD.HI.U32 R6, R28, R35, RZ ;  /* 0x000000231c064227 */ /* 0x001fe200078e00ff */
[----:B------:R-:W-:-:S04]  /*115c0*/  SHF.R.S32.HI R86, RZ, 0x1f, R0 ;  /* 0x0000001fff567819 */ /* 0x000fc80000011400 */
[----:B------:R-:W-:Y:S02]  /*115d0*/  @P4 SHF.R.U32.HI R7, RZ, R87, R6 ;  /* 0x00000057ff074219 */ /* 0x000fe40000011606 */
[----:B------:R-:W-:-:S03]  /*115e0*/  IADD3.X R11, R33, R11, R86, P2, P5 ;  /* 0x0000000b210b7210 */ /* 0x000fc600017ea456 */
[--C-:B--2---:R-:W-:Y:S01]  /*115f0*/  IMAD.MOV R24, RZ, RZ, -R7.reuse ;  /* 0x000000ffff187224 */ /* 0x104fe200078e0a07 */
[----:B------:R-:W-:Y:S02]  /*11600*/  IADD3 R12, P2, P5, R7, R10, R12 ;  /* 0x0000000a070c7210 */ /* 0x000fe40007d5e00c */
[----:B------:R-:W-:Y:S01]  /*11610*/  SHF.R.S32.HI R6, RZ, 0x1f, R7 ;  /* 0x0000001fff067819 */ /* 0x000fe20000011407 */
[----:B------:R-:W-:-:S03]  /*11620*/  IMAD R7, R21, R24, R28 ;  /* 0x0000001815077224 */ /* 0x000fc600078e021c */
[----:B------:R-:W-:Y:S01]  /*11630*/  IADD3.X R13, R6, R11, R31, P2, P5 ;  /* 0x0000000b060d7210 */ /* 0x000fe200017ea41f */
[-C--:B------:R-:W-:Y:S01]  /*11640*/  IMAD R5, R5, R7.reuse, RZ ;  /* 0x0000000705057224 */ /* 0x080fe200078e02ff */
[----:B------:R-:W-:Y:S01]  /*11650*/  SHF.R.S32.HI R11, RZ, 0x1f, R7 ;  /* 0x0000001fff0b7819 */ /* 0x000fe20000011407 */
[----:B------:R-:W-:-:S04]  /*11660*/  IMAD.WIDE.U32 R12, R4, R7, R12 ;  /* 0x00000007040c7225 */ /* 0x000fc800078e000c */
[----:B------:R-:W-:Y:S01]  /*11670*/  IMAD R5, R4, R11, R5 ;  /* 0x0000000b04057224 */ /* 0x000fe200078e0205 */
[----:B------:R-:W-:-:S03]  /*11680*/  LEA R14, P2, R12, R14, 0x2 ;  /* 0x0000000e0c0e7211 */ /* 0x000fc600078410ff */
[----:B------:R-:W-:-:S05]  /*11690*/  IMAD.IADD R4, R13, 0x1, R5 ;  /* 0x000000010d047824 */ /* 0x000fca00078e0205 */
[----:B------:R-:W-:Y:S01]  /*116a0*/  LEA.HI.X R15, R12, R15, R4, 0x2, P2 ;  /* 0x0000000f0c0f7211 */ /* 0x000fe200010f1404 */
[----:B------:R-:W-:Y:S06]  /*116b0*/  @P1 BRA `(.L_x_474) ;  /* 0x0000000000101947 */ /* 0x000fec0003800000 */
[----:B------:R-:W-:Y:S05]  /*116c0*/  @!P0 BRA `(.L_x_474) ;  /* 0x00000000000c8947 */ /* 0x000fea0003800000 */
[----:B------:R-:W2:Y:S04]  /*116d0*/  LDG.E R5, desc[UR40][R8.64] ;  /* 0x0000002808057981 */ /* 0x000ea8000c1e1900 */
[----:B-----5:R-:W2:Y:S02]  /*116e0*/  LDG.E R30, desc[UR40][R8.64+0x4] ;  /* 0x00000428081e7981 */ /* 0x020ea4000c1e1900 */
[----:B--2---:R-:W-:-:S07]  /*116f0*/  IMAD.IADD R30, R30, 0x1, -R5 ;  /* 0x000000011e1e7824 */ /* 0x004fce00078e0a05 */
.L_x_474:
[----:B------:R-:W2:Y:S01]  /*11700*/  LDL R9, [R1+0x9c] ;  /* 0x00009c0001097983 */ /* 0x000ea20000100800 */
[----:B------:R-:W0:Y:S03]  /*11710*/  S2R R4, SR_TID.X ;  /* 0x0000000000047919 */ /* 0x000e260000002100 */
[----:B------:R-:W-:Y:S04]  /*11720*/  SHFL.IDX PT, R5, R15, RZ, 0x1c1f ;  /* 0x001c1fff0f057589 */ /* 0x000fe800000e0000 */
[----:B------:R-:W-:Y:S04]  /*11730*/  SHFL.IDX PT, R6, R14, 0x1, 0x1c1f ;  /* 0x003c1f000e067f89 */ /* 0x000fe800000e0000 */
[----:B------:R-:W-:Y:S01]  /*11740*/  SHFL.IDX PT, R7, R15, 0x1, 0x1c1f ;  /* 0x003c1f000f077f89 */ /* 0x000fe200000e0000 */
[----:B0-----:R-:W-:-:S05]  /*11750*/  VIADD R10, R4, 0xffffff80 ;  /* 0xffffff80040a7836 */ /* 0x001fca0000000000 */
[----:B------:R-:W-:-:S04]  /*11760*/  SHF.R.S32.HI R8, RZ, 0x1f, R10 ;  /* 0x0000001fff087819 */ /* 0x000fc8000001140a */
[----:B------:R-:W-:Y:S01]  /*11770*/  LEA.HI R8, R8, R10, RZ, 0x7 ;  /* 0x0000000a08087211 */ /* 0x000fe200078f38ff */
[----:B------:R-:W0:Y:S03]  /*11780*/  SHFL.IDX PT, R4, R14, RZ, 0x1c1f ;  /* 0x001c1fff0e047589 */ /* 0x000e2600000e0000 */
[----:B------:R-:W-:Y:S01]  /*11790*/  LOP3.LUT R8, R8, 0xffffff80, RZ, 0xc0, !PT ;  /* 0xffffff8008087812 */ /* 0x000fe200078ec0ff */
[----:B-----5:R-:W-:-:S04]  /*117a0*/  IMAD R24, R30, R21, RZ ;  /* 0x000000151e187224 */ /* 0x020fc800078e02ff */
[----:B------:R-:W-:-:S05]  /*117b0*/  IMAD.IADD R8, R10, 0x1, -R8 ;  /* 0x000000010a087824 */ /* 0x000fca00078e0a08 */
[----:B------:R-:W-:Y:S01]  /*117c0*/  LOP3.LUT P0, RZ, R8, 0x3, RZ, 0xc0, !PT ;  /* 0x0000000308ff7812 */ /* 0x000fe2000780c0ff */
[----:B--2---:R-:W-:-:S04]  /*117d0*/  IMAD R9, R91, 0xc0, R9 ;  /* 0x000000c05b097824 */ /* 0x004fc800078e0209 */
[C---:B------:R-:W-:Y:S01]  /*117e0*/  VIADD R11, R9.reuse, 0x8 ;  /* 0x00000008090b7836 */ /* 0x040fe20000000000 */
[----:B------:R-:W-:-:S04]  /*117f0*/  ISETP.GE.OR P1, PT, R9, R24, P0 ;  /* 0x000000180900720c */ /* 0x000fc80000726670 */
[----:B------:R-:W-:-:S09]  /*11800*/  ISETP.GE.OR P0, PT, R11, R24, P0 ;  /* 0x000000180b00720c */ /* 0x000fd20000706670 */
[----:B0-----:R0:W-:Y:S04]  /*11810*/  @!P1 ST.E desc[UR40][R4.64], R3 ;  /* 0x0000000304009985 */ /* 0x0011e8000c101928 */
[----:B------:R0:W-:Y:S01]  /*11820*/  @!P0 ST.E desc[UR40][R6.64], R20 ;  /* 0x0000001406008985 */ /* 0x0001e2000c101928 */
[----:B------:R-:W-:Y:S05]  /*11830*/  @P3 BRA `(.L_x_475) ;  /* 0x00000008001c3947 */ /* 0x000fea0003800000 */
[----:B------:R-:W2:Y:S01]  /*11840*/  LDL R87, [R1+0x38] ;  /* 0x0000380001577983 */ /* 0x000ea20000100800 */
[----:B------:R-:W1:Y:S01]  /*11850*/  @P4 LDC R43, c[0x0][0xbec] ;  /* 0x0002fb00ff2b4b82 */ /* 0x000e620000000800 */
[----:B------:R-:W-:Y:S02]  /*11860*/  ULDC.64 UR4, c[0x0][0xaa0] ;  /* 0x0002a80000047ab9 */ /* 0x000fe40000000a00 */
[----:B------:R3:W5:Y:S04]  /*11870*/  LDL R49, [R1+0xac] ;  /* 0x0000ac0001317983 */ /* 0x0007680000100800 */
[----:B------:R3:W5:Y:S01]  /*11880*/  LDL R48, [R1+0x58] ;  /* 0x0000580001307983 */ /* 0x0007620000100800 */
[----:B------:R-:W4:Y:S03]  /*11890*/  @P4 LDC R45, c[0x0][0xbf0] ;  /* 0x0002fc00ff2d4b82 */ /* 0x000f260000000800 */
[----:B------:R3:W5:Y:S04]  /*118a0*/  LDL R47, [R1+0xa8] ;  /* 0x0000a800012f7983 */ /* 0x0007680000100800 */
[----:B------:R3:W5:Y:S01]  /*118b0*/  LDL R46, [R1+0x60] ;  /* 0x00006000012e7983 */ /* 0x0007620000100800 */
[----:B------:R-:W0:Y:S02]  /*118c0*/  S2R R8, SR_TID.X ;  /* 0x0000000000087919 */ /* 0x000e240000002100 */
[----:B0-----:R-:W-:-:S05]  /*118d0*/  VIADD R89, R8, 0xffffff80 ;  /* 0xffffff8008597836 */ /* 0x001fca0000000000 */
[----:B------:R-:W-:-:S04]  /*118e0*/  SHF.R.S32.HI R88, RZ, 0x1f, R89 ;  /* 0x0000001fff587819 */ /* 0x000fc80000011459 */
[----:B------:R-:W-:-:S04]  /*118f0*/  LEA.HI R88, R88, R89, RZ, 0x2 ;  /* 0x0000005958587211 */ /* 0x000fc800078f10ff */
[----:B------:R-:W-:Y:S02]  /*11900*/  SHF.R.S32.HI R88, RZ, 0x2, R88 ;  /* 0x00000002ff587819 */ /* 0x000fe40000011458 */
[----:B------:R-:W-:-:S04]  /*11910*/  SHF.R.S32.HI R20, RZ, 0x1f, R89 ;  /* 0x0000001fff147819 */ /* 0x000fc80000011459 */
[----:B------:R-:W-:-:S04]  /*11920*/  LEA.HI R20, R20, R89, RZ, 0x2 ;  /* 0x0000005914147211 */ /* 0x000fc800078f10ff */
[----:B------:R-:W-:Y:S01]  /*11930*/  LOP3.LUT R20, R20, 0xfffffffc, RZ, 0xc0, !PT ;  /* 0xfffffffc14147812 */ /* 0x000fe200078ec0ff */
[----:B------:R-:W-:-:S04]  /*11940*/  IMAD.WIDE.U32 R40, R0, UR4, RZ ;  /* 0x0000000400287c25 */ /* 0x000fc8000f8e00ff */
[----:B------:R-:W-:Y:S01]  /*11950*/  IMAD.IADD R20, R89, 0x1, -R20 ;  /* 0x0000000159147824 */ /* 0x000fe200078e0a14 */
[----:B------:R-:W-:Y:S01]  /*11960*/  BSSY B1, `(.L_x_476) ;  /* 0x0000061000017945 */ /* 0x000fe20003800000 */
[----:B--2---:R-:W-:-:S04]  /*11970*/  IMAD R5, R88, 0x20, R87 ;  /* 0x0000002058057824 */ /* 0x004fc800078e0257 */
[----:B------:R-:W-:-:S03]  /*11980*/  IMAD.WIDE R4, R5, 0x2, R36 ;  /* 0x0000000205047825 */ /* 0x000fc600078e0224 */
[----:B------:R-:W-:-:S04]  /*11990*/  IADD3 R6, P5, R4, 0x7800, RZ ;  /* 0x0000780004067810 */ /* 0x000fc80007fbe0ff */
[----:B------:R-:W-:-:S04]  /*119a0*/  LOP3.LUT R3, R6, 0x180, RZ, 0xc0, !PT ;  /* 0x0000018006037812 */ /* 0x000fc800078ec0ff */
[----:B------:R-:W-:-:S04]  /*119b0*/  SHF.R.U64 R3, R3, 0x3, RZ ;  /* 0x0000000303037819 */ /* 0x000fc800000012ff */
[----:B------:R-:W-:Y:S01]  /*119c0*/  LOP3.LUT R36, R3, R6, RZ, 0x3c, !PT ;  /* 0x0000000603247212 */ /* 0x000fe200078e3cff */
[----:B------:R-:W-:-:S04]  /*119d0*/  IMAD R3, R86, UR4, RZ ;  /* 0x0000000456037c24 */ /* 0x000fc8000f8e02ff */
[----:B------:R-:W-:Y:S01]  /*119e0*/  IMAD R3, R0, UR5, R3 ;  /* 0x0000000500037c24 */ /* 0x000fe2000f8e0203 */
[----:B------:R-:W-:Y:S01]  /*119f0*/  ULDC.64 UR4, c[0x0][0xae8] ;  /* 0x0002ba0000047ab9 */ /* 0x000fe20000000a00 */
[----:B------:R-:W-:Y:S02]  /*11a00*/  IMAD R0, R20, 0x60, R88 ;  /* 0x0000006014007824 */ /* 0x000fe400078e0258 */
[----:B------:R-:W-:Y:S02]  /*11a10*/  IMAD.IADD R41, R41, 0x1, R3 ;  /* 0x0000000129297824 */ /* 0x000fe400078e0203 */
[----:B------:R-:W-:Y:S01]  /*11a20*/  IMAD R42, R91, 0xc0, R0 ;  /* 0x000000c05b2a7824 */ /* 0x000fe200078e0200 */
[----:B------:R-:W-:Y:S01]  /*11a30*/  IADD3 R9, P0, R4, 0x1800, RZ ;  /* 0x0000180004097810 */ /* 0x000fe20007f1e0ff */
[----:B------:R-:W-:Y:S01]  /*11a40*/  IMAD.WIDE.U32 R40, R22, UR4, R40 ;  /* 0x0000000416287c25 */ /* 0x000fe2000f8e0028 */
[C---:B------:R-:W-:Y:S02]  /*11a50*/  IADD3 R13, P1, R4.reuse, 0x3000, RZ ;  /* 0x00003000040d7810 */ /* 0x040fe40007f3e0ff */
[----:B------:R-:W-:-:S02]  /*11a60*/  IADD3 R29, P2, R4, 0x4800, RZ ;  /* 0x00004800041d7810 */ /* 0x000fc40007f5e0ff */
[----:B------:R-:W-:Y:S01]  /*11a70*/  IADD3 R33, P3, R4, 0x6000, RZ ;  /* 0x0000600004217810 */ /* 0x000fe20007f7e0ff */
[----:B-1----:R-:W-:Y:S01]  /*11a80*/  @P4 IMAD.HI.U32 R0, R42, R43, RZ ;  /* 0x0000002b2a004227 */ /* 0x002fe200078e00ff */
[----:B------:R-:W-:Y:S02]  /*11a90*/  SHF.R.S32.HI R3, RZ, 0x1f, R2 ;  /* 0x0000001fff037819 */ /* 0x000fe40000011402 */
[----:B------:R-:W-:Y:S01]  /*11aa0*/  LOP3.LUT R8, R9, 0x180, RZ, 0xc0, !PT ;  /* 0x0000018009087812 */ /* 0x000fe200078ec0ff */
[----:B------:R-:W-:Y:S01]  /*11ab0*/  IMAD R41, R22, UR5, R41 ;  /* 0x0000000516297c24 */ /* 0x000fe2000f8e0229 */
[----:B------:R-:W-:Y:S01]  /*11ac0*/  LOP3.LUT R12, R13, 0x180, RZ, 0xc0, !PT ;  /* 0x000001800d0c7812 */ /* 0x000fe200078ec0ff */
[----:B------:R-:W-:Y:S01]  /*11ad0*/  ULDC.64 UR4, c[0x0][0xaf0] ;  /* 0x0002bc0000047ab9 */ /* 0x000fe20000000a00 */
[----:B------:R-:W-:Y:S02]  /*11ae0*/  LOP3.LUT R28, R29, 0x180, RZ, 0xc0, !PT ;  /* 0x000001801d1c7812 */ /* 0x000fe400078ec0ff */
[----:B------:R-:W-:Y:S01]  /*11af0*/  LOP3.LUT R32, R33, 0x180, RZ, 0xc0, !PT ;  /* 0x0000018021207812 */ /* 0x000fe200078ec0ff */
[----:B------:R-:W-:Y:S01]  /*11b00*/  IMAD.MOV.U32 R43, RZ, RZ, R42 ;  /* 0x000000ffff2b7224 */ /* 0x000fe200078e002a */
[----:B------:R-:W-:Y:S01]  /*11b10*/  LOP3.LUT R7, R4, 0x180, RZ, 0xc0, !PT ;  /* 0x0000018004077812 */ /* 0x000fe200078ec0ff */
[----:B------:R-:W-:Y:S01]  /*11b20*/  IMAD R3, R3, UR4, RZ ;  /* 0x0000000403037c24 */ /* 0x000fe2000f8e02ff */
[----:B----4-:R-:W-:-:S02]  /*11b30*/  @P4 SHF.R.U32.HI R43, RZ, R45, R0 ;  /* 0x0000002dff2b4219 */ /* 0x010fc40000011600 */
[----:B------:R-:W-:Y:S02]  /*11b40*/  SHF.R.U64 R8, R8, 0x3, RZ ;  /* 0x0000000308087819 */ /* 0x000fe400000012ff */
[----:B------:R-:W-:Y:S02]  /*11b50*/  SHF.R.U64 R12, R12, 0x3, RZ ;  /* 0x000000030c0c7819 */ /* 0x000fe400000012ff */
[----:B------:R-:W-:Y:S02]  /*11b60*/  SHF.R.U64 R28, R28, 0x3, RZ ;  /* 0x000000031c1c7819 */ /* 0x000fe400000012ff */
[----:B------:R-:W-:Y:S02]  /*11b70*/  SHF.R.U64 R32, R32, 0x3, RZ ;  /* 0x0000000320207819 */ /* 0x000fe400000012ff */
[----:B------:R-:W-:Y:S01]  /*11b80*/  SHF.R.U64 R7, R7, 0x3, RZ ;  /* 0x0000000307077819 */ /* 0x000fe200000012ff */
[----:B------:R-:W-:Y:S01]  /*11b90*/  IMAD R45, R2, UR5, R3 ;  /* 0x00000005022d7c24 */ /* 0x000fe2000f8e0203 */
        /* <DEDUP_REMOVED lines=11> */
[----:B------:R-:W-:Y:S01]  /*11c50*/  IMAD.X R37, RZ, RZ, R5, P5 ;  /* 0x000000ffff257224 */ /* 0x000fe200028e0605 */
[----:B------:R-:W5:Y:S01]  /*11c60*/  LD.E.128 R8, desc[UR40][R8.64] ;  /* 0x0000002808087980 */ /* 0x000f62000c101d00 */
[----:B------:R-:W-:Y:S01]  /*11c70*/  IMAD.WIDE.U32 R2, R2, UR4, R40 ;  /* 0x0000000402027c25 */ /* 0x000fe2000f8e0028 */
[----:B------:R-:W-:-:S02]  /*11c80*/  ULDC.64 UR4, c[0x0][0xae0] ;  /* 0x0002b80000047ab9 */ /* 0x000fc40000000a00 */
[----:B------:R-:W5:Y:S01]  /*11c90*/  LD.E.128 R4, desc[UR40][R4.64] ;  /* 0x0000002804047980 */ /* 0x000f62000c101d00 */
[----:B------:R-:W-:Y:S02]  /*11ca0*/  IMAD R0, R0, UR4, RZ ;  /* 0x0000000400007c24 */ /* 0x000fe4000f8e02ff */
[----:B------:R-:W-:Y:S01]  /*11cb0*/  IMAD R21, R21, R20, R42 ;  /* 0x0000001415157224 */ /* 0x000fe200078e022a */
[----:B------:R-:W5:Y:S01]  /*11cc0*/  LD.E.128 R12, desc[UR40][R12.64] ;  /* 0x000000280c0c7980 */ /* 0x000f62000c101d00 */
[----:B------:R-:W-:Y:S02]  /*11cd0*/  IMAD.IADD R3, R3, 0x1, R45 ;  /* 0x0000000103037824 */ /* 0x000fe400078e022d */
[----:B------:R-:W-:Y:S01]  /*11ce0*/  IMAD R41, R43, UR5, R0 ;  /* 0x000000052b297c24 */ /* 0x000fe2000f8e0200 */
[----:B------:R-:W5:Y:S01]  /*11cf0*/  LD.E.128 R28, desc[UR40][R28.64] ;  /* 0x000000281c1c7980 */ /* 0x000f62000c101d00 */
[----:B------:R-:W-:-:S03]  /*11d00*/  SHF.R.S32.HI R0, RZ, 0x1f, R21 ;  /* 0x0000001fff007819 */ /* 0x000fc60000011415 */
[----:B------:R-:W5:Y:S01]  /*11d10*/  LD.E.128 R32, desc[UR40][R32.64] ;  /* 0x0000002820207980 */ /* 0x000f62000c101d00 */
[----:B------:R-:W-:Y:S01]  /*11d20*/  IMAD.WIDE.U32 R2, R43, UR4, R2 ;  /* 0x000000042b027c25 */ /* 0x000fe2000f8e0002 */
[----:B------:R-:W-:Y:S02]  /*11d30*/  ULDC.64 UR4, c[0x0][0xad8] ;  /* 0x0002b60000047ab9 */ /* 0x000fe40000000a00 */
[----:B------:R-:W5:Y:S01]  /*11d40*/  LD.E.128 R36, desc[UR40][R36.64] ;  /* 0x0000002824247980 */ /* 0x000f62000c101d00 */
        /* <DEDUP_REMOVED lines=18> */
[----:B0-----:R3:W0:Y:S03]  /*11e70*/  SHFL.IDX PT, R20, R22, RZ, 0x1c1f ;  /* 0x001c1fff16147589 */ /* 0x00162600000e0000 */
[----:B------:R3:W-:Y:S01]  /*11e80*/  SYNCS.ARRIVE.TRANS64.RED.A1T0 RZ, [R0+URZ], RZ ;  /* 0x000000ff00ff79a7 */ /* 0x0007e2000810043f */
[----:B------:R3:W1:Y:S01]  /*11e90*/  SHFL.IDX PT, R21, R44, RZ, 0x1c1f ;  /* 0x001c1fff2c157589 */ /* 0x00066200000e0000 */
[----:B------:R-:W-:Y:S05]  /*11ea0*/  @P0 BRA `(.L_x_477) ;  /* 0x0000000000300947 */ /* 0x000fea0003800000 */
[----:B------:R-:W-:Y:S02]  /*11eb0*/  ULDC UR4, c[0x0][0xac8] ;  /* 0x0002b20000047ab9 */ /* 0x000fe40000000800 */
[----:B-----5:R-:W-:Y:S02]  /*11ec0*/  ISETP.GE.AND P1, PT, R48, UR4, PT ;  /* 0x0000000430007c0c */ /* 0x020fe4000bf26270 */
[----:B------:R-:W-:Y:S02]  /*11ed0*/  ISETP.GE.AND P2, PT, R46, UR4, PT ;  /* 0x000000042e007c0c */ /* 0x000fe4000bf46270 */
[----:B------:R-:W-:-:S09]  /*11ee0*/  ISETP.GE.AND P0, PT, R87, UR4, PT ;  /* 0x0000000457007c0c */ /* 0x000fd2000bf06270 */
[-C--:B0-----:R-:W-:Y:S02]  /*11ef0*/  @!P1 LEA R40, P3, R48, R20.reuse, 0x1 ;  /* 0x0000001430289211 */ /* 0x081fe400078608ff */
[----:B------:R-:W-:Y:S02]  /*11f00*/  @!P2 LEA R42, P4, R46, R20, 0x1 ;  /* 0x000000142e2aa211 */ /* 0x000fe400078808ff */
[----:B-1----:R-:W-:Y:S01]  /*11f10*/  @!P0 IMAD.WIDE R2, R87, 0x2, R20 ;  /* 0x0000000257028825 */ /* 0x002fe200078e0214 */
[-C--:B------:R-:W-:Y:S02]  /*11f20*/  @!P1 LEA.HI.X R41, R48, R21.reuse, R49, 0x1, P3 ;  /* 0x0000001530299211 */ /* 0x080fe400018f0c31 */
[----:B------:R-:W-:Y:S02]  /*11f30*/  @!P2 LEA.HI.X R43, R46, R21, R47, 0x1, P4 ;  /* 0x000000152e2ba211 */ /* 0x000fe400020f0c2f */
[----:B------:R2:W-:Y:S04]  /*11f40*/  @!P0 ST.E.128 desc[UR40][R2.64], R4 ;  /* 0x0000000402008985 */ /* 0x0005e8000c101d28 */
[----:B------:R2:W-:Y:S04]  /*11f50*/  @!P1 ST.E.128 desc[UR40][R40.64], R12 ;  /* 0x0000000c28009985 */ /* 0x0005e8000c101d28 */
[----:B------:R2:W-:Y:S02]  /*11f60*/  @!P2 ST.E.128 desc[UR40][R42.64], R32 ;  /* 0x000000202a00a985 */ /* 0x0005e4000c101d28 */
.L_x_477:
[----:B------:R-:W-:Y:S05]  /*11f70*/  BSYNC B1 ;  /* 0x0000000000017941 */ /* 0x000fea0003800000 */
.L_x_476:
[----:B--2---:R-:W-:Y:S01]  /*11f80*/  VIADD R3, R45, 0x60 ;  /* 0x000000602d037836 */ /* 0x004fe20000000000 */
[----:B-----5:R2:W4:Y:S04]  /*11f90*/  SHFL.IDX PT, R5, R44, 0x1, 0x1c1f ;  /* 0x003c1f002c057f89 */ /* 0x02052800000e0000 */
[----:B------:R-:W-:Y:S01]  /*11fa0*/  ISETP.GE.AND P0, PT, R3, R24, PT ;  /* 0x000000180300720c */ /* 0x000fe20003f06270 */
[----:B------:R2:W0:-:S12]  /*11fb0*/  SHFL.IDX PT, R4, R22, 0x1, 0x1c1f ;  /* 0x003c1f0016047f89 */ /* 0x00041800000e0000 */
[----:B--2---:R-:W-:Y:S05]  /*11fc0*/  @P0 BRA `(.L_x_478) ;  /* 0x0000001400b00947 */ /* 0x004fea0003800000 */
[----:B------:R-:W-:Y:S02]  /*11fd0*/  ULDC UR4, c[0x0][0xac8] ;  /* 0x0002b20000047ab9 */ /* 0x000fe40000000800 */
[----:B------:R-:W-:Y:S02]  /*11fe0*/  ISETP.GE.AND P2, PT, R48, UR4, PT ;  /* 0x0000000430007c0c */ /* 0x000fe4000bf46270 */
[----:B------:R-:W-:-:S11]  /*11ff0*/  ISETP.GE.AND P1, PT, R87, UR4, PT ;  /* 0x0000000457007c0c */ /* 0x000fd6000bf26270 */
[C---:B0-----:R-:W-:Y:S02]  /*12000*/  @!P2 LEA R6, P0, R48.reuse, R4, 0x1 ;  /* 0x000000043006a211 */ /* 0x041fe400078008ff */
[----:B----4-:R-:W-:Y:S02]  /*12010*/  @!P1 IMAD.WIDE R2, R87, 0x2, R4 ;  /* 0x0000000257029825 */ /* 0x010fe400078e0204 */
        /* <DEDUP_REMOVED lines=9> */
.L_x_475:
[----:B------:R-:W-:Y:S01]  /*120b0*/  ULDC.64 UR4, c[0x0][0xb08] ;  /* 0x0002c20000047ab9 */ /* 0x000fe20000000a00 */
[----:B------:R-:W2:Y:S01]  /*120c0*/  LDL R95, [R1+0x3c] ;  /* 0x00003c00015f7983 */ /* 0x000ea20000100800 */
[----:B0-----:R-:W-:Y:S01]  /*120d0*/  IMAD R3, R86, UR4, RZ ;  /* 0x0000000456037c24 */ /* 0x001fe2000f8e02ff */
[----:B------:R-:W0:Y:S01]  /*120e0*/  @P4 LDC R13, c[0x0][0xbec] ;  /* 0x0002fb00ff0d4b82 */ /* 0x000e220000000800 */
[C---:B------:R-:W-:Y:S01]  /*120f0*/  IMAD.WIDE.U32 R4, R0.reuse, UR4, RZ ;  /* 0x0000000400047c25 */ /* 0x040fe2000f8e00ff */
[----:B------:R1:W5:Y:S01]  /*12100*/  LDL R94, [R1+0x90] ;  /* 0x00009000015e7983 */ /* 0x0003620000100800 */
[----:B------:R-:W-:Y:S02]  /*12110*/  ULDC.64 UR6, c[0x0][0xb30] ;  /* 0x0002cc0000067ab9 */ /* 0x000fe40000000a00 */
[----:B------:R-:W-:Y:S01]  /*12120*/  IMAD R3, R0, UR5, R3 ;  /* 0x0000000500037c24 */ /* 0x000fe2000f8e0203 */
[----:B------:R-:W-:Y:S01]  /*12130*/  ULDC.64 UR4, c[0x0][0xb38] ;  /* 0x0002ce0000047ab9 */ /* 0x000fe20000000a00 */
[----:B------:R1:W5:Y:S01]  /*12140*/  LDL R93, [R1+0x78] ;  /* 0x00007800015d7983 */ /* 0x0003620000100800 */
[----:B------:R-:W3:Y:S02]  /*12150*/  @P4 LDC R0, c[0x0][0xbf0] ;  /* 0x0002fc00ff004b82 */ /* 0x000ee40000000800 */
[----:B------:R-:W-:Y:S01]  /*12160*/  IADD3 R5, R5, R3, RZ ;  /* 0x0000000305057210 */ /* 0x000fe20007ffe0ff */
[----:B------:R1:W5:Y:S01]  /*12170*/  LDL R92, [R1+0x8c] ;  /* 0x00008c00015c7983 */ /* 0x0003620000100800 */
[----:B------:R-:W-:Y:S01]  /*12180*/  SHF.R.S32.HI R3, RZ, 0x1f, R2 ;  /* 0x0000001fff037819 */ /* 0x000fe20000011402 */
[----:B------:R-:W-:-:S02]  /*12190*/  IMAD.WIDE.U32 R4, R22, UR4, R4 ;  /* 0x0000000416047c25 */ /* 0x000fc4000f8e0004 */
[----:B------:R1:W5:Y:S02]  /*121a0*/  LDL R91, [R1+0x74] ;  /* 0x00007400015b7983 */ /* 0x0003640000100800 */
[----:B------:R-:W-:Y:S01]  /*121b0*/  IMAD R5, R22, UR5, R5 ;  /* 0x0000000516057c24 */ /* 0x000fe2000f8e0205 */
[----:B------:R-:W-:Y:S01]  /*121c0*/  ULDC.64 UR4, c[0x0][0xb40] ;  /* 0x0002d00000047ab9 */ /* 0x000fe20000000a00 */
[----:B------:R1:W5:Y:S01]  /*121d0*/  LDL R89, [R1+0x70] ;  /* 0x0000700001597983 */ /* 0x0003620000100800 */
[----:B------:R-:W-:Y:S02]  /*121e0*/  IMAD R3, R3, UR4, RZ ;  /* 0x0000000403037c24 */ /* 0x000fe4000f8e02ff */
[----:B0-----:R-:W-:Y:S01]  /*121f0*/  @P4 IMAD.HI.U32 R13, R28, R13, RZ ;  /* 0x0000000d1c0d4227 */ /* 0x001fe200078e00ff */
[----:B------:R1:W5:Y:S03]  /*12200*/  LDL R88, [R1+0x84] ;  /* 0x0000840001587983 */ /* 0x0003660000100800 */
[C---:B------:R-:W-:Y:S01]  /*12210*/  IMAD R7, R2.reuse, UR5, R3 ;  /* 0x0000000502077c24 */ /* 0x040fe2000f8e0203 */
[----:B------:R1:W5:Y:S01]  /*12220*/  LDL R87, [R1+0x6c] ;  /* 0x00006c0001577983 */ /* 0x0003620000100800 */
[----:B------:R-:W-:Y:S01]  /*12230*/  IMAD.WIDE.U32 R2, R2, UR4, R4 ;  /* 0x0000000402027c25 */ /* 0x000fe2000f8e0004 */
[----:B------:R-:W-:-:S02]  /*12240*/  ULDC.64 UR4, c[0x0][0xb48] ;  /* 0x0002d20000047ab9 */ /* 0x000fc40000000a00 */
[----:B------:R1:W5:Y:S01]  /*12250*/  LDL R86, [R1+0x80] ;  /* 0x0000800001567983 */ /* 0x0003620000100800 */
[----:B------:R-:W-:Y:S02]  /*12260*/  IMAD.IADD R3, R3, 0x1, R7 ;  /* 0x0000000103037824 */ /* 0x000fe400078e0207 */
[----:B------:R-:W-:Y:S01]  /*12270*/  IMAD.MOV.U32 R5, RZ, RZ, R28 ;  /* 0x000000ffff057224 */ /* 0x000fe200078e001c */
[----:B------:R1:W5:Y:S01]  /*12280*/  LDL R37, [R1+0x68] ;  /* 0x0000680001257983 */ /* 0x0003620000100800 */
[C---:B------:R-:W-:Y:S01]  /*12290*/  IMAD.WIDE.U32 R2, R90.reuse, UR4, R2 ;  /* 0x000000045a027c25 */ /* 0x040fe2000f8e0002 */
[----:B---3--:R-:W-:Y:S02]  /*122a0*/  @P4 SHF.R.U32.HI R5, RZ, R0, R13 ;  /* 0x00000000ff054219 */ /* 0x008fe4000001160d */
[----:B------:R1:W5:Y:S01]  /*122b0*/  LDL R36, [R1+0x7c] ;  /* 0x00007c0001247983 */ /* 0x0003620000100800 */
[----:B------:R-:W-:Y:S01]  /*122c0*/  IMAD R3, R90, UR5, R3 ;  /* 0x000000055a037c24 */ /* 0x000fe2000f8e0203 */
[--C-:B------:R-:W-:Y:S01]  /*122d0*/  SHF.R.S32.HI R0, RZ, 0x1f, R5.reuse ;  /* 0x0000001fff007819 */ /* 0x100fe20000011405 */
[----:B------:R-:W-:Y:S01]  /*122e0*/  IMAD.MOV R4, RZ, RZ, -R5 ;  /* 0x000000ffff047224 */ /* 0x000fe200078e0a05 */
[----:B------:R1:W5:Y:S01]  /*122f0*/  LDL R90, [R1+0x88] ;  /* 0x00008800015a7983 */ /* 0x0003620000100800 */
[----:B------:R-:W-:-:S02]  /*12300*/  ULDC.64 UR4, c[0x0][0xb28] ;  /* 0x0002ca0000047ab9 */ /* 0x000fc40000000a00 */
[----:B------:R-:W-:Y:S01]  /*12310*/  IMAD R21, R21, R4, R28 ;  /* 0x0000000415157224 */ /* 0x000fe200078e021c */
[----:B------:R1:W5:Y:S01]  /*12320*/  LDL R34, [R1+0x64] ;  /* 0x0000640001227983 */ /* 0x0003620000100800 */
[----:B------:R-:W-:Y:S02]  /*12330*/  IMAD R0, R0, UR6, RZ ;  /* 0x0000000600007c24 */ /* 0x000fe4000f8e02ff */
[----:B------:R-:W-:-:S04]  /*12340*/  IMAD.WIDE.U32 R2, R5, UR6, R2 ;  /* 0x0000000605027c25 */ /* 0x000fc8000f8e0002 */
[----:B------:R-:W-:Y:S01]  /*12350*/  IMAD R7, R5, UR7, R0 ;  /* 0x0000000705077c24 */ /* 0x000fe2000f8e0200 */
[----:B------:R-:W-:-:S03]  /*12360*/  SHF.R.S32.HI R0, RZ, 0x1f, R21 ;  /* 0x0000001fff007819 */ /* 0x000fc60000011415 */
[----:B------:R-:W-:Y:S02]  /*12370*/  IMAD.IADD R3, R3, 0x1, R7 ;  /* 0x0000000103037824 */ /* 0x000fe400078e0207 */
[----:B------:R-:W-:Y:S02]  /*12380*/  IMAD R0, R0, UR4, RZ ;  /* 0x0000000400007c24 */ /* 0x000fe4000f8e02ff */
[----:B------:R-:W-:Y:S01]  /*12390*/  IMAD.WIDE.U32 R2, R21, UR4, R2 ;  /* 0x0000000415027c25 */ /* 0x000fe2000f8e0002 */
[----:B------:R-:W-:-:S03]  /*123a0*/  ISETP.GE.AND P0, PT, R9, R24, PT ;  /* 0x000000180900720c */ /* 0x000fc60003f06270 */
[----:B------:R-:W-:Y:S01]  /*123b0*/  IMAD R5, R21, UR5, R0 ;  /* 0x0000000515057c24 */ /* 0x000fe2000f8e0200 */
[----:B------:R-:W-:Y:S01]  /*123c0*/  ULDC.64 UR4, c[0x0][0xb00] ;  /* 0x0002c00000047ab9 */ /* 0x000fe20000000a00 */
[----:B------:R-:W-:Y:S01]  /*123d0*/  VIADD R4, R18, 0x19c20 ;  /* 0x00019c2012047836 */ /* 0x000fe20000000000 */
[----:B------:R-:W-:Y:S01]  /*123e0*/  LEA R10, P1, R2, UR4, 0x2 ;  /* 0x00000004020a7c11 */ /* 0x000fe2000f8210ff */
[----:B------:R-:W-:-:S03]  /*123f0*/  IMAD.IADD R3, R3, 0x1, R5 ;  /* 0x0000000103037824 */ /* 0x000fc600078e0205 */
[----:B------:R-:W-:Y:S02]  /*12400*/  PRMT R4, RZ, 0x654, R4 ;  /* 0x00000654ff047816 */ /* 0x000fe40000000004 */
[----:B------:R-:W-:Y:S01]  /*12410*/  LEA.HI.X R20, R2, UR5, R3, 0x2, P1 ;  /* 0x0000000502147c11 */ /* 0x000fe200088f1403 */
[----:B------:R-:W-:Y:S01]  /*12420*/  BSSY B1, `(.L_x_479) ;  /* 0x000003f000017945 */ /* 0x000fe20003800000 */
[----:B------:R1:W-:Y:S01]  /*12430*/  SYNCS.ARRIVE.TRANS64.RED.A1T0 RZ, [R4+URZ], RZ ;  /* 0x000000ff04ff79a7 */ /* 0x0003e2000810043f */
[----:B------:R1:W0:Y:S04]  /*12440*/  SHFL.IDX PT, R2, R10, RZ, 0x1c1f ;  /* 0x001c1fff0a027589 */ /* 0x00022800000e0000 */
[----:B------:R1:W3:Y:S01]  /*12450*/  SHFL.IDX PT, R3, R20, RZ, 0x1c1f ;  /* 0x001c1fff14037589 */ /* 0x0002e200000e0000 */
[----:B--2---:R-:W-:-:S02]  /*12460*/  VIADD R29, R95, 0x8 ;  /* 0x000000085f1d7836 */ /* 0x004fc40000000000 */
[C---:B------:R-:W-:Y:S02]  /*12470*/  VIADD R31, R95.reuse, 0x10 ;  /* 0x000000105f1f7836 */ /* 0x040fe40000000000 */
[C---:B------:R-:W-:Y:S02]  /*12480*/  VIADD R33, R95.reuse, 0x18 ;  /* 0x000000185f217836 */ /* 0x040fe40000000000 */
[C---:B------:R-:W-:Y:S02]  /*12490*/  VIADD R35, R95.reuse, 0x20 ;  /* 0x000000205f237836 */ /* 0x040fe40000000000 */
[----:B------:R-:W-:Y:S01]  /*124a0*/  VIADD R21, R95, 0x28 ;  /* 0x000000285f157836 */ /* 0x000fe20000000000 */
[----:B------:R-:W-:Y:S02]  /*124b0*/  SHF.R.S32.HI R22, RZ, 0x1f, R29 ;  /* 0x0000001fff167819 */ /* 0x000fe4000001141d */
[----:B------:R-:W-:Y:S02]  /*124c0*/  SHF.R.S32.HI R28, RZ, 0x1f, R31 ;  /* 0x0000001fff1c7819 */ /* 0x000fe4000001141f */
[----:B------:R-:W-:-:S02]  /*124d0*/  SHF.R.S32.HI R30, RZ, 0x1f, R33 ;  /* 0x0000001fff1e7819 */ /* 0x000fc40000011421 */
[----:B------:R-:W-:Y:S02]  /*124e0*/  SHF.R.S32.HI R32, RZ, 0x1f, R35 ;  /* 0x0000001fff207819 */ /* 0x000fe40000011423 */
[----:B------:R-:W-:Y:S01]  /*124f0*/  SHF.R.S32.HI R0, RZ, 0x1f, R21 ;  /* 0x0000001fff007819 */ /* 0x000fe20000011415 */
[----:B01-3--:R-:W-:Y:S06]  /*12500*/  @P0 BRA `(.L_x_480) ;  /* 0x0000000000c00947 */ /* 0x00bfec0003800000 */
[----:B------:R-:W-:Y:S02]  /*12510*/  ULDC UR4, c[0x0][0xac8] ;  /* 0x0002b20000047ab9 */ /* 0x000fe40000000800 */
[----:B------:R-:W-:Y:S02]  /*12520*/  ISETP.GE.AND P1, PT, R29, UR4, PT ;  /* 0x000000041d007c0c */ /* 0x000fe4000bf26270 */
[----:B------:R-:W-:Y:S02]  /*12530*/  ISETP.GE.AND P2, PT, R95, UR4, PT ;  /* 0x000000045f007c0c */ /* 0x000fe4000bf46270 */
[----:B------:R-:W-:Y:S02]  /*12540*/  ISETP.GE.AND P0, PT, R31, UR4, PT ;  /* 0x000000041f007c0c */ /* 0x000fe4000bf06270 */
[----:B------:R-:W-:Y:S02]  /*12550*/  ISETP.GE.AND P3, PT, R33, UR4, PT ;  /* 0x0000000421007c0c */ /* 0x000fe4000bf66270 */
[----:B------:R-:W-:-:S05]  /*12560*/  ISETP.GE.AND P4, PT, R35, UR4, PT ;  /* 0x0000000423007c0c */ /* 0x000fca000bf86270 */
[-C--:B------:R-:W-:Y:S02]  /*12570*/  @!P1 LEA R4, P6, R29, R2.reuse, 0x2 ;  /* 0x000000021d049211 */ /* 0x080fe400078c10ff */
[----:B------:R-:W-:Y:S02]  /*12580*/  @!P2 IMAD.WIDE R6, R95, 0x4, R2 ;  /* 0x000000045f06a825 */ /* 0x000fe400078e0202 */
[-C--:B------:R-:W-:Y:S02]  /*12590*/  @!P1 LEA.HI.X R5, R29, R3.reuse, R22, 0x2, P6 ;  /* 0x000000031d059211 */ /* 0x080fe400030f1416 */
[----:B------:R-:W-:Y:S01]  /*125a0*/  @!P0 LEA R8, P5, R31, R2, 0x2 ;  /* 0x000000021f088211 */ /* 0x000fe200078a10ff */
[----:B------:R0:W-:Y:S01]  /*125b0*/  @!P2 ST.E.64 desc[UR40][R6.64], R42 ;  /* 0x0000002a0600a985 */ /* 0x0001e2000c101b28 */
[----:B------:R-:W-:Y:S02]  /*125c0*/  ISETP.GE.AND P2, PT, R21, UR4, PT ;  /* 0x0000000415007c0c */ /* 0x000fe4000bf46270 */
[----:B------:R-:W-:Y:S01]  /*125d0*/  @!P0 LEA.HI.X R9, R31, R3, R28, 0x2, P5 ;  /* 0x000000031f098211 */ /* 0x000fe200028f141c */
[----:B------:R1:W-:Y:S01]  /*125e0*/  @!P1 ST.E.64 desc[UR40][R4.64], R44 ;  /* 0x0000002c04009985 */ /* 0x0003e2000c101b28 */
[----:B-----5:R-:W-:-:S03]  /*125f0*/  ISETP.GE.AND P1, PT, R93, UR4, PT ;  /* 0x000000045d007c0c */ /* 0x020fc6000bf26270 */
[----:B------:R2:W-:Y:S01]  /*12600*/  @!P0 ST.E.64 desc[UR40][R8.64], R50 ;  /* 0x0000003208008985 */ /* 0x0005e2000c101b28 */
[----:B------:R-:W-:Y:S02]  /*12610*/  ISETP.GE.AND P0, PT, R91, UR4, PT ;  /* 0x000000045b007c0c */ /* 0x000fe4000bf06270 */
[-C--:B0-----:R-:W-:Y:S02]  /*12620*/  @!P4 LEA R6, P5, R35, R2.reuse, 0x2 ;  /* 0x000000022306c211 */ /* 0x081fe400078a10ff */
[-C--:B-1----:R-:W-:Y:S02]  /*12630*/  @!P3 LEA R4, P6, R33, R2.reuse, 0x2 ;  /* 0x000000022104b211 */ /* 0x082fe400078c10ff */
[-C--:B------:R-:W-:Y:S02]  /*12640*/  @!P4 LEA.HI.X R7, R35, R3.reuse, R32, 0x2, P5 ;  /* 0x000000032307c211 */ /* 0x080fe400028f1420 */
[----:B------:R-:W-:Y:S02]  /*12650*/  @!P3 LEA.HI.X R5, R33, R3, R30, 0x2, P6 ;  /* 0x000000032105b211 */ /* 0x000fe400030f141e */
[----:B--2---:R-:W-:-:S02]  /*12660*/  @!P2 LEA R8, P6, R21, R2, 0x2 ;  /* 0x000000021508a211 */ /* 0x004fc400078c10ff */
[----:B------:R-:W-:Y:S01]  /*12670*/  ISETP.GE.AND P5, PT, R87, UR4, PT ;  /* 0x0000000457007c0c */ /* 0x000fe2000bfa6270 */
[----:B------:R0:W-:Y:S01]  /*12680*/  @!P3 ST.E.64 desc[UR40][R4.64], R52 ;  /* 0x000000340400b985 */ /* 0x0001e2000c101b28 */
[-C--:B------:R-:W-:Y:S02]  /*12690*/  @!P2 LEA.HI.X R9, R21, R3.reuse, R0, 0x2, P6 ;  /* 0x000000031509a211 */ /* 0x080fe400030f1400 */
[----:B------:R-:W-:Y:S01]  /*126a0*/  ISETP.GE.AND P3, PT, R89, UR4, PT ;  /* 0x0000000459007c0c */ /* 0x000fe2000bf66270 */
[----:B------:R1:W-:Y:S01]  /*126b0*/  @!P4 ST.E.64 desc[UR40][R6.64], R58 ;  /* 0x0000003a0600c985 */ /* 0x0003e2000c101b28 */
[-C--:B------:R-:W-:Y:S02]  /*126c0*/  @!P1 LEA R12, P4, R93, R2.reuse, 0x2 ;  /* 0x000000025d0c9211 */ /* 0x080fe400078810ff */
[----:B------:R-:W-:Y:S01]  /*126d0*/  @!P0 LEA R14, P6, R91, R2, 0x2 ;  /* 0x000000025b0e8211 */ /* 0x000fe200078c10ff */
[----:B------:R2:W-:Y:S01]  /*126e0*/  @!P2 ST.E.64 desc[UR40][R8.64], R60 ;  /* 0x0000003c0800a985 */ /* 0x0005e2000c101b28 */
[----:B------:R-:W-:-:S02]  /*126f0*/  @!P1 LEA.HI.X R13, R93, R3, R94, 0x2, P4 ;  /* 0x000000035d0d9211 */ /* 0x000fc400020f145e */
[----:B------:R-:W-:Y:S02]  /*12700*/  ISETP.GE.AND P4, PT, R37, UR4, PT ;  /* 0x0000000425007c0c */ /* 0x000fe4000bf86270 */
[----:B------:R-:W-:Y:S01]  /*12710*/  ISETP.GE.AND P2, PT, R34, UR4, PT ;  /* 0x0000000422007c0c */ /* 0x000fe2000bf46270 */
[----:B------:R3:W-:Y:S01]  /*12720*/  @!P1 ST.E.64 desc[UR40][R12.64], R66 ;  /* 0x000000420c009985 */ /* 0x0007e2000c101b28 */
[----:B------:R-:W-:Y:S02]  /*12730*/  @!P0 LEA.HI.X R15, R91, R3, R92, 0x2, P6 ;  /* 0x000000035b0f8211 */ /* 0x000fe400030f145c */
[----:B0-----:R-:W-:-:S03]  /*12740*/  @!P3 LEA R4, P1, R89, R2, 0x2 ;  /* 0x000000025904b211 */ /* 0x001fc600078210ff */
[----:B------:R3:W-:Y:S01]  /*12750*/  @!P0 ST.E.64 desc[UR40][R14.64], R68 ;  /* 0x000000440e008985 */ /* 0x0007e2000c101b28 */
[-C--:B-1----:R-:W-:Y:S02]  /*12760*/  @!P5 LEA R6, P0, R87, R2.reuse, 0x2 ;  /* 0x000000025706d211 */ /* 0x082fe400078010ff */
[-C--:B------:R-:W-:Y:S02]  /*12770*/  @!P3 LEA.HI.X R5, R89, R3.reuse, R90, 0x2, P1 ;  /* 0x000000035905b211 */ /* 0x080fe400008f145a */
[-C--:B--2---:R-:W-:Y:S02]  /*12780*/  @!P4 LEA R8, P1, R37, R2.reuse, 0x2 ;  /* 0x000000022508c211 */ /* 0x084fe400078210ff */
[----:B------:R-:W-:Y:S01]  /*12790*/  @!P2 LEA R2, P6, R34, R2, 0x2 ;  /* 0x000000022202a211 */ /* 0x000fe200078c10ff */
[----:B------:R3:W-:Y:S01]  /*127a0*/  @!P3 ST.E.64 desc[UR40][R4.64], R74 ;  /* 0x0000004a0400b985 */ /* 0x0007e2000c101b28 */
[-C--:B------:R-:W-:Y:S02]  /*127b0*/  @!P5 LEA.HI.X R7, R87, R3.reuse, R88, 0x2, P0 ;  /* 0x000000035707d211 */ /* 0x080fe400000f1458 */
[----:B------:R-:W-:-:S02]  /*127c0*/  @!P4 LEA.HI.X R9, R37, R3, R86, 0x2, P1 ;  /* 0x000000032509c211 */ /* 0x000fc400008f1456 */
[----:B------:R-:W-:Y:S01]  /*127d0*/  @!P2 LEA.HI.X R3, R34, R3, R36, 0x2, P6 ;  /* 0x000000032203a211 */ /* 0x000fe200030f1424 */
[----:B------:R3:W-:Y:S04]  /*127e0*/  @!P5 ST.E.64 desc[UR40][R6.64], R76 ;  /* 0x0000004c0600d985 */ /* 0x0007e8000c101b28 */
[----:B------:R3:W-:Y:S04]  /*127f0*/  @!P4 ST.E.64 desc[UR40][R8.64], R82 ;  /* 0x000000520800c985 */ /* 0x0007e8000c101b28 */
[----:B------:R3:W-:Y:S02]  /*12800*/  @!P2 ST.E.64 desc[UR40][R2.64], R84 ;  /* 0x000000540200a985 */ /* 0x0007e4000c101b28 */
.L_x_480:
[----:B------:R-:W-:Y:S05]  /*12810*/  BSYNC B1 ;  /* 0x0000000000017941 */ /* 0x000fea0003800000 */
.L_x_479:
[----:B------:R-:W-:Y:S01]  /*12820*/  ISETP.GE.AND P0, PT, R11, R24, PT ;  /* 0x000000180b00720c */ /* 0x000fe20003f06270 */
[----:B---3--:R0:W1:Y:S04]  /*12830*/  SHFL.IDX PT, R3, R20, 0x1, 0x1c1f ;  /* 0x003c1f0014037f89 */ /* 0x00806800000e0000 */
[----:B------:R0:W2:Y:S08]  /*12840*/  SHFL.IDX PT, R2, R10, 0x1, 0x1c1f ;  /* 0x003c1f000a027f89 */ /* 0x0000b000000e0000 */
[----:B0-----:R-:W-:Y:S05]  /*12850*/  @P0 BRA `(.L_x_478) ;  /* 0x0000000c008c0947 */ /* 0x001fea0003800000 */
[----:B------:R-:W-:Y:S02]  /*12860*/  ULDC UR4, c[0x0][0xac8] ;  /* 0x0002b20000047ab9 */ /* 0x000fe40000000800 */
[----:B------:R-:W-:Y:S02]  /*12870*/  ISETP.GE.AND P3, PT, R29, UR4, PT ;  /* 0x000000041d007c0c */ /* 0x000fe4000bf66270 */
[----:B------:R-:W-:Y:S02]  /*12880*/  ISETP.GE.AND P5, PT, R31, UR4, PT ;  /* 0x000000041f007c0c */ /* 0x000fe4000bfa6270 */
[----:B------:R-:W-:Y:S02]  /*12890*/  ISETP.GE.AND P4, PT, R33, UR4, PT ;  /* 0x0000000421007c0c */ /* 0x000fe4000bf86270 */
[----:B------:R-:W-:Y:S02]  /*128a0*/  ISETP.GE.AND P1, PT, R35, UR4, PT ;  /* 0x0000000423007c0c */ /* 0x000fe4000bf26270 */
[----:B------:R-:W-:-:S05]  /*128b0*/  ISETP.GE.AND P6, PT, R95, UR4, PT ;  /* 0x000000045f007c0c */ /* 0x000fca000bfc6270 */
[-C--:B--2---:R-:W-:Y:S02]  /*128c0*/  @!P3 LEA R4, P0, R29, R2.reuse, 0x2 ;  /* 0x000000021d04b211 */ /* 0x084fe400078010ff */
[-C--:B------:R-:W-:Y:S02]  /*128d0*/  @!P5 LEA R6, P2, R31, R2.reuse, 0x2 ;  /* 0x000000021f06d211 */ /* 0x080fe400078410ff */
[-C--:B-1----:R-:W-:Y:S02]  /*128e0*/  @!P3 LEA.HI.X R5, R29, R3.reuse, R22, 0x2, P0 ;  /* 0x000000031d05b211 */ /* 0x082fe400000f1416 */
[----:B------:R-:W-:Y:S02]  /*128f0*/  ISETP.GE.AND P0, PT, R21, UR4, PT ;  /* 0x0000000415007c0c */ /* 0x000fe4000bf06270 */
[----:B------:R-:W-:Y:S01]  /*12900*/  @!P5 LEA.HI.X R7, R31, R3, R28, 0x2, P2 ;  /* 0x000000031f07d211 */ /* 0x000fe200010f141c */
[----:B------:R-:W-:Y:S01]  /*12910*/  @!P6 IMAD.WIDE R8, R95, 0x4, R2 ;  /* 0x000000045f08e825 */ /* 0x000fe200078e0202 */
[----:B------:R-:W-:-:S04]  /*12920*/  @!P4 LEA R10, P2, R33, R2, 0x2 ;  /* 0x00000002210ac211 */ /* 0x000fc800078410ff */
[----:B------:R-:W-:Y:S01]  /*12930*/  @!P4 LEA.HI.X R11, R33, R3, R30, 0x2, P2 ;  /* 0x00000003210bc211 */ /* 0x000fe200010f141e */
[----:B------:R-:W-:Y:S01]  /*12940*/  @!P6 ST.E.64 desc[UR40][R8.64], R46 ;  /* 0x0000002e0800e985 */ /* 0x000fe2000c101b28 */
[----:B------:R-:W-:-:S03]  /*12950*/  @!P1 LEA R12, P2, R35, R2, 0x2 ;  /* 0x00000002230c9211 */ /* 0x000fc600078410ff */
[----:B------:R-:W-:Y:S01]  /*12960*/  @!P3 ST.E.64 desc[UR40][R4.64], R48 ;  /* 0x000000300400b985 */ /* 0x000fe2000c101b28 */
[-C--:B------:R-:W-:Y:S02]  /*12970*/  @!P1 LEA.HI.X R13, R35, R3.reuse, R32, 0x2, P2 ;  /* 0x00000003230d9211 */ /* 0x080fe400010f1420 */
[----:B------:R-:W-:Y:S01]  /*12980*/  @!P0 LEA R14, P2, R21, R2, 0x2 ;  /* 0x00000002150e8211 */ /* 0x000fe200078410ff */
[----:B------:R0:W-:Y:S01]  /*12990*/  @!P5 ST.E.64 desc[UR40][R6.64], R54 ;  /* 0x000000360600d985 */ /* 0x0001e2000c101b28 */
[----:B-----5:R-:W-:Y:S02]  /*129a0*/  ISETP.GE.AND P3, PT, R89, UR4, PT ;  /* 0x0000000459007c0c */ /* 0x020fe4000bf66270 */
[----:B------:R-:W-:Y:S01]  /*129b0*/  @!P0 LEA.HI.X R15, R21, R3, R0, 0x2, P2 ;  /* 0x00000003150f8211 */ /* 0x000fe200010f1400 */
[----:B------:R1:W-:Y:S01]  /*129c0*/  @!P4 ST.E.64 desc[UR40][R10.64], R56 ;  /* 0x000000380a00c985 */ /* 0x0003e2000c101b28 */
[----:B------:R-:W-:Y:S02]  /*129d0*/  ISETP.GE.AND P2, PT, R93, UR4, PT ;  /* 0x000000045d007c0c */ /* 0x000fe4000bf46270 */
[----:B------:R-:W-:Y:S01]  /*129e0*/  ISETP.GE.AND P4, PT, R91, UR4, PT ;  /* 0x000000045b007c0c */ /* 0x000fe2000bf86270 */
[----:B------:R2:W-:Y:S01]  /*129f0*/  @!P1 ST.E.64 desc[UR40][R12.64], R62 ;  /* 0x0000003e0c009985 */ /* 0x0005e2000c101b28 */
[----:B------:R-:W-:-:S02]  /*12a00*/  ISETP.GE.AND P1, PT, R87, UR4, PT ;  /* 0x0000000457007c0c */ /* 0x000fc4000bf26270 */
[----:B------:R-:W-:Y:S01]  /*12a10*/  ISETP.GE.AND P5, PT, R37, UR4, PT ;  /* 0x0000000425007c0c */ /* 0x000fe2000bfa6270 */
[----:B------:R2:W-:Y:S02]  /*12a20*/  @!P0 ST.E.64 desc[UR40][R14.64], R64 ;  /* 0x000000400e008985 */ /* 0x0005e4000c101b28 */
[----:B0-----:R-:W-:-:S04]  /*12a30*/  @!P3 LEA R6, P0, R89, R2, 0x2 ;  /* 0x000000025906b211 */ /* 0x001fc800078010ff */
[-C--:B------:R-:W-:Y:S02]  /*12a40*/  @!P2 LEA R20, P6, R93, R2.reuse, 0x2 ;  /* 0x000000025d14a211 */ /* 0x080fe400078c10ff */
[-C--:B------:R-:W-:Y:S02]  /*12a50*/  @!P3 LEA.HI.X R7, R89, R3.reuse, R90, 0x2, P0 ;  /* 0x000000035907b211 */ /* 0x080fe400000f145a */
[-C--:B------:R-:W-:Y:S02]  /*12a60*/  @!P2 LEA.HI.X R21, R93, R3.reuse, R94, 0x2, P6 ;  /* 0x000000035d15a211 */ /* 0x080fe400030f145e */
[C---:B------:R-:W-:Y:S02]  /*12a70*/  @!P4 LEA R4, P6, R91.reuse, R2, 0x2 ;  /* 0x000000025b04c211 */ /* 0x040fe400078c10ff */
[----:B------:R-:W-:Y:S01]  /*12a80*/  ISETP.GE.AND P0, PT, R34, UR4, PT ;  /* 0x0000000422007c0c */ /* 0x000fe2000bf06270 */
[----:B------:R2:W-:Y:S01]  /*12a90*/  @!P2 ST.E.64 desc[UR40][R20.64], R70 ;  /* 0x000000461400a985 */ /* 0x0005e2000c101b28 */
[----:B------:R-:W-:-:S02]  /*12aa0*/  @!P4 LEA.HI.X R5, R91, R3, R92, 0x2, P6 ;  /* 0x000000035b05c211 */ /* 0x000fc400030f145c */
[-C--:B------:R-:W-:Y:S02]  /*12ab0*/  @!P1 LEA R8, P2, R87, R2.reuse, 0x2 ;  /* 0x0000000257089211 */ /* 0x080fe400078410ff */
[----:B-1----:R-:W-:Y:S01]  /*12ac0*/  @!P5 LEA R10, P6, R37, R2, 0x2 ;  /* 0x00000002250ad211 */ /* 0x002fe200078c10ff */
[----:B------:R2:W-:Y:S01]  /*12ad0*/  @!P4 ST.E.64 desc[UR40][R4.64], R72 ;  /* 0x000000480400c985 */ /* 0x0005e2000c101b28 */
[-C--:B------:R-:W-:Y:S02]  /*12ae0*/  @!P1 LEA.HI.X R9, R87, R3.reuse, R88, 0x2, P2 ;  /* 0x0000000357099211 */ /* 0x080fe400010f1458 */
[----:B------:R-:W-:Y:S01]  /*12af0*/  @!P5 LEA.HI.X R11, R37, R3, R86, 0x2, P6 ;  /* 0x00000003250bd211 */ /* 0x000fe200030f1456 */
[----:B------:R2:W-:Y:S04]  /*12b00*/  @!P3 ST.E.64 desc[UR40][R6.64], R78 ;  /* 0x0000004e0600b985 */ /* 0x0005e8000c101b28 */
[----:B------:R2:W-:Y:S04]  /*12b10*/  @!P1 ST.E.64 desc[UR40][R8.64], R80 ;  /* 0x0000005008009985 */ /* 0x0005e8000c101b28 */
[----:B------:R2:W-:Y:S01]  /*12b20*/  @!P5 ST.E.64 desc[UR40][R10.64], R38 ;  /* 0x000000260a00d985 */ /* 0x0005e2000c101b28 */
[----:B------:R-:W-:Y:S05]  /*12b30*/  @P0 BRA `(.L_x_478) ;  /* 0x0000000800d40947 */ /* 0x000fea0003800000 */
[----:B------:R-:W-:-:S04]  /*12b40*/  LEA R2, P0, R34, R2, 0x2 ;  /* 0x0000000222027211 */ /* 0x000fc800078010ff */
[----:B------:R-:W-:-:S05]  /*12b50*/  LEA.HI.X R3, R34, R3, R36, 0x2, P0 ;  /* 0x0000000322037211 */ /* 0x000fca00000f1424 */
[----:B------:R0:W-:Y:S01]  /*12b60*/  ST.E.64 desc[UR40][R2.64], R40 ;  /* 0x0000002802007985 */ /* 0x0001e2000c101b28 */
[----:B------:R-:W-:Y:S05]  /*12b70*/  BRA `(.L_x_478) ;  /* 0x0000000800c47947 */ /* 0x000fea0003800000 */
.L_x_473:
[----:B------:R-:W0:Y:S01]  /*12b80*/  LDL.LU R4, [R1+0x44] ;  /* 0x0000440001047983 */ /* 0x000e220000300800 */
[----:B------:R-:W-:Y:S01]  /*12b90*/  ULDC.64 UR6, c[0x0][0xc08] ;  /* 0x0003020000067ab9 */ /* 0x000fe20000000a00 */
[----:B------:R-:W-:Y:S02]  /*12ba0*/  ULDC.64 UR4, c[0x0][0xc00] ;  /* 0x0003000000047ab9 */ /* 0x000fe40000000a00 */
[----:B------:R-:W2:Y:S01]  /*12bb0*/  LDL.LU R0, [R1+0x48] ;  /* 0x0000480001007983 */ /* 0x000ea20000300800 */
[----:B------:R-:W-:Y:S01]  /*12bc0*/  ISETP.NE.U32.AND P1, PT, RZ, UR6, PT ;  /* 0x00000006ff007c0c */ /* 0x000fe2000bf25070 */
[----:B------:R-:W-:Y:S01]  /*12bd0*/  IMAD.MOV.U32 R15, RZ, RZ, RZ ;  /* 0x000000ffff0f7224 */ /* 0x000fe200078e00ff */
[----:B------:R-:W-:Y:S01]  /*12be0*/  ISETP.NE.U32.AND P0, PT, RZ, UR4, PT ;  /* 0x00000004ff007c0c */ /* 0x000fe2000bf05070 */
[----:B------:R-:W1:Y:S01]  /*12bf0*/  S2R R6, SR_TID.X ;  /* 0x0000000000067919 */ /* 0x000e620000002100 */
[----:B------:R-:W-:Y:S02]  /*12c00*/  ISETP.NE.AND.EX P1, PT, RZ, UR7, PT, P1 ;  /* 0x00000007ff007c0c */ /* 0x000fe4000bf25310 */
[----:B------:R-:W-:-:S02]  /*12c10*/  ISETP.NE.AND.EX P0, PT, RZ, UR5, PT, P0 ;  /* 0x00000005ff007c0c */ /* 0x000fc4000bf05300 */
[----:B0-----:R-:W-:-:S04]  /*12c20*/  IADD3 R2, P2, R4, UR4, RZ ;  /* 0x0000000404027c10 */ /* 0x001fc8000ff5e0ff */
[----:B--2---:R-:W-:-:S05]  /*12c30*/  IADD3.X R3, R0, UR5, RZ, P2, !PT ;  /* 0x0000000500037c10 */ /* 0x004fca00097fe4ff */
[----:B------:R-:W-:Y:S01]  /*12c40*/  @P1 IADD3 R4, P2, R4, UR6, RZ ;  /* 0x0000000604041c10 */ /* 0x000fe2000ff5e0ff */
[----:B------:R-:W-:Y:S01]  /*12c50*/  ULDC UR4, c[0x0][0xa88] ;  /* 0x0002a20000047ab9 */ /* 0x000fe20000000800 */
[----:B------:R0:W5:Y:S02]  /*12c60*/  @P0 LDG.E R15, desc[UR40][R2.64] ;  /* 0x00000028020f0981 */ /* 0x000164000c1e1900 */
[----:B------:R-:W-:Y:S01]  /*12c70*/  @P1 IADD3.X R5, R0, UR7, RZ, P2, !PT ;  /* 0x0000000700051c10 */ /* 0x000fe200097fe4ff */
[----:B------:R-:W-:Y:S02]  /*12c80*/  IMAD.U32 R0, RZ, RZ, UR4 ;  /* 0x00000004ff007e24 */ /* 0x000fe4000f8e00ff */
[----:B-1----:R-:W-:-:S04]  /*12c90*/  VIADD R32, R6, 0xffffff80 ;  /* 0xffffff8006207836 */ /* 0x002fc80000000000 */
[----:B------:R0:W5:Y:S01]  /*12ca0*/  @P1 LDG.E R0, desc[UR40][R4.64] ;  /* 0x0000002804001981 */ /* 0x000162000c1e1900 */
[----:B------:R-:W-:Y:S02]  /*12cb0*/  ISETP.GT.AND P3, PT, R32, 0xbf, PT ;  /* 0x000000bf2000780c */ /* 0x000fe40003f64270 */
[----:B------:R-:W-:Y:S01]  /*12cc0*/  ISETP.GT.AND P2, PT, R88, 0x1, PT ;  /* 0x000000015800780c */ /* 0x000fe20003f44270 */
[----:B------:R-:W-:-:S12]  /*12cd0*/  @P1 BRA `(.L_x_481) ;  /* 0x0000000000101947 */ /* 0x000fd80003800000 */
[----:B------:R-:W-:Y:S05]  /*12ce0*/  @!P0 BRA `(.L_x_481) ;  /* 0x00000000000c8947 */ /* 0x000fea0003800000 */
[----:B0-----:R-:W2:Y:S04]  /*12cf0*/  LDG.E R5, desc[UR40][R2.64] ;  /* 0x0000002802057981 */ /* 0x001ea8000c1e1900 */
[----:B-----5:R-:W2:Y:S02]  /*12d00*/  LDG.E R0, desc[UR40][R2.64+0x4] ;  /* 0x0000042802007981 */ /* 0x020ea4000c1e1900 */
[----:B--2---:R-:W-:-:S07]  /*12d10*/  IMAD.IADD R0, R0, 0x1, -R5 ;  /* 0x0000000100007824 */ /* 0x004fce00078e0a05 */
.L_x_481:
[----:B0-----:R-:W2:Y:S04]  /*12d20*/  LDL.LU R2, [R1+0x50] ;  /* 0x0000500001027983 */ /* 0x001ea80000300800 */
[----:B------:R-:W3:Y:S01]  /*12d30*/  LDL.LU R3, [R1+0x34] ;  /* 0x0000340001037983 */ /* 0x000ee20000300800 */
[----:B------:R-:W-:Y:S01]  /*12d40*/  BSSY B1, `(.L_x_482) ;  /* 0x0000038000017945 */ /* 0x000fe20003800000 */
[----:B-----5:R-:W-:Y:S02]  /*12d50*/  SHF.R.S32.HI R20, RZ, 0x1f, R15 ;  /* 0x0000001fff147819 */ /* 0x020fe4000001140f */
[----:B--2---:R-:W-:Y:S02]  /*12d60*/  SEL R24, R2, RZ, !P0 ;  /* 0x000000ff02187207 */ /* 0x004fe40004000000 */
[----:B---3--:R-:W-:Y:S01]  /*12d70*/  SEL R29, R3, RZ, !P0 ;  /* 0x000000ff031d7207 */ /* 0x008fe20004000000 */
[----:B------:R-:W-:Y:S06]  /*12d80*/  @P3 BRA `(.L_x_483) ;  /* 0x0000000000cc3947 */ /* 0x000fec0003800000 */
[----:B------:R-:W2:Y:S01]  /*12d90*/  LDL R2, [R1+0x54] ;  /* 0x0000540001027983 */ /* 0x000ea20000100800 */
[----:B------:R-:W0:Y:S02]  /*12da0*/  LDC R31, c[0x0][0xbe8] ;  /* 0x0002fa00ff1f7b82 */ /* 0x000e240000000800 */
[----:B0-----:R-:W-:Y:S02]  /*12db0*/  IMAD R3, R0, R31, RZ ;  /* 0x0000001f00037224 */ /* 0x001fe400078e02ff */
[----:B--2---:R-:W-:-:S04]  /*12dc0*/  IMAD R2, R2, 0xc0, R6 ;  /* 0x000000c002027824 */ /* 0x004fc800078e0206 */
[----:B------:R-:W-:-:S05]  /*12dd0*/  VIADD R28, R2, 0xffffff80 ;  /* 0xffffff80021c7836 */ /* 0x000fca0000000000 */
[----:B------:R-:W-:-:S13]  /*12de0*/  ISETP.GE.AND P0, PT, R28, R3, PT ;  /* 0x000000031c00720c */ /* 0x000fda0003f06270 */
[----:B------:R-:W-:Y:S05]  /*12df0*/  @P0 BRA `(.L_x_483) ;  /* 0x0000000000b00947 */ /* 0x000fea0003800000 */
[----:B------:R-:W2:Y:S01]  /*12e00*/  LDL.LU R34, [R1+0x5c] ;  /* 0x00005c0001227983 */ /* 0x000ea20000300800 */
[----:B------:R-:W-:Y:S01]  /*12e10*/  IMAD.MOV.U32 R2, RZ, RZ, 0x9b8 ;  /* 0x000009b8ff027424 */ /* 0x000fe200078e00ff */
[----:B------:R-:W-:Y:S01]  /*12e20*/  ISETP.GT.AND P3, PT, R88, 0x1, PT ;  /* 0x000000015800780c */ /* 0x000fe20003f64270 */
[----:B------:R-:W-:Y:S01]  /*12e30*/  IMAD.MOV.U32 R21, RZ, RZ, R28 ;  /* 0x000000ffff157224 */ /* 0x000fe200078e001c */
[----:B------:R-:W-:Y:S02]  /*12e40*/  ISETP.NE.AND P0, PT, R31, 0x1, PT ;  /* 0x000000011f00780c */ /* 0x000fe40003f05270 */
[----:B------:R-:W-:Y:S02]  /*12e50*/  SEL R30, R2, 0x978, P3 ;  /* 0x00000978021e7807 */ /* 0x000fe40001800000 */
[----:B------:R-:W0:Y:S08]  /*12e60*/  LDC.64 R2, c[0x0][0xba8] ;  /* 0x0002ea00ff027b82 */ /* 0x000e300000000a00 */
[----:B------:R-:W1:Y:S08]  /*12e70*/  LDC.64 R10, c[0x0][R30+0x220] ;  /* 0x000088001e0a7b82 */ /* 0x000e700000000a00 */
[----:B------:R-:W3:Y:S08]  /*12e80*/  LDC.64 R8, c[0x0][R30+0x218] ;  /* 0x000086001e087b82 */ /* 0x000ef00000000a00 */
[----:B------:R-:W4:Y:S08]  /*12e90*/  LDC.64 R6, c[0x0][R30+0x228] ;  /* 0x00008a001e067b82 */ /* 0x000f300000000a00 */
[----:B------:R-:W5:Y:S08]  /*12ea0*/  LDC.64 R4, c[0x0][R30+0x210] ;  /* 0x000084001e047b82 */ /* 0x000f700000000a00 */
[----:B------:R-:W3:Y:S08]  /*12eb0*/  @P0 LDC R13, c[0x0][0xbec] ;  /* 0x0002fb00ff0d0b82 */ /* 0x000ef00000000800 */
[----:B------:R-:W4:Y:S01]  /*12ec0*/  @P0 LDC R35, c[0x0][0xbf0] ;  /* 0x0002fc00ff230b82 */ /* 0x000f220000000800 */
[----:B-1----:R-:W-:-:S07]  /*12ed0*/  IMAD R11, R11, R29, RZ ;  /* 0x0000001d0b0b7224 */ /* 0x002fce00078e02ff */
[----:B0-----:R-:W0:Y:S01]  /*12ee0*/  @!P3 LDC R2, c[0x0][0xb50] ;  /* 0x0002d400ff02bb82 */ /* 0x001e220000000800 */
[----:B------:R-:W-:Y:S02]  /*12ef0*/  IMAD R11, R10, R24, R11 ;  /* 0x000000180a0b7224 */ /* 0x000fe400078e020b */
[----:B---3--:R-:W-:-:S05]  /*12f00*/  @P0 IMAD.HI.U32 R14, R28, R13, RZ ;  /* 0x0000000d1c0e0227 */ /* 0x008fca00078e00ff */
[----:B------:R-:W1:Y:S01]  /*12f10*/  @!P3 LDC R3, c[0x0][0xb54] ;  /* 0x0002d500ff03bb82 */ /* 0x000e620000000800 */
[-C--:B------:R-:W-:Y:S02]  /*12f20*/  IMAD R33, R9, R22.reuse, RZ ;  /* 0x0000001609217224 */ /* 0x080fe400078e02ff */
[----:B------:R-:W-:Y:S01]  /*12f30*/  IMAD.WIDE.U32 R12, R8, R22, RZ ;  /* 0x00000016080c7225 */ /* 0x000fe200078e00ff */
[----:B----4-:R-:W-:-:S03]  /*12f40*/  @P0 SHF.R.U32.HI R21, RZ, R35, R14 ;  /* 0x00000023ff150219 */ /* 0x010fc6000001160e */
[----:B------:R-:W-:-:S04]  /*12f50*/  IMAD.WIDE.U32 R8, R10, R29, RZ ;  /* 0x0000001d0a087225 */ /* 0x000fc800078e00ff */
[----:B------:R-:W-:Y:S01]  /*12f60*/  IMAD.IADD R13, R33, 0x1, R13 ;  /* 0x00000001210d7824 */ /* 0x000fe200078e020d */
[----:B------:R-:W-:Y:S01]  /*12f70*/  IADD3 R12, P0, P1, R8, R12, R15 ;  /* 0x0000000c080c7210 */ /* 0x000fe2000791e00f */
[----:B------:R-:W-:Y:S02]  /*12f80*/  IMAD.MOV R8, RZ, RZ, -R21 ;  /* 0x000000ffff087224 */ /* 0x000fe400078e0a15 */
[----:B------:R-:W-:Y:S02]  /*12f90*/  IMAD.IADD R11, R9, 0x1, R11 ;  /* 0x00000001090b7824 */ /* 0x000fe400078e020b */
[----:B------:R-:W-:-:S03]  /*12fa0*/  IMAD R9, R31, R8, R28 ;  /* 0x000000081f097224 */ /* 0x000fc600078e021c */
[----:B------:R-:W-:Y:S01]  /*12fb0*/  IADD3.X R8, R11, R13, R20, P0, P1 ;  /* 0x0000000d0b087210 */ /* 0x000fe200007e2414 */
[----:B-----5:R-:W-:Y:S01]  /*12fc0*/  IMAD R5, R5, R9, RZ ;  /* 0x0000000905057224 */ /* 0x020fe200078e02ff */
[----:B------:R-:W-:-:S05]  /*12fd0*/  SHF.R.S32.HI R11, RZ, 0x1f, R9 ;  /* 0x0000001fff0b7819 */ /* 0x000fca0000011409 */
[----:B------:R-:W-:Y:S01]  /*12fe0*/  IMAD R11, R4, R11, R5 ;  /* 0x0000000b040b7224 */ /* 0x000fe200078e0205 */
[----:B--2---:R-:W-:-:S05]  /*12ff0*/  SEL R35, R34, RZ, P3 ;  /* 0x000000ff22237207 */ /* 0x004fca0001800000 */
[-C--:B------:R-:W-:Y:S02]  /*13000*/  IMAD R33, R7, R35.reuse, RZ ;  /* 0x0000002307217224 */ /* 0x080fe400078e02ff */
[----:B------:R-:W-:-:S04]  /*13010*/  IMAD.WIDE.U32 R6, R6, R35, RZ ;  /* 0x0000002306067225 */ /* 0x000fc800078e00ff */
[----:B------:R-:W-:Y:S01]  /*13020*/  IMAD.IADD R7, R33, 0x1, R7 ;  /* 0x0000000121077824 */ /* 0x000fe200078e0207 */
[----:B------:R-:W-:Y:S02]  /*13030*/  IADD3 R6, P0, P1, R21, R12, R6 ;  /* 0x0000000c15067210 */ /* 0x000fe4000791e006 */
[----:B------:R-:W-:-:S04]  /*13040*/  SHF.R.S32.HI R21, RZ, 0x1f, R21 ;  /* 0x0000001fff157819 */ /* 0x000fc80000011415 */
[----:B------:R-:W-:-:S03]  /*13050*/  IADD3.X R7, R21, R8, R7, P0, P1 ;  /* 0x0000000815077210 */ /* 0x000fc600007e2407 */
[----:B------:R-:W-:-:S04]  /*13060*/  IMAD.WIDE.U32 R4, R4, R9, R6 ;  /* 0x0000000904047225 */ /* 0x000fc800078e0006 */
[----:B------:R-:W-:Y:S01]  /*13070*/  IMAD.IADD R5, R5, 0x1, R11 ;  /* 0x0000000105057824 */ /* 0x000fe200078e020b */
[----:B0-----:R-:W-:-:S04]  /*13080*/  LEA R2, P0, R4, R2, 0x2 ;  /* 0x0000000204027211 */ /* 0x001fc800078010ff */
[----:B-1----:R-:W-:Y:S01]  /*13090*/  LEA.HI.X R3, R4, R3, R5, 0x2, P0 ;  /* 0x0000000304037211 */ /* 0x002fe200000f1405 */
[----:B------:R-:W-:-:S05]  /*130a0*/  IMAD.MOV.U32 R5, RZ, RZ, -0x800000 ;  /* 0xff800000ff057424 */ /* 0x000fca00078e00ff */
[----:B------:R0:W-:Y:S03]  /*130b0*/  STG.E desc[UR40][R2.64], R5 ;  /* 0x0000000502007986 */ /* 0x0001e6000c101928 */
.L_x_483:
[----:B------:R-:W-:Y:S05]  /*130c0*/  BSYNC B1 ;  /* 0x0000000000017941 */ /* 0x000fea0003800000 */
.L_x_482:
[----:B------:R-:W-:Y:S05]  /*130d0*/  @P2 BRA `(.L_x_478) ;  /* 0x00000004006c2947 */ /* 0x000fea0003800000 */
[----:B------:R1:W5:Y:S01]  /*130e0*/  LDL R10, [R1+0x60] ;  /* 0x00006000010a7983 */ /* 0x0003620000100800 */
[----:B------:R-:W2:Y:S03]  /*130f0*/  LDC R11, c[0x0][0xbe8] ;  /* 0x0002fa00ff0b7b82 */ /* 0x000ea60000000800 */
[----:B------:R1:W5:Y:S04]  /*13100*/  LDL R14, [R1+0xa8] ;  /* 0x0000a800010e7983 */ /* 0x0003680000100800 */
[----:B------:R1:W5:Y:S04]  /*13110*/  LDL R21, [R1+0x58] ;  /* 0x0000580001157983 */ /* 0x0003680000100800 */
[----:B------:R-:W3:Y:S04]  /*13120*/  LDL R8, [R1+0xac] ;  /* 0x0000ac0001087983 */ /* 0x000ee80000100800 */
[----:B------:R-:W4:Y:S01]  /*13130*/  LDL R6, [R1+0x38] ;  /* 0x0000380001067983 */ /* 0x000f220000100800 */
[--C-:B------:R-:W-:Y:S01]  /*13140*/  SHF.R.S32.HI R4, RZ, 0x1f, R32.reuse ;  /* 0x0000001fff047819 */ /* 0x100fe20000011420 */
[----:B------:R-:W-:Y:S01]  /*13150*/  ULDC.64 UR4, c[0x0][0xaa0] ;  /* 0x0002a80000047ab9 */ /* 0x000fe20000000a00 */
[----:B------:R-:W-:Y:S01]  /*13160*/  SHF.R.S32.HI R13, RZ, 0x1f, R32 ;  /* 0x0000001fff0d7819 */ /* 0x000fe20000011420 */
[----:B------:R-:W4:Y:S01]  /*13170*/  LDL.LU R12, [R1+0x54] ;  /* 0x00005400010c7983 */ /* 0x000f220000300800 */
[-C--:B------:R-:W-:Y:S01]  /*13180*/  LEA.HI R4, R4, R32.reuse, RZ, 0x2 ;  /* 0x0000002004047211 */ /* 0x080fe200078f10ff */
[----:B0-----:R-:W-:Y:S01]  /*13190*/  IMAD R2, R20, UR4, RZ ;  /* 0x0000000414027c24 */ /* 0x001fe2000f8e02ff */
[----:B------:R-:W-:Y:S01]  /*131a0*/  LEA.HI R13, R13, R32, RZ, 0x2 ;  /* 0x000000200d0d7211 */ /* 0x000fe200078f10ff */
[----:B------:R-:W-:Y:S01]  /*131b0*/  ULDC.64 UR6, c[0x0][0xaf0] ;  /* 0x0002bc0000067ab9 */ /* 0x000fe20000000a00 */
[----:B--2---:R-:W-:Y:S01]  /*131c0*/  ISETP.NE.AND P0, PT, R11, 0x1, PT ;  /* 0x000000010b00780c */ /* 0x004fe20003f05270 */
[C---:B------:R-:W-:Y:S01]  /*131d0*/  IMAD R5, R15.reuse, UR5, R2 ;  /* 0x000000050f057c24 */ /* 0x040fe2000f8e0202 */
[----:B------:R-:W-:Y:S01]  /*131e0*/  LOP3.LUT R4, R4, 0xfffffffc, RZ, 0xc0, !PT ;  /* 0xfffffffc04047812 */ /* 0x000fe200078ec0ff */
[----:B------:R-:W-:Y:S01]  /*131f0*/  IMAD.WIDE.U32 R2, R15, UR4, RZ ;  /* 0x000000040f027c25 */ /* 0x000fe2000f8e00ff */
[----:B------:R-:W-:Y:S01]  /*13200*/  SHF.R.S32.HI R13, RZ, 0x2, R13 ;  /* 0x00000002ff0d7819 */ /* 0x000fe2000001140d */
[----:B------:R-:W-:Y:S01]  /*13210*/  ULDC.64 UR4, c[0x0][0xae8] ;  /* 0x0002ba0000047ab9 */ /* 0x000fe20000000a00 */
[----:B------:R-:W-:Y:S01]  /*13220*/  BSSY B1, `(.L_x_484) ;  /* 0x0000035000017945 */ /* 0x000fe20003800000 */
[----:B------:R-:W-:-:S02]  /*13230*/  IMAD.IADD R4, R32, 0x1, -R4 ;  /* 0x0000000120047824 */ /* 0x000fc400078e0a04 */
[----:B------:R-:W-:Y:S02]  /*13240*/  IMAD.IADD R3, R3, 0x1, R5 ;  /* 0x0000000103037824 */ /* 0x000fe400078e0205 */
[----:B------:R-:W-:Y:S02]  /*13250*/  IMAD R4, R4, 0x60, R13 ;  /* 0x0000006004047824 */ /* 0x000fe400078e020d */
[----:B------:R-:W0:Y:S01]  /*13260*/  @P0 LDC R7, c[0x0][0xbec] ;  /* 0x0002fb00ff070b82 */ /* 0x000e220000000800 */
[----:B------:R-:W-:-:S04]  /*13270*/  IMAD.WIDE.U32 R2, R22, UR4, R2 ;  /* 0x0000000416027c25 */ /* 0x000fc8000f8e0002 */
[----:B------:R-:W-:Y:S01]  /*13280*/  IMAD R3, R22, UR5, R3 ;  /* 0x0000000516037c24 */ /* 0x000fe2000f8e0203 */
[----:B------:R-:W-:Y:S02]  /*13290*/  ULDC.64 UR4, c[0x0][0xae0] ;  /* 0x0002b80000047ab9 */ /* 0x000fe40000000a00 */
[----:B------:R-:W2:Y:S01]  /*132a0*/  @P0 LDC R9, c[0x0][0xbf0] ;  /* 0x0002fc00ff090b82 */ /* 0x000ea20000000800 */
[----:B------:R-:W-:Y:S01]  /*132b0*/  IMAD.WIDE.U32 R2, R29, UR6, R2 ;  /* 0x000000061d027c25 */ /* 0x000fe2000f8e0002 */
[----:B---3--:R-:W-:-:S03]  /*132c0*/  MOV R28, R8 ;  /* 0x00000008001c7202 */ /* 0x008fc60000000f00 */
[----:B----4-:R-:W-:Y:S02]  /*132d0*/  IMAD.MOV.U32 R30, RZ, RZ, R6 ;  /* 0x000000ffff1e7224 */ /* 0x010fe400078e0006 */
[----:B------:R-:W-:Y:S02]  /*132e0*/  IMAD R6, R24, UR6, RZ ;  /* 0x0000000618067c24 */ /* 0x000fe4000f8e02ff */
[----:B------:R-:W-:-:S04]  /*132f0*/  IMAD R8, R12, 0xc0, R4 ;  /* 0x000000c00c087824 */ /* 0x000fc800078e0204 */
[----:B0-----:R-:W-:-:S04]  /*13300*/  @P0 IMAD.HI.U32 R4, R8, R7, RZ ;  /* 0x0000000708040227 */ /* 0x001fc800078e00ff */
[----:B------:R-:W-:Y:S01]  /*13310*/  IMAD.MOV.U32 R5, RZ, RZ, R8 ;  /* 0x000000ffff057224 */ /* 0x000fe200078e0008 */
[----:B--2---:R-:W-:Y:S01]  /*13320*/  @P0 SHF.R.U32.HI R5, RZ, R9, R4 ;  /* 0x00000009ff050219 */ /* 0x004fe20000011604 */
[----:B------:R-:W-:-:S03]  /*13330*/  IMAD R9, R29, UR7, R6 ;  /* 0x000000071d097c24 */ /* 0x000fc6000f8e0206 */
[--C-:B------:R-:W-:Y:S01]  /*13340*/  SHF.R.S32.HI R4, RZ, 0x1f, R5.reuse ;  /* 0x0000001fff047819 */ /* 0x100fe20000011405 */
[----:B------:R-:W-:Y:S02]  /*13350*/  IMAD.MOV R7, RZ, RZ, -R5 ;  /* 0x000000ffff077224 */ /* 0x000fe400078e0a05 */
[----:B------:R-:W-:Y:S02]  /*13360*/  IMAD.IADD R3, R3, 0x1, R9 ;  /* 0x0000000103037824 */ /* 0x000fe400078e0209 */
[----:B------:R-:W-:Y:S02]  /*13370*/  IMAD R7, R11, R7, R8 ;  /* 0x000000070b077224 */ /* 0x000fe400078e0208 */
[----:B------:R-:W-:Y:S02]  /*13380*/  IMAD R4, R4, UR4, RZ ;  /* 0x0000000404047c24 */ /* 0x000fe4000f8e02ff */
[----:B------:R-:W-:-:S04]  /*13390*/  IMAD.WIDE.U32 R2, R5, UR4, R2 ;  /* 0x0000000405027c25 */ /* 0x000fc8000f8e0002 */
[----:B------:R-:W-:Y:S01]  /*133a0*/  IMAD R9, R5, UR5, R4 ;  /* 0x0000000505097c24 */ /* 0x000fe2000f8e0204 */
[----:B------:R-:W-:Y:S01]  /*133b0*/  SHF.R.S32.HI R4, RZ, 0x1f, R7 ;  /* 0x0000001fff047819 */ /* 0x000fe20000011407 */
[----:B------:R-:W-:Y:S01]  /*133c0*/  ULDC.64 UR4, c[0x0][0xad8] ;  /* 0x0002b60000047ab9 */ /* 0x000fe20000000a00 */
[----:B------:R-:W-:Y:S02]  /*133d0*/  IMAD R11, R0, R11, RZ ;  /* 0x0000000b000b7224 */ /* 0x000fe400078e02ff */
[----:B------:R-:W-:Y:S02]  /*133e0*/  IMAD.IADD R3, R3, 0x1, R9 ;  /* 0x0000000103037824 */ /* 0x000fe400078e0209 */
[----:B------:R-:W-:Y:S02]  /*133f0*/  IMAD R4, R4, UR4, RZ ;  /* 0x0000000404047c24 */ /* 0x000fe4000f8e02ff */
[----:B------:R-:W-:Y:S02]  /*13400*/  IMAD R0, R12, 0xc0, R13 ;  /* 0x000000c00c007824 */ /* 0x000fe400078e020d */
[----:B------:R-:W-:-:S02]  /*13410*/  IMAD R5, R7, UR5, R4 ;  /* 0x0000000507057c24 */ /* 0x000fc4000f8e0204 */
[----:B------:R-:W-:Y:S01]  /*13420*/  IMAD.WIDE.U32 R2, R7, UR4, R2 ;  /* 0x0000000407027c25 */ /* 0x000fe2000f8e0002 */
[----:B------:R-:W-:Y:S01]  /*13430*/  ISETP.GE.AND P0, PT, R0, R11, PT ;  /* 0x0000000b0000720c */ /* 0x000fe20003f06270 */
[----:B------:R-:W-:Y:S02]  /*13440*/  ULDC.64 UR4, c[0x0][0xa80] ;  /* 0x0002a00000047ab9 */ /* 0x000fe40000000a00 */
[----:B------:R-:W-:Y:S01]  /*13450*/  IMAD.IADD R3, R3, 0x1, R5 ;  /* 0x0000000103037824 */ /* 0x000fe200078e0205 */
[----:B------:R-:W-:-:S04]  /*13460*/  LEA R4, P1, R2, UR4, 0x1 ;  /* 0x0000000402047c11 */ /* 0x000fc8000f8208ff */
[----:B------:R-:W-:Y:S02]  /*13470*/  LEA.HI.X R5, R2, UR5, R3, 0x1, P1 ;  /* 0x0000000502057c11 */ /* 0x000fe400088f0c03 */
[----:B------:R1:W0:Y:S04]  /*13480*/  SHFL.IDX PT, R2, R4, RZ, 0x1c1f ;  /* 0x001c1fff04027589 */ /* 0x00022800000e0000 */
[----:B------:R1:W2:Y:S01]  /*13490*/  SHFL.IDX PT, R3, R5, RZ, 0x1c1f ;  /* 0x001c1fff05037589 */ /* 0x0002a200000e0000 */
[----:B------:R-:W-:Y:S05]  /*134a0*/  @P0 BRA `(.L_x_485) ;  /* 0x0000000000300947 */ /* 0x000fea0003800000 */
[----:B------:R-:W-:Y:S02]  /*134b0*/  ULDC UR4, c[0x0][0xac8] ;  /* 0x0002b20000047ab9 */ /* 0x000fe40000000800 */
[----:B-----5:R-:W-:Y:S02]  /*134c0*/  ISETP.GE.AND P3, PT, R21, UR4, PT ;  /* 0x0000000415007c0c */ /* 0x020fe4000bf66270 */
[----:B------:R-:W-:Y:S02]  /*134d0*/  ISETP.GE.AND P4, PT, R10, UR4, PT ;  /* 0x000000040a007c0c */ /* 0x000fe4000bf86270 */
[----:B------:R-:W-:-:S09]  /*134e0*/  ISETP.GE.AND P2, PT, R30, UR4, PT ;  /* 0x000000041e007c0c */ /* 0x000fd2000bf46270 */
[CC--:B0-----:R-:W-:Y:S02]  /*134f0*/  @!P3 LEA R8, P0, R21.reuse, R2.reuse, 0x1 ;  /* 0x000000021508b211 */ /* 0x0c1fe400078008ff */
[----:B------:R-:W-:Y:S02]  /*13500*/  @!P4 LEA R12, P1, R10, R2, 0x1 ;  /* 0x000000020a0cc211 */ /* 0x000fe400078208ff */
[----:B--2---:R-:W-:Y:S01]  /*13510*/  @!P2 IMAD.WIDE R6, R30, 0x2, R2 ;  /* 0x000000021e06a825 */ /* 0x004fe200078e0202 */
[-C--:B------:R-:W-:Y:S02]  /*13520*/  @!P3 LEA.HI.X R9, R21, R3.reuse, R28, 0x1, P0 ;  /* 0x000000031509b211 */ /* 0x080fe400000f0c1c */
[----:B------:R-:W-:Y:S02]  /*13530*/  @!P4 LEA.HI.X R13, R10, R3, R14, 0x1, P1 ;  /* 0x000000030a0dc211 */ /* 0x000fe400008f0c0e */
[----:B------:R3:W-:Y:S04]  /*13540*/  @!P2 ST.E.128 desc[UR40][R6.64], RZ ;  /* 0x000000ff0600a985 */ /* 0x0007e8000c101d28 */
[----:B------:R3:W-:Y:S04]  /*13550*/  @!P3 ST.E.128 desc[UR40][R8.64], RZ ;  /* 0x000000ff0800b985 */ /* 0x0007e8000c101d28 */
[----:B------:R3:W-:Y:S02]  /*13560*/  @!P4 ST.E.128 desc[UR40][R12.64], RZ ;  /* 0x000000ff0c00c985 */ /* 0x0007e4000c101d28 */
.L_x_485:
[----:B------:R-:W-:Y:S05]  /*13570*/  BSYNC B1 ;  /* 0x0000000000017941 */ /* 0x000fea0003800000 */
.L_x_484:
[----:B------:R-:W-:Y:S01]  /*13580*/  VIADD R0, R0, 0x60 ;  /* 0x0000006000007836 */ /* 0x000fe20000000000 */
[----:B--2---:R2:W4:Y:S04]  /*13590*/  SHFL.IDX PT, R3, R5, 0x1, 0x1c1f ;  /* 0x003c1f0005037f89 */ /* 0x00452800000e0000 */
[----:B------:R-:W-:Y:S01]  /*135a0*/  ISETP.GE.AND P0, PT, R0, R11, PT ;  /* 0x0000000b0000720c */ /* 0x000fe20003f06270 */
[----:B0-----:R2:W0:-:S12]  /*135b0*/  SHFL.IDX PT, R2, R4, 0x1, 0x1c1f ;  /* 0x003c1f0004027f89 */ /* 0x00141800000e0000 */
[----:B--2---:R-:W-:Y:S05]  /*135c0*/  @P0 BRA `(.L_x_478) ;  /* 0x0000000000300947 */ /* 0x004fea0003800000 */
[----:B------:R-:W-:Y:S02]  /*135d0*/  ULDC UR4, c[0x0][0xac8] ;  /* 0x0002b20000047ab9 */ /* 0x000fe40000000800 */
[----:B-----5:R-:W-:Y:S02]  /*135e0*/  ISETP.GE.AND P3, PT, R21, UR4, PT ;  /* 0x0000000415007c0c */ /* 0x020fe4000bf66270 */
[----:B------:R-:W-:Y:S02]  /*135f0*/  ISETP.GE.AND P4, PT, R10, UR4, PT ;  /* 0x000000040a007c0c */ /* 0x000fe4000bf86270 */
[----:B------:R-:W-:-:S09]  /*13600*/  ISETP.GE.AND P2, PT, R30, UR4, PT ;  /* 0x000000041e007c0c */ /* 0x000fd2000bf46270 */
[CC--:B0--3--:R-:W-:Y:S02]  /*13610*/  @!P3 LEA R6, P0, R21.reuse, R2.reuse, 0x1 ;  /* 0x000000021506b211 */ /* 0x0c9fe400078008ff */
[----:B------:R-:W-:Y:S02]  /*13620*/  @!P4 LEA R8, P1, R10, R2, 0x1 ;  /* 0x000000020a08c211 */ /* 0x000fe400078208ff */
[----:B-1--4-:R-:W-:Y:S01]  /*13630*/  @!P2 IMAD.WIDE R4, R30, 0x2, R2 ;  /* 0x000000021e04a825 */ /* 0x012fe200078e0202 */
[-C--:B------:R-:W-:Y:S02]  /*13640*/  @!P3 LEA.HI.X R7, R21, R3.reuse, R28, 0x1, P0 ;  /* 0x000000031507b211 */ /* 0x080fe400000f0c1c */
[----:B------:R-:W-:Y:S02]  /*13650*/  @!P4 LEA.HI.X R9, R10, R3, R14, 0x1, P1 ;  /* 0x000000030a09c211 */ /* 0x000fe400008f0c0e */
[----:B------:R2:W-:Y:S04]  /*13660*/  @!P2 ST.E.128 desc[UR40][R4.64], RZ ;  /* 0x000000ff0400a985 */ /* 0x0005e8000c101d28 */
[----:B------:R2:W-:Y:S04]  /*13670*/  @!P3 ST.E.128 desc[UR40][R6.64], RZ ;  /* 0x000000ff0600b985 */ /* 0x0005e8000c101d28 */
[----:B------:R2:W-:Y:S02]  /*13680*/  @!P4 ST.E.128 desc[UR40][R8.64], RZ ;  /* 0x000000ff0800c985 */ /* 0x0005e4000c101d28 */
.L_x_478:
[----:B------:R-:W-:Y:S05]  /*13690*/  BSYNC B0 ;  /* 0x0000000000007941 */ /* 0x000fea0003800000 */
.L_x_472:
[----:B------:R-:W-:Y:S02]  /*136a0*/  ULDC UR4, c[0x0][0xc3c] ;  /* 0x00030f0000047ab9 */ /* 0x000fe40000000800 */
[----:B------:R-:W-:-:S13]  /*136b0*/  ISETP.GE.AND P0, PT, R27, UR4, PT ;  /* 0x000000041b007c0c */ /* 0x000fda000bf06270 */
[----:B------:R-:W-:Y:S05]  /*136c0*/  @!P0 BRA `(.L_x_486) ;  /* 0xfffffed800fc8947 */ /* 0x000fea000383ffff */
[----:B------:R-:W-:Y:S05]  /*136d0*/  BRA `(.L_x_359) ;  /* 0x00000074002c7947 */ /* 0x000fea0003800000 */
.L_x_357:
[----:B------:R-:W-:-:S08]  /*136e0*/  NOP ;  /* 0x0000000000007918 */ /* 0x000fd00000000000 */
[----:B--2---:R-:W0:-:S00]  /*136f0*/  USETMAXREG.DEALLOC.CTAPOOL 0x20 ;  /* 0x00000020000079c8 */ /* 0x004e0000080e0500 */
[----:B0-----:R-:W2:Y:S01]  /*13700*/  LDL.LU R3, [R1+0x28] ;  /* 0x0000280001037983 */ /* 0x001ea20000300800 */
[----:B------:R-:W-:-:S06]  /*13710*/  LOP3.LUT R0, R6, 0x3, RZ, 0xc0, !PT ;  /* 0x0000000306007812 */ /* 0x000fcc00078ec0ff */
[----:B------:R-:W0:Y:S02]  /*13720*/  SHFL.IDX PT, R0, R0, RZ, 0x1f ;  /* 0x00001fff00007589 */ /* 0x000e2400000e0000 */
[----:B0-----:R-:W-:-:S13]  /*13730*/  ISETP.NE.AND P0, PT, R0, RZ, PT ;  /* 0x000000ff0000720c */ /* 0x001fda0003f05270 */
[----:B------:R-:W-:Y:S01]  /*13740*/  @P0 BAR.SYNC.DEFER_BLOCKING 0x5, 0x200 ;  /* 0x0148000000000b1d */ /* 0x000fe20000010000 */
[----:B--2---:R-:W-:-:S04]  /*13750*/  LOP3.LUT R3, R3, 0xffffffef, RZ, 0xc0, !PT ;  /* 0xffffffef03037812 */ /* 0x004fc800078ec0ff */
[----:B------:R-:W-:-:S05]  /*13760*/  @P0 LOP3.LUT R3, R3, 0x10, RZ, 0xfc, !PT ;  /* 0x0000001003030812 */ /* 0x000fca00078efcff */
[----:B------:R0:W-:Y:S02]  /*13770*/  STL [R1+0x28], R3 ;  /* 0x0000280301007387 */ /* 0x0001e40000100800 */
[----:B0-----:R-:W-:-:S04]  /*13780*/  @P0 MOV R3, 0x400 ;  /* 0x0000040000030802 */ /* 0x001fc80000000f00 */
[----:B------:R-:W-:-:S05]  /*13790*/  @P0 LEA R2, R2, R3, 0x18 ;  /* 0x0000000302020211 */ /* 0x000fca00078ec0ff */
[----:B------:R0:W1:Y:S01]  /*137a0*/  @P0 LDS.128 R24, [R2+0x19cd0] ;  /* 0x019cd00002180984 */ /* 0x0000620000000c00 */
[----:B------:R-:W-:Y:S06]  /*137b0*/  @P0 BAR.ARV 0x4, 0x200 ;  /* 0x0108000000000b1d */ /* 0x000fec0000002000 */
[----:B------:R-:W-:Y:S05]  /*137c0*/  @P0 BRA `(.L_x_487) ;  /* 0x0000000800880947 */ /* 0x000fea0003800000 */
[----:B------:R-:W2:Y:S01]  /*137d0*/  S2R R4, SR_TID.X ;  /* 0x0000000000047919 */ /* 0x000ea20000002100 */
[----:B------:R-:W-:Y:S01]  /*137e0*/  ULDC UR4, c[0x0][0xc3c] ;  /* 0x00030f0000047ab9 */ /* 0x000fe20000000800 */
[----:B------:R-:W-:Y:S02]  /*137f0*/  IMAD.MOV.U32 R7, RZ, RZ, RZ ;  /* 0x000000ffff077224 */ /* 0x000fe400078e00ff */
[----:B------:R-:W-:Y:S01]  /*13800*/  IMAD.MOV.U32 R8, RZ, RZ, RZ ;  /* 0x000000ffff087224 */ /* 0x000fe200078e00ff */
[----:B------:R-:W3:Y:S01]  /*13810*/  S2UR UR6, SR_CTAID.X ;  /* 0x00000000000679c3 */ /* 0x000ee20000002500 */
[----:B------:R-:W-:Y:S01]  /*13820*/  ULDC UR5, c[0x0][0xc38] ;  /* 0x00030e0000057ab9 */ /* 0x000fe20000000800 */
[----:B--2---:R-:W-:-:S04]  /*13830*/  LOP3.LUT R0, R4, 0x1f, RZ, 0xc0, !PT ;  /* 0x0000001f04007812 */ /* 0x004fc800078ec0ff */
[----:B------:R-:W-:-:S04]  /*13840*/  ISETP.NE.AND P0, PT, R0, 0x1f, PT ;  /* 0x0000001f0000780c */ /* 0x000fc80003f05270 */
[----:B------:R-:W-:-:S13]  /*13850*/  ISETP.GE.OR P1, PT, R0, UR4, !P0 ;  /* 0x0000000400007c0c */ /* 0x000fda000c726670 */
[----:B------:R-:W2:Y:S08]  /*13860*/  @!P1 LDC.64 R4, c[0x0][0xc80] ;  /* 0x00032000ff049b82 */ /* 0x000eb00000000a00 */
[----:B0-----:R-:W0:Y:S01]  /*13870*/  @!P1 LDC.64 R2, c[0x0][0xc78] ;  /* 0x00031e00ff029b82 */ /* 0x001e220000000a00 */
[----:B--2---:R-:W-:-:S05]  /*13880*/  @!P1 IMAD.WIDE.U32 R4, R0, 0x4, R4 ;  /* 0x0000000400049825 */ /* 0x004fca00078e0004 */
[----:B------:R-:W2:Y:S01]  /*13890*/  @!P1 LDG.E R7, desc[UR40][R4.64] ;  /* 0x0000002804079981 */ /* 0x000ea2000c1e1900 */
[----:B0-----:R-:W-:-:S05]  /*138a0*/  @!P1 IMAD.WIDE.U32 R2, R0, 0x4, R2 ;  /* 0x0000000400029825 */ /* 0x001fca00078e0002 */
[----:B------:R-:W2:Y:S01]  /*138b0*/  @!P1 LDG.E R8, desc[UR40][R2.64] ;  /* 0x0000002802089981 */ /* 0x000ea2000c1e1900 */
[C---:B------:R-:W-:Y:S02]  /*138c0*/  ISETP.NE.AND P1, PT, R0.reuse, RZ, PT ;  /* 0x000000ff0000720c */ /* 0x040fe40003f25270 */
[C---:B------:R-:W-:Y:S02]  /*138d0*/  ISETP.GE.U32.AND P2, PT, R0.reuse, 0x2, PT ;  /* 0x000000020000780c */ /* 0x040fe40003f46070 */
[C---:B------:R-:W-:Y:S02]  /*138e0*/  ISETP.GE.U32.AND P3, PT, R0.reuse, 0x4, PT ;  /* 0x000000040000780c */ /* 0x040fe40003f66070 */
[C---:B------:R-:W-:Y:S02]  /*138f0*/  ISETP.GE.U32.AND P4, PT, R0.reuse, 0x8, PT ;  /* 0x000000080000780c */ /* 0x040fe40003f86070 */
[----:B------:R-:W-:Y:S01]  /*13900*/  ISETP.GE.U32.AND P5, PT, R0, 0x10, PT ;  /* 0x000000100000780c */ /* 0x000fe20003fa6070 */
[----:B------:R-:W-:Y:S01]  /*13910*/  UMOV UR4, URZ ;  /* 0x0000003f00047c82 */ /* 0x000fe20008000000 */
        /* <DEDUP_REMOVED lines=16> */
[----:B------:R-:W0:Y:S02]  /*13a20*/  SHFL.IDX PT, R9, R2, 0x1f, 0x1f ;  /* 0x03e01f0002097f89 */ /* 0x000e2400000e0000 */
[----:B0-----:R-:W-:-:S05]  /*13a30*/  IMAD R9, R9, UR5, RZ ;  /* 0x0000000509097c24 */ /* 0x001fca000f8e02ff */
[----:B---3--:R-:W-:Y:S01]  /*13a40*/  ISETP.GT.AND P6, PT, R9, UR6, PT ;  /* 0x0000000609007c0c */ /* 0x008fe2000bfc4270 */
[----:B------:R-:W-:-:S12]  /*13a50*/  IMAD.MOV.U32 R4, RZ, RZ, R9 ;  /* 0x000000ffff047224 */ /* 0x000fd800078e0009 */
[----:B------:R-:W-:Y:S05]  /*13a60*/  @P6 BRA `(.L_x_488) ;  /* 0x0000000000a06947 */ /* 0x000fea0003800000 */
[----:B------:R-:W-:Y:S01]  /*13a70*/  IMAD.MOV.U32 R9, RZ, RZ, R4 ;  /* 0x000000ffff097224 */ /* 0x000fe200078e0004 */
[----:B------:R-:W-:Y:S01]  /*13a80*/  UMOV UR4, URZ ;  /* 0x0000003f00047c82 */ /* 0x000fe20008000000 */
[----:B------:R-:W-:-:S05]  /*13a90*/  ULDC UR5, c[0x0][0xc38] ;  /* 0x00030e0000057ab9 */ /* 0x000fca0000000800 */
.L_x_490:
[----:B------:R-:W0:Y:S01]  /*13aa0*/  LDC R2, c[0x0][0xc3c] ;  /* 0x00030f00ff027b82 */ /* 0x000e220000000800 */
[----:B------:R-:W-:Y:S01]  /*13ab0*/  UIADD3 UR4, UR4, 0x1f, URZ ;  /* 0x0000001f04047890 */ /* 0x000fe2000fffe03f */
[----:B------:R-:W-:Y:S02]  /*13ac0*/  ULDC UR7, c[0x0][0xc3c] ;  /* 0x00030f0000077ab9 */ /* 0x000fe40000000800 */
[----:B-1----:R-:W-:-:S03]  /*13ad0*/  IMAD.U32 R27, RZ, RZ, UR7 ;  /* 0x00000007ff1b7e24 */ /* 0x002fc6000f8e00ff */
[----:B0-----:R-:W-:-:S13]  /*13ae0*/  ISETP.LE.AND P6, PT, R2, UR4, PT ;  /* 0x0000000402007c0c */ /* 0x001fda000bfc3270 */
[----:B------:R-:W-:Y:S05]  /*13af0*/  @P6 BRA `(.L_x_489) ;  /* 0x0000000400986947 */ /* 0x000fea0003800000 */
[----:B------:R-:W-:Y:S02]  /*13b00*/  VIADD R11, R0, UR4 ;  /* 0x00000004000b7c36 */ /* 0x000fe40008000000 */
[----:B------:R-:W-:Y:S02]  /*13b10*/  IMAD.MOV.U32 R7, RZ, RZ, RZ ;  /* 0x000000ffff077224 */ /* 0x000fe400078e00ff */
[----:B------:R-:W-:Y:S01]  /*13b20*/  IMAD.MOV.U32 R8, RZ, RZ, RZ ;  /* 0x000000ffff087224 */ /* 0x000fe200078e00ff */
[----:B------:R-:W-:-:S13]  /*13b30*/  ISETP.GE.OR P6, PT, R11, R2, !P0 ;  /* 0x000000020b00720c */ /* 0x000fda00047c6670 */
[----:B------:R-:W0:Y:S08]  /*13b40*/  @!P6 LDC.64 R4, c[0x0][0xc80] ;  /* 0x00032000ff04eb82 */ /* 0x000e300000000a00 */
[----:B------:R-:W1:Y:S01]  /*13b50*/  @!P6 LDC.64 R2, c[0x0][0xc78] ;  /* 0x00031e00ff02eb82 */ /* 0x000e620000000a00 */
[----:B0-----:R-:W-:-:S05]  /*13b60*/  @!P6 IMAD.WIDE R4, R11, 0x4, R4 ;  /* 0x000000040b04e825 */ /* 0x001fca00078e0204 */
[----:B------:R-:W2:Y:S01]  /*13b70*/  @!P6 LDG.E R7, desc[UR40][R4.64] ;  /* 0x000000280407e981 */ /* 0x000ea2000c1e1900 */
[----:B-1----:R-:W-:-:S05]  /*13b80*/  @!P6 IMAD.WIDE R2, R11, 0x4, R2 ;  /* 0x000000040b02e825 */ /* 0x002fca00078e0202 */
        /* <DEDUP_REMOVED lines=15> */
[----:B0-----:R-:W-:-:S04]  /*13c80*/  SEL R2, R2, RZ, P5 ;  /* 0x000000ff02027207 */ /* 0x001fc80002800000 */
[----:B------:R-:W-:-:S05]  /*13c90*/  IADD3 R2, R3, R2, RZ ;  /* 0x0000000203027210 */ /* 0x000fca0007ffe0ff */
[----:B------:R-:W0:Y:S02]  /*13ca0*/  SHFL.IDX PT, R4, R2, 0x1f, 0x1f ;  /* 0x03e01f0002047f89 */ /* 0x000e2400000e0000 */
[----:B0-----:R-:W-:-:S04]  /*13cb0*/  IMAD R4, R4, UR5, RZ ;  /* 0x0000000504047c24 */ /* 0x001fc8000f8e02ff */
[----:B------:R-:W-:-:S05]  /*13cc0*/  IMAD.IADD R9, R4, 0x1, R9 ;  /* 0x0000000104097824 */ /* 0x000fca00078e0209 */
[----:B------:R-:W-:-:S13]  /*13cd0*/  ISETP.GT.AND P6, PT, R9, UR6, PT ;  /* 0x0000000609007c0c */ /* 0x000fda000bfc4270 */
[----:B------:R-:W-:Y:S05]  /*13ce0*/  @!P6 BRA `(.L_x_490) ;  /* 0xfffffffc006ce947 */ /* 0x000fea000383ffff */
.L_x_488:
[----:B------:R-:W-:Y:S02]  /*13cf0*/  IMAD.IADD R11, R9, 0x1, -R4 ;  /* 0x00000001090b7824 */ /* 0x000fe400078e0a04 */
[----:B-1----:R-:W-:Y:S02]  /*13d00*/  IMAD.MOV.U32 R24, RZ, RZ, RZ ;  /* 0x000000ffff187224 */ /* 0x002fe400078e00ff */
[----:B------:R-:W-:-:S05]  /*13d10*/  IMAD R3, R2, UR5, R11 ;  /* 0x0000000502037c24 */ /* 0x000fca000f8e020b */
[----:B------:R-:W-:-:S13]  /*13d20*/  ISETP.GT.AND P0, PT, R3, UR6, PT ;  /* 0x0000000603007c0c */ /* 0x000fda000bf04270 */
[----:B------:R-:W-:-:S04]  /*13d30*/  VOTE.ANY R5, PT, !P0 ;  /* 0x0000000000057806 */ /* 0x000fc800040e0100 */
[----:B------:R-:W0:Y:S01]  /*13d40*/  POPC R27, R5 ;  /* 0x00000005001b7309 */ /* 0x000e220000000000 */
[----:B------:R-:W-:Y:S01]  /*13d50*/  ISETP.NE.AND P0, PT, R5, RZ, PT ;  /* 0x000000ff0500720c */ /* 0x000fe20003f05270 */
[----:B0-----:R-:W0:Y:S04]  /*13d60*/  SHFL.IDX PT, R7, R7, R27, 0x1f ;  /* 0x00001f1b07077589 */ /* 0x001e2800000e0000 */
[----:B------:R-:W1:Y:S01]  /*13d70*/  SHFL.IDX PT, R8, R8, R27, 0x1f ;  /* 0x00001f1b08087589 */ /* 0x000e6200000e0000 */
[----:B0-----:R-:W-:-:S04]  /*13d80*/  IABS R4, R7 ;  /* 0x0000000700047213 */ /* 0x001fc80000000000 */
[----:B------:R-:W0:Y:S01]  /*13d90*/  I2F.RP R9, R4 ;  /* 0x0000000400097306 */ /* 0x000e220000209400 */
[----:B-1----:R-:W-:-:S07]  /*13da0*/  IABS R10, R8 ;  /* 0x00000008000a7213 */ /* 0x002fce0000000000 */
[----:B0-----:R-:W0:Y:S02]  /*13db0*/  MUFU.RCP R9, R9 ;  /* 0x0000000900097308 */ /* 0x001e240000001000 */
[----:B0-----:R-:W-:-:S06]  /*13dc0*/  VIADD R3, R9, 0xffffffe ;  /* 0x0ffffffe09037836 */ /* 0x001fcc0000000000 */
[----:B------:R-:W0:Y:S02]  /*13dd0*/  F2I.FTZ.U32.TRUNC.NTZ R3, R3 ;  /* 0x0000000300037305 */ /* 0x000e24000021f000 */
[----:B0-----:R-:W-:Y:S01]  /*13de0*/  IMAD.MOV R13, RZ, RZ, -R3 ;  /* 0x000000ffff0d7224 */ /* 0x001fe200078e0a03 */
[----:B------:R-:W-:Y:S06]  /*13df0*/  @!P0 BRA `(.L_x_491) ;  /* 0x0000000000088947 */ /* 0x000fec0003800000 */
[----:B------:R-:W-:-:S05]  /*13e00*/  VIADD R5, R27, 0xffffffff ;  /* 0xffffffff1b057836 */ /* 0x000fca0000000000 */
[----:B------:R0:W1:Y:S02]  /*13e10*/  SHFL.IDX PT, R24, R2, R5, 0x1f ;  /* 0x00001f0502187589 */ /* 0x00006400000e0000 */
.L_x_491:
[----:B0-----:R-:W-:Y:S02]  /*13e20*/  IMAD.MOV.U32 R5, RZ, RZ, R10 ;  /* 0x000000ffff057224 */ /* 0x001fe400078e000a */
[----:B-1----:R-:W-:Y:S02]  /*13e30*/  IMAD R24, R24, UR5, R11 ;  /* 0x0000000518187c24 */ /* 0x002fe4000f8e020b */
[----:B------:R-:W0:Y:S01]  /*13e40*/  I2F.RP R12, R5 ;  /* 0x00000005000c7306 */ /* 0x000e220000209400 */
[----:B------:R-:W-:Y:S02]  /*13e50*/  IMAD R9, R13, R4, RZ ;  /* 0x000000040d097224 */ /* 0x000fe400078e02ff */
[----:B------:R-:W-:Y:S01]  /*13e60*/  IMAD.MOV.U32 R2, RZ, RZ, RZ ;  /* 0x000000ffff027224 */ /* 0x000fe200078e00ff */
[----:B------:R-:W-:Y:S01]  /*13e70*/  IADD3 R10, -R24, UR6, RZ ;  /* 0x00000006180a7c10 */ /* 0x000fe2000fffe1ff */
[----:B------:R-:W-:Y:S02]  /*13e80*/  VIADD R27, R27, UR4 ;  /* 0x000000041b1b7c36 */ /* 0x000fe40008000000 */
[----:B------:R-:W-:Y:S01]  /*13e90*/  IMAD.HI.U32 R2, R3, R9, R2 ;  /* 0x0000000903027227 */ /* 0x000fe200078e0002 */
[----:B------:R-:W-:-:S02]  /*13ea0*/  IABS R3, R7 ;  /* 0x0000000700037213 */ /* 0x000fc40000000000 */
[----:B------:R-:W-:-:S03]  /*13eb0*/  IABS R11, R10 ;  /* 0x0000000a000b7213 */ /* 0x000fc60000000000 */
[----:B------:R-:W-:Y:S02]  /*13ec0*/  IMAD.MOV R14, RZ, RZ, -R3 ;  /* 0x000000ffff0e7224 */ /* 0x000fe400078e0a03 */
[----:B------:R-:W-:Y:S01]  /*13ed0*/  IMAD.HI.U32 R9, R2, R11, RZ ;  /* 0x0000000b02097227 */ /* 0x000fe200078e00ff */
[----:B0-----:R-:W0:Y:S01]  /*13ee0*/  MUFU.RCP R12, R12 ;  /* 0x0000000c000c7308 */ /* 0x001e220000001000 */
[----:B------:R-:W-:Y:S02]  /*13ef0*/  LOP3.LUT R2, R10, R7, RZ, 0x3c, !PT ;  /* 0x000000070a027212 */ /* 0x000fe400078e3cff */
[----:B------:R-:W-:Y:S02]  /*13f00*/  IMAD R11, R9, R14, R11 ;  /* 0x0000000e090b7224 */ /* 0x000fe400078e020b */
[----:B------:R-:W-:-:S03]  /*13f10*/  ISETP.GE.AND P2, PT, R2, RZ, PT ;  /* 0x000000ff0200720c */ /* 0x000fc60003f46270 */
[----:B------:R-:W-:Y:S01]  /*13f20*/  ISETP.GT.U32.AND P1, PT, R4, R11, PT ;  /* 0x0000000b0400720c */ /* 0x000fe20003f24070 */
[----:B0-----:R-:W-:-:S12]  /*13f30*/  VIADD R3, R12, 0xffffffe ;  /* 0x0ffffffe0c037836 */ /* 0x001fd80000000000 */
[----:B------:R-:W-:Y:S01]  /*13f40*/  @!P1 IMAD.IADD R11, R11, 0x1, -R4 ;  /* 0x000000010b0b9824 */ /* 0x000fe200078e0a04 */
[----:B------:R-:W0:Y:S01]  /*13f50*/  F2I.FTZ.U32.TRUNC.NTZ R3, R3 ;  /* 0x0000000300037305 */ /* 0x000e22000021f000 */
[----:B------:R-:W-:Y:S01]  /*13f60*/  @!P1 VIADD R9, R9, 0x1 ;  /* 0x0000000109099836 */ /* 0x000fe20000000000 */
[----:B------:R-:W-:Y:S02]  /*13f70*/  ISETP.NE.AND P1, PT, R7, RZ, PT ;  /* 0x000000ff0700720c */ /* 0x000fe40003f25270 */
[----:B------:R-:W-:Y:S02]  /*13f80*/  ISETP.GE.U32.AND P0, PT, R11, R4, PT ;  /* 0x000000040b00720c */ /* 0x000fe40003f06070 */
[----:B------:R-:W-:-:S05]  /*13f90*/  IABS R4, R8 ;  /* 0x0000000800047213 */ /* 0x000fca0000000000 */
[----:B------:R-:W-:Y:S02]  /*13fa0*/  IMAD.MOV R4, RZ, RZ, -R4 ;  /* 0x000000ffff047224 */ /* 0x000fe400078e0a04 */
[----:B0-----:R-:W-:-:S04]  /*13fb0*/  IMAD.MOV R2, RZ, RZ, -R3 ;  /* 0x000000ffff027224 */ /* 0x001fc800078e0a03 */
[----:B------:R-:W-:Y:S02]  /*13fc0*/  @P0 VIADD R9, R9, 0x1 ;  /* 0x0000000109090836 */ /* 0x000fe40000000000 */
[----:B------:R-:W-:Y:S02]  /*13fd0*/  IMAD R11, R2, R5, RZ ;  /* 0x00000005020b7224 */ /* 0x000fe400078e02ff */
[----:B------:R-:W-:Y:S01]  /*13fe0*/  @!P2 IMAD.MOV R9, RZ, RZ, -R9 ;  /* 0x000000ffff09a224 */ /* 0x000fe200078e0a09 */
[----:B------:R-:W-:Y:S01]  /*13ff0*/  @!P1 LOP3.LUT R9, RZ, R7, RZ, 0x33, !PT ;  /* 0x00000007ff099212 */ /* 0x000fe200078e33ff */
[----:B------:R-:W-:-:S04]  /*14000*/  IMAD.MOV.U32 R2, RZ, RZ, RZ ;  /* 0x000000ffff027224 */ /* 0x000fc800078e00ff */
[----:B------:R-:W-:Y:S01]  /*14010*/  IMAD.HI.U32 R2, R3, R11, R2 ;  /* 0x0000000b03027227 */ /* 0x000fe200078e0002 */
[----:B------:R-:W-:-:S03]  /*14020*/  IABS R3, R9 ;  /* 0x0000000900037213 */ /* 0x000fc60000000000 */
[----:B------:R-:W-:Y:S02]  /*14030*/  IMAD R7, R7, R9, RZ ;  /* 0x0000000907077224 */ /* 0x000fe400078e02ff */
[----:B------:R-:W-:-:S04]  /*14040*/  IMAD.HI.U32 R2, R2, R3, RZ ;  /* 0x0000000302027227 */ /* 0x000fc800078e00ff */
[----:B------:R-:W-:Y:S01]  /*14050*/  IMAD R4, R2, R4, R3 ;  /* 0x0000000402047224 */ /* 0x000fe200078e0203 */
[----:B------:R-:W-:Y:S01]  /*14060*/  LOP3.LUT R3, R9, R8, RZ, 0x3c, !PT ;  /* 0x0000000809037212 */ /* 0x000fe200078e3cff */
[----:B------:R-:W-:-:S03]  /*14070*/  IMAD.IADD R25, R10, 0x1, -R7 ;  /* 0x000000010a197824 */ /* 0x000fc600078e0a07 */
[----:B------:R-:W-:Y:S02]  /*14080*/  ISETP.GT.U32.AND P1, PT, R5, R4, PT ;  /* 0x000000040500720c */ /* 0x000fe40003f24070 */
        /* <DEDUP_REMOVED lines=8> */
[--C-:B------:R-:W-:Y:S02]  /*14110*/  IMAD.MOV R3, RZ, RZ, -R2.reuse ;  /* 0x000000ffff037224 */ /* 0x100fe400078e0a02 */
[C---:B------:R-:W-:Y:S02]  /*14120*/  IMAD R2, R8.reuse, 0x1000000, R2 ;  /* 0x0100000008027824 */ /* 0x040fe400078e0202 */
[----:B------:R-:W-:-:S05]  /*14130*/  IMAD R9, R8, R3, R9 ;  /* 0x0000000308097224 */ /* 0x000fca00078e0209 */
[----:B------:R-:W-:Y:S01]  /*14140*/  LEA R26, R9, R2, 0x10 ;  /* 0x00000002091a7211 */ /* 0x000fe200078e80ff */
[----:B------:R-:W-:Y:S06]  /*14150*/  BRA `(.L_x_492) ;  /* 0x00000000000c7947 */ /* 0x000fec0003800000 */
.L_x_489:
[----:B------:R-:W-:Y:S02]  /*14160*/  IMAD.MOV.U32 R25, RZ, RZ, RZ ;  /* 0x000000ffff197224 */ /* 0x000fe400078e00ff */
[----:B------:R-:W-:Y:S02]  /*14170*/  IMAD.U32 R24, RZ, RZ, UR6 ;  /* 0x00000006ff187e24 */ /* 0x000fe4000f8e00ff */
[----:B------:R-:W-:-:S07]  /*14180*/  IMAD.MOV.U32 R26, RZ, RZ, RZ ;  /* 0x000000ffff1a7224 */ /* 0x000fce00078e00ff */
.L_x_492:
[----:B------:R-:W-:-:S13]  /*14190*/  ISETP.NE.AND P0, PT, R0, RZ, PT ;  /* 0x000000ff0000720c */ /* 0x000fda0003f05270 */
[----:B------:R-:W0:Y:S01]  /*141a0*/  @!P0 S2R R3, SR_CgaCtaId ;  /* 0x0000000000038919 */ /* 0x000e220000008800 */
[----:B------:R-:W-:-:S04]  /*141b0*/  @!P0 MOV R0, 0x400 ;  /* 0x0000040000008802 */ /* 0x000fc80000000f00 */
[----:B0-----:R-:W-:-:S05]  /*141c0*/  @!P0 LEA R0, R3, R0, 0x18 ;  /* 0x0000000003008211 */ /* 0x001fca00078ec0ff */
[----:B------:R2:W-:Y:S01]  /*141d0*/  @!P0 STS.128 [R0+0x19cd0], R24 ;  /* 0x019cd01800008388 */ /* 0x0005e20000000c00 */
[----:B------:R-:W-:Y:S06]  /*141e0*/  BAR.ARV 0x5, 0x200 ;  /* 0x0148000000007b1d */ /* 0x000fec0000002000 */
.L_x_487:
[----:B------:R3:W-:Y:S01]  /*141f0*/  STL [R1+0x4c], RZ ;  /* 0x00004cff01007387 */ /* 0x0007e20000100800 */
[----:B------:R-:W-:Y:S01]  /*14200*/  ULDC UR4, c[0x0][0xc3c] ;  /* 0x00030f0000047ab9 */ /* 0x000fe20000000800 */
[----:B------:R-:W-:Y:S01]  /*14210*/  IMAD.MOV.U32 R23, RZ, RZ, 0x1 ;  /* 0x00000001ff177424 */ /* 0x000fe200078e00ff */
[----:B-1----:R-:W-:Y:S01]  /*14220*/  ISETP.GE.AND P0, PT, R27, UR4, PT ;  /* 0x000000041b007c0c */ /* 0x002fe2000bf06270 */
[----:B------:R-:W-:-:S12]  /*14230*/  IMAD.MOV.U32 R19, RZ, RZ, RZ ;  /* 0x000000ffff137224 */ /* 0x000fd800078e00ff */
[----:B---3--:R-:W-:Y:S05]  /*14240*/  @P0 BRA `(.L_x_493) ;  /* 0x0000006400540947 */ /* 0x008fea0003800000 */
[----:B------:R-:W3:Y:S01]  /*14250*/  LDL R10, [R1+0x2c] ;  /* 0x00002c00010a7983 */ /* 0x000ee20000100800 */
[----:B------:R-:W2:Y:S01]  /*14260*/  S2R R12, SR_TID.X ;  /* 0x00000000000c7919 */ /* 0x000ea20000002100 */
[----:B------:R-:W-:Y:S01]  /*14270*/  IMAD.SHL.U32 R7, R6, 0x800, RZ ;  /* 0x0000080006077824 */ /* 0x000fe200078e00ff */
[----:B------:R-:W1:Y:S01]  /*14280*/  S2UR UR4, SR_CgaCtaId ;  /* 0x00000000000479c3 */ /* 0x000e620000008800 */
[C---:B--2---:R-:W-:Y:S01]  /*14290*/  IMAD.SHL.U32 R0, R12.reuse, 0x20, RZ ;  /* 0x000000200c007824 */ /* 0x044fe200078e00ff */
[----:B------:R-:W-:Y:S01]  /*142a0*/  SHF.R.U32.HI R3, RZ, 0x1, R12 ;  /* 0x00000001ff037819 */ /* 0x000fe2000001160c */
[C---:B------:R-:W-:Y:S01]  /*142b0*/  IMAD.SHL.U32 R4, R12.reuse, 0x80, RZ ;  /* 0x000000800c047824 */ /* 0x040fe200078e00ff */
[----:B------:R-:W-:Y:S02]  /*142c0*/  LOP3.LUT R11, R12, 0x7f, RZ, 0xc0, !PT ;  /* 0x0000007f0c0b7812 */ /* 0x000fe400078ec0ff */
[----:B0-----:R-:W-:Y:S01]  /*142d0*/  LOP3.LUT R2, R0, 0x80, RZ, 0xc0, !PT ;  /* 0x0000008000027812 */ /* 0x001fe200078ec0ff */
[----:B------:R-:W-:-:S03]  /*142e0*/  IMAD.SHL.U32 R29, R12, 0x10, RZ ;  /* 0x000000100c1d7824 */ /* 0x000fc600078e00ff */
[----:B------:R-:W-:Y:S02]  /*142f0*/  LOP3.LUT R2, R2, 0x10, R3, 0xf8, !PT ;  /* 0x0000001002027812 */ /* 0x000fe400078ef803 */
[----:B------:R-:W-:Y:S01]  /*14300*/  LOP3.LUT R3, R3, 0x20, RZ, 0xc0, !PT ;  /* 0x0000002003037812 */ /* 0x000fe200078ec0ff */
[----:B------:R-:W-:Y:S01]  /*14310*/  IMAD.SHL.U32 R5, R11, 0x10, RZ ;  /* 0x000000100b057824 */ /* 0x000fe200078e00ff */
[----:B------:R-:W-:Y:S02]  /*14320*/  LOP3.LUT R6, R4, 0x400, RZ, 0xc0, !PT ;  /* 0x0000040004067812 */ /* 0x000fe400078ec0ff */
[----:B------:R-:W-:Y:S02]  /*14330*/  LOP3.LUT R8, R29, 0x60, RZ, 0xc0, !PT ;  /* 0x000000601d087812 */ /* 0x000fe400078ec0ff */
[----:B------:R-:W-:Y:S02]  /*14340*/  LOP3.LUT R0, R0, 0x360, RZ, 0xc0, !PT ;  /* 0x0000036000007812 */ /* 0x000fe400078ec0ff */
[----:B------:R-:W-:-:S02]  /*14350*/  LOP3.LUT R3, R3, 0x10, R12, 0xf8, !PT ;  /* 0x0000001003037812 */ /* 0x000fc400078ef80c */
[----:B------:R-:W-:Y:S02]  /*14360*/  LOP3.LUT R6, R6, 0x800, R7, 0xf8, !PT ;  /* 0x0000080006067812 */ /* 0x000fe400078ef807 */
[--C-:B------:R-:W-:Y:S01]  /*14370*/  LOP3.LUT R7, R8, 0x700, R5.reuse, 0xf8, !PT ;  /* 0x0000070008077812 */ /* 0x100fe200078ef805 */
[----:B------:R-:W-:Y:S01]  /*14380*/  IMAD.SHL.U32 R8, R12, 0x2, RZ ;  /* 0x000000020c087824 */ /* 0x000fe200078e00ff */
[----:B------:R-:W-:Y:S01]  /*14390*/  LOP3.LUT R0, R0, 0x400, R5, 0xf8, !PT ;  /* 0x0000040000007812 */ /* 0x000fe200078ef805 */
[----:B------:R-:W-:Y:S01]  /*143a0*/  IMAD.SHL.U32 R5, R12, 0x4, RZ ;  /* 0x000000040c057824 */ /* 0x000fe200078e00ff */
[----:B------:R-:W-:Y:S02]  /*143b0*/  LOP3.LUT R4, R3, 0x380, R4, 0xf8, !PT ;  /* 0x0000038003047812 */ /* 0x000fe400078ef804 */
[----:B------:R-:W-:-:S04]  /*143c0*/  LOP3.LUT R3, R29, 0x90, RZ, 0xc0, !PT ;  /* 0x000000901d037812 */ /* 0x000fc800078ec0ff */
[----:B------:R-:W-:Y:S02]  /*143d0*/  LOP3.LUT R8, R3, 0x10, R8, 0x78, !PT ;  /* 0x0000001003087812 */ /* 0x000fe400078e7808 */
[----:B------:R-:W-:Y:S02]  /*143e0*/  LOP3.LUT R3, R2, 0x10, R5, 0x78, !PT ;  /* 0x0000001002037812 */ /* 0x000fe400078e7805 */
[----:B------:R-:W-:Y:S02]  /*143f0*/  LOP3.LUT R5, R4, 0x70, R29, 0x78, !PT ;  /* 0x0000007004057812 */ /* 0x000fe400078e781d */
[----:B------:R-:W-:Y:S02]  /*14400*/  LOP3.LUT R2, R0, R3, RZ, 0xfc, !PT ;  /* 0x0000000300027212 */ /* 0x000fe400078efcff */
[----:B------:R-:W-:Y:S02]  /*14410*/  LOP3.LUT R9, R7, R8, RZ, 0xfc, !PT ;  /* 0x0000000807097212 */ /* 0x000fe400078efcff */
[----:B------:R-:W-:Y:S01]  /*14420*/  LOP3.LUT R0, R6, R5, RZ, 0xfc, !PT ;  /* 0x0000000506007212 */ /* 0x000fe200078efcff */
[----:B------:R0:W-:Y:S04]  /*14430*/  STL [R1+0x1c], R2 ;  /* 0x00001c0201007387 */ /* 0x0001e80000100800 */
[----:B------:R-:W-:Y:S01]  /*14440*/  STL [R1+0x10], R9 ;  /* 0x0000100901007387 */ /* 0x000fe20000100800 */
[----:B------:R-:W-:-:S03]  /*14450*/  LOP3.LUT P0, RZ, R12, 0x4, RZ, 0xc0, !PT ;  /* 0x000000040cff7812 */ /* 0x000fc6000780c0ff */
[----:B------:R2:W-:Y:S01]  /*14460*/  STL [R1+0x14], R0 ;  /* 0x0000140001007387 */ /* 0x0005e20000100800 */
[----:B0-----:R-:W-:Y:S02]  /*14470*/  IMAD.MOV.U32 R2, RZ, RZ, 0x40 ;  /* 0x00000040ff027424 */ /* 0x001fe400078e00ff */
[----:B-1----:R-:W-:Y:S02]  /*14480*/  IMAD.U32 R4, RZ, RZ, UR4 ;  /* 0x00000004ff047e24 */ /* 0x002fe4000f8e00ff */
[----:B--2---:R-:W-:Y:S01]  /*14490*/  IMAD.SHL.U32 R0, R12, 0x40, RZ ;  /* 0x000000400c007824 */ /* 0x004fe200078e00ff */
[----:B------:R-:W-:-:S04]  /*144a0*/  MOV R17, 0x400 ;  /* 0x0000040000117802 */ /* 0x000fc80000000f00 */
[----:B------:R-:W-:Y:S02]  /*144b0*/  LOP3.LUT R3, R0, 0x40, RZ, 0xc0, !PT ;  /* 0x0000004000037812 */ /* 0x000fe400078ec0ff */
[----:B------:R-:W-:Y:S01]  /*144c0*/  SEL R0, R2, 0xffffffc0, !P0 ;  /* 0xffffffc002007807 */ /* 0x000fe20004000000 */
[----:B------:R-:W-:Y:S01]  /*144d0*/  STL [R1+0xc], R4 ;  /* 0x00000c0401007387 */ /* 0x000fe20000100800 */
[----:B------:R-:W-:-:S03]  /*144e0*/  LEA R17, R4, R17, 0x18 ;  /* 0x0000001104117211 */ /* 0x000fc600078ec0ff */
[----:B------:R0:W-:Y:S02]  /*144f0*/  STL [R1+0x18], R0 ;  /* 0x0000180001007387 */ /* 0x0001e40000100800 */
[----:B0-----:R-:W-:-:S04]  /*14500*/  SHF.R.U32.HI R0, RZ, 0x1, R11 ;  /* 0x00000001ff007819 */ /* 0x001fc8000001160b */
[----:B------:R-:W-:Y:S01]  /*14510*/  LOP3.LUT R0, R0, R3, RZ, 0xfc, !PT ;  /* 0x0000000300007212 */ /* 0x000fe200078efcff */
[----:B------:R-:W-:Y:S01]  /*14520*/  IMAD.IADD R0, R17, 0x1, R9 ;  /* 0x0000000111007824 */ /* 0x000fe200078e0209 */
[----:B------:R-:W-:Y:S01]  /*14530*/  LOP3.LUT R29, R29, 0x10, RZ, 0xc0, !PT ;  /* 0x000000101d1d7812 */ /* 0x000fe200078ec0ff */
[----:B------:R-:W-:Y:S01]  /*14540*/  BSSY B7, `(.L_x_493) ;  /* 0x0000625000077945 */ /* 0x000fe20003800000 */
[----:B------:R-:W-:Y:S02]  /*14550*/  IMAD.MOV.U32 R28, RZ, RZ, 0x1 ;  /* 0x00000001ff1c7424 */ /* 0x000fe400078e00ff */
[----:B------:R-:W-:Y:S01]  /*14560*/  IMAD.MOV.U32 R22, RZ, RZ, RZ ;  /* 0x000000ffff167224 */ /* 0x000fe200078e00ff */
[----:B------:R-:W-:Y:S01]  /*14570*/  LOP3.LUT R3, R29, 0x20, RZ, 0xfc, !PT ;  /* 0x000000201d037812 */ /* 0x000fe200078efcff */
[----:B------:R-:W-:Y:S02]  /*14580*/  IMAD.MOV.U32 R19, RZ, RZ, RZ ;  /* 0x000000ffff137224 */ /* 0x000fe400078e00ff */
[----:B------:R-:W-:Y:S01]  /*14590*/  IMAD.MOV.U32 R23, RZ, RZ, 0x1 ;  /* 0x00000001ff177424 */ /* 0x000fe200078e00ff */
[----:B------:R-:W-:Y:S01]  /*145a0*/  ULDC.64 UR38, c[0x0][0x198] ;  /* 0x0000660000267ab9 */ /* 0x000fe20000000a00 */
[----:B------:R-:W-:Y:S01]  /*145b0*/  ULDC UR36, c[0x0][0xc] ;  /* 0x0000030000247ab9 */ /* 0x000fe20000000800 */
[----:B---3--:R-:W-:-:S02]  /*145c0*/  LOP3.LUT R4, R10, 0x2, RZ, 0xfc, !PT ;  /* 0x000000020a047812 */ /* 0x008fc400078efcff */
[----:B------:R-:W-:-:S03]  /*145d0*/  LOP3.LUT R2, R10, 0x1, RZ, 0xfc, !PT ;  /* 0x000000010a027812 */ /* 0x000fc600078efcff */
[----:B------:R-:W-:Y:S04]  /*145e0*/  STL [R1+0x54], R4 ;  /* 0x0000540401007387 */ /* 0x000fe80000100800 */
[----:B------:R0:W-:Y:S04]  /*145f0*/  STL [R1+0x3c], R2 ;  /* 0x00003c0201007387 */ /* 0x0001e80000100800 */
[----:B------:R1:W-:Y:S04]  /*14600*/  STL [R1+0x4c], RZ ;  /* 0x00004cff01007387 */ /* 0x0003e80000100800 */
[----:B------:R1:W-:Y:S01]  /*14610*/  STL [R1+0x30], R0 ;  /* 0x0000300001007387 */ /* 0x0003e20000100800 */
[----:B0-----:R-:W-:-:S07]  /*14620*/  LOP3.LUT R2, R29, 0x40, RZ, 0xfc, !PT ;  /* 0x000000401d027812 */ /* 0x001fce00078efcff */
.L_x_613:
[----:B0-2-4-:R-:W0:Y:S02]  /*14630*/  LDC.64 R2, c[0x0][0xc88] ;  /* 0x00032200ff027b82 */ /* 0x015e240000000a00 */
[----:B0-----:R-:W-:-:S05]  /*14640*/  IMAD.WIDE R2, R27, 0x4, R2 ;  /* 0x000000041b027825 */ /* 0x001fca00078e0202 */
[----:B------:R-:W1:Y:S01]  /*14650*/  LDG.E R18, desc[UR40][R2.64] ;  /* 0x0000002802127981 */ /* 0x000e62000c1e1900 */
[----:B------:R-:W-:Y:S05]  /*14660*/  YIELD ;  /* 0x0000000000007946 */ /* 0x000fea0003800000 */
[----:B------:R-:W-:Y:S01]  /*14670*/  ULDC.64 UR4, c[0x0][0xa28] ;  /* 0x00028a0000047ab9 */ /* 0x000fe20000000a00 */
[----:B------:R-:W-:Y:S01]  /*14680*/  IMAD.MOV.U32 R9, RZ, RZ, RZ ;  /* 0x000000ffff097224 */ /* 0x000fe200078e00ff */
[----:B------:R-:W-:Y:S01]  /*14690*/  ISETP.NE.U32.AND P0, PT, RZ, UR4, PT ;  /* 0x00000004ff007c0c */ /* 0x000fe2000bf05070 */
[----:B------:R-:W-:Y:S01]  /*146a0*/  IMAD.MOV.U32 R6, RZ, RZ, RZ ;  /* 0x000000ffff067224 */ /* 0x000fe200078e00ff */
[----:B------:R-:W-:Y:S01]  /*146b0*/  ULDC.64 UR8, c[0x0][0xa18] ;  /* 0x0002860000087ab9 */ /* 0x000fe20000000a00 */
[----:B------:R-:W-:Y:S01]  /*146c0*/  ULDC.64 UR6, c[0x0][0xa10] ;  /* 0x0002840000067ab9 */ /* 0x000fe20000000a00 */
[----:B------:R-:W-:-:S02]  /*146d0*/  ISETP.NE.AND.EX P0, PT, RZ, UR5, PT, P0 ;  /* 0x00000005ff007c0c */ /* 0x000fc4000bf05300 */
[----:B-1-3--:R-:W-:-:S11]  /*146e0*/  SHF.R.S32.HI R0, RZ, 0x1f, R18 ;  /* 0x0000001fff007819 */ /* 0x00afd60000011412 */
[C---:B------:R-:W-:Y:S01]  /*146f0*/  @P0 LEA R2, P1, R18.reuse, UR4, 0x2 ;  /* 0x0000000412020c11 */ /* 0x040fe2000f8210ff */
[C---:B------:R-:W-:Y:S01]  /*14700*/  IMAD.SHL.U32 R11, R18.reuse, 0x4, RZ ;  /* 0x00000004120b7824 */ /* 0x040fe200078e00ff */
[C-C-:B------:R-:W-:Y:S01]  /*14710*/  SHF.L.U64.HI R10, R18.reuse, 0x2, R0.reuse ;  /* 0x00000002120a7819 */ /* 0x140fe20000010200 */
[----:B------:R0:W-:Y:S01]  /*14720*/  STL [R1+0x40], R0 ;  /* 0x0000400001007387 */ /* 0x0001e20000100800 */
[----:B------:R-:W-:Y:S01]  /*14730*/  @P0 LEA.HI.X R3, R18, UR5, R0, 0x2, P1 ;  /* 0x0000000512030c11 */ /* 0x000fe200088f1400 */
[----:B------:R-:W-:-:S04]  /*14740*/  ULDC.64 UR4, c[0x0][0xa00] ;  /* 0x0002800000047ab9 */ /* 0x000fc80000000a00 */
[----:B------:R1:W2:Y:S01]  /*14750*/  @P0 LDG.E R9, desc[UR40][R2.64] ;  /* 0x0000002802090981 */ /* 0x0002a2000c1e1900 */
[----:B------:R-:W-:Y:S02]  /*14760*/  ISETP.NE.U32.AND P0, PT, RZ, UR4, PT ;  /* 0x00000004ff007c0c */ /* 0x000fe4000bf05070 */
[----:B------:R-:W-:Y:S01]  /*14770*/  ISETP.NE.U32.AND P1, PT, RZ, UR8, PT ;  /* 0x00000008ff007c0c */ /* 0x000fe2000bf25070 */
[----:B------:R-:W-:Y:S01]  /*14780*/  STL [R1+0x8], R11 ;  /* 0x0000080b01007387 */ /* 0x000fe20000100800 */
[----:B------:R-:W-:Y:S01]  /*14790*/  ISETP.NE.AND.EX P0, PT, RZ, UR5, PT, P0 ;  /* 0x00000005ff007c0c */ /* 0x000fe2000bf05300 */
[----:B0-----:R-:W-:Y:S01]  /*147a0*/  IMAD.MOV.U32 R0, RZ, RZ, RZ ;  /* 0x000000ffff007224 */ /* 0x001fe200078e00ff */
[----:B------:R-:W-:Y:S01]  /*147b0*/  ISETP.NE.AND.EX P1, PT, RZ, UR9, PT, P1 ;  /* 0x00000009ff007c0c */ /* 0x000fe2000bf25310 */
[----:B------:R-:W-:Y:S01]  /*147c0*/  STL [R1+0x20], R10 ;  /* 0x0000200a01007387 */ /* 0x000fe20000100800 */
[----:B------:R-:W-:Y:S02]  /*147d0*/  ISETP.NE.U32.AND P2, PT, RZ, UR6, PT ;  /* 0x00000006ff007c0c */ /* 0x000fe4000bf45070 */
[----:B-1----:R-:W-:-:S02]  /*147e0*/  IADD3 R2, P3, R11, UR4, RZ ;  /* 0x000000040b027c10 */ /* 0x002fc4000ff7e0ff */
[----:B------:R-:W-:Y:S02]  /*147f0*/  ISETP.NE.AND.EX P2, PT, RZ, UR7, PT, P2 ;  /* 0x00000007ff007c0c */ /* 0x000fe4000bf45320 */
[----:B------:R-:W-:Y:S02]  /*14800*/  IADD3.X R3, R10, UR5, RZ, P3, !PT ;  /* 0x000000050a037c10 */ /* 0x000fe40009ffe4ff */
[----:B------:R-:W-:-:S03]  /*14810*/  IADD3 R4, P4, R11, UR6, RZ ;  /* 0x000000060b047c10 */ /* 0x000fc6000ff9e0ff */
[----:B------:R-:W3:Y:S01]  /*14820*/  @P0 LDG.E R6, desc[UR40][R2.64] ;  /* 0x0000002802060981 */ /* 0x000ee2000c1e1900 */
[----:B------:R-:W-:Y:S01]  /*14830*/  ULDC UR4, c[0x0][0x288] ;  /* 0x0000a20000047ab9 */ /* 0x000fe20000000800 */
[----:B------:R-:W-:Y:S01]  /*14840*/  IADD3.X R5, R10, UR7, RZ, P4, !PT ;  /* 0x000000070a057c10 */ /* 0x000fe2000a7fe4ff */
[----:B------:R-:W-:Y:S01]  /*14850*/  IMAD.U32 R8, RZ, RZ, UR4 ;  /* 0x00000004ff087e24 */ /* 0x000fe2000f8e00ff */
[----:B------:R-:W-:-:S03]  /*14860*/  ULDC.64 UR4, c[0x0][0x418] ;  /* 0x0001060000047ab9 */ /* 0x000fc60000000a00 */
[----:B------:R-:W5:Y:S04]  /*14870*/  @P2 LDG.E R0, desc[UR40][R4.64] ;  /* 0x0000002804002981 */ /* 0x000f68000c1e1900 */
[----:B---3--:R0:W-:Y:S02]  /*14880*/  STL [R1+0x34], R6 ;  /* 0x0000340601007387 */ /* 0x0081e40000100800 */
[----:B0-----:R-:W-:-:S04]  /*14890*/  @P1 IADD3 R6, P3, R11, UR8, RZ ;  /* 0x000000080b061c10 */ /* 0x001fc8000ff7e0ff */
[----:B------:R-:W-:-:S05]  /*148a0*/  @P1 IADD3.X R7, R10, UR9, RZ, P3, !PT ;  /* 0x000000090a071c10 */ /* 0x000fca0009ffe4ff */
[----:B------:R0:W3:Y:S01]  /*148b0*/  @P1 LDG.E R8, desc[UR40][R6.64] ;  /* 0x0000002806081981 */ /* 0x0000e2000c1e1900 */
[----:B------:R-:W-:-:S03]  /*148c0*/  UISETP.NE.U32.AND UP0, UPT, UR4, URZ, UPT ;  /* 0x0000003f0400728c */ /* 0x000fc6000bf05070 */
[----:B------:R-:W-:Y:S01]  /*148d0*/  ULDC UR4, c[0x0][0x424] ;  /* 0x0001090000047ab9 */ /* 0x000fe20000000800 */
[----:B------:R-:W-:-:S03]  /*148e0*/  UISETP.NE.AND.EX UP0, UPT, UR5, URZ, UPT, UP0 ;  /* 0x0000003f0500728c */ /* 0x000fc6000bf05300 */
[----:B------:R-:W-:Y:S01]  /*148f0*/  ULDC UR5, c[0x0][0x2f0] ;  /* 0x0000bc0000057ab9 */ /* 0x000fe20000000800 */
[----:B------:R-:W-:-:S04]  /*14900*/  USEL UR4, UR4, 0x1, UP0 ;  /* 0x0000000104047887 */ /* 0x000fc80008000000 */
[----:B------:R-:W-:-:S03]  /*14910*/  UIMAD UR4, UR4, UR5, URZ ;  /* 0x00000005040472a4 */ /* 0x000fc6000f8e023f */
[----:B------:R-:W-:-:S03]  /*14920*/  ULDC UR5, c[0x0][0x348] ;  /* 0x0000d20000057ab9 */ /* 0x000fc60000000800 */
[----:B0-----:R-:W-:Y:S01]  /*14930*/  IMAD.U32 R7, RZ, RZ, UR4 ;  /* 0x00000004ff077e24 */ /* 0x001fe2000f8e00ff */
[----:B---3--:R0:W-:Y:S04]  /*14940*/  STL [R1+0x44], R8 ;  /* 0x0000440801007387 */ /* 0x0081e80000100800 */
[----:B--2---:R1:W-:Y:S01]  /*14950*/  STL [R1+0x4], R9 ;  /* 0x0000040901007387 */ /* 0x0043e20000100800 */
[----:B0-----:R-:W-:Y:S01]  /*14960*/  MOV R8, UR5 ;  /* 0x0000000500087c02 */ /* 0x001fe20008000f00 */
[----:B------:R-:W-:Y:S06]  /*14970*/  @P1 BRA `(.L_x_494) ;  /* 0x0000000000141947 */ /* 0x000fec0003800000 */
[----:B------:R-:W-:Y:S05]  /*14980*/  @!P0 BRA `(.L_x_494) ;  /* 0x0000000000108947 */ /* 0x000fea0003800000 */
[----:B------:R-:W2:Y:S04]  /*14990*/  LDG.E R6, desc[UR40][R2.64] ;  /* 0x0000002802067981 */ /* 0x000ea8000c1e1900 */
[----:B------:R-:W2:Y:S02]  /*149a0*/  LDG.E R2, desc[UR40][R2.64+0x4] ;  /* 0x0000042802027981 */ /* 0x000ea4000c1e1900 */
[----:B--2---:R-:W-:-:S05]  /*149b0*/  IMAD.IADD R2, R2, 0x1, -R6 ;  /* 0x0000000102027824 */ /* 0x004fca00078e0a06 */
[----:B------:R0:W-:Y:S02]  /*149c0*/  STL [R1+0x44], R2 ;  /* 0x0000440201007387 */ /* 0x0001e40000100800 */
.L_x_494:
[----:B------:R-:W-:Y:S01]  /*149d0*/  ULDC.64 UR4, c[0x0][0xa20] ;  /* 0x0002880000047ab9 */ /* 0x000fe20000000a00 */
[C---:B------:R-:W-:Y:S02]  /*149e0*/  LOP3.LUT R6, R26.reuse, 0xff000000, RZ, 0xc0, !PT ;  /* 0xff0000001a067812 */ /* 0x040fe400078ec0ff */
[----:B------:R-:W-:Y:S02]  /*149f0*/  ISETP.NE.U32.AND P0, PT, RZ, UR4, PT ;  /* 0x00000004ff007c0c */ /* 0x000fe4000bf05070 */
[----:B------:R-:W-:Y:S02]  /*14a00*/  SHF.R.U32.HI R6, RZ, 0x8, R6 ;  /* 0x00000008ff067819 */ /* 0x000fe40000011606 */
[----:B------:R-:W-:Y:S02]  /*14a10*/  ISETP.NE.AND.EX P0, PT, RZ, UR5, PT, P0 ;  /* 0x00000005ff007c0c */ /* 0x000fe4000bf05300 */
[C---:B0-----:R-:W-:Y:S02]  /*14a20*/  LOP3.LUT R2, R26.reuse, 0xff0000, RZ, 0xc0, !PT ;  /* 0x00ff00001a027812 */ /* 0x041fe400078ec0ff */
[----:B------:R-:W-:Y:S01]  /*14a30*/  LOP3.LUT R16, R26, 0xffff, RZ, 0xc0, !PT ;  /* 0x0000ffff1a107812 */ /* 0x000fe200078ec0ff */
[----:B------:R-:W-:Y:S01]  /*14a40*/  IMAD.MOV.U32 R26, RZ, RZ, R18 ;  /* 0x000000ffff1a7224 */ /* 0x000fe200078e0012 */
[----:B------:R-:W-:-:S07]  /*14a50*/  LEA.HI R6, R2, R6, RZ, 0x10 ;  /* 0x0000000602067211 */ /* 0x000fce00078f80ff */
[----:B------:R-:W-:Y:S05]  /*14a60*/  @!P0 BRA `(.L_x_495) ;  /* 0x0000000000108947 */ /* 0x000fea0003800000 */
[----:B------:R-:W-:-:S04]  /*14a70*/  IADD3 R2, P0, R11, UR4, RZ ;  /* 0x000000040b027c10 */ /* 0x000fc8000ff1e0ff */
[----:B------:R-:W-:-:S05]  /*14a80*/  IADD3.X R3, R10, UR5, RZ, P0, !PT ;  /* 0x000000050a037c10 */ /* 0x000fca00087fe4ff */
[----:B------:R0:W5:Y:S01]  /*14a90*/  LDG.E R7, desc[UR40][R2.64] ;  /* 0x0000002802077981 */ /* 0x000162000c1e1900 */
[----:B------:R-:W-:Y:S05]  /*14aa0*/  BRA `(.L_x_496) ;  /* 0x0000000000247947 */ /* 0x000fea0003800000 */
.L_x_495:
        /* <DEDUP_REMOVED lines=9> */
.L_x_496:
[----:B0-----:R-:W2:Y:S04]  /*14b40*/  @P2 LDG.E R2, desc[UR40][R4.64] ;  /* 0x0000002804022981 */ /* 0x001ea8000c1e1900 */
[----:B------:R-:W2:Y:S01]  /*14b50*/  @P2 LDG.E R4, desc[UR40][R4.64+0x4] ;  /* 0x0000042804042981 */ /* 0x000ea2000c1e1900 */
[----:B-----5:R-:W-:Y:S01]  /*14b60*/  IMAD.IADD R7, R7, 0x1, -R9 ;  /* 0x0000000107077824 */ /* 0x020fe200078e0a09 */
[----:B------:R-:W-:Y:S01]  /*14b70*/  BSSY B0, `(.L_x_497) ;  /* 0x000002a000007945 */ /* 0x000fe20003800000 */
[----:B------:R-:W-:Y:S01]  /*14b80*/  LOP3.LUT R21, R6, 0xff, RZ, 0xc0, !PT ;  /* 0x000000ff06157812 */ /* 0x000fe200078ec0ff */
[----:B--2---:R-:W-:Y:S01]  /*14b90*/  @P2 IMAD.IADD R8, R4, 0x1, -R2 ;  /* 0x0000000104082824 */ /* 0x004fe200078e0a02 */
[----:B------:R-:W-:-:S03]  /*14ba0*/  SHF.R.U32.HI R4, RZ, 0x10, R6 ;  /* 0x00000010ff047819 */ /* 0x000fc60000011606 */
[----:B------:R-:W-:-:S04]  /*14bb0*/  IMAD.IADD R3, R7, 0x1, R8 ;  /* 0x0000000107037824 */ /* 0x000fc800078e0208 */
[C---:B------:R-:W-:Y:S01]  /*14bc0*/  VIADD R2, R3.reuse, 0x7f ;  /* 0x0000007f03027836 */ /* 0x040fe20000000000 */
[----:B------:R0:W-:Y:S01]  /*14bd0*/  STL [R1+0x24], R3 ;  /* 0x0000240301007387 */ /* 0x0001e20000100800 */
[----:B------:R-:W-:-:S03]  /*14be0*/  ISETP.GE.AND P1, PT, R3, 0x1, PT ;  /* 0x000000010300780c */ /* 0x000fc60003f26270 */
[----:B------:R-:W-:-:S04]  /*14bf0*/  SHF.R.S32.HI R20, RZ, 0x1f, R2 ;  /* 0x0000001fff147819 */ /* 0x000fc80000011402 */
[----:B------:R-:W-:Y:S01]  /*14c00*/  LEA.HI R20, R20, R2, RZ, 0x7 ;  /* 0x0000000214147211 */ /* 0x000fe200078f38ff */
[----:B------:R-:W-:-:S03]  /*14c10*/  IMAD.MOV.U32 R2, RZ, RZ, RZ ;  /* 0x000000ffff027224 */ /* 0x000fc600078e00ff */
[----:B------:R-:W-:Y:S02]  /*14c20*/  SHF.R.S32.HI R20, RZ, 0x7, R20 ;  /* 0x00000007ff147819 */ /* 0x000fe40000011414 */
[----:B0-----:R-:W-:Y:S05]  /*14c30*/  @!P1 BRA `(.L_x_498) ;  /* 0x0000000000749947 */ /* 0x001fea0003800000 */
[----:B------:R-:W-:Y:S01]  /*14c40*/  ISETP.NE.AND P0, PT, R4, RZ, PT ;  /* 0x000000ff0400720c */ /* 0x000fe20003f05270 */
[----:B------:R-:W-:-:S03]  /*14c50*/  ULDC UR4, c[0x0][0x9f0] ;  /* 0x00027c0000047ab9 */ /* 0x000fc60000000800 */
[----:B------:R-:W-:-:S04]  /*14c60*/  SEL R5, R4, UR4, P0 ;  /* 0x0000000404057c07 */ /* 0x000fc80008000000 */
[----:B------:R-:W-:Y:S02]  /*14c70*/  IABS R6, R5 ;  /* 0x0000000500067213 */ /* 0x000fe40000000000 */
[----:B-1----:R-:W-:Y:S02]  /*14c80*/  IADD3 R9, R5, -0x1, R20 ;  /* 0xffffffff05097810 */ /* 0x002fe40007ffe014 */
        /* <DEDUP_REMOVED lines=12> */
[----:B------:R-:W-:-:S04]  /*14d50*/  IMAD.MOV R2, RZ, RZ, -R2 ;  /* 0x000000ffff027224 */ /* 0x000fc800078e0a02 */
        /* <DEDUP_REMOVED lines=10> */
[----:B------:R-:W-:-:S07]  /*14e00*/  @!P3 LOP3.LUT R2, RZ, R5, RZ, 0x33, !PT ;  /* 0x00000005ff02b212 */ /* 0x000fce00078e33ff */
.L_x_498:
[----:B------:R-:W-:Y:S05]  /*14e10*/  BSYNC B0 ;  /* 0x0000000000007941 */ /* 0x000fea0003800000 */
.L_x_497:
[-C--:B------:R-:W-:Y:S01]  /*14e20*/  IMAD R3, R21, R2.reuse, RZ ;  /* 0x0000000215037224 */ /* 0x080fe200078e02ff */
[----:B------:R-:W-:Y:S04]  /*14e30*/  BSSY B0, `(.L_x_499) ;  /* 0x0000152000007945 */ /* 0x000fe80003800000 */
[C---:B------:R-:W-:Y:S01]  /*14e40*/  VIADDMNMX R2, R3.reuse, R2, R20, PT ;  /* 0x0000000203027246 */ /* 0x040fe20003800114 */
[----:B------:R-:W-:-:S04]  /*14e50*/  IMAD R3, R3, 0x80, -R7 ;  /* 0x0000008003037824 */ /* 0x000fc800078e0a07 */
[----:B------:R-:W-:Y:S01]  /*14e60*/  IMAD R2, R2, 0x80, -R7 ;  /* 0x0000008002027824 */ /* 0x000fe200078e0a07 */
[----:B------:R-:W-:-:S04]  /*14e70*/  VIMNMX R3, RZ, R3, !PT ;  /* 0x00000003ff037248 */ /* 0x000fc80007fe0100 */
[----:B------:R-:W-:-:S04]  /*14e80*/  VIMNMX R2, R2, R8, PT ;  /* 0x0000000802027248 */ /* 0x000fc80003fe0100 */
[----:B------:R-:W-:Y:S02]  /*14e90*/  ISETP.GT.AND P0, PT, R2, R3, PT ;  /* 0x000000030200720c */ /* 0x000fe40003f04270 */
[----:B------:R-:W-:-:S05]  /*14ea0*/  SHF.R.U32.HI R3, RZ, 0x7, R3 ;  /* 0x00000007ff037819 */ /* 0x000fca0000011603 */
[----:B------:R-:W-:-:S06]  /*14eb0*/  IMAD.MOV.U32 R10, RZ, RZ, R3 ;  /* 0x000000ffff0a7224 */ /* 0x000fcc00078e0003 */
[----:B------:R-:W-:-:S05]  /*14ec0*/  @P0 VIADD R2, R2, 0x7f ;  /* 0x0000007f02020836 */ /* 0x000fca0000000000 */
[----:B------:R-:W-:-:S04]  /*14ed0*/  @P0 SHF.R.S32.HI R5, RZ, 0x1f, R2 ;  /* 0x0000001fff050819 */ /* 0x000fc80000011402 */
[----:B------:R-:W-:-:S04]  /*14ee0*/  @P0 LEA.HI R2, R5, R2, RZ, 0x7 ;  /* 0x0000000205020211 */ /* 0x000fc800078f38ff */
[----:B------:R-:W-:Y:S02]  /*14ef0*/  @P0 SHF.R.S32.HI R10, RZ, 0x7, R2 ;  /* 0x00000007ff0a0819 */ /* 0x000fe40000011402 */
[----:B------:R-:W-:Y:S02]  /*14f00*/  PLOP3.LUT P0, PT, PT, PT, PT, 0x80, 0x0 ;  /* 0x000000000000781c */ /* 0x000fe40003f0f070 */
[----:B------:R-:W-:-:S13]  /*14f10*/  ISETP.GT.AND P3, PT, R10, R3, PT ;  /* 0x000000030a00720c */ /* 0x000fda0003f64270 */
[----:B------:R-:W-:Y:S05]  /*14f20*/  @!P3 BRA `(.L_x_500) ;  /* 0x000000140008b947 */ /* 0x000fea0003800000 */
[----:B------:R-:W-:Y:S01]  /*14f30*/  UMOV UR4, 0xffffffff ;  /* 0xffffffff00047882 */ /* 0x000fe20000000000 */
[----:B------:R-:W-:Y:S02]  /*14f40*/  SEL R2, R26, RZ, !P2 ;  /* 0x000000ff1a027207 */ /* 0x000fe40005000000 */
[----:B------:R-:W-:Y:S05]  /*14f50*/  BRA.DIV UR4, `(.L_x_501) ;  /* 0x00000066049c7947 */ /* 0x000fea000b800000 */
[----:B------:R-:W0:Y:S02]  /*14f60*/  S2R R5, SR_TID.X ;  /* 0x0000000000057919 */ /* 0x000e240000002100 */
[----:B0-----:R-:W-:-:S04]  /*14f70*/  SHF.R.U32.HI R5, RZ, 0x5, R5 ;  /* 0x00000005ff057819 */ /* 0x001fc80000011605 */
[----:B------:R-:W-:-:S05]  /*14f80*/  LOP3.LUT R5, R5, 0x3, RZ, 0xc0, !PT ;  /* 0x0000000305057812 */ /* 0x000fca00078ec0ff */
[----:B------:R0:W2:Y:S02]  /*14f90*/  SHFL.IDX PT, R14, R5, RZ, 0x1f ;  /* 0x00001fff050e7589 */ /* 0x0000a400000e0000 */
.L_x_661:
[----:B--2---:R-:W-:Y:S02]  /*14fa0*/  ISETP.NE.AND P0, PT, R14, RZ, PT ;  /* 0x000000ff0e00720c */ /* 0x004fe40003f05270 */
[----:B------:R-:W-:-:S11]  /*14fb0*/  PLOP3.LUT P6, PT, PT, PT, PT, 0x8, 0x0 ;  /* 0x000000000000781c */ /* 0x000fd60003fce170 */
[----:B------:R-:W-:Y:S05]  /*14fc0*/  @P0 BRA `(.L_x_502) ;  /* 0x00000000000c0947 */ /* 0x000fea0003800000 */
[----:B------:R-:W-:-:S03]  /*14fd0*/  UMOV UR4, 0xffffffff ;  /* 0xffffffff00047882 */ /* 0x000fc60000000000 */
[----:B------:R-:W-:Y:S05]  /*14fe0*/  BRA.DIV UR4, `(.L_x_503) ;  /* 0x0000006604ac7947 */ /* 0x000fea000b800000 */
[----:B------:R-:W-:-:S13]  /*14ff0*/  ELECT P6, URZ, PT ;  /* 0x00000000003f782f */ /* 0x000fda00038c0000 */
.L_x_502:
[----:B0-----:R-:W2:Y:S01]  /*15000*/  LDL R5, [R1+0x4c] ;  /* 0x00004c0001057983 */ /* 0x001ea20000100800 */
[----:B------:R-:W-:Y:S01]  /*15010*/  BSSY B1, `(.L_x_504) ;  /* 0x0000008000017945 */ /* 0x000fe20003800000 */
[----:B--2---:R-:W-:-:S05]  /*15020*/  VIADD R5, R5, 0x1 ;  /* 0x0000000105057836 */ /* 0x004fca0000000000 */
[----:B------:R-:W-:-:S04]  /*15030*/  LEA.HI R6, R5, R5, RZ, 0x1 ;  /* 0x0000000505067211 */ /* 0x000fc800078f08ff */
[----:B------:R-:W-:-:S05]  /*15040*/  LOP3.LUT R6, R6, 0xfffffffe, RZ, 0xc0, !PT ;  /* 0xfffffffe06067812 */ /* 0x000fca00078ec0ff */
[----:B------:R-:W-:-:S05]  /*15050*/  IMAD.IADD R5, R5, 0x1, -R6 ;  /* 0x0000000105057824 */ /* 0x000fca00078e0a06 */
[----:B------:R-:W-:-:S04]  /*15060*/  SHF.L.U32 R5, R5, 0x1f, RZ ;  /* 0x0000001f05057819 */ /* 0x000fc800000006ff */
[----:B------:R-:W0:Y:S02]  /*15070*/  SYNCS.PHASECHK.TRANS64.TRYWAIT P0, [R17+URZ+0x19c20], R5 ;  /* 0x019c2005110075a7 */ /* 0x000e24000800017f */
[----:B0-----:R-:W-:Y:S05]  /*15080*/  @!P0 BRA `(.L_x_505) ;  /* 0x0000006400a48947 */ /* 0x001fea0003800000 */
.L_x_664:
[----:B------:R-:W-:Y:S05]  /*15090*/  BSYNC B1 ;  /* 0x0000000000017941 */ /* 0x000fea0003800000 */
.L_x_504:
[----:B------:R-:W-:Y:S04]  /*150a0*/  BSSY B1, `(.L_x_506) ;  /* 0x000008c000017945 */ /* 0x000fe80003800000 */
[----:B------:R-:W-:Y:S05]  /*150b0*/  @!P6 BRA `(.L_x_507) ;  /* 0x000000080028e947 */ /* 0x000fea0003800000 */
[----:B------:R-:W-:Y:S01]  /*150c0*/  IMAD R8, R22, 0x8, R17 ;  /* 0x0000000816087824 */ /* 0x000fe200078e0211 */
[----:B------:R-:W-:Y:S01]  /*150d0*/  SHF.L.U32 R11, R28, 0x1f, RZ ;  /* 0x0000001f1c0b7819 */ /* 0x000fe200000006ff */
[----:B------:R-:W2:Y:S01]  /*150e0*/  S2R R6, SR_TID.X ;  /* 0x0000000000067919 */ /* 0x000ea20000002100 */
[----:B------:R-:W-:Y:S02]  /*150f0*/  BSSY B2, `(.L_x_508) ;  /* 0x0000005000027945 */ /* 0x000fe40003800000 */
[----:B------:R-:W3:Y:S01]  /*15100*/  SYNCS.PHASECHK.TRANS64.TRYWAIT P0, [R8+URZ+0x19ca0], R11 ;  /* 0x019ca00b080075a7 */ /* 0x000ee2000800017f */
[----:B--2---:R-:W-:-:S04]  /*15110*/  LOP3.LUT R6, R6, 0x7f, RZ, 0xc0, !PT ;  /* 0x0000007f06067812 */ /* 0x004fc800078ec0ff */
[----:B------:R-:W-:Y:S01]  /*15120*/  ISETP.NE.AND P2, PT, R6, RZ, PT ;  /* 0x000000ff0600720c */ /* 0x000fe20003f45270 */
[----:B---3--:R-:W-:-:S12]  /*15130*/  @!P0 BRA `(.L_x_509) ;  /* 0x00000064008c8947 */ /* 0x008fd80003800000 */
.L_x_665:
[----:B------:R-:W-:Y:S05]  /*15140*/  BSYNC B2 ;  /* 0x0000000000027941 */ /* 0x000fea0003800000 */
.L_x_508:
[----:B------:R-:W-:Y:S04]  /*15150*/  BSSY B2, `(.L_x_510) ;  /* 0x0000009000027945 */ /* 0x000fe80003800000 */
[----:B------:R-:W-:Y:S05]  /*15160*/  @P2 BRA `(.L_x_511) ;  /* 0x00000000001c2947 */ /* 0x000fea0003800000 */
[----:B0-----:R-:W0:Y:S02]  /*15170*/  S2R R5, SR_TID.X ;  /* 0x0000000000057919 */ /* 0x001e240000002100 */
[----:B0-----:R-:W-:Y:S02]  /*15180*/  LOP3.LUT R6, R5, 0x1f, RZ, 0xc0, !PT ;  /* 0x0000001f05067812 */ /* 0x001fe400078ec0ff */
[----:B------:R-:W-:Y:S02]  /*15190*/  MOV R5, 0x3000 ;  /* 0x0000300000057802 */ /* 0x000fe40000000f00 */
[----:B------:R-:W-:Y:S02]  /*151a0*/  ISETP.NE.AND P0, PT, R6, RZ, PT ;  /* 0x000000ff0600720c */ /* 0x000fe40003f05270 */
[----:B------:R3:W-:Y:S11]  /*151b0*/  SYNCS.ARRIVE.TRANS64 RZ, [R8+URZ+0x19c90], R5 ;  /* 0x019c900508ff79a7 */ /* 0x0007f6000800003f */
[----:B---3--:R-:W-:Y:S05]  /*151c0*/  @!P0 BRA `(.L_x_511) ;  /* 0x0000000000048947 */ /* 0x008fea0003800000 */
[----:B------:R-:W-:Y:S01]  /*151d0*/  BPT.TRAP 0x1 ;  /* 0x000000040000795c */ /* 0x000fe20000300000 */
.L_x_511:
[----:B------:R-:W-:Y:S05]  /*151e0*/  BSYNC B2 ;  /* 0x0000000000027941 */ /* 0x000fea0003800000 */
.L_x_510:
[----:B0-----:R-:W-:Y:S01]  /*151f0*/  IMAD.MOV.U32 R5, RZ, RZ, RZ ;  /* 0x000000ffff057224 */ /* 0x001fe200078e00ff */
[----:B------:R-:W-:Y:S01]  /*15200*/  UIADD3 UR4, UP0, UR38, 0x570, URZ ;  /* 0x0000057026047890 */ /* 0x000fe2000ff1e03f */
[----:B------:R-:W-:Y:S01]  /*15210*/  IMAD R6, R10, 0x80, R0 ;  /* 0x000000800a067824 */ /* 0x000fe200078e0200 */
[----:B------:R-:W-:Y:S01]  /*15220*/  PLOP3.LUT P0, PT, PT, PT, PT, 0x80, 0x0 ;  /* 0x000000000000781c */ /* 0x000fe20003f0f070 */
[----:B------:R-:W-:Y:S01]  /*15230*/  IMAD R7, R22, 0x3000, R17 ;  /* 0x0000300016077824 */ /* 0x000fe200078e0211 */
[----:B------:R-:W-:Y:S01]  /*15240*/  R2UR UR10, R5 ;  /* 0x00000000050a72ca */ /* 0x000fe200000e0000 */
[----:B------:R-:W-:Y:S01]  /*15250*/  VIADD R6, R6, 0xffffff80 ;  /* 0xffffff8006067836 */ /* 0x000fe20000000000 */
[----:B------:R-:W-:Y:S01]  /*15260*/  UIADD3.X UR5, URZ, UR39, URZ, UP0, !UPT ;  /* 0x000000273f057290 */ /* 0x000fe200087fe43f */
[----:B------:R-:W-:Y:S01]  /*15270*/  VIADD R5, R8, 0x19c90 ;  /* 0x00019c9008057836 */ /* 0x000fe20000000000 */
[----:B------:R-:W-:Y:S01]  /*15280*/  UMOV UR6, 0x0 ;  /* 0x0000000000067882 */ /* 0x000fe20000000000 */
[----:B-1----:R-:W-:Y:S01]  /*15290*/  VIADD R9, R7, 0x13800 ;  /* 0x0001380007097836 */ /* 0x002fe20000000000 */
[----:B------:R-:W-:-:S09]  /*152a0*/  UMOV UR7, 0x12f00000 ;  /* 0x12f0000000077882 */ /* 0x000fd20000000000 */
.L_x_512:
[----:B------:R-:W-:-:S13]  /*152b0*/  @P0 ELECT P3, URZ, PT ;  /* 0x00000000003f082f */ /* 0x000fda0003860000 */
[----:B------:R-:W-:Y:S02]  /*152c0*/  @P3 R2UR UR13, R2 ;  /* 0x00000000020d32ca */ /* 0x000fe400000e0000 */
[----:B------:R-:W-:Y:S02]  /*152d0*/  @P3 R2UR UR12, R16 ;  /* 0x00000000100c32ca */ /* 0x000fe400000e0000 */
[----:B------:R-:W-:Y:S02]  /*152e0*/  @P3 R2UR UR11, R6 ;  /* 0x00000000060b32ca */ /* 0x000fe400000e0000 */
[----:B------:R-:W-:Y:S02]  /*152f0*/  @P3 R2UR UR9, R5 ;  /* 0x00000000050932ca */ /* 0x000fe400000e0000 */
[----:B------:R-:W-:Y:S02]  /*15300*/  @P3 R2UR UR8, R9 ;  /* 0x00000000090832ca */ /* 0x000fe400000e0000 */
[----:B------:R-:W-:-:S02]  /*15310*/  @P3 PLOP3.LUT P0, PT, P3, PT, PT, 0x8, 0x0 ;  /* 0x000000000000381c */ /* 0x000fc40001f0e170 */
[----:B------:R-:W-:-:S09]  /*15320*/  PLOP3.LUT P3, PT, PT, PT, PT, 0x8, 0x0 ;  /* 0x000000000000781c */ /* 0x000fd20003f6e170 */
[----:B------:R0:W-:Y:S02]  /*15330*/  UTMALDG.4D [UR8], [UR4], desc[UR6] ;  /* 0x00000608040075b4 */ /* 0x0001e40008019000 */
[----:B0-----:R-:W-:Y:S05]  /*15340*/  @P0 BRA.U.ANY `(.L_x_512) ;  /* 0xfffffffd00d80947 */ /* 0x001fea000393ffff */
[----:B------:R-:W-:Y:S01]  /*15350*/  IMAD.MOV.U32 R15, RZ, RZ, 0x20 ;  /* 0x00000020ff0f7424 */ /* 0x000fe200078e00ff */
[----:B------:R-:W-:Y:S01]  /*15360*/  PLOP3.LUT P0, PT, PT, PT, PT, 0x80, 0x0 ;  /* 0x000000000000781c */ /* 0x000fe20003f0f070 */
[----:B------:R-:W-:Y:S01]  /*15370*/  VIADD R9, R7, 0x14800 ;  /* 0x0001480007097836 */ /* 0x000fe20000000000 */
[----:B------:R-:W-:Y:S01]  /*15380*/  UMOV UR6, 0x0 ;  /* 0x0000000000067882 */ /* 0x000fe20000000000 */
[----:B------:R-:W-:Y:S01]  /*15390*/  UMOV UR7, 0x12f00000 ;  /* 0x12f0000000077882 */ /* 0x000fe20000000000 */
[----:B------:R-:W-:-:S15]  /*153a0*/  R2UR UR10, R15 ;  /* 0x000000000f0a72ca */ /* 0x000fde00000e0000 */
.L_x_513:
        /* <DEDUP_REMOVED lines=16> */
.L_x_514:
        /* <DEDUP_REMOVED lines=10> */
[----:B------:R-:W0:Y:S01]  /*15550*/  SYNCS.PHASECHK.TRANS64.TRYWAIT P0, [R8+URZ+0x19cc0], R11 ;  /* 0x019cc00b080075a7 */ /* 0x000e22000800017f */
[----:B------:R-:W-:Y:S04]  /*15560*/  BSSY B2, `(.L_x_515) ;  /* 0x0000002000027945 */ /* 0x000fe80003800000 */
[----:B0-----:R-:W-:Y:S05]  /*15570*/  @!P0 BRA `(.L_x_516) ;  /* 0x0000006000908947 */ /* 0x001fea0003800000 */
.L_x_666:
[----:B------:R-:W-:Y:S05]  /*15580*/  BSYNC B2 ;  /* 0x0000000000027941 */ /* 0x000fea0003800000 */
.L_x_515:
[----:B------:R-:W-:Y:S01]  /*15590*/  BSSY B2, `(.L_x_517) ;  /* 0x000000b000027945 */ /* 0x000fe20003800000 */
[----:B------:R-:W-:Y:S02]  /*155a0*/  IMAD.MOV.U32 R12, RZ, RZ, 0x0 ;  /* 0x00000000ff0c7424 */ /* 0x000fe400078e00ff */
[----:B------:R-:W-:Y:S01]  /*155b0*/  IMAD.MOV.U32 R13, RZ, RZ, 0x12f00000 ;  /* 0x12f00000ff0d7424 */ /* 0x000fe200078e00ff */
[----:B------:R-:W-:Y:S06]  /*155c0*/  @P2 BRA `(.L_x_518) ;  /* 0x00000000001c2947 */ /* 0x000fec0003800000 */
[----:B------:R-:W1:Y:S02]  /*155d0*/  S2R R5, SR_TID.X ;  /* 0x0000000000057919 */ /* 0x000e640000002100 */
[----:B-1----:R-:W-:Y:S01]  /*155e0*/  LOP3.LUT R9, R5, 0x1f, RZ, 0xc0, !PT ;  /* 0x0000001f05097812 */ /* 0x002fe200078ec0ff */
[----:B------:R-:W-:-:S03]  /*155f0*/  IMAD.MOV.U32 R5, RZ, RZ, 0x3000 ;  /* 0x00003000ff057424 */ /* 0x000fc600078e00ff */
[----:B------:R-:W-:Y:S01]  /*15600*/  ISETP.NE.AND P0, PT, R9, RZ, PT ;  /* 0x000000ff0900720c */ /* 0x000fe20003f05270 */
[----:B------:R1:W-:-:S12]  /*15610*/  SYNCS.ARRIVE.TRANS64 RZ, [R8+URZ+0x19cb0], R5 ;  /* 0x019cb00508ff79a7 */ /* 0x0003d8000800003f */
[----:B-1----:R-:W-:Y:S05]  /*15620*/  @!P0 BRA `(.L_x_518) ;  /* 0x0000000000048947 */ /* 0x002fea0003800000 */
[----:B------:R-:W-:Y:S01]  /*15630*/  BPT.TRAP 0x1 ;  /* 0x000000040000795c */ /* 0x000fe20000300000 */
.L_x_518:
[----:B------:R-:W-:Y:S05]  /*15640*/  BSYNC B2 ;  /* 0x0000000000027941 */ /* 0x000fea0003800000 */
.L_x_517:
[----:B------:R-:W-:Y:S01]  /*15650*/  R2UR UR6, R12 ;  /* 0x000000000c0672ca */ /* 0x000fe200000e0000 */
[----:B------:R-:W-:Y:S01]  /*15660*/  IMAD.MOV.U32 R5, RZ, RZ, RZ ;  /* 0x000000ffff057224 */ /* 0x000fe200078e00ff */
[----:B------:R-:W-:Y:S01]  /*15670*/  R2UR UR7, R13 ;  /* 0x000000000d0772ca */ /* 0x000fe200000e0000 */
[----:B------:R-:W-:Y:S01]  /*15680*/  UIADD3 UR4, UP0, UR38, 0x670, URZ ;  /* 0x0000067026047890 */ /* 0x000fe2000ff1e03f */
[----:B------:R-:W-:Y:S01]  /*15690*/  PLOP3.LUT P0, PT, PT, PT, PT, 0x80, 0x0 ;  /* 0x000000000000781c */ /* 0x000fe20003f0f070 */
[----:B0-2---:R-:W-:Y:S01]  /*156a0*/  VIADD R8, R8, 0x19cb0 ;  /* 0x00019cb008087836 */ /* 0x005fe20000000000 */
[----:B------:R-:W-:Y:S01]  /*156b0*/  R2UR UR10, R5 ;  /* 0x00000000050a72ca */ /* 0x000fe200000e0000 */
[----:B------:R-:W-:Y:S01]  /*156c0*/  VIADD R5, R7, 0x9000 ;  /* 0x0000900007057836 */ /* 0x000fe20000000000 */
[----:B------:R-:W-:-:S13]  /*156d0*/  UIADD3.X UR5, URZ, UR39, URZ, UP0, !UPT ;  /* 0x000000273f057290 */ /* 0x000fda00087fe43f */
.L_x_519:
        /* <DEDUP_REMOVED lines=10> */
[----:B------:R-:W-:Y:S01]  /*15780*/  R2UR UR10, R15 ;  /* 0x000000000f0a72ca */ /* 0x000fe200000e0000 */
[----:B------:R-:W-:Y:S01]  /*15790*/  VIADD R5, R7, 0xa000 ;  /* 0x0000a00007057836 */ /* 0x000fe20000000000 */
[----:B------:R-:W-:Y:S02]  /*157a0*/  R2UR UR6, R12 ;  /* 0x000000000c0672ca */ /* 0x000fe400000e0000 */
[----:B------:R-:W-:Y:S02]  /*157b0*/  R2UR UR7, R13 ;  /* 0x000000000d0772ca */ /* 0x000fe400000e0000 */
[----:B------:R-:W-:-:S13]  /*157c0*/  PLOP3.LUT P0, PT, PT, PT, PT, 0x80, 0x0 ;  /* 0x000000000000781c */ /* 0x000fda0003f0f070 */
.L_x_520:
        /* <DEDUP_REMOVED lines=15> */
.L_x_521:
        /* <DEDUP_REMOVED lines=9> */
[----:B--2---:R-:W-:Y:S05]  /*15950*/  @P0 BRA.U.ANY `(.L_x_521) ;  /* 0xfffffffd00d80947 */ /* 0x004fea000393ffff */
.L_x_507:
[----:B------:R-:W-:Y:S05]  /*15960*/  BSYNC B1 ;  /* 0x0000000000017941 */ /* 0x000fea0003800000 */
.L_x_506:
[----:B------:R-:W-:Y:S01]  /*15970*/  VIADD R10, R10, 0xfffffffe ;  /* 0xfffffffe0a0a7836 */ /* 0x000fe20000000000 */
[----:B------:R-:W-:Y:S01]  /*15980*/  PLOP3.LUT P0, PT, PT, PT, PT, 0x8, 0x0 ;  /* 0x000000000000781c */ /* 0x000fe20003f0e170 */
[----:B------:R-:W-:-:S03]  /*15990*/  VIADD R22, R22, 0x1 ;  /* 0x0000000116167836 */ /* 0x000fc60000000000 */
[----:B------:R-:W-:Y:S02]  /*159a0*/  ISETP.GE.AND P3, PT, R10, R3, PT ;  /* 0x000000030a00720c */ /* 0x000fe40003f66270 */
[----:B------:R-:W-:-:S04]  /*159b0*/  ISETP.NE.AND P2, PT, R22, 0x2, PT ;  /* 0x000000021600780c */ /* 0x000fc80003f45270 */
[----:B0-----:R-:W-:Y:S02]  /*159c0*/  SEL R5, RZ, 0x1, P2 ;  /* 0x00000001ff057807 */ /* 0x001fe40001000000 */
[----:B------:R-:W-:Y:S02]  /*159d0*/  SEL R22, R22, RZ, P2 ;  /* 0x000000ff16167207 */ /* 0x000fe40001000000 */
[----:B------:R-:W-:-:S03]  /*159e0*/  LOP3.LUT R28, R28, R5, RZ, 0x3c, !PT ;  /* 0x000000051c1c7212 */ /* 0x000fc600078e3cff */
[----:B------:R-:W-:Y:S05]  /*159f0*/  @!P3 BRA `(.L_x_500) ;  /* 0x000000080054b947 */ /* 0x000fea0003800000 */
.L_x_538:
[----:B------:R-:W-:Y:S05]  /*15a00*/  YIELD ;  /* 0x0000000000007946 */ /* 0x000fea0003800000 */
[----:B------:R-:W-:Y:S04]  /*15a10*/  BSSY B1, `(.L_x_522) ;  /* 0x000008b000017945 */ /* 0x000fe80003800000 */
[----:B------:R-:W-:Y:S05]  /*15a20*/  @!P6 BRA `(.L_x_523) ;  /* 0x000000080024e947 */ /* 0x000fea0003800000 */
[----:B-1----:R-:W-:Y:S01]  /*15a30*/  IMAD R9, R22, 0x8, R17 ;  /* 0x0000000816097824 */ /* 0x002fe200078e0211 */
[----:B------:R-:W-:Y:S01]  /*15a40*/  SHF.L.U32 R8, R28, 0x1f, RZ ;  /* 0x0000001f1c087819 */ /* 0x000fe200000006ff */
[----:B------:R-:W0:Y:S01]  /*15a50*/  S2R R5, SR_TID.X ;  /* 0x0000000000057919 */ /* 0x000e220000002100 */
[----:B------:R-:W-:Y:S02]  /*15a60*/  BSSY B2, `(.L_x_524) ;  /* 0x0000005000027945 */ /* 0x000fe40003800000 */
[----:B------:R-:W1:Y:S01]  /*15a70*/  SYNCS.PHASECHK.TRANS64.TRYWAIT P2, [R9+URZ+0x19ca0], R8 ;  /* 0x019ca008090075a7 */ /* 0x000e62000804017f */
[----:B0-----:R-:W-:-:S04]  /*15a80*/  LOP3.LUT R5, R5, 0x7f, RZ, 0xc0, !PT ;  /* 0x0000007f05057812 */ /* 0x001fc800078ec0ff */
[----:B------:R-:W-:Y:S01]  /*15a90*/  ISETP.NE.AND P3, PT, R5, RZ, PT ;  /* 0x000000ff0500720c */ /* 0x000fe20003f65270 */
[----:B-1----:R-:W-:-:S12]  /*15aa0*/  @!P2 BRA `(.L_x_525) ;  /* 0x0000005c0058a947 */ /* 0x002fd80003800000 */
.L_x_667:
[----:B------:R-:W-:Y:S05]  /*15ab0*/  BSYNC B2 ;  /* 0x0000000000027941 */ /* 0x000fea0003800000 */
.L_x_524:
[----:B------:R-:W-:Y:S04]  /*15ac0*/  BSSY B2, `(.L_x_526) ;  /* 0x0000009000027945 */ /* 0x000fe80003800000 */
[----:B------:R-:W-:Y:S05]  /*15ad0*/  @P3 BRA `(.L_x_527) ;  /* 0x00000000001c3947 */ /* 0x000fea0003800000 */
[----:B------:R-:W1:Y:S02]  /*15ae0*/  S2R R5, SR_TID.X ;  /* 0x0000000000057919 */ /* 0x000e640000002100 */
[----:B-1----:R-:W-:Y:S01]  /*15af0*/  LOP3.LUT R6, R5, 0x1f, RZ, 0xc0, !PT ;  /* 0x0000001f05067812 */ /* 0x002fe200078ec0ff */
[----:B------:R-:W-:-:S03]  /*15b00*/  IMAD.MOV.U32 R5, RZ, RZ, 0x3000 ;  /* 0x00003000ff057424 */ /* 0x000fc600078e00ff */
[----:B------:R-:W-:Y:S01]  /*15b10*/  ISETP.NE.AND P2, PT, R6, RZ, PT ;  /* 0x000000ff0600720c */ /* 0x000fe20003f45270 */
[----:B------:R1:W-:-:S12]  /*15b20*/  SYNCS.ARRIVE.TRANS64 RZ, [R9+URZ+0x19c90], R5 ;  /* 0x019c900509ff79a7 */ /* 0x0003d8000800003f */
[----:B-1----:R-:W-:Y:S05]  /*15b30*/  @!P2 BRA `(.L_x_527) ;  /* 0x000000000004a947 */ /* 0x002fea0003800000 */
[----:B------:R-:W-:Y:S01]  /*15b40*/  BPT.TRAP 0x1 ;  /* 0x000000040000795c */ /* 0x000fe20000300000 */
.L_x_527:
[----:B------:R-:W-:Y:S05]  /*15b50*/  BSYNC B2 ;  /* 0x0000000000027941 */ /* 0x000fea0003800000 */
.L_x_526:
[----:B------:R-:W-:Y:S01]  /*15b60*/  IMAD.MOV.U32 R14, RZ, RZ, RZ ;  /* 0x000000ffff0e7224 */ /* 0x000fe200078e00ff */
        /* <DEDUP_REMOVED lines=9> */
[----:B------:R-:W-:-:S10]  /*15c00*/  UMOV UR7, 0x12f00000 ;  /* 0x12f0000000077882 */ /* 0x000fd40000000000 */
.L_x_528:
        /* <DEDUP_REMOVED lines=9> */
[----:B-1----:R-:W-:Y:S05]  /*15ca0*/  @P2 BRA.U.ANY `(.L_x_528) ;  /* 0xfffffffd00d82947 */ /* 0x002fea000393ffff */
[----:B------:R-:W-:Y:S01]  /*15cb0*/  MOV R11, 0x20 ;  /* 0x00000020000b7802 */ /* 0x000fe20000000f00 */
[----:B------:R-:W-:Y:S01]  /*15cc0*/  UMOV UR6, 0x0 ;  /* 0x0000000000067882 */ /* 0x000fe20000000000 */
[----:B------:R-:W-:Y:S01]  /*15cd0*/  PLOP3.LUT P2, PT, PT, PT, PT, 0x80, 0x0 ;  /* 0x000000000000781c */ /* 0x000fe20003f4f070 */
[----:B------:R-:W-:Y:S01]  /*15ce0*/  UMOV UR7, 0x12f00000 ;  /* 0x12f0000000077882 */ /* 0x000fe20000000000 */
[----:B------:R-:W-:Y:S01]  /*15cf0*/  R2UR UR10, R11 ;  /* 0x000000000b0a72ca */ /* 0x000fe200000e0000 */
[----:B------:R-:W-:-:S14]  /*15d00*/  VIADD R11, R7, 0x14800 ;  /* 0x00014800070b7836 */ /* 0x000fdc0000000000 */
.L_x_529:
        /* <DEDUP_REMOVED lines=10> */
[----:B------:R-:W-:Y:S01]  /*15db0*/  IMAD.MOV.U32 R15, RZ, RZ, 0x40 ;  /* 0x00000040ff0f7424 */ /* 0x000fe200078e00ff */
[----:B------:R-:W-:Y:S01]  /*15dc0*/  PLOP3.LUT P2, PT, PT, PT, PT, 0x80, 0x0 ;  /* 0x000000000000781c */ /* 0x000fe20003f4f070 */
[----:B------:R-:W-:Y:S01]  /*15dd0*/  VIADD R11, R7, 0x15800 ;  /* 0x00015800070b7836 */ /* 0x000fe20000000000 */
[----:B------:R-:W-:Y:S01]  /*15de0*/  UMOV UR6, 0x0 ;  /* 0x0000000000067882 */ /* 0x000fe20000000000 */
[----:B------:R-:W-:Y:S01]  /*15df0*/  UMOV UR7, 0x12f00000 ;  /* 0x12f0000000077882 */ /* 0x000fe20000000000 */
[----:B------:R-:W-:-:S15]  /*15e00*/  R2UR UR10, R15 ;  /* 0x000000000f0a72ca */ /* 0x000fde00000e0000 */
.L_x_530:
        /* <DEDUP_REMOVED lines=10> */
[----:B------:R-:W1:Y:S01]  /*15eb0*/  SYNCS.PHASECHK.TRANS64.TRYWAIT P2, [R9+URZ+0x19cc0], R8 ;  /* 0x019cc008090075a7 */ /* 0x000e62000804017f */
[----:B------:R-:W-:Y:S04]  /*15ec0*/  BSSY B2, `(.L_x_531) ;  /* 0x0000002000027945 */ /* 0x000fe80003800000 */
[----:B-1----:R-:W-:Y:S05]  /*15ed0*/  @!P2 BRA `(.L_x_532) ;  /* 0x000000580060a947 */ /* 0x002fea0003800000 */
.L_x_668:
[----:B------:R-:W-:Y:S05]  /*15ee0*/  BSYNC B2 ;  /* 0x0000000000027941 */ /* 0x000fea0003800000 */
.L_x_531:
[----:B------:R-:W-:Y:S01]  /*15ef0*/  BSSY B2, `(.L_x_533) ;  /* 0x000000b000027945 */ /* 0x000fe20003800000 */
[----:B------:R-:W-:Y:S02]  /*15f00*/  IMAD.MOV.U32 R12, RZ, RZ, 0x0 ;  /* 0x00000000ff0c7424 */ /* 0x000fe400078e00ff */
[----:B------:R-:W-:Y:S01]  /*15f10*/  IMAD.MOV.U32 R13, RZ, RZ, 0x12f00000 ;  /* 0x12f00000ff0d7424 */ /* 0x000fe200078e00ff */
[----:B------:R-:W-:Y:S06]  /*15f20*/  @P3 BRA `(.L_x_534) ;  /* 0x00000000001c3947 */ /* 0x000fec0003800000 */
[----:B------:R-:W2:Y:S02]  /*15f30*/  S2R R5, SR_TID.X ;  /* 0x0000000000057919 */ /* 0x000ea40000002100 */
[----:B--2---:R-:W-:Y:S01]  /*15f40*/  LOP3.LUT R11, R5, 0x1f, RZ, 0xc0, !PT ;  /* 0x0000001f050b7812 */ /* 0x004fe200078ec0ff */
[----:B------:R-:W-:-:S03]  /*15f50*/  IMAD.MOV.U32 R5, RZ, RZ, 0x3000 ;  /* 0x00003000ff057424 */ /* 0x000fc600078e00ff */
[----:B------:R-:W-:Y:S01]  /*15f60*/  ISETP.NE.AND P2, PT, R11, RZ, PT ;  /* 0x000000ff0b00720c */ /* 0x000fe20003f45270 */
[----:B------:R2:W-:-:S12]  /*15f70*/  SYNCS.ARRIVE.TRANS64 RZ, [R9+URZ+0x19cb0], R5 ;  /* 0x019cb00509ff79a7 */ /* 0x0005d8000800003f */
[----:B--2---:R-:W-:Y:S05]  /*15f80*/  @!P2 BRA `(.L_x_534) ;  /* 0x000000000004a947 */ /* 0x004fea0003800000 */
[----:B------:R-:W-:Y:S01]  /*15f90*/  BPT.TRAP 0x1 ;  /* 0x000000040000795c */ /* 0x000fe20000300000 */
.L_x_534:
[----:B------:R-:W-:Y:S05]  /*15fa0*/  BSYNC B2 ;  /* 0x0000000000027941 */ /* 0x000fea0003800000 */
.L_x_533:
[----:B------:R-:W-:Y:S01]  /*15fb0*/  R2UR UR10, R14 ;  /* 0x000000000e0a72ca */ /* 0x000fe200000e0000 */
[----:B------:R-:W-:Y:S01]  /*15fc0*/  UIADD3 UR4, UP0, UR38, 0x670, URZ ;  /* 0x0000067026047890 */ /* 0x000fe2000ff1e03f */
[----:B------:R-:W-:Y:S01]  /*15fd0*/  R2UR UR6, R12 ;  /* 0x000000000c0672ca */ /* 0x000fe200000e0000 */
[----:B01----:R-:W-:Y:S01]  /*15fe0*/  VIADD R9, R9, 0x19cb0 ;  /* 0x00019cb009097836 */ /* 0x003fe20000000000 */
[----:B------:R-:W-:Y:S01]  /*15ff0*/  R2UR UR7, R13 ;  /* 0x000000000d0772ca */ /* 0x000fe200000e0000 */
[----:B------:R-:W-:Y:S01]  /*16000*/  VIADD R5, R7, 0x9000 ;  /* 0x0000900007057836 */ /* 0x000fe20000000000 */
[----:B------:R-:W-:Y:S01]  /*16010*/  PLOP3.LUT P2, PT, PT, PT, PT, 0x80, 0x0 ;  /* 0x000000000000781c */ /* 0x000fe20003f4f070 */
[----:B------:R-:W-:-:S12]  /*16020*/  UIADD3.X UR5, URZ, UR39, URZ, UP0, !UPT ;  /* 0x000000273f057290 */ /* 0x000fd800087fe43f */
.L_x_535:
        /* <DEDUP_REMOVED lines=11> */
[----:B------:R-:W-:Y:S01]  /*160e0*/  R2UR UR6, R12 ;  /* 0x000000000c0672ca */ /* 0x000fe200000e0000 */
[----:B------:R-:W-:Y:S01]  /*160f0*/  VIADD R5, R7, 0xa000 ;  /* 0x0000a00007057836 */ /* 0x000fe20000000000 */
[----:B------:R-:W-:Y:S02]  /*16100*/  R2UR UR7, R13 ;  /* 0x000000000d0772ca */ /* 0x000fe400000e0000 */
[----:B------:R-:W-:Y:S02]  /*16110*/  R2UR UR10, R8 ;  /* 0x00000000080a72ca */ /* 0x000fe400000e0000 */
[----:B------:R-:W-:-:S13]  /*16120*/  PLOP3.LUT P2, PT, PT, PT, PT, 0x80, 0x0 ;  /* 0x000000000000781c */ /* 0x000fda0003f4f070 */
.L_x_536:
        /* <DEDUP_REMOVED lines=15> */
.L_x_537:
        /* <DEDUP_REMOVED lines=10> */
.L_x_523:
[----:B------:R-:W-:Y:S05]  /*162c0*/  BSYNC B1 ;  /* 0x0000000000017941 */ /* 0x000fea0003800000 */
.L_x_522:
[----:B------:R-:W-:Y:S01]  /*162d0*/  ISETP.GT.AND P3, PT, R10, R3, PT ;  /* 0x000000030a00720c */ /* 0x000fe20003f64270 */
[----:B------:R-:W-:Y:S02]  /*162e0*/  VIADD R22, R22, 0x1 ;  /* 0x0000000116167836 */ /* 0x000fe40000000000 */
[----:B------:R-:W-:-:S03]  /*162f0*/  VIADD R10, R10, 0xffffffff ;  /* 0xffffffff0a0a7836 */ /* 0x000fc60000000000 */
[----:B------:R-:W-:-:S04]  /*16300*/  ISETP.NE.AND P2, PT, R22, 0x2, PT ;  /* 0x000000021600780c */ /* 0x000fc80003f45270 */
[----:B------:R-:W-:Y:S02]  /*16310*/  SEL R5, RZ, 0x1, P2 ;  /* 0x00000001ff057807 */ /* 0x000fe40001000000 */
[----:B------:R-:W-:Y:S02]  /*16320*/  SEL R22, R22, RZ, P2 ;  /* 0x000000ff16167207 */ /* 0x000fe40001000000 */
[----:B------:R-:W-:Y:S01]  /*16330*/  LOP3.LUT R28, R28, R5, RZ, 0x3c, !PT ;  /* 0x000000051c1c7212 */ /* 0x000fe200078e3cff */
[----:B------:R-:W-:Y:S06]  /*16340*/  @P3 BRA `(.L_x_538) ;  /* 0xfffffff400ac3947 */ /* 0x000fec000383ffff */
.L_x_500:
[----:B------:R-:W-:Y:S05]  /*16350*/  BSYNC B0 ;  /* 0x0000000000007941 */ /* 0x000fea0003800000 */
.L_x_499:
[----:B------:R-:W-:Y:S05]  /*16360*/  @!P0 WARPSYNC.ALL ;  /* 0x0000000000008948 */ /* 0x000fea0003800000 */
[----:B------:R-:W-:Y:S01]  /*16370*/  @!P0 BAR.SYNC.DEFER_BLOCKING 0xc, 0x200 ;  /* 0x0308000000008b1d */ /* 0x000fe20000010000 */
[----:B------:R-:W-:-:S05]  /*16380*/  IMAD.MOV.U32 R0, RZ, RZ, RZ ;  /* 0x000000ffff007224 */ /* 0x000fca00078e00ff */
[----:B------:R-:W-:Y:S04]  /*16390*/  BSSY B0, `(.L_x_539) ;  /* 0x000001f000007945 */ /* 0x000fe80003800000 */
[----:B------:R-:W-:Y:S05]  /*163a0*/  @!P1 BRA `(.L_x_540) ;  /* 0x0000000000749947 */ /* 0x000fea0003800000 */
[----:B------:R-:W-:-:S13]  /*163b0*/  ISETP.NE.AND P0, PT, R4, RZ, PT ;  /* 0x000000ff0400720c */ /* 0x000fda0003f05270 */
[----:B------:R-:W0:Y:S02]  /*163c0*/  @!P0 LDC R4, c[0x0][0x9f0] ;  /* 0x00027c00ff048b82 */ /* 0x000e240000000800 */
[----:B0-----:R-:W-:-:S04]  /*163d0*/  IABS R0, R4 ;  /* 0x0000000400007213 */ /* 0x001fc80000000000 */
[----:B------:R-:W0:Y:S08]  /*163e0*/  I2F.RP R2, R0 ;  /* 0x0000000000027306 */ /* 0x000e300000209400 */
[----:B0-----:R-:W0:Y:S02]  /*163f0*/  MUFU.RCP R2, R2 ;  /* 0x0000000200027308 */ /* 0x001e240000001000 */
[----:B0-----:R-:W-:-:S06]  /*16400*/  VIADD R2, R2, 0xffffffe ;  /* 0x0ffffffe02027836 */ /* 0x001fcc0000000000 */
[----:B------:R-:W0:Y:S02]  /*16410*/  F2I.FTZ.U32.TRUNC.NTZ R3, R2 ;  /* 0x0000000200037305 */ /* 0x000e24000021f000 */
[----:B0-----:R-:W-:-:S04]  /*16420*/  IMAD.MOV R2, RZ, RZ, -R3 ;  /* 0x000000ffff027224 */ /* 0x001fc800078e0a03 */
[----:B------:R-:W-:Y:S02]  /*16430*/  IMAD R5, R2, R0, RZ ;  /* 0x0000000002057224 */ /* 0x000fe400078e02ff */
[----:B------:R-:W-:-:S04]  /*16440*/  IMAD.MOV.U32 R2, RZ, RZ, RZ ;  /* 0x000000ffff027224 */ /* 0x000fc800078e00ff */
[----:B------:R-:W-:Y:S01]  /*16450*/  IMAD.HI.U32 R7, R3, R5, R2 ;  /* 0x0000000503077227 */ /* 0x000fe200078e0002 */
[----:B------:R-:W-:Y:S02]  /*16460*/  IABS R2, R4 ;  /* 0x0000000400027213 */ /* 0x000fe40000000000 */
[----:B------:R-:W-:-:S03]  /*16470*/  IADD3 R3, R20, -0x1, R4 ;  /* 0xffffffff14037810 */ /* 0x000fc60007ffe004 */
[----:B------:R-:W-:Y:S01]  /*16480*/  IMAD.MOV R2, RZ, RZ, -R2 ;  /* 0x000000ffff027224 */ /* 0x000fe200078e0a02 */
[----:B------:R-:W-:Y:S02]  /*16490*/  IABS R5, R3 ;  /* 0x0000000300057213 */ /* 0x000fe40000000000 */
[----:B------:R-:W-:Y:S01]  /*164a0*/  LOP3.LUT R3, R3, R4, RZ, 0x3c, !PT ;  /* 0x0000000403037212 */ /* 0x000fe200078e3cff */
[----:B------:R-:W-:Y:S02]  /*164b0*/  IMAD.MOV.U32 R6, RZ, RZ, R2 ;  /* 0x000000ffff067224 */ /* 0x000fe400078e0002 */
[----:B------:R-:W-:Y:S01]  /*164c0*/  IMAD.HI.U32 R2, R7, R5, RZ ;  /* 0x0000000507027227 */ /* 0x000fe200078e00ff */
[----:B------:R-:W-:-:S03]  /*164d0*/  ISETP.GE.AND P2, PT, R3, RZ, PT ;  /* 0x000000ff0300720c */ /* 0x000fc60003f46270 */
        /* <DEDUP_REMOVED lines=10> */
.L_x_540:
[----:B------:R-:W-:Y:S05]  /*16580*/  BSYNC B0 ;  /* 0x0000000000007941 */ /* 0x000fea0003800000 */
.L_x_539:
[----:B------:R-:W-:-:S05]  /*16590*/  IMAD R3, R21, R0, RZ ;  /* 0x0000000015037224 */ /* 0x000fca00078e02ff */
[----:B------:R-:W-:Y:S01]  /*165a0*/  VIADDMNMX R2, R3, R0, R20, PT ;  /* 0x0000000003027246 */ /* 0x000fe20003800114 */
[----:B------:R0:W-:Y:S03]  /*165b0*/  STL [R1], R3 ;  /* 0x0000000301007387 */ /* 0x0001e60000100800 */
        /* <DEDUP_REMOVED lines=8> */
[----:B------:R-:W-:Y:S02]  /*16640*/  VOTEU.ANY UR4, UPT, PT ;  /* 0x0000000000047886 */ /* 0x000fe400038e0100 */
[----:B------:R-:W0:Y:S08]  /*16650*/  FLO.U32 R0, UR4 ;  /* 0x0000000400007d00 */ /* 0x000e3000080e0000 */
[----:B------:R-:W2:Y:S01]  /*16660*/  POPC R4, UR4 ;  /* 0x0000000400047d09 */ /* 0x000ea20008000000 */
[----:B0-----:R-:W-:-:S02]  /*16670*/  ISETP.EQ.U32.AND P0, PT, R0, R3, PT ;  /* 0x000000030000720c */ /* 0x001fc40003f02070 */
[----:B------:R-:W2:Y:S11]  /*16680*/  LDC.64 R2, c[0x0][0xc60] ;  /* 0x00031800ff027b82 */ /* 0x000eb60000000a00 */
[----:B--2---:R-:W2:Y:S01]  /*16690*/  @P0 ATOMG.E.ADD.STRONG.GPU PT, R3, desc[UR40][R2.64], R4 ;  /* 0x00000004020309a8 */ /* 0x004ea200081ee1e8 */
[----:B------:R-:W0:Y:S02]  /*166a0*/  S2R R5, SR_LTMASK ;  /* 0x0000000000057919 */ /* 0x000e240000003900 */
[----:B0-----:R-:W-:-:S06]  /*166b0*/  LOP3.LUT R5, R5, UR4, RZ, 0xc0, !PT ;  /* 0x0000000405057c12 */ /* 0x001fcc000f8ec0ff */
[----:B------:R-:W0:Y:S01]  /*166c0*/  POPC R5, R5 ;  /* 0x0000000500057309 */ /* 0x000e220000000000 */
[----:B--2---:R-:W0:Y:S02]  /*166d0*/  SHFL.IDX PT, R0, R3, R0, 0x1f ;  /* 0x00001f0003007589 */ /* 0x004e2400000e0000 */
[----:B0-----:R-:W-:Y:S01]  /*166e0*/  IADD3 R24, R0, UR36, R5 ;  /* 0x0000002400187c10 */ /* 0x001fe2000fffe005 */
[----:B------:R-:W-:Y:S06]  /*166f0*/  BRA `(.L_x_542) ;  /* 0x0000003400087947 */ /* 0x000fec0003800000 */
.L_x_541:
        /* <DEDUP_REMOVED lines=8> */
[----:B------:R-:W-:Y:S01]  /*16780*/  MOV R4, UR6 ;  /* 0x0000000600047c02 */ /* 0x000fe20008000f00 */
[----:B------:R-:W-:Y:S01]  /*16790*/  IMAD.U32 R5, RZ, RZ, UR7 ;  /* 0x00000007ff057e24 */ /* 0x000fe2000f8e00ff */
[----:B------:R-:W0:Y:S01]  /*167a0*/  LDC.64 R2, c[0x4][R2] ;  /* 0x0100000002027b82 */ /* 0x000e220000000a00 */
[----:B------:R-:W-:Y:S02]  /*167b0*/  IMAD.U32 R6, RZ, RZ, UR8 ;  /* 0x00000008ff067e24 */ /* 0x000fe4000f8e00ff */
[----:B------:R-:W-:Y:S02]  /*167c0*/  IMAD.U32 R7, RZ, RZ, UR9 ;  /* 0x00000009ff077e24 */ /* 0x000fe4000f8e00ff */
[----:B------:R-:W-:-:S02]  /*167d0*/  IMAD.U32 R10, RZ, RZ, UR4 ;  /* 0x00000004ff0a7e24 */ /* 0x000fc4000f8e00ff */
[----:B------:R-:W-:Y:S02]  /*167e0*/  IMAD.U32 R11, RZ, RZ, UR5 ;  /* 0x00000005ff0b7e24 */ /* 0x000fe4000f8e00ff */
[----:B------:R-:W-:Y:S02]  /*167f0*/  IMAD.MOV.U32 R8, RZ, RZ, 0x70 ;  /* 0x00000070ff087424 */ /* 0x000fe400078e00ff */
[----:B------:R-:W-:Y:S02]  /*16800*/  IMAD.MOV.U32 R12, RZ, RZ, 0x1 ;  /* 0x00000001ff0c7424 */ /* 0x000fe400078e00ff */
[----:B------:R-:W-:-:S07]  /*16810*/  IMAD.MOV.U32 R13, RZ, RZ, RZ ;  /* 0x000000ffff0d7224 */ /* 0x000fce00078e00ff */
[----:B------:R-:W-:-:S07]  /*16820*/  LEPC R20, `(.L_x_544) ;  /* 0x000000001014794e */ /* 0x000fce0000000000 */
[----:B01----:R-:W-:Y:S05]  /*16830*/  CALL.ABS.NOINC R2 ;  /* 0x0000000002007343 */ /* 0x003fea0003c00000 */
.L_x_544:
[----:B------:R-:W-:Y:S05]  /*16840*/  BSYNC B6 ;  /* 0x0000000000067941 */ /* 0x000fea0003800000 */
.L_x_543:
[----:B------:R-:W2:Y:S01]  /*16850*/  LDL.LU R2, [R1+0x28] ;  /* 0x0000280001027983 */ /* 0x000ea20000300800 */
[----:B------:R-:W-:Y:S01]  /*16860*/  VIADD R0, R17, 0x9000 ;  /* 0x0000900011007836 */ /* 0x000fe20000000000 */
[----:B------:R-:W-:Y:S04]  /*16870*/  BSSY B6, `(.L_x_545) ;  /* 0x0000016000067945 */ /* 0x000fe80003800000 */
[----:B------:R-:W-:Y:S02]  /*16880*/  LOP3.LUT P0, RZ, R0, 0x9f, RZ, 0xc0, !PT ;  /* 0x0000009f00ff7812 */ /* 0x000fe4000780c0ff */
[----:B--2---:R-:W-:-:S11]  /*16890*/  LOP3.LUT R2, R2, 0xfffffffe, RZ, 0xc0, !PT ;  /* 0xfffffffe02027812 */ /* 0x004fd600078ec0ff */
[----:B------:R-:W-:-:S05]  /*168a0*/  @P0 LOP3.LUT R2, R2, 0x1, RZ, 0xfc, !PT ;  /* 0x0000000102020812 */ /* 0x000fca00078efcff */
[----:B------:R0:W-:Y:S01]  /*168b0*/  STL [R1+0x28], R2 ;  /* 0x0000280201007387 */ /* 0x0001e20000100800 */
[----:B------:R-:W-:Y:S05]  /*168c0*/  @!P0 BRA `(.L_x_546) ;  /* 0x0000000000408947 */ /* 0x000fea0003800000 */
[----:B0-----:R-:W-:Y:S01]  /*168d0*/  MOV R2, 0x0 ;  /* 0x0000000000027802 */ /* 0x001fe20000000f00 */
        /* <DEDUP_REMOVED lines=14> */
[----:B01----:R-:W-:Y:S05]  /*169c0*/  CALL.ABS.NOINC R2 ;  /* 0x0000000002007343 */ /* 0x003fea0003c00000 */
.L_x_546:
[----:B------:R-:W-:Y:S05]  /*169d0*/  BSYNC B6 ;  /* 0x0000000000067941 */ /* 0x000fea0003800000 */
.L_x_545:
[----:B------:R-:W-:Y:S01]  /*169e0*/  VIADD R0, R17, 0x3000 ;  /* 0x0000300011007836 */ /* 0x000fe20000000000 */
[----:B------:R-:W-:Y:S04]  /*169f0*/  BSSY B6, `(.L_x_547) ;  /* 0x0000013000067945 */ /* 0x000fe80003800000 */
[----:B------:R-:W-:-:S13]  /*16a00*/  LOP3.LUT P0, RZ, R0, 0x3ff, RZ, 0xc0, !PT ;  /* 0x000003ff00ff7812 */ /* 0x000fda000780c0ff */
[----:B------:R-:W-:Y:S05]  /*16a10*/  @!P0 BRA `(.L_x_548) ;  /* 0x0000000000408947 */ /* 0x000fea0003800000 */
[----:B0-----:R-:W-:Y:S01]  /*16a20*/  MOV R2, 0x0 ;  /* 0x0000000000027802 */ /* 0x001fe20000000f00 */
[----:B------:R-:W-:Y:S01]  /*16a30*/  ULDC.64 UR6, c[0x4][0x98] ;  /* 0x0100260000067ab9 */ /* 0x000fe20000000a00 */
[----:B------:R-:W-:Y:S01]  /*16a40*/  ULDC.64 UR8, c[0x4][0xa0] ;  /* 0x0100280000087ab9 */ /* 0x000fe20000000a00 */
[----:B------:R-:W-:Y:S01]  /*16a50*/  ULDC.64 UR4, c[0x4][0x18] ;  /* 0x0100060000047ab9 */ /* 0x000fe20000000a00 */
[----:B------:R-:W-:Y:S01]  /*16a60*/  IMAD.U32 R4, RZ, RZ, UR6 ;  /* 0x00000006ff047e24 */ /* 0x000fe2000f8e00ff */
[----:B------:R-:W-:Y:S01]  /*16a70*/  MOV R8, 0x70 ;  /* 0x0000007000087802 */ /* 0x000fe20000000f00 */
[----:B------:R-:W0:Y:S01]  /*16a80*/  LDC.64 R2, c[0x4][R2] ;  /* 0x0100000002027b82 */ /* 0x000e220000000a00 */
[----:B------:R-:W-:Y:S02]  /*16a90*/  IMAD.U32 R5, RZ, RZ, UR7 ;  /* 0x00000007ff057e24 */ /* 0x000fe4000f8e00ff */
[----:B------:R-:W-:Y:S02]  /*16aa0*/  IMAD.U32 R6, RZ, RZ, UR8 ;  /* 0x00000008ff067e24 */ /* 0x000fe4000f8e00ff */
[----:B------:R-:W-:-:S02]  /*16ab0*/  IMAD.U32 R7, RZ, RZ, UR9 ;  /* 0x00000009ff077e24 */ /* 0x000fc4000f8e00ff */
[----:B------:R-:W-:Y:S02]  /*16ac0*/  IMAD.U32 R10, RZ, RZ, UR4 ;  /* 0x00000004ff0a7e24 */ /* 0x000fe4000f8e00ff */
[----:B------:R-:W-:Y:S02]  /*16ad0*/  IMAD.U32 R11, RZ, RZ, UR5 ;  /* 0x00000005ff0b7e24 */ /* 0x000fe4000f8e00ff */
[----:B------:R-:W-:Y:S02]  /*16ae0*/  IMAD.MOV.U32 R12, RZ, RZ, 0x1 ;  /* 0x00000001ff0c7424 */ /* 0x000fe400078e00ff */
[----:B------:R-:W-:-:S07]  /*16af0*/  IMAD.MOV.U32 R13, RZ, RZ, RZ ;  /* 0x000000ffff0d7224 */ /* 0x000fce00078e00ff */
[----:B------:R-:W-:-:S07]  /*16b00*/  LEPC R20, `(.L_x_548) ;  /* 0x000000001014794e */ /* 0x000fce0000000000 */
[----:B01----:R-:W-:Y:S05]  /*16b10*/  CALL.ABS.NOINC R2 ;  /* 0x0000000002007343 */ /* 0x003fea0003c00000 */
.L_x_548:
[----:B------:R-:W-:Y:S05]  /*16b20*/  BSYNC B6 ;  /* 0x0000000000067941 */ /* 0x000fea0003800000 */
.L_x_547:
[----:B0-----:R-:W2:Y:S01]  /*16b30*/  LDL R2, [R1+0x28] ;  /* 0x0000280001027983 */ /* 0x001ea20000100800 */
[----:B------:R-:W-:Y:S01]  /*16b40*/  BSSY B6, `(.L_x_549) ;  /* 0x0000013000067945 */ /* 0x000fe20003800000 */
[----:B--2---:R-:W-:-:S13]  /*16b50*/  LOP3.LUT P6, RZ, R2, 0x1, RZ, 0xc0, !PT ;  /* 0x0000000102ff7812 */ /* 0x004fda00078cc0ff */
        /* <DEDUP_REMOVED lines=17> */
.L_x_550:
[----:B------:R-:W-:Y:S05]  /*16c70*/  BSYNC B6 ;  /* 0x0000000000067941 */ /* 0x000fea0003800000 */
.L_x_549:
[----:B------:R-:W2:Y:S01]  /*16c80*/  LDL.LU R2, [R1+0x8] ;  /* 0x0000080001027983 */ /* 0x000ea20000300800 */
[----:B------:R-:W-:Y:S01]  /*16c90*/  ULDC.64 UR4, c[0x0][0x9f8] ;  /* 0x00027e0000047ab9 */ /* 0x000fe20000000a00 */
[----:B------:R-:W0:Y:S02]  /*16ca0*/  LDC R8, c[0x0][0x430] ;  /* 0x00010c00ff087b82 */ /* 0x000e240000000800 */
[----:B------:R-:W3:Y:S04]  /*16cb0*/  LDL.LU R4, [R1+0x20] ;  /* 0x0000200001047983 */ /* 0x000ee80000300800 */
[----:B------:R-:W4:Y:S02]  /*16cc0*/  LDL R0, [R1+0x38] ;  /* 0x0000380001007983 */ /* 0x000f240000100800 */
[----:B------:R-:W1:Y:S02]  /*16cd0*/  LDC R12, c[0x0][0x2f4] ;  /* 0x0000bd00ff0c7b82 */ /* 0x000e640000000800 */
[----:B------:R-:W4:Y:S01]  /*16ce0*/  LDL R21, [R1+0x24] ;  /* 0x0000240001157983 */ /* 0x000f220000100800 */
[----:B------:R-:W-:-:S03]  /*16cf0*/  ISETP.NE.U32.AND P0, PT, RZ, UR4, PT ;  /* 0x00000004ff007c0c */ /* 0x000fc6000bf05070 */
[----:B------:R-:W4:Y:S01]  /*16d00*/  LDL R6, [R1+0x4] ;  /* 0x0000040001067983 */ /* 0x000f220000100800 */
[----:B------:R-:W-:-:S03]  /*16d10*/  ISETP.NE.AND.EX P0, PT, RZ, UR5, PT, P0 ;  /* 0x00000005ff007c0c */ /* 0x000fc6000bf05300 */
[----:B------:R-:W4:Y:S04]  /*16d20*/  LDL.LU R10, [R1+0x28] ;  /* 0x00002800010a7983 */ /* 0x000f280000300800 */
[----:B------:R-:W4:Y:S01]  /*16d30*/  LDL R14, [R1+0x54] ;  /* 0x00005400010e7983 */ /* 0x000f220000100800 */
[----:B------:R-:W1:Y:S05]  /*16d40*/  S2R R20, SR_TID.X ;  /* 0x0000000000147919 */ /* 0x000e6a0000002100 */
[----:B--2---:R-:W-:-:S04]  /*16d50*/  @P0 IADD3 R2, P1, R2, UR4, RZ ;  /* 0x0000000402020c10 */ /* 0x004fc8000ff3e0ff */
[----:B---3--:R-:W-:-:S05]  /*16d60*/  @P0 IADD3.X R3, R4, UR5, RZ, P1, !PT ;  /* 0x0000000504030c10 */ /* 0x008fca0008ffe4ff */
[----:B------:R2:W3:Y:S01]  /*16d70*/  @P0 LDG.E R26, desc[UR40][R2.64] ;  /* 0x00000028021a0981 */ /* 0x0004e2000c1e1900 */
[----:B------:R-:W2:Y:S01]  /*16d80*/  S2R R4, SR_TID.X ;  /* 0x0000000000047919 */ /* 0x000ea20000002100 */
[----:B0-----:R-:W-:Y:S02]  /*16d90*/  ISETP.NE.AND P1, PT, R8, 0x1, PT ;  /* 0x000000010800780c */ /* 0x001fe40003f25270 */
[----:B-1----:R-:W-:Y:S02]  /*16da0*/  LOP3.LUT R20, R20, 0x7f, RZ, 0xc0, !PT ;  /* 0x0000007f14147812 */ /* 0x002fe400078ec0ff */
[----:B----4-:R-:W-:Y:S02]  /*16db0*/  LEA R0, R0, 0xffffff80, 0x7 ;  /* 0xffffff8000007811 */ /* 0x010fe400078e38ff */
[----:B------:R-:W-:-:S07]  /*16dc0*/  SHF.R.U32.HI R20, RZ, 0x1, R20 ;  /* 0x00000001ff147819 */ /* 0x000fce0000011614 */
[----:B------:R-:W0:Y:S08]  /*16dd0*/  @P1 LDC R5, c[0x0][0x434] ;  /* 0x00010d00ff051b82 */ /* 0x000e300000000800 */
[----:B------:R-:W1:Y:S01]  /*16de0*/  @P1 LDC R7, c[0x0][0x438] ;  /* 0x00010e00ff071b82 */ /* 0x000e620000000800 */
[----:B--2---:R-:W-:-:S05]  /*16df0*/  IMAD.SHL.U32 R4, R4, 0x40, RZ ;  /* 0x0000004004047824 */ /* 0x004fca00078e00ff */
[----:B------:R-:W-:-:S04]  /*16e00*/  LOP3.LUT R4, R4, 0x40, RZ, 0xc0, !PT ;  /* 0x0000004004047812 */ /* 0x000fc800078ec0ff */
[----:B------:R-:W-:-:S04]  /*16e10*/  LOP3.LUT R4, R0, R20, R4, 0xfe, !PT ;  /* 0x0000001400047212 */ /* 0x000fc800078efe04 */
[C---:B------:R-:W-:Y:S01]  /*16e20*/  ISETP.GE.AND P0, PT, R4.reuse, R21, PT ;  /* 0x000000150400720c */ /* 0x040fe20003f06270 */
[----:B------:R-:W-:-:S12]  /*16e30*/  IMAD.IADD R4, R4, 0x1, R6 ;  /* 0x0000000104047824 */ /* 0x000fd800078e0206 */
[----:B------:R-:W2:Y:S01]  /*16e40*/  @!P0 LDC.64 R2, c[0x0][0x428] ;  /* 0x00010a00ff028b82 */ /* 0x000ea20000000a00 */
[----:B0-----:R-:W-:-:S04]  /*16e50*/  @P1 IMAD.HI.U32 R5, R4, R5, RZ ;  /* 0x0000000504051227 */ /* 0x001fc800078e00ff */
[----:B------:R-:W-:Y:S01]  /*16e60*/  IMAD.MOV.U32 R6, RZ, RZ, R4 ;  /* 0x000000ffff067224 */ /* 0x000fe200078e0004 */
[----:B-1----:R-:W-:-:S05]  /*16e70*/  @P1 SHF.R.U32.HI R6, RZ, R7, R5 ;  /* 0x00000007ff061219 */ /* 0x002fca0000011605 */
[--C-:B------:R-:W-:Y:S01]  /*16e80*/  IMAD.MOV R5, RZ, RZ, -R6.reuse ;  /* 0x000000ffff057224 */ /* 0x100fe200078e0a06 */
[----:B------:R-:W-:-:S03]  /*16e90*/  @!P0 SHF.R.S32.HI R7, RZ, 0x1f, R6 ;  /* 0x0000001fff078819 */ /* 0x000fc60000011406 */
[----:B------:R-:W-:Y:S01]  /*16ea0*/  IMAD R5, R8, R5, R4 ;  /* 0x0000000508057224 */ /* 0x000fe200078e0204 */
[C---:B------:R-:W-:Y:S02]  /*16eb0*/  ISETP.GE.AND P3, PT, R29.reuse, R12, PT ;  /* 0x0000000c1d00720c */ /* 0x040fe40003f66270 */
[----:B------:R-:W-:Y:S02]  /*16ec0*/  LOP3.LUT R13, R29, 0x20, RZ, 0xfc, !PT ;  /* 0x000000201d0d7812 */ /* 0x000fe400078efcff */
[----:B------:R-:W-:Y:S02]  /*16ed0*/  LOP3.LUT R10, R10, 0xfffffff7, RZ, 0xc0, !PT ;  /* 0xfffffff70a0a7812 */ /* 0x000fe400078ec0ff */
[----:B------:R-:W-:-:S07]  /*16ee0*/  ISETP.NE.AND P2, PT, R14, 0x3, PT ;  /* 0x000000030e00780c */ /* 0x000fce0003f45270 */
[----:B------:R-:W-:-:S04]  /*16ef0*/  @P3 LOP3.LUT R10, R10, 0x8, RZ, 0xfc, !PT ;  /* 0x000000080a0a3812 */ /* 0x000fc800078efcff */
[----:B------:R-:W-:Y:S02]  /*16f00*/  LOP3.LUT R10, R10, 0xfffffffe, RZ, 0xc0, !PT ;  /* 0xfffffffe0a0a7812 */ /* 0x000fe400078ec0ff */
[----:B------:R-:W-:Y:S02]  /*16f10*/  LOP3.LUT R11, R29, 0x40, RZ, 0xfc, !PT ;  /* 0x000000401d0b7812 */ /* 0x000fe400078efcff */
[----:B------:R-:W-:Y:S01]  /*16f20*/  LOP3.LUT R10, R10, 0xfffffffb, RZ, 0xc0, !PT ;  /* 0xfffffffb0a0a7812 */ /* 0x000fe200078ec0ff */
[----:B------:R-:W-:Y:S01]  /*16f30*/  UMOV UR4, 0xffffffff ;  /* 0xffffffff00047882 */ /* 0x000fe20000000000 */
[----:B---3--:R-:W-:Y:S01]  /*16f40*/  SHF.R.S32.HI R9, RZ, 0x1f, R26 ;  /* 0x0000001fff097819 */ /* 0x008fe2000001141a */
[----:B--2---:R-:W-:-:S04]  /*16f50*/  @!P0 IMAD.WIDE.U32 R6, R26, R2, R6 ;  /* 0x000000021a068225 */ /* 0x004fc800078e0006 */
[----:B------:R-:W-:-:S04]  /*16f60*/  @!P0 IMAD R4, R9, R2, RZ ;  /* 0x0000000209048224 */ /* 0x000fc800078e02ff */
[----:B------:R-:W-:Y:S02]  /*16f70*/  @!P0 IMAD R4, R26, R3, R4 ;  /* 0x000000031a048224 */ /* 0x000fe400078e0204 */
[----:B------:R-:W0:Y:S01]  /*16f80*/  @!P0 LDC.64 R2, c[0x0][0x418] ;  /* 0x00010600ff028b82 */ /* 0x000e220000000a00 */
[----:B------:R1:W-:Y:S01]  /*16f90*/  STL [R1+0x8], R9 ;  /* 0x0000080901007387 */ /* 0x0003e20000100800 */
[----:B0-----:R-:W-:Y:S01]  /*16fa0*/  @!P0 LEA R8, P1, R6, R2, 0x2 ;  /* 0x0000000206088211 */ /* 0x001fe200078210ff */
[----:B------:R-:W-:-:S05]  /*16fb0*/  @!P0 IMAD.IADD R2, R7, 0x1, R4 ;  /* 0x0000000107028824 */ /* 0x000fca00078e0204 */
[----:B-1----:R-:W-:Y:S02]  /*16fc0*/  @!P0 LEA.HI.X R9, R6, R3, R2, 0x2, P1 ;  /* 0x0000000306098211 */ /* 0x002fe400008f1402 */
[----:B------:R-:W-:Y:S01]  /*16fd0*/  ISETP.GE.AND P1, PT, R13, R12, PT ;  /* 0x0000000c0d00720c */ /* 0x000fe20003f26270 */
[----:B------:R-:W-:-:S06]  /*16fe0*/  IMAD.MOV.U32 R3, RZ, RZ, RZ ;  /* 0x000000ffff037224 */ /* 0x000fcc00078e00ff */
[----:B------:R0:W5:Y:S01]  /*16ff0*/  @!P0 LDG.E R3, desc[UR40][R8.64] ;  /* 0x0000002808038981 */ /* 0x000162000c1e1900 */
[----:B------:R-:W-:-:S05]  /*17000*/  ISETP.GE.AND P0, PT, R11, R12, PT ;  /* 0x0000000c0b00720c */ /* 0x000fca0003f06270 */
[----:B------:R-:W-:-:S04]  /*17010*/  @P1 LOP3.LUT R10, R10, 0x4, RZ, 0xfc, !PT ;  /* 0x000000040a0a1812 */ /* 0x000fc800078efcff */
[----:B------:R-:W-:-:S04]  /*17020*/  @P2 LOP3.LUT R10, R10, 0x1, RZ, 0xfc, !PT ;  /* 0x000000010a0a2812 */ /* 0x000fc800078efcff */
[----:B------:R-:W-:-:S04]  /*17030*/  LOP3.LUT R10, R10, 0xfffffffd, RZ, 0xc0, !PT ;  /* 0xfffffffd0a0a7812 */ /* 0x000fc800078ec0ff */
[----:B------:R-:W-:-:S05]  /*17040*/  @P0 LOP3.LUT R10, R10, 0x2, RZ, 0xfc, !PT ;  /* 0x000000020a0a0812 */ /* 0x000fca00078efcff */
[----:B------:R0:W-:Y:S01]  /*17050*/  STL [R1+0x28], R10 ;  /* 0x0000280a01007387 */ /* 0x0001e20000100800 */
[----:B------:R-:W-:Y:S05]  /*17060*/  BRA.DIV UR4, `(.L_x_551) ;  /* 0x0000004a04107947 */ /* 0x000fea000b800000 */
.L_x_671:
[----:B------:R-:W-:Y:S05]  /*17070*/  @!P2 BRA `(.L_x_552) ;  /* 0x000000000004a947 */ /* 0x000fea0003800000 */
[----:B------:R-:W-:Y:S01]  /*17080*/  BPT.TRAP 0x1 ;  /* 0x000000040000795c */ /* 0x000fe20000300000 */
.L_x_552:
[----:B------:R-:W-:Y:S01]  /*17090*/  IMAD R4, R19, 0x8, R17 ;  /* 0x0000000813047824 */ /* 0x000fe200078e0211 */
[----:B------:R-:W-:Y:S01]  /*170a0*/  SHF.L.U32 R2, R23, 0x1f, RZ ;  /* 0x0000001f17027819 */ /* 0x000fe200000006ff */
[----:B------:R-:W-:Y:S03]  /*170b0*/  BSSY B0, `(.L_x_553) ;  /* 0x0000006000007945 */ /* 0x000fe60003800000 */
[----:B------:R1:W2:Y:S01]  /*170c0*/  SYNCS.PHASECHK.TRANS64.TRYWAIT P0, [R4+URZ+0x19c80], R2 ;  /* 0x019c8002040075a7 */ /* 0x0002a2000800017f */
[----:B------:R1:W-:Y:S02]  /*170d0*/  STL [R1+0x20], R2 ;  /* 0x0000200201007387 */ /* 0x0003e40000100800 */
[----:B-1----:R-:W-:Y:S02]  /*170e0*/  IADD3 R2, -R20, R21, -R0 ;  /* 0x0000001514027210 */ /* 0x002fe40007ffe900 */
[----:B------:R-:W-:Y:S01]  /*170f0*/  SHF.R.S32.HI R20, RZ, 0x1f, R5 ;  /* 0x0000001fff147819 */ /* 0x000fe20000011405 */
[----:B--2---:R-:W-:Y:S06]  /*17100*/  @!P0 BRA `(.L_x_554) ;  /* 0x00000048001c8947 */ /* 0x004fec0003800000 */
.L_x_672:
[----:B------:R-:W-:Y:S05]  /*17110*/  BSYNC B0 ;  /* 0x0000000000007941 */ /* 0x000fea0003800000 */
.L_x_553:
[----:B0-----:R-:W2:Y:S01]  /*17120*/  LDL R10, [R1+0x10] ;  /* 0x00001000010a7983 */ /* 0x001ea20000100800 */
[----:B------:R-:W-:Y:S01]  /*17130*/  ULDC.64 UR4, c[0x0][0x328] ;  /* 0x0000ca0000047ab9 */ /* 0x000fe20000000a00 */
[----:B-----5:R-:W-:Y:S01]  /*17140*/  SHF.R.S32.HI R21, RZ, 0x1f, R3 ;  /* 0x0000001fff157819 */ /* 0x020fe20000011403 */
[----:B-1----:R-:W-:Y:S01]  /*17150*/  IMAD R0, R20, UR4, RZ ;  /* 0x0000000414007c24 */ /* 0x002fe2000f8e02ff */
[----:B------:R-:W-:Y:S01]  /*17160*/  ULDC.64 UR6, c[0x0][0x318] ;  /* 0x0000c60000067ab9 */ /* 0x000fe20000000a00 */
[----:B------:R-:W-:Y:S01]  /*17170*/  IMAD.WIDE.U32 R6, R5, UR4, RZ ;  /* 0x0000000405067c25 */ /* 0x000fe2000f8e00ff */
[----:B------:R-:W-:-:S03]  /*17180*/  ISETP.GE.AND P1, PT, R2, 0x1, PT ;  /* 0x000000010200780c */ /* 0x000fc60003f26270 */
        /* <DEDUP_REMOVED lines=12> */
[----:B------:R-:W-:Y:S01]  /*17250*/  IADD3.X R9, R9, UR7, RZ, P0, !PT ;  /* 0x0000000709097c10 */ /* 0x000fe200087fe4ff */
[----:B--2---:R-:W-:Y:S01]  /*17260*/  IMAD R10, R19, 0x3000, R10 ;  /* 0x00003000130a7824 */ /* 0x004fe200078e020a */
[----:B------:R-:W-:Y:S07]  /*17270*/  BRA.DIV UR4, `(.L_x_555) ;  /* 0x0000004604d87947 */ /* 0x000fee000b800000 */
[----:B------:R-:W0:Y:S01]  /*17280*/  SHFL.IDX PT, R6, R8, RZ, 0x1e1f ;  /* 0x001e1fff08067589 */ /* 0x000e2200000e0000 */
[----:B------:R-:W1:Y:S01]  /*17290*/  LDC R12, c[0x0][0x2f4] ;  /* 0x0000bd00ff0c7b82 */ /* 0x000e620000000800 */
[C---:B------:R-:W-:Y:S02]  /*172a0*/  LOP3.LUT R13, R29.reuse, 0x20, RZ, 0xfc, !PT ;  /* 0x000000201d0d7812 */ /* 0x040fe400078efcff */
[----:B------:R-:W2:Y:S01]  /*172b0*/  SHFL.IDX PT, R0, R9, RZ, 0x1e1f ;  /* 0x001e1fff09007589 */ /* 0x000ea200000e0000 */
[----:B------:R-:W-:-:S03]  /*172c0*/  LOP3.LUT R11, R29, 0x40, RZ, 0xfc, !PT ;  /* 0x000000401d0b7812 */ /* 0x000fc600078efcff */
[----:B------:R-:W3:Y:S01]  /*172d0*/  SHFL.IDX PT, R9, R9, 0x1, 0x1e1f ;  /* 0x003e1f0009097f89 */ /* 0x000ee200000e0000 */
[C---:B0-----:R-:W-:Y:S02]  /*172e0*/  IADD3 R6, P0, R29.reuse, R6, RZ ;  /* 0x000000061d067210 */ /* 0x041fe40007f1e0ff */
[-C--:B-1----:R-:W-:Y:S02]  /*172f0*/  ISETP.GE.AND P4, PT, R29, R12.reuse, PT ;  /* 0x0000000c1d00720c */ /* 0x082fe40003f86270 */
[----:B------:R-:W-:Y:S01]  /*17300*/  ISETP.GE.AND P2, PT, R13, R12, PT ;  /* 0x0000000c0d00720c */ /* 0x000fe20003f46270 */
[----:B--2---:R-:W-:Y:S01]  /*17310*/  IMAD.X R7, RZ, RZ, R0, P0 ;  /* 0x000000ffff077224 */ /* 0x004fe200000e0600 */
[----:B------:R-:W-:Y:S01]  /*17320*/  ISETP.LT.OR P0, PT, R2, 0x1, P4 ;  /* 0x000000010200780c */ /* 0x000fe20002701670 */
[----:B------:R-:W-:-:S12]  /*17330*/  IMAD.IADD R0, R17, 0x1, R10 ;  /* 0x0000000111007824 */ /* 0x000fd800078e020a */
        /* <DEDUP_REMOVED lines=8> */
.L_x_678:
        /* <DEDUP_REMOVED lines=13> */
.L_x_556:
[----:B------:R-:W-:Y:S02]  /*17490*/  PLOP3.LUT P2, PT, P2, P0, PT, 0xa2, 0x0 ;  /* 0x000000000000781c */ /* 0x000fe40001741472 */
[----:B------:R-:W-:-:S08]  /*174a0*/  @P0 R2UR P2, UR4, R4 ;  /* 0x00000000040402ca */ /* 0x000fd00000040000 */
[----:B------:R-:W-:-:S05]  /*174b0*/  @P0 PLOP3.LUT P0, PT, P2, PT, PT, 0x80, 0x0 ;  /* 0x000000000000081c */ /* 0x000fca000170f070 */
[----:B------:R-:W-:Y:S01]  /*174c0*/  @!P2 SYNCS.ARRIVE.TRANS64.RED.A0T1 RZ, [UR4+0x19c70], RZ ;  /* 0x019c70ffffffa9a7 */ /* 0x000fe20008200404 */
[----:B------:R-:W-:Y:S07]  /*174d0*/  @!P2 ARRIVES.LDGSTSBAR.64.TRANSCNT [UR4+0x19c70] ;  /* 0x019c7000ff00a9b0 */ /* 0x000fee0008000a84 */
[----:B------:R-:W-:Y:S05]  /*174e0*/  @P0 BRA.U.ANY `(.L_x_556) ;  /* 0xfffffffd00e80947 */ /* 0x000fea000393ffff */
[----:B------:R-:W-:Y:S01]  /*174f0*/  NOP ;  /* 0x0000000000007918 */ /* 0x000fe20000000000 */
[----:B------:R-:W2:Y:S02]  /*17500*/  LDL R2, [R1+0x54] ;  /* 0x0000540001027983 */ /* 0x000ea40000100800 */
[----:B--2---:R-:W-:-:S13]  /*17510*/  ISETP.NE.AND P4, PT, R2, 0x3, PT ;  /* 0x000000030200780c */ /* 0x004fda0003f85270 */
[----:B------:R-:W-:Y:S05]  /*17520*/  @!P4 BRA `(.L_x_557) ;  /* 0x000000000004c947 */ /* 0x000fea0003800000 */
[----:B------:R-:W-:Y:S01]  /*17530*/  BPT.TRAP 0x1 ;  /* 0x000000040000795c */ /* 0x000fe20000300000 */
.L_x_557:
[----:B------:R2:W-:Y:S01]  /*17540*/  SYNCS.ARRIVE.TRANS64.A1T0 RZ, [R4+URZ+0x19c70], RZ ;  /* 0x019c70ff04ff79a7 */ /* 0x0005e2000810003f */
[----:B------:R-:W-:Y:S05]  /*17550*/  @!P4 BRA `(.L_x_558) ;  /* 0x000000000004c947 */ /* 0x000fea0003800000 */
[----:B------:R-:W-:Y:S01]  /*17560*/  BPT.TRAP 0x1 ;  /* 0x000000040000795c */ /* 0x000fe20000300000 */
.L_x_558:
[----:B------:R-:W3:Y:S01]  /*17570*/  LDL R2, [R1+0x20] ;  /* 0x0000200001027983 */ /* 0x000ee20000100800 */
[----:B------:R-:W-:Y:S01]  /*17580*/  BSSY B0, `(.L_x_559) ;  /* 0x0000003000007945 */ /* 0x000fe20003800000 */
[----:B---3--:R-:W3:Y:S03]  /*17590*/  SYNCS.PHASECHK.TRANS64.TRYWAIT P0, [R4+URZ+0x19c40], R2 ;  /* 0x019c4002040075a7 */ /* 0x008ee6000800017f */
[----:B---3--:R-:W-:Y:S05]  /*175a0*/  @!P0 BRA `(.L_x_560) ;  /* 0x0000004400e48947 */ /* 0x008fea0003800000 */
.L_x_679:
[----:B------:R-:W-:Y:S05]  /*175b0*/  BSYNC B0 ;  /* 0x0000000000007941 */ /* 0x000fea0003800000 */
.L_x_559:
[----:B------:R-:W-:Y:S01]  /*175c0*/  ULDC.64 UR4, c[0x0][0x300] ;  /* 0x0000c00000047ab9 */ /* 0x000fe20000000a00 */
[----:B0-----:R-:W0:Y:S01]  /*175d0*/  LDC R8, c[0x0][0x2f4] ;  /* 0x0000bd00ff087b82 */ /* 0x001e220000000800 */
[----:B------:R-:W-:Y:S01]  /*175e0*/  IMAD R20, R20, UR4, RZ ;  /* 0x0000000414147c24 */ /* 0x000fe2000f8e02ff */
[----:B------:R-:W-:Y:S01]  /*175f0*/  ULDC.64 UR6, c[0x0][0x2e8] ;  /* 0x0000ba0000067ab9 */ /* 0x000fe20000000a00 */
[----:B-1----:R-:W-:Y:S01]  /*17600*/  IMAD.WIDE.U32 R6, R5, UR4, RZ ;  /* 0x0000000405067c25 */ /* 0x002fe2000f8e00ff */
[C---:B------:R-:W-:Y:S02]  /*17610*/  LOP3.LUT R10, R29.reuse, 0x40, RZ, 0xfc, !PT ;  /* 0x000000401d0a7812 */ /* 0x040fe400078efcff */
[----:B------:R-:W-:Y:S01]  /*17620*/  LOP3.LUT R9, R29, 0x20, RZ, 0xfc, !PT ;  /* 0x000000201d097812 */ /* 0x000fe200078efcff */
[----:B------:R-:W-:Y:S01]  /*17630*/  IMAD R20, R5, UR5, R20 ;  /* 0x0000000505147c24 */ /* 0x000fe2000f8e0214 */
[----:B------:R-:W-:Y:S02]  /*17640*/  ULDC.64 UR4, c[0x0][0x310] ;  /* 0x0000c40000047ab9 */ /* 0x000fe40000000a00 */
[----:B------:R-:W-:-:S02]  /*17650*/  IMAD R21, R21, UR4, RZ ;  /* 0x0000000415157c24 */ /* 0x000fc4000f8e02ff */
[----:B------:R-:W-:Y:S02]  /*17660*/  IMAD.IADD R7, R7, 0x1, R20 ;  /* 0x0000000107077824 */ /* 0x000fe400078e0214 */
[----:B------:R-:W-:-:S04]  /*17670*/  IMAD.WIDE.U32 R6, R3, UR4, R6 ;  /* 0x0000000403067c25 */ /* 0x000fc8000f8e0006 */
[----:B------:R-:W-:Y:S01]  /*17680*/  IMAD R3, R3, UR5, R21 ;  /* 0x0000000503037c24 */ /* 0x000fe2000f8e0215 */
[----:B---3--:R-:W-:Y:S01]  /*17690*/  MOV R2, R6 ;  /* 0x0000000600027202 */ /* 0x008fe20000000f00 */
[----:B------:R-:W-:Y:S02]  /*176a0*/  ULDC.64 UR4, c[0x0][0x308] ;  /* 0x0000c20000047ab9 */ /* 0x000fe40000000a00 */
[----:B------:R-:W-:Y:S01]  /*176b0*/  IMAD.IADD R3, R7, 0x1, R3 ;  /* 0x0000000107037824 */ /* 0x000fe200078e0203 */
[-C--:B0-----:R-:W-:Y:S02]  /*176c0*/  ISETP.GE.AND P2, PT, R10, R8.reuse, PT ;  /* 0x000000080a00720c */ /* 0x081fe40003f46270 */
[-C--:B------:R-:W-:Y:S01]  /*176d0*/  ISETP.GE.AND P4, PT, R9, R8.reuse, PT ;  /* 0x000000080900720c */ /* 0x080fe20003f86270 */
[----:B------:R-:W-:Y:S01]  /*176e0*/  IMAD.WIDE.U32 R2, R16, UR4, R2 ;  /* 0x0000000410027c25 */ /* 0x000fe2000f8e0002 */
[----:B------:R-:W-:Y:S01]  /*176f0*/  UMOV UR4, 0xffffffff ;  /* 0xffffffff00047882 */ /* 0x000fe20000000000 */
[----:B------:R-:W-:-:S02]  /*17700*/  ISETP.GE.AND P5, PT, R29, R8, PT ;  /* 0x000000081d00720c */ /* 0x000fc40003fa6270 */
[----:B------:R-:W-:Y:S01]  /*17710*/  IMAD R6, R16, UR5, R3 ;  /* 0x0000000510067c24 */ /* 0x000fe2000f8e0203 */
[----:B------:R-:W-:-:S04]  /*17720*/  IADD3 R5, P0, R2, UR6, RZ ;  /* 0x0000000602057c10 */ /* 0x000fc8000ff1e0ff */
[----:B------:R-:W-:Y:S01]  /*17730*/  IADD3.X R6, R6, UR7, RZ, P0, !PT ;  /* 0x0000000706067c10 */ /* 0x000fe200087fe4ff */
[----:B------:R-:W-:Y:S08]  /*17740*/  BRA.DIV UR4, `(.L_x_561) ;  /* 0x0000004604947947 */ /* 0x000ff0000b800000 */
[----:B------:R-:W0:Y:S04]  /*17750*/  SHFL.IDX PT, R3, R5, RZ, 0x1e1f ;  /* 0x001e1fff05037589 */ /* 0x000e2800000e0000 */
[----:B------:R-:W1:Y:S04]  /*17760*/  SHFL.IDX PT, R2, R6, RZ, 0x1e1f ;  /* 0x001e1fff06027589 */ /* 0x000e6800000e0000 */
[----:B------:R-:W3:Y:S04]  /*17770*/  SHFL.IDX PT, R5, R5, 0x1, 0x1e1f ;  /* 0x003e1f0005057f89 */ /* 0x000ee800000e0000 */
[----:B------:R-:W4:Y:S01]  /*17780*/  SHFL.IDX PT, R6, R6, 0x1, 0x1e1f ;  /* 0x003e1f0006067f89 */ /* 0x000f2200000e0000 */
[----:B0-----:R-:W-:-:S05]  /*17790*/  @P1 IADD3 R3, P0, R29, R3, RZ ;  /* 0x000000031d031210 */ /* 0x001fca0007f1e0ff */
[----:B-1----:R-:W-:-:S05]  /*177a0*/  @P1 IMAD.X R2, RZ, RZ, R2, P0 ;  /* 0x000000ffff021224 */ /* 0x002fca00000e0602 */
[----:B------:R-:W-:-:S04]  /*177b0*/  @P1 LOP3.LUT R3, R3, R2, RZ, 0x3c, !PT ;  /* 0x0000000203031212 */ /* 0x000fc800078e3cff */
[----:B------:R-:W-:-:S04]  /*177c0*/  @P1 LOP3.LUT R2, R3, R2, RZ, 0x3c, !PT ;  /* 0x0000000203021212 */ /* 0x000fc800078e3cff */
[----:B------:R-:W-:-:S05]  /*177d0*/  @P1 LOP3.LUT R3, R3, R2, RZ, 0x3c, !PT ;  /* 0x0000000203031212 */ /* 0x000fca00078e3cff */
[----:B------:R0:W-:Y:S04]  /*177e0*/  @P1 LDGSTS.E.BYPASS.LTC128B.128 [R0+0x13800], desc[UR40][R2.64], !P5 ;  /* 0x1380000002001fae */ /* 0x0001e8000e901d68 */
[----:B------:R0:W-:Y:S04]  /*177f0*/  @P1 LDGSTS.E.BYPASS.LTC128B.128 [R0+0x14800], desc[UR40][R2.64+0x20], !P4 ;  /* 0x1480002002001fae */ /* 0x0001e8000e101d68 */
[----:B---34-:R0:W-:Y:S02]  /*17800*/  @P1 LDGSTS.E.BYPASS.LTC128B.128 [R0+0x15800], desc[UR40][R2.64+0x40], !P2 ;  /* 0x1580004002001fae */ /* 0x0181e4000d101d68 */
.L_x_685:
[----:B01----:R-:W-:-:S05]  /*17810*/  @P3 IADD3 R2, P0, R29, R5, RZ ;  /* 0x000000051d023210 */ /* 0x003fca0007f1e0ff */
[----:B------:R-:W-:Y:S01]  /*17820*/  @P3 IMAD.X R3, RZ, RZ, R6, P0 ;  /* 0x000000ffff033224 */ /* 0x000fe200000e0606 */
[----:B------:R-:W-:-:S04]  /*17830*/  PLOP3.LUT P0, PT, PT, PT, PT, 0x80, 0x0 ;  /* 0x000000000000781c */ /* 0x000fc80003f0f070 */
[----:B------:R-:W-:Y:S01]  /*17840*/  @!PT LDS RZ, [RZ] ;  /* 0x00000000fffff984 */ /* 0x000fe20000000800 */
[----:B------:R-:W-:Y:S01]  /*17850*/  @!PT LDS RZ, [RZ] ;  /* 0x00000000fffff984 */ /* 0x000fe20000000800 */
[----:B------:R-:W-:Y:S01]  /*17860*/  @!PT LDS RZ, [RZ] ;  /* 0x00000000fffff984 */ /* 0x000fe20000000800 */
[----:B------:R0:W-:Y:S04]  /*17870*/  @P3 LDGSTS.E.BYPASS.LTC128B.128 [R0+0x14000], desc[UR40][R2.64], !P5 ;  /* 0x1400000002003fae */ /* 0x0001e8000e901d68 */
[----:B------:R0:W-:Y:S04]  /*17880*/  @P3 LDGSTS.E.BYPASS.LTC128B.128 [R0+0x15000], desc[UR40][R2.64+0x20], !P4 ;  /* 0x1500002002003fae */ /* 0x0001e8000e101d68 */
[----:B------:R0:W-:Y:S01]  /*17890*/  @P3 LDGSTS.E.BYPASS.LTC128B.128 [R0+0x16000], desc[UR40][R2.64+0x40], !P2 ;  /* 0x1600004002003fae */ /* 0x0001e2000d101d68 */
[----:B------:R-:W-:Y:S01]  /*178a0*/  NOP ;  /* 0x0000000000007918 */ /* 0x000fe20000000000 */
.L_x_562:
[----:B------:R-:W-:Y:S02]  /*178b0*/  PLOP3.LUT P1, PT, P1, P0, PT, 0xa2, 0x0 ;  /* 0x000000000000781c */ /* 0x000fe40000f21472 */
[----:B------:R-:W-:-:S08]  /*178c0*/  @P0 R2UR P1, UR4, R4 ;  /* 0x00000000040402ca */ /* 0x000fd00000020000 */
[----:B------:R-:W-:-:S05]  /*178d0*/  @P0 PLOP3.LUT P0, PT, P1, PT, PT, 0x80, 0x0 ;  /* 0x000000000000081c */ /* 0x000fca0000f0f070 */
[----:B------:R-:W-:Y:S01]  /*178e0*/  @!P1 SYNCS.ARRIVE.TRANS64.RED.A0T1 RZ, [UR4+0x19c30], RZ ;  /* 0x019c30ffffff99a7 */ /* 0x000fe20008200404 */
[----:B------:R-:W-:Y:S07]  /*178f0*/  @!P1 ARRIVES.LDGSTSBAR.64.TRANSCNT [UR4+0x19c30] ;  /* 0x019c3000ff0099b0 */ /* 0x000fee0008000a84 */
[----:B------:R-:W-:Y:S05]  /*17900*/  @P0 BRA.U.ANY `(.L_x_562) ;  /* 0xfffffffd00e80947 */ /* 0x000fea000393ffff */
[----:B------:R-:W-:Y:S01]  /*17910*/  NOP ;  /* 0x0000000000007918 */ /* 0x000fe20000000000 */
[----:B0-----:R-:W3:Y:S02]  /*17920*/  LDL R0, [R1+0x54] ;  /* 0x0000540001007983 */ /* 0x001ee40000100800 */
[----:B---3--:R-:W-:-:S13]  /*17930*/  ISETP.NE.AND P2, PT, R0, 0x3, PT ;  /* 0x000000030000780c */ /* 0x008fda0003f45270 */
[----:B------:R-:W-:Y:S05]  /*17940*/  @!P2 BRA `(.L_x_563) ;  /* 0x000000000004a947 */ /* 0x000fea0003800000 */
[----:B------:R-:W-:Y:S01]  /*17950*/  BPT.TRAP 0x1 ;  /* 0x000000040000795c */ /* 0x000fe20000300000 */
.L_x_563:
[----:B------:R0:W5:Y:S01]  /*17960*/  LDL.LU R5, [R1+0x34] ;  /* 0x0000340001057983 */ /* 0x0001620000300800 */
[----:B------:R0:W-:Y:S03]  /*17970*/  SYNCS.ARRIVE.TRANS64.A1T0 RZ, [R4+URZ+0x19c30], RZ ;  /* 0x019c30ff04ff79a7 */ /* 0x0001e6000810003f */
[----:B------:R0:W5:Y:S02]  /*17980*/  LDL.LU R3, [R1+0x40] ;  /* 0x0000400001037983 */ /* 0x0001640000300800 */
[----:B------:R-:W-:Y:S05]  /*17990*/  WARPSYNC.ALL ;  /* 0x0000000000007948 */ /* 0x000fea0003800000 */
[----:B------:R-:W-:Y:S01]  /*179a0*/  ULDC.64 UR4, c[0x0][0x298] ;  /* 0x0000a60000047ab9 */ /* 0x000fe20000000a00 */
[----:B------:R-:W-:Y:S01]  /*179b0*/  ULDC.64 UR6, c[0x0][0xa00] ;  /* 0x0002800000067ab9 */ /* 0x000fe20000000a00 */
[----:B------:R-:W-:Y:S01]  /*179c0*/  VIADD R0, R17, 0xf000 ;  /* 0x0000f00011007836 */ /* 0x000fe20000000000 */
[----:B------:R-:W-:Y:S01]  /*179d0*/  BAR.SYNC.DEFER_BLOCKING 0x8, 0x200 ;  /* 0x0208000000007b1d */ /* 0x000fe20000010000 */
[----:B------:R-:W-:-:S03]  /*179e0*/  ISETP.NE.U32.AND P0, PT, RZ, UR6, PT ;  /* 0x00000006ff007c0c */ /* 0x000fc6000bf05070 */
[----:B------:R-:W-:Y:S02]  /*179f0*/  LOP3.LUT P1, RZ, R0, 0x9f, RZ, 0xc0, !PT ;  /* 0x0000009f00ff7812 */ /* 0x000fe4000782c0ff */
[----:B------:R-:W-:Y:S01]  /*17a00*/  ISETP.NE.AND.EX P0, PT, RZ, UR7, PT, P0 ;  /* 0x00000007ff007c0c */ /* 0x000fe2000bf05300 */
[----:B------:R-:W-:Y:S03]  /*17a10*/  BSSY B6, `(.L_x_564) ;  /* 0x000001c000067945 */ /* 0x000fe60003800000 */
[----:B------:R-:W-:Y:S02]  /*17a20*/  SEL R18, R18, RZ, !P0 ;  /* 0x000000ff12127207 */ /* 0x000fe40004000000 */
[----:B-----5:R-:W-:-:S05]  /*17a30*/  SHF.R.S32.HI R2, RZ, 0x1f, R5 ;  /* 0x0000001fff027819 */ /* 0x020fca0000011405 */
[----:B------:R-:W-:-:S04]  /*17a40*/  IMAD R2, R2, UR4, RZ ;  /* 0x0000000402027c24 */ /* 0x000fc8000f8e02ff */
[----:B------:R-:W-:Y:S01]  /*17a50*/  IMAD R0, R5, UR5, R2 ;  /* 0x0000000505007c24 */ /* 0x000fe2000f8e0202 */
[----:B------:R-:W-:Y:S01]  /*17a60*/  SEL R2, R3, RZ, !P0 ;  /* 0x000000ff03027207 */ /* 0x000fe20004000000 */
[----:B0-2---:R-:W-:-:S04]  /*17a70*/  IMAD.WIDE.U32 R4, R5, UR4, RZ ;  /* 0x0000000405047c25 */ /* 0x005fc8000f8e00ff */
[----:B------:R-:W-:Y:S01]  /*17a80*/  IMAD.IADD R0, R5, 0x1, R0 ;  /* 0x0000000105007824 */ /* 0x000fe200078e0200 */
[----:B------:R0:W-:Y:S04]  /*17a90*/  STL.64 [R1+0x20], R4 ;  /* 0x0000200401007387 */ /* 0x0001e80000100a00 */
[----:B------:R0:W-:Y:S04]  /*17aa0*/  STL [R1+0x40], R2 ;  /* 0x0000400201007387 */ /* 0x0001e80000100800 */
        /* <DEDUP_REMOVED lines=18> */
.L_x_565:
[----:B------:R-:W-:Y:S05]  /*17bd0*/  BSYNC B6 ;  /* 0x0000000000067941 */ /* 0x000fea0003800000 */
.L_x_564:
[----:B0-----:R-:W2:Y:S01]  /*17be0*/  LDL.LU R2, [R1+0x34] ;  /* 0x0000340001027983 */ /* 0x001ea20000300800 */
[----:B------:R-:W-:Y:S01]  /*17bf0*/  ULDC.64 UR4, c[0x0][0x2d8] ;  /* 0x0000b60000047ab9 */ /* 0x000fe20000000a00 */
[----:B------:R-:W-:Y:S01]  /*17c00*/  ULDC.64 UR6, c[0x0][0x2e0] ;  /* 0x0000b80000067ab9 */ /* 0x000fe20000000a00 */
[----:B------:R-:W0:Y:S01]  /*17c10*/  LDC R9, c[0x0][0x448] ;  /* 0x00011200ff097b82 */ /* 0x000e220000000800 */
[----:B------:R-:W3:Y:S01]  /*17c20*/  LDL.LU.64 R20, [R1+0x20] ;  /* 0x0000200001147983 */ /* 0x000ee20000300a00 */
[----:B------:R-:W-:-:S03]  /*17c30*/  ULDC.64 UR8, c[0x0][0x280] ;  /* 0x0000a00000087ab9 */ /* 0x000fc60000000a00 */
[----:B------:R-:W4:Y:S04]  /*17c40*/  LDL.LU R0, [R1+0x40] ;  /* 0x0000400001007983 */ /* 0x000f280000300800 */
[----:B------:R1:W5:Y:S01]  /*17c50*/  LDL R10, [R1+0x30] ;  /* 0x00003000010a7983 */ /* 0x0003620000100800 */
[----:B0-----:R-:W-:-:S13]  /*17c60*/  ISETP.NE.AND P0, PT, R9, 0x1, PT ;  /* 0x000000010900780c */ /* 0x001fda0003f05270 */
[----:B------:R-:W0:Y:S08]  /*17c70*/  @P0 LDC R5, c[0x0][0x44c] ;  /* 0x00011300ff050b82 */ /* 0x000e300000000800 */
[----:B------:R-:W1:Y:S08]  /*17c80*/  @P0 LDC R6, c[0x0][0x450] ;  /* 0x00011400ff060b82 */ /* 0x000e700000000800 */
[----:B------:R-:W1:Y:S01]  /*17c90*/  @P0 LDC R8, c[0x0][0x450] ;  /* 0x00011400ff080b82 */ /* 0x000e620000000800 */
[----:B--2---:R-:W-:-:S02]  /*17ca0*/  IMAD.MOV.U32 R3, RZ, RZ, R2 ;  /* 0x000000ffff037224 */ /* 0x004fc400078e0002 */
[----:B---3--:R-:W-:Y:S01]  /*17cb0*/  IMAD.MOV.U32 R2, RZ, RZ, R20 ;  /* 0x000000ffff027224 */ /* 0x008fe200078e0014 */
[----:B------:R-:W2:Y:S03]  /*17cc0*/  S2R R21, SR_TID.X ;  /* 0x0000000000157919 */ /* 0x000ea60000002100 */
[C---:B------:R-:W-:Y:S01]  /*17cd0*/  IMAD.WIDE.U32 R2, R16.reuse, UR4, R2 ;  /* 0x0000000410027c25 */ /* 0x040fe2000f8e0002 */
[----:B------:R-:W3:Y:S03]  /*17ce0*/  S2R R20, SR_TID.X ;  /* 0x0000000000147919 */ /* 0x000ee60000002100 */
[----:B------:R-:W-:Y:S01]  /*17cf0*/  IMAD R3, R16, UR5, R3 ;  /* 0x0000000510037c24 */ /* 0x000fe2000f8e0203 */
[----:B------:R-:W-:Y:S01]  /*17d00*/  ULDC.64 UR4, c[0x0][0x2d0] ;  /* 0x0000b40000047ab9 */ /* 0x000fe20000000a00 */
[----:B----4-:R-:W-:-:S02]  /*17d10*/  IMAD R0, R0, UR6, RZ ;  /* 0x0000000600007c24 */ /* 0x010fc4000f8e02ff */
[----:B------:R-:W-:-:S04]  /*17d20*/  IMAD.WIDE.U32 R2, R18, UR6, R2 ;  /* 0x0000000612027c25 */ /* 0x000fc8000f8e0002 */
[----:B------:R-:W-:Y:S01]  /*17d30*/  IMAD R0, R18, UR7, R0 ;  /* 0x0000000712007c24 */ /* 0x000fe2000f8e0200 */
[----:B------:R-:W-:-:S03]  /*17d40*/  ULDC.64 UR6, c[0x0][0x2c8] ;  /* 0x0000b20000067ab9 */ /* 0x000fc60000000a00 */
[----:B------:R-:W-:Y:S02]  /*17d50*/  IMAD.IADD R3, R3, 0x1, R0 ;  /* 0x0000000103037824 */ /* 0x000fe400078e0200 */
[----:B--2---:R-:W-:Y:S01]  /*17d60*/  IMAD.SHL.U32 R21, R21, 0x40, RZ ;  /* 0x0000004015157824 */ /* 0x004fe200078e00ff */
[----:B---3--:R-:W-:-:S04]  /*17d70*/  LOP3.LUT R20, R20, 0x7f, RZ, 0xc0, !PT ;  /* 0x0000007f14147812 */ /* 0x008fc800078ec0ff */
[----:B------:R-:W-:Y:S02]  /*17d80*/  LOP3.LUT R21, R21, 0x40, RZ, 0xc0, !PT ;  /* 0x0000004015157812 */ /* 0x000fe400078ec0ff */
[----:B------:R-:W-:-:S04]  /*17d90*/  SHF.R.U32.HI R20, RZ, 0x1, R20 ;  /* 0x00000001ff147819 */ /* 0x000fc80000011614 */
[----:B------:R-:W-:-:S05]  /*17da0*/  LOP3.LUT R20, R20, R21, RZ, 0xfc, !PT ;  /* 0x0000001514147212 */ /* 0x000fca00078efcff */
[----:B------:R-:W-:Y:S02]  /*17db0*/  IMAD R0, R25, 0xc0, R20 ;  /* 0x000000c019007824 */ /* 0x000fe400078e0214 */
[----:B------:R2:W5:Y:S02]  /*17dc0*/  LDL R20, [R1+0x44] ;  /* 0x0000440001147983 */ /* 0x0005640000100800 */
[----:B0-----:R-:W-:-:S04]  /*17dd0*/  @P0 IMAD.HI.U32 R5, R0, R5, RZ ;  /* 0x0000000500050227 */ /* 0x001fc800078e00ff */
[----:B------:R-:W-:Y:S01]  /*17de0*/  IMAD.MOV.U32 R4, RZ, RZ, R0 ;  /* 0x000000ffff047224 */ /* 0x000fe200078e0000 */
[----:B-1----:R-:W-:-:S04]  /*17df0*/  @P0 SHF.R.U32.HI R4, RZ, R6, R5 ;  /* 0x00000006ff040219 */ /* 0x002fc80000011605 */
[--C-:B------:R-:W-:Y:S01]  /*17e00*/  SHF.R.S32.HI R5, RZ, 0x1f, R4.reuse ;  /* 0x0000001fff057819 */ /* 0x100fe20000011404 */
[----:B------:R-:W-:-:S04]  /*17e10*/  IMAD.MOV R7, RZ, RZ, -R4 ;  /* 0x000000ffff077224 */ /* 0x000fc800078e0a04 */
[----:B------:R-:W-:-:S04]  /*17e20*/  IMAD R5, R5, UR4, RZ ;  /* 0x0000000405057c24 */ /* 0x000fc8000f8e02ff */
[C---:B------:R-:W-:Y:S02]  /*17e30*/  IMAD R6, R4.reuse, UR5, R5 ;  /* 0x0000000504067c24 */ /* 0x040fe4000f8e0205 */
[----:B------:R-:W-:-:S04]  /*17e40*/  IMAD.WIDE.U32 R4, R4, UR4, R2 ;  /* 0x0000000404047c25 */ /* 0x000fc8000f8e0002 */
[----:B------:R-:W-:Y:S02]  /*17e50*/  IMAD.IADD R5, R5, 0x1, R6 ;  /* 0x0000000105057824 */ /* 0x000fe400078e0206 */
[----:B------:R-:W-:-:S05]  /*17e60*/  IMAD R6, R9, R7, R0 ;  /* 0x0000000709067224 */ /* 0x000fca00078e0200 */
[----:B------:R-:W-:Y:S01]  /*17e70*/  SHF.R.S32.HI R7, RZ, 0x1f, R6 ;  /* 0x0000001fff077819 */ /* 0x000fe20000011406 */
[----:B------:R-:W-:-:S04]  /*17e80*/  IMAD.WIDE.U32 R4, R6, UR6, R4 ;  /* 0x0000000606047c25 */ /* 0x000fc8000f8e0004 */
[----:B------:R-:W-:-:S04]  /*17e90*/  IMAD R7, R7, UR6, RZ ;  /* 0x0000000607077c24 */ /* 0x000fc8000f8e02ff */
[----:B------:R-:W-:Y:S01]  /*17ea0*/  IMAD R7, R6, UR7, R7 ;  /* 0x0000000706077c24 */ /* 0x000fe2000f8e0207 */
[----:B------:R-:W-:-:S04]  /*17eb0*/  IADD3 R6, P1, R4, UR8, RZ ;  /* 0x0000000804067c10 */ /* 0x000fc8000ff3e0ff */
[----:B------:R-:W-:Y:S02]  /*17ec0*/  IADD3.X R4, R5, UR9, R7, P1, !PT ;  /* 0x0000000905047c10 */ /* 0x000fe40008ffe407 */
[----:B------:R-:W0:Y:S01]  /*17ed0*/  @P0 LDC R7, c[0x0][0x44c] ;  /* 0x00011300ff070b82 */ /* 0x000e220000000800 */
[----:B------:R-:W-:-:S04]  /*17ee0*/  VIADD R0, R0, 0x80 ;  /* 0x0000008000007836 */ /* 0x000fc80000000000 */
[----:B------:R-:W-:Y:S01]  /*17ef0*/  IMAD.MOV.U32 R5, RZ, RZ, R0 ;  /* 0x000000ffff057224 */ /* 0x000fe200078e0000 */
[----:B------:R-:W1:Y:S01]  /*17f00*/  S2R R21, SR_TID.X ;  /* 0x0000000000157919 */ /* 0x000e620000002100 */
[----:B0-----:R-:W-:-:S05]  /*17f10*/  @P0 IMAD.HI.U32 R7, R0, R7, RZ ;  /* 0x0000000700070227 */ /* 0x001fca00078e00ff */
[----:B------:R-:W-:-:S05]  /*17f20*/  @P0 SHF.R.U32.HI R5, RZ, R8, R7 ;  /* 0x00000008ff050219 */ /* 0x000fca0000011607 */
[----:B------:R-:W-:-:S04]  /*17f30*/  IMAD.MOV R7, RZ, RZ, -R5 ;  /* 0x000000ffff077224 */ /* 0x000fc800078e0a05 */
[----:B------:R-:W-:Y:S01]  /*17f40*/  IMAD R0, R9, R7, R0 ;  /* 0x0000000709007224 */ /* 0x000fe200078e0200 */
[----:B------:R-:W-:Y:S01]  /*17f50*/  SHF.R.S32.HI R7, RZ, 0x1f, R5 ;  /* 0x0000001fff077819 */ /* 0x000fe20000011405 */
[----:B------:R-:W-:-:S04]  /*17f60*/  IMAD.WIDE.U32 R2, R5, UR4, R2 ;  /* 0x0000000405027c25 */ /* 0x000fc8000f8e0002 */
[----:B------:R-:W-:Y:S01]  /*17f70*/  IMAD R7, R7, UR4, RZ ;  /* 0x0000000407077c24 */ /* 0x000fe2000f8e02ff */
[----:B------:R-:W-:Y:S01]  /*17f80*/  LOP3.LUT R12, R29, 0x20, RZ, 0xfc, !PT ;  /* 0x000000201d0c7812 */ /* 0x000fe200078efcff */
[----:B------:R-:W-:Y:S02]  /*17f90*/  ULDC UR4, c[0x0][0x2b8] ;  /* 0x0000ae0000047ab9 */ /* 0x000fe40000000800 */
[----:B------:R-:W-:Y:S01]  /*17fa0*/  IMAD R7, R5, UR5, R7 ;  /* 0x0000000505077c24 */ /* 0x000fe2000f8e0207 */
[----:B------:R-:W-:-:S03]  /*17fb0*/  SHF.R.S32.HI R5, RZ, 0x1f, R0 ;  /* 0x0000001fff057819 */ /* 0x000fc60000011400 */
[----:B------:R-:W-:Y:S02]  /*17fc0*/  IMAD.IADD R3, R3, 0x1, R7 ;  /* 0x0000000103037824 */ /* 0x000fe400078e0207 */
[----:B------:R-:W-:Y:S02]  /*17fd0*/  IMAD R5, R5, UR6, RZ ;  /* 0x0000000605057c24 */ /* 0x000fe4000f8e02ff */
[----:B------:R-:W-:Y:S01]  /*17fe0*/  IMAD.WIDE.U32 R2, R0, UR6, R2 ;  /* 0x0000000600027c25 */ /* 0x000fe2000f8e0002 */
[----:B------:R-:W-:-:S03]  /*17ff0*/  LOP3.LUT R11, R29, 0x40, RZ, 0xfc, !PT ;  /* 0x000000401d0b7812 */ /* 0x000fc600078efcff */
[----:B------:R-:W-:Y:S01]  /*18000*/  IMAD R5, R0, UR7, R5 ;  /* 0x0000000700057c24 */ /* 0x000fe2000f8e0205 */
[----:B------:R-:W-:Y:S01]  /*18010*/  IADD3 R7, P0, R2, UR8, RZ ;  /* 0x0000000802077c10 */ /* 0x000fe2000ff1e0ff */
[----:B------:R-:W-:Y:S01]  /*18020*/  UMOV UR5, 0xffffffff ;  /* 0xffffffff00057882 */ /* 0x000fe20000000000 */
[----:B-1----:R-:W-:Y:S02]  /*18030*/  LOP3.LUT R21, R21, 0x7f, RZ, 0xc0, !PT ;  /* 0x0000007f15157812 */ /* 0x002fe400078ec0ff */
[----:B------:R-:W-:Y:S02]  /*18040*/  IADD3.X R5, R3, UR9, R5, P0, !PT ;  /* 0x0000000903057c10 */ /* 0x000fe400087fe405 */
[----:B------:R-:W-:Y:S02]  /*18050*/  ISETP.GE.AND P3, PT, R29, UR4, PT ;  /* 0x000000041d007c0c */ /* 0x000fe4000bf66270 */
[----:B------:R-:W-:Y:S02]  /*18060*/  ISETP.GE.AND P0, PT, R12, UR4, PT ;  /* 0x000000040c007c0c */ /* 0x000fe4000bf06270 */
[----:B------:R-:W-:-:S02]  /*18070*/  ISETP.GE.AND P1, PT, R11, UR4, PT ;  /* 0x000000040b007c0c */ /* 0x000fc4000bf26270 */
[----:B------:R-:W-:Y:S01]  /*18080*/  SHF.R.U32.HI R18, RZ, 0x1, R21 ;  /* 0x00000001ff127819 */ /* 0x000fe20000011615 */
[----:B--2---:R-:W-:Y:S10]  /*18090*/  BRA.DIV UR5, `(.L_x_566) ;  /* 0x0000003e05e47947 */ /* 0x004ff4000b800000 */
[----:B------:R-:W0:Y:S01]  /*180a0*/  SHFL.IDX PT, R3, R6, RZ, 0x1e1f ;  /* 0x001e1fff06037589 */ /* 0x000e2200000e0000 */
[----:B-----5:R-:W-:Y:S02]  /*180b0*/  IMAD R0, R20, R9, RZ ;  /* 0x0000000914007224 */ /* 0x020fe400078e02ff */
[----:B------:R-:W-:Y:S01]  /*180c0*/  IMAD R25, R25, 0xc0, R18 ;  /* 0x000000c019197824 */ /* 0x000fe200078e0212 */
[----:B------:R-:W1:Y:S04]  /*180d0*/  SHFL.IDX PT, R2, R4, RZ, 0x1e1f ;  /* 0x001e1fff04027589 */ /* 0x000e6800000e0000 */
[----:B------:R-:W-:Y:S01]  /*180e0*/  ISETP.GE.AND P2, PT, R25, R0, PT ;  /* 0x000000001900720c */ /* 0x000fe20003f46270 */
[----:B------:R-:W2:Y:S04]  /*180f0*/  SHFL.IDX PT, R6, R6, 0x1, 0x1e1f ;  /* 0x003e1f0006067f89 */ /* 0x000ea800000e0000 */
[----:B------:R-:W3:Y:S08]  /*18100*/  SHFL.IDX PT, R4, R4, 0x1, 0x1e1f ;  /* 0x003e1f0004047f89 */ /* 0x000ef000000e0000 */
[----:B0-----:R-:W-:-:S05]  /*18110*/  @!P2 IADD3 R3, P4, R29, R3, RZ ;  /* 0x000000031d03a210 */ /* 0x001fca0007f9e0ff */
[----:B-1----:R-:W-:-:S05]  /*18120*/  @!P2 IMAD.X R2, RZ, RZ, R2, P4 ;  /* 0x000000ffff02a224 */ /* 0x002fca00020e0602 */
[----:B------:R-:W-:-:S04]  /*18130*/  @!P2 LOP3.LUT R3, R3, R2, RZ, 0x3c, !PT ;  /* 0x000000020303a212 */ /* 0x000fc800078e3cff */
[----:B------:R-:W-:-:S04]  /*18140*/  @!P2 LOP3.LUT R2, R3, R2, RZ, 0x3c, !PT ;  /* 0x000000020302a212 */ /* 0x000fc800078e3cff */
[----:B------:R-:W-:-:S05]  /*18150*/  @!P2 LOP3.LUT R3, R3, R2, RZ, 0x3c, !PT ;  /* 0x000000020303a212 */ /* 0x000fca00078e3cff */
[----:B------:R-:W-:Y:S04]  /*18160*/  @!P2 LDGSTS.E.BYPASS.LTC128B.128 [R10+0xf000], desc[UR40][R2.64], !P3 ;  /* 0x0f000000020aafae */ /* 0x000fe8000d901d68 */
[----:B------:R-:W-:Y:S04]  /*18170*/  @!P2 LDGSTS.E.BYPASS.LTC128B.128 [R10+0x10800], desc[UR40][R2.64+0x20], !P0 ;  /* 0x10800020020aafae */ /* 0x000fe8000c101d68 */
[----:B------:R0:W-:Y:S02]  /*18180*/  @!P2 LDGSTS.E.BYPASS.LTC128B.128 [R10+0x12000], desc[UR40][R2.64+0x40], !P1 ;  /* 0x12000040020aafae */ /* 0x0001e4000c901d68 */
[----:B0-----:R-:W-:-:S04]  /*18190*/  IADD3 R2, R25, 0x40, RZ ;  /* 0x0000004019027810 */ /* 0x001fc80007ffe0ff */
[----:B------:R-:W-:-:S13]  /*181a0*/  ISETP.GE.AND P2, PT, R2, R0, PT ;  /* 0x000000000200720c */ /* 0x000fda0003f46270 */
[----:B--2---:R-:W-:-:S05]  /*181b0*/  @!P2 IADD3 R2, P4, R29, R6, RZ ;  /* 0x000000061d02a210 */ /* 0x004fca0007f9e0ff */
[----:B---3--:R-:W-:-:S05]  /*181c0*/  @!P2 IMAD.X R3, RZ, RZ, R4, P4 ;  /* 0x000000ffff03a224 */ /* 0x008fca00020e0604 */
[----:B------:R-:W-:Y:S04]  /*181d0*/  @!P2 LDGSTS.E.BYPASS.LTC128B.128 [R10+0xf800], desc[UR40][R2.64], !P3 ;  /* 0x0f800000020aafae */ /* 0x000fe8000d901d68 */
[----:B------:R-:W-:Y:S04]  /*181e0*/  @!P2 LDGSTS.E.BYPASS.LTC128B.128 [R10+0x11000], desc[UR40][R2.64+0x20], !P0 ;  /* 0x11000020020aafae */ /* 0x000fe8000c101d68 */
[----:B------:R0:W-:Y:S04]  /*181f0*/  @!P2 LDGSTS.E.BYPASS.LTC128B.128 [R10+0x12800], desc[UR40][R2.64+0x40], !P1 ;  /* 0x12800040020aafae */ /* 0x0001e8000c901d68 */
[----:B0-----:R0:W1:Y:S04]  /*18200*/  SHFL.IDX PT, R3, R5, RZ, 0x1e1f ;  /* 0x001e1fff05037589 */ /* 0x00106800000e0000 */
[----:B------:R0:W2:Y:S02]  /*18210*/  SHFL.IDX PT, R2, R7, RZ, 0x1e1f ;  /* 0x001e1fff07027589 */ /* 0x0000a400000e0000 */
.L_x_692:
[----:B------:R-:W-:Y:S01]  /*18220*/  VIADD R25, R25, 0x80 ;  /* 0x0000008019197836 */ /* 0x000fe20000000000 */
[----:B------:R-:W-:Y:S04]  /*18230*/  BSSY B0, `(.L_x_567) ;  /* 0x000000b000007945 */ /* 0x000fe80003800000 */
[----:B------:R-:W-:-:S13]  /*18240*/  ISETP.GE.AND P2, PT, R25, R0, PT ;  /* 0x000000001900720c */ /* 0x000fda0003f46270 */
[----:B------:R-:W-:Y:S05]  /*18250*/  @P2 BRA `(.L_x_568) ;  /* 0x0000000000202947 */ /* 0x000fea0003800000 */
[----:B--2---:R-:W-:-:S05]  /*18260*/  IADD3 R2, P2, R29, R2, RZ ;  /* 0x000000021d027210 */ /* 0x004fca0007f5e0ff */
[----:B-1----:R-:W-:-:S05]  /*18270*/  IMAD.X R3, RZ, RZ, R3, P2 ;  /* 0x000000ffff037224 */ /* 0x002fca00010e0603 */
[----:B------:R-:W-:Y:S01]  /*18280*/  @!PT LDS RZ, [RZ] ;  /* 0x00000000fffff984 */ /* 0x000fe20000000800 */
[----:B------:R-:W-:Y:S01]  /*18290*/  @!PT LDS RZ, [RZ] ;  /* 0x00000000fffff984 */ /* 0x000fe20000000800 */
[----:B------:R-:W-:Y:S01]  /*182a0*/  @!PT LDS RZ, [RZ] ;  /* 0x00000000fffff984 */ /* 0x000fe20000000800 */
[----:B------:R3:W-:Y:S04]  /*182b0*/  LDGSTS.E.BYPASS.LTC128B.128 [R10+0x10000], desc[UR40][R2.64], !P3 ;  /* 0x10000000020a7fae */ /* 0x0007e8000d901d68 */
[----:B------:R3:W-:Y:S04]  /*182c0*/  LDGSTS.E.BYPASS.LTC128B.128 [R10+0x11800], desc[UR40][R2.64+0x20], !P0 ;  /* 0x11800020020a7fae */ /* 0x0007e8000c101d68 */
[----:B------:R3:W-:Y:S02]  /*182d0*/  LDGSTS.E.BYPASS.LTC128B.128 [R10+0x13000], desc[UR40][R2.64+0x40], !P1 ;  /* 0x13000040020a7fae */ /* 0x0007e4000c901d68 */
.L_x_568:
[----:B------:R-:W-:Y:S05]  /*182e0*/  BSYNC B0 ;  /* 0x0000000000007941 */ /* 0x000fea0003800000 */
.L_x_567:
[----:B------:R-:W-:Y:S01]  /*182f0*/  NOP ;  /* 0x0000000000007918 */ /* 0x000fe20000000000 */
[----:B------:R-:W-:-:S13]  /*18300*/  PLOP3.LUT P0, PT, PT, PT, PT, 0x80, 0x0 ;  /* 0x000000000000781c */ /* 0x000fda0003f0f070 */
.L_x_569:
[----:B------:R-:W-:Y:S02]  /*18310*/  PLOP3.LUT P1, PT, P1, P0, PT, 0xa2, 0x0 ;  /* 0x000000000000781c */ /* 0x000fe40000f21472 */
[----:B------:R-:W-:-:S08]  /*18320*/  @P0 R2UR P1, UR4, R17 ;  /* 0x00000000110402ca */ /* 0x000fd00000020000 */
[----:B------:R-:W-:-:S05]  /*18330*/  @P0 PLOP3.LUT P0, PT, P1, PT, PT, 0x80, 0x0 ;  /* 0x000000000000081c */ /* 0x000fca0000f0f070 */
[----:B------:R-:W-:Y:S01]  /*18340*/  @!P1 SYNCS.ARRIVE.TRANS64.RED.A0T1 RZ, [UR4+0x19c00], RZ ;  /* 0x019c00ffffff99a7 */ /* 0x000fe20008200404 */
[----:B------:R-:W-:Y:S07]  /*18350*/  @!P1 ARRIVES.LDGSTSBAR.64.TRANSCNT [UR4+0x19c00] ;  /* 0x019c0000ff0099b0 */ /* 0x000fee0008000a84 */
[----:B------:R-:W-:Y:S05]  /*18360*/  @P0 BRA.U.ANY `(.L_x_569) ;  /* 0xfffffffd00e80947 */ /* 0x000fea000393ffff */
[----:B--23--:R-:W2:Y:S02]  /*18370*/  LDL.LU R2, [R1+0x4c] ;  /* 0x00004c0001027983 */ /* 0x00cea40000300800 */
        /* <DEDUP_REMOVED lines=9> */
[----:B------:R-:W3:Y:S03]  /*18410*/  SYNCS.PHASECHK.TRANS64.TRYWAIT P0, [R17+URZ+0x19c20], R0 ;  /* 0x019c2000110075a7 */ /* 0x000ee6000800017f */
[----:B--23--:R-:W-:Y:S05]  /*18420*/  @!P0 BRA `(.L_x_571) ;  /* 0x0000003c00f08947 */ /* 0x00cfea0003800000 */
.L_x_693:
[----:B------:R-:W-:Y:S05]  /*18430*/  BSYNC B0 ;  /* 0x0000000000007941 */ /* 0x000fea0003800000 */
.L_x_570:
[----:B-1----:R-:W3:Y:S04]  /*18440*/  LDL.LU R3, [R1+0x38] ;  /* 0x0000380001037983 */ /* 0x002ee80000300800 */
[----:B------:R-:W4:Y:S01]  /*18450*/  LDL R2, [R1] ;  /* 0x0000000001027983 */ /* 0x000f220000100800 */
[----:B---3--:R-:W-:-:S05]  /*18460*/  VIADD R20, R3, 0xfffffffe ;  /* 0xfffffffe03147836 */ /* 0x008fca0000000000 */
[----:B----4-:R-:W-:-:S13]  /*18470*/  ISETP.GE.AND P0, PT, R20, R2, PT ;  /* 0x000000021400720c */ /* 0x010fda0003f06270 */
[----:B------:R-:W-:Y:S05]  /*18480*/  @!P0 BRA `(.L_x_572) ;  /* 0x0000001000008947 */ /* 0x000fea0003800000 */
[----:B------:R-:W-:Y:S02]  /*18490*/  IMAD.MOV.U32 R4, RZ, RZ, R19 ;  /* 0x000000ffff047224 */ /* 0x000fe400078e0013 */
[----:B0-----:R-:W-:-:S07]  /*184a0*/  IMAD.MOV.U32 R5, RZ, RZ, R23 ;  /* 0x000000ffff057224 */ /* 0x001fce00078e0017 */
.L_x_592:
[----:B0--3--:R-:W3:Y:S01]  /*184b0*/  LDL R9, [R1+0x4] ;  /* 0x0000040001097983 */ /* 0x009ee20000100800 */
[----:B------:R-:W0:Y:S03]  /*184c0*/  LDC R7, c[0x0][0x430] ;  /* 0x00010c00ff077b82 */ /* 0x000e260000000800 */
[----:B------:R-:W4:Y:S01]  /*184d0*/  LDL R8, [R1+0x8] ;  /* 0x0000080001087983 */ /* 0x000f220000100800 */
[----:B------:R-:W2:Y:S03]  /*184e0*/  S2R R2, SR_TID.X ;  /* 0x0000000000027919 */ /* 0x000ea60000002100 */
[----:B------:R-:W5:Y:S04]  /*184f0*/  LDL R10, [R1+0x54] ;  /* 0x00005400010a7983 */ /* 0x000f680000100800 */
[----:B------:R-:W5:Y:S01]  /*18500*/  LDL R11, [R1] ;  /* 0x00000000010b7983 */ /* 0x000f620000100800 */
[----:B0-----:R-:W-:-:S13]  /*18510*/  ISETP.NE.AND P0, PT, R7, 0x1, PT ;  /* 0x000000010700780c */ /* 0x001fda0003f05270 */
[----:B------:R-:W0:Y:S01]  /*18520*/  @P0 LDC R6, c[0x0][0x434] ;  /* 0x00010d00ff060b82 */ /* 0x000e220000000800 */
[----:B--2---:R-:W-:-:S04]  /*18530*/  LOP3.LUT R0, R2, 0x7f, RZ, 0xc0, !PT ;  /* 0x0000007f02007812 */ /* 0x004fc800078ec0ff */
[----:B------:R-:W-:-:S03]  /*18540*/  SHF.R.U32.HI R3, RZ, 0x1, R0 ;  /* 0x00000001ff037819 */ /* 0x000fc60000011600 */
[----:B-1----:R-:W1:Y:S01]  /*18550*/  @P0 LDC R0, c[0x0][0x438] ;  /* 0x00010e00ff000b82 */ /* 0x002e620000000800 */
[----:B------:R-:W-:Y:S02]  /*18560*/  IMAD.SHL.U32 R2, R2, 0x40, RZ ;  /* 0x0000004002027824 */ /* 0x000fe400078e00ff */
[----:B------:R-:W-:-:S03]  /*18570*/  IMAD R3, R20, 0x80, R3 ;  /* 0x0000008014037824 */ /* 0x000fc600078e0203 */
[----:B------:R-:W-:Y:S01]  /*18580*/  LOP3.LUT R2, R2, 0x40, RZ, 0xc0, !PT ;  /* 0x0000004002027812 */ /* 0x000fe200078ec0ff */
[----:B------:R-:W-:Y:S05]  /*18590*/  YIELD ;  /* 0x0000000000007946 */ /* 0x000fea0003800000 */
[----:B------:R-:W-:Y:S01]  /*185a0*/  ULDC.64 UR4, c[0x0][0x428] ;  /* 0x00010a0000047ab9 */ /* 0x000fe20000000a00 */
[----:B---3--:R-:W-:-:S05]  /*185b0*/  IADD3 R3, R2, R3, R9 ;  /* 0x0000000302037210 */ /* 0x008fca0007ffe009 */
[----:B0-----:R-:W-:-:S04]  /*185c0*/  @P0 IMAD.HI.U32 R6, R3, R6, RZ ;  /* 0x0000000603060227 */ /* 0x001fc800078e00ff */
[----:B------:R-:W-:Y:S01]  /*185d0*/  IMAD.MOV.U32 R2, RZ, RZ, R3 ;  /* 0x000000ffff027224 */ /* 0x000fe200078e0003 */
[----:B-1----:R-:W-:-:S05]  /*185e0*/  @P0 SHF.R.U32.HI R2, RZ, R0, R6 ;  /* 0x00000000ff020219 */ /* 0x002fca0000011606 */
[----:B------:R-:W-:-:S04]  /*185f0*/  IMAD.MOV R0, RZ, RZ, -R2 ;  /* 0x000000ffff007224 */ /* 0x000fc800078e0a02 */
[----:B------:R-:W-:Y:S01]  /*18600*/  IMAD R7, R7, R0, R3 ;  /* 0x0000000007077224 */ /* 0x000fe200078e0203 */
[----:B------:R-:W-:Y:S01]  /*18610*/  SHF.R.S32.HI R3, RZ, 0x1f, R2 ;  /* 0x0000001fff037819 */ /* 0x000fe20000011402 */
[----:B----4-:R-:W-:-:S04]  /*18620*/  IMAD R0, R8, UR4, RZ ;  /* 0x0000000408007c24 */ /* 0x010fc8000f8e02ff */
[C---:B------:R-:W-:Y:S02]  /*18630*/  IMAD R0, R26.reuse, UR5, R0 ;  /* 0x000000051a007c24 */ /* 0x040fe4000f8e0200 */
[----:B------:R-:W-:Y:S01]  /*18640*/  IMAD.WIDE.U32 R2, R26, UR4, R2 ;  /* 0x000000041a027c25 */ /* 0x000fe2000f8e0002 */
[----:B------:R-:W-:-:S03]  /*18650*/  ULDC.64 UR4, c[0x0][0x418] ;  /* 0x0001060000047ab9 */ /* 0x000fc60000000a00 */
[----:B------:R-:W-:Y:S01]  /*18660*/  IMAD.IADD R0, R0, 0x1, R3 ;  /* 0x0000000100007824 */ /* 0x000fe200078e0203 */
[----:B------:R-:W-:-:S04]  /*18670*/  LEA R8, P0, R2, UR4, 0x2 ;  /* 0x0000000402087c11 */ /* 0x000fc8000f8010ff */
[----:B------:R-:W-:-:S05]  /*18680*/  LEA.HI.X R9, R2, UR5, R0, 0x2, P0 ;  /* 0x0000000502097c11 */ /* 0x000fca00080f1400 */
[----:B------:R-:W2:Y:S01]  /*18690*/  LDG.E R8, desc[UR40][R8.64] ;  /* 0x0000002808087981 */ /* 0x000ea2000c1e1900 */
[----:B-----5:R-:W-:Y:S01]  /*186a0*/  ISETP.NE.AND P2, PT, R10, 0x3, PT ;  /* 0x000000030a00780c */ /* 0x020fe20003f45270 */
[----:B------:R-:W-:Y:S02]  /*186b0*/  VIADD R19, R4, 0x1 ;  /* 0x0000000104137836 */ /* 0x000fe40000000000 */
[----:B------:R-:W-:-:S03]  /*186c0*/  IMAD.MOV.U32 R0, RZ, RZ, R20 ;  /* 0x000000ffff007224 */ /* 0x000fc600078e0014 */
[----:B------:R-:W-:-:S04]  /*186d0*/  ISETP.NE.AND P0, PT, R19, 0x2, PT ;  /* 0x000000021300780c */ /* 0x000fc80003f05270 */
        /* <DEDUP_REMOVED lines=8> */
.L_x_573:
[----:B------:R-:W-:Y:S01]  /*18760*/  IMAD R0, R19, 0x8, R17 ;  /* 0x0000000813007824 */ /* 0x000fe200078e0211 */
[----:B------:R-:W-:Y:S01]  /*18770*/  SHF.L.U32 R10, R23, 0x1f, RZ ;  /* 0x0000001f170a7819 */ /* 0x000fe200000006ff */
[----:B------:R-:W-:Y:S01]  /*18780*/  BSSY B0, `(.L_x_574) ;  /* 0x0000004000007945 */ /* 0x000fe20003800000 */
[----:B------:R-:W-:Y:S02]  /*18790*/  SHF.R.S32.HI R9, RZ, 0x1f, R7 ;  /* 0x0000001fff097819 */ /* 0x000fe40000011407 */
[----:B------:R-:W0:Y:S02]  /*187a0*/  SYNCS.PHASECHK.TRANS64.TRYWAIT P0, [R0+URZ+0x19c80], R10 ;  /* 0x019c800a000075a7 */ /* 0x000e24000800017f */
[----:B0-----:R-:W-:Y:S05]  /*187b0*/  @!P0 BRA `(.L_x_575) ;  /* 0x0000003c00208947 */ /* 0x001fea0003800000 */
.L_x_694:
[----:B------:R-:W-:Y:S05]  /*187c0*/  BSYNC B0 ;  /* 0x0000000000007941 */ /* 0x000fea0003800000 */
.L_x_574:
[----:B------:R-:W2:Y:S01]  /*187d0*/  LDL R14, [R1+0x10] ;  /* 0x00001000010e7983 */ /* 0x000ea20000100800 */
[----:B------:R-:W-:Y:S01]  /*187e0*/  ULDC.64 UR4, c[0x0][0x328] ;  /* 0x0000ca0000047ab9 */ /* 0x000fe20000000a00 */
[----:B------:R-:W1:Y:S01]  /*187f0*/  LDC R11, c[0x0][0x2f4] ;  /* 0x0000bd00ff0b7b82 */ /* 0x000e620000000800 */
[----:B------:R-:W-:Y:S01]  /*18800*/  IMAD R6, R9, UR4, RZ ;  /* 0x0000000409067c24 */ /* 0x000fe2000f8e02ff */
[----:B------:R-:W-:Y:S01]  /*18810*/  ULDC.64 UR6, c[0x0][0x318] ;  /* 0x0000c60000067ab9 */ /* 0x000fe20000000a00 */
[----:B------:R-:W-:Y:S01]  /*18820*/  IMAD.WIDE.U32 R2, R7, UR4, RZ ;  /* 0x0000000407027c25 */ /* 0x000fe2000f8e00ff */
        /* <DEDUP_REMOVED lines=30> */
.L_x_700:
        /* <DEDUP_REMOVED lines=10> */
.L_x_577:
[----:B------:R-:W-:Y:S02]  /*18ab0*/  PLOP3.LUT P2, PT, P2, P0, PT, 0xa2, 0x0 ;  /* 0x000000000000781c */ /* 0x000fe40001741472 */
[----:B------:R-:W-:-:S08]  /*18ac0*/  @P0 R2UR P2, UR4, R0 ;  /* 0x00000000000402ca */ /* 0x000fd00000040000 */
[----:B------:R-:W-:-:S05]  /*18ad0*/  @P0 PLOP3.LUT P0, PT, P2, PT, PT, 0x80, 0x0 ;  /* 0x000000000000081c */ /* 0x000fca000170f070 */
[----:B------:R-:W-:Y:S01]  /*18ae0*/  @!P2 SYNCS.ARRIVE.TRANS64.RED.A0T1 RZ, [UR4+0x19c70], RZ ;  /* 0x019c70ffffffa9a7 */ /* 0x000fe20008200404 */
[----:B------:R-:W-:Y:S07]  /*18af0*/  @!P2 ARRIVES.LDGSTSBAR.64.TRANSCNT [UR4+0x19c70] ;  /* 0x019c7000ff00a9b0 */ /* 0x000fee0008000a84 */
[----:B------:R-:W-:Y:S05]  /*18b00*/  @P0 BRA.U.ANY `(.L_x_577) ;  /* 0xfffffffd00e80947 */ /* 0x000fea000393ffff */
[----:B------:R-:W-:Y:S01]  /*18b10*/  NOP ;  /* 0x0000000000007918 */ /* 0x000fe20000000000 */
[----:B--2---:R-:W2:Y:S02]  /*18b20*/  LDL R2, [R1+0x54] ;  /* 0x0000540001027983 */ /* 0x004ea40000100800 */
[----:B--2---:R-:W-:-:S13]  /*18b30*/  ISETP.NE.AND P3, PT, R2, 0x3, PT ;  /* 0x000000030200780c */ /* 0x004fda0003f65270 */
[----:B------:R-:W-:Y:S05]  /*18b40*/  @!P3 BRA `(.L_x_578) ;  /* 0x000000000004b947 */ /* 0x000fea0003800000 */
[----:B------:R-:W-:Y:S01]  /*18b50*/  BPT.TRAP 0x1 ;  /* 0x000000040000795c */ /* 0x000fe20000300000 */
.L_x_578:
[----:B------:R2:W-:Y:S01]  /*18b60*/  SYNCS.ARRIVE.TRANS64.A1T0 RZ, [R0+URZ+0x19c70], RZ ;  /* 0x019c70ff00ff79a7 */ /* 0x0005e2000810003f */
[----:B------:R-:W-:Y:S05]  /*18b70*/  @!P3 BRA `(.L_x_579) ;  /* 0x000000000004b947 */ /* 0x000fea0003800000 */
[----:B------:R-:W-:Y:S01]  /*18b80*/  BPT.TRAP 0x1 ;  /* 0x000000040000795c */ /* 0x000fe20000300000 */
.L_x_579:
[----:B------:R-:W3:Y:S01]  /*18b90*/  SYNCS.PHASECHK.TRANS64.TRYWAIT P0, [R0+URZ+0x19c40], R10 ;  /* 0x019c400a000075a7 */ /* 0x000ee2000800017f */
[----:B------:R-:W-:Y:S04]  /*18ba0*/  BSSY B0, `(.L_x_580) ;  /* 0x0000002000007945 */ /* 0x000fe80003800000 */
[----:B---3--:R-:W-:Y:S05]  /*18bb0*/  @!P0 BRA `(.L_x_581) ;  /* 0x0000003800d08947 */ /* 0x008fea0003800000 */
.L_x_701:
[----:B------:R-:W-:Y:S05]  /*18bc0*/  BSYNC B0 ;  /* 0x0000000000007941 */ /* 0x000fea0003800000 */
.L_x_580:
[----:B------:R-:W-:Y:S01]  /*18bd0*/  ULDC.64 UR4, c[0x0][0x300] ;  /* 0x0000c00000047ab9 */ /* 0x000fe20000000a00 */
[----:B------:R-:W4:Y:S01]  /*18be0*/  LDC R11, c[0x0][0x2f4] ;  /* 0x0000bd00ff0b7b82 */ /* 0x000f220000000800 */
[----:B------:R-:W-:Y:S01]  /*18bf0*/  IMAD R9, R9, UR4, RZ ;  /* 0x0000000409097c24 */ /* 0x000fe2000f8e02ff */
[----:B------:R-:W-:Y:S01]  /*18c00*/  ULDC.64 UR6, c[0x0][0x2e8] ;  /* 0x0000ba0000067ab9 */ /* 0x000fe20000000a00 */
[----:B------:R-:W-:Y:S01]  /*18c10*/  IMAD.WIDE.U32 R2, R7, UR4, RZ ;  /* 0x0000000407027c25 */ /* 0x000fe2000f8e00ff */
        /* <DEDUP_REMOVED lines=28> */
.L_x_707:
[----:B0-----:R-:W-:-:S04]  /*18de0*/  IADD3 R2, P0, R29, R2, RZ ;  /* 0x000000021d027210 */ /* 0x001fc80007f1e0ff */
[----:B------:R-:W-:Y:S02]  /*18df0*/  IADD3.X R3, RZ, R8, RZ, P0, !PT ;  /* 0x00000008ff037210 */ /* 0x000fe400007fe4ff */
[----:B------:R-:W-:-:S03]  /*18e00*/  PLOP3.LUT P0, PT, PT, PT, PT, 0x80, 0x0 ;  /* 0x000000000000781c */ /* 0x000fc60003f0f070 */
[----:B------:R-:W-:Y:S01]  /*18e10*/  @!PT LDS RZ, [RZ] ;  /* 0x00000000fffff984 */ /* 0x000fe20000000800 */
[----:B------:R-:W-:Y:S01]  /*18e20*/  @!PT LDS RZ, [RZ] ;  /* 0x00000000fffff984 */ /* 0x000fe20000000800 */
[----:B------:R-:W-:Y:S01]  /*18e30*/  @!PT LDS RZ, [RZ] ;  /* 0x00000000fffff984 */ /* 0x000fe20000000800 */
[----:B------:R0:W-:Y:S04]  /*18e40*/  LDGSTS.E.BYPASS.LTC128B.128 [R6+0x14000], desc[UR40][R2.64], !P4 ;  /* 0x1400000002067fae */ /* 0x0001e8000e101d68 */
[----:B------:R0:W-:Y:S04]  /*18e50*/  LDGSTS.E.BYPASS.LTC128B.128 [R6+0x15000], desc[UR40][R2.64+0x20], !P3 ;  /* 0x1500002002067fae */ /* 0x0001e8000d901d68 */
[----:B------:R0:W-:Y:S01]  /*18e60*/  LDGSTS.E.BYPASS.LTC128B.128 [R6+0x16000], desc[UR40][R2.64+0x40], !P2 ;  /* 0x1600004002067fae */ /* 0x0001e2000d101d68 */
[----:B------:R-:W-:Y:S01]  /*18e70*/  NOP ;  /* 0x0000000000007918 */ /* 0x000fe20000000000 */
.L_x_583:
[----:B------:R-:W-:Y:S02]  /*18e80*/  PLOP3.LUT P2, PT, P2, P0, PT, 0xa2, 0x0 ;  /* 0x000000000000781c */ /* 0x000fe40001741472 */
[----:B------:R-:W-:-:S08]  /*18e90*/  @P0 R2UR P2, UR4, R0 ;  /* 0x00000000000402ca */ /* 0x000fd00000040000 */
[----:B------:R-:W-:-:S05]  /*18ea0*/  @P0 PLOP3.LUT P0, PT, P2, PT, PT, 0x80, 0x0 ;  /* 0x000000000000081c */ /* 0x000fca000170f070 */
[----:B------:R-:W-:Y:S01]  /*18eb0*/  @!P2 SYNCS.ARRIVE.TRANS64.RED.A0T1 RZ, [UR4+0x19c30], RZ ;  /* 0x019c30ffffffa9a7 */ /* 0x000fe20008200404 */
[----:B------:R-:W-:Y:S07]  /*18ec0*/  @!P2 ARRIVES.LDGSTSBAR.64.TRANSCNT [UR4+0x19c30] ;  /* 0x019c3000ff00a9b0 */ /* 0x000fee0008000a84 */
[----:B------:R-:W-:Y:S05]  /*18ed0*/  @P0 BRA.U.ANY `(.L_x_583) ;  /* 0xfffffffd00e80947 */ /* 0x000fea000393ffff */
[----:B------:R-:W-:Y:S01]  /*18ee0*/  NOP ;  /* 0x0000000000007918 */ /* 0x000fe20000000000 */
[----:B0-----:R-:W5:Y:S02]  /*18ef0*/  LDL R2, [R1+0x54] ;  /* 0x0000540001027983 */ /* 0x001f640000100800 */
[----:B-----5:R-:W-:-:S13]  /*18f00*/  ISETP.NE.AND P3, PT, R2, 0x3, PT ;  /* 0x000000030200780c */ /* 0x020fda0003f65270 */
[----:B------:R-:W-:Y:S05]  /*18f10*/  @!P3 BRA `(.L_x_584) ;  /* 0x000000000004b947 */ /* 0x000fea0003800000 */
[----:B------:R-:W-:Y:S01]  /*18f20*/  BPT.TRAP 0x1 ;  /* 0x000000040000795c */ /* 0x000fe20000300000 */
.L_x_584:
[----:B------:R-:W5:Y:S01]  /*18f30*/  LDL R2, [R1+0x3c] ;  /* 0x00003c0001027983 */ /* 0x000f620000100800 */
[----:B------:R0:W-:Y:S01]  /*18f40*/  SYNCS.ARRIVE.TRANS64.A1T0 RZ, [R0+URZ+0x19c30], RZ ;  /* 0x019c30ff00ff79a7 */ /* 0x0001e2000810003f */
[----:B-----5:R-:W-:-:S13]  /*18f50*/  ISETP.NE.AND P0, PT, R2, 0x3, PT ;  /* 0x000000030200780c */ /* 0x020fda0003f05270 */
[----:B0-----:R-:W-:Y:S05]  /*18f60*/  @!P0 BRA `(.L_x_585) ;  /* 0x0000000000048947 */ /* 0x001fea0003800000 */
[----:B------:R-:W-:Y:S01]  /*18f70*/  BPT.TRAP 0x1 ;  /* 0x000000040000795c */ /* 0x000fe20000300000 */
.L_x_585:
[----:B--23--:R-:W-:Y:S01]  /*18f80*/  LOP3.LUT R0, R5, 0x1, RZ, 0x3c, !PT ;  /* 0x0000000105007812 */ /* 0x00cfe200078e3cff */
[----:B------:R-:W-:Y:S01]  /*18f90*/  IMAD R2, R4, 0x8, R17 ;  /* 0x0000000804027824 */ /* 0x000fe200078e0211 */
[----:B------:R-:W-:Y:S02]  /*18fa0*/  BSSY B0, `(.L_x_586) ;  /* 0x0000004000007945 */ /* 0x000fe40003800000 */
[----:B------:R-:W-:-:S04]  /*18fb0*/  SHF.L.U32 R0, R0, 0x1f, RZ ;  /* 0x0000001f00007819 */ /* 0x000fc800000006ff */
[----:B------:R-:W0:Y:S02]  /*18fc0*/  SYNCS.PHASECHK.TRANS64.TRYWAIT P2, [R2+URZ+0x19c70], R0 ;  /* 0x019c7000020075a7 */ /* 0x000e24000804017f */
[----:B0-----:R-:W-:Y:S05]  /*18fd0*/  @!P2 BRA `(.L_x_587) ;  /* 0x000000380074a947 */ /* 0x001fea0003800000 */
.L_x_708:
[----:B------:R-:W-:Y:S05]  /*18fe0*/  BSYNC B0 ;  /* 0x0000000000007941 */ /* 0x000fea0003800000 */
.L_x_586:
[----:B------:R-:W2:Y:S02]  /*18ff0*/  LDL R3, [R1+0x54] ;  /* 0x0000540001037983 */ /* 0x000ea40000100800 */
[----:B--2---:R-:W-:-:S13]  /*19000*/  ISETP.NE.AND P2, PT, R3, 0x3, PT ;  /* 0x000000030300780c */ /* 0x004fda0003f45270 */
[----:B------:R-:W-:Y:S05]  /*19010*/  @!P2 BRA `(.L_x_588) ;  /* 0x000000000004a947 */ /* 0x000fea0003800000 */
[----:B------:R-:W-:Y:S01]  /*19020*/  BPT.TRAP 0x1 ;  /* 0x000000040000795c */ /* 0x000fe20000300000 */
.L_x_588:
[----:B0-----:R-:W-:Y:S01]  /*19030*/  SHF.L.U32 R0, R5, 0x1f, RZ ;  /* 0x0000001f05007819 */ /* 0x001fe200000006ff */
[----:B------:R-:W-:-:S03]  /*19040*/  IMAD R3, R4, 0x3000, RZ ;  /* 0x0000300004037824 */ /* 0x000fc600078e02ff */
[----:B------:R-:W0:Y:S02]  /*19050*/  SYNCS.PHASECHK.TRANS64.TRYWAIT P2, [R2+URZ+0x19c60], R0 ;  /* 0x019c6000020075a7 */ /* 0x000e24000804017f */
[----:B0-----:R-:W-:Y:S05]  /*19060*/  @!P2 BRA `(.L_x_589) ;  /* 0x000000380064a947 */ /* 0x001fea0003800000 */
.L_x_709:
[----:B------:R-:W0:Y:S04]  /*19070*/  LDL R4, [R1+0x1c] ;  /* 0x00001c0001047983 */ /* 0x000e280000100800 */
[----:B------:R-:W2:Y:S04]  /*19080*/  LDL R10, [R1+0x14] ;  /* 0x00001400010a7983 */ /* 0x000ea80000100800 */
[----:B------:R-:W3:Y:S01]  /*19090*/  LDL R13, [R1+0x18] ;  /* 0x00001800010d7983 */ /* 0x000ee20000100800 */
[----:B------:R-:W-:Y:S05]  /*190a0*/  WARPSYNC.ALL ;  /* 0x0000000000007948 */ /* 0x000fea0003800000 */
[----:B------:R-:W5:Y:S01]  /*190b0*/  LDL R12, [R1+0x54] ;  /* 0x00005400010c7983 */ /* 0x000f620000100800 */
[----:B0-----:R-:W-:-:S02]  /*190c0*/  LOP3.LUT R0, R3, R4, RZ, 0xfc, !PT ;  /* 0x0000000403007212 */ /* 0x001fc400078efcff */
[----:B--2---:R-:W-:-:S03]  /*190d0*/  LOP3.LUT R3, R3, R10, RZ, 0xfc, !PT ;  /* 0x0000000a03037212 */ /* 0x004fc600078efcff */
[----:B------:R-:W-:-:S05]  /*190e0*/  IMAD.IADD R0, R17, 0x1, R0 ;  /* 0x0000000111007824 */ /* 0x000fca00078e0200 */
[----:B----4-:R-:W0:Y:S01]  /*190f0*/  LDSM.16.MT88.4 R4, [R0+0x9000] ;  /* 0x009000000004783b */ /* 0x010e220000004200 */
[----:B------:R-:W-:Y:S01]  /*19100*/  IMAD.IADD R3, R17, 0x1, R3 ;  /* 0x0000000111037824 */ /* 0x000fe200078e0203 */
        /* <DEDUP_REMOVED lines=18> */
[----:B---3--:R-:W-:Y:S02]  /*19230*/  IADD3 R3, R13, 0x3000, R3 ;  /* 0x000030000d037810 */ /* 0x008fe40007ffe003 */
[C-C-:B0-----:R-:W-:Y:S02]  /*19240*/  PRMT R8, R4.reuse, 0x6420, R5.reuse ;  /* 0x0000642004087816 */ /* 0x141fe40000000005 */
[----:B------:R-:W-:Y:S02]  /*19250*/  PRMT R9, R4, 0x7531, R5 ;  /* 0x0000753104097816 */ /* 0x000fe40000000005 */
[----:B------:R-:W-:-:S02]  /*19260*/  PRMT R10, R6, 0x6420, R7 ;  /* 0x00006420060a7816 */ /* 0x000fc40000000007 */
        /* <DEDUP_REMOVED lines=8> */
[----:B------:R-:W0:Y:S01]  /*192f0*/  LDSM.16.MT88.4 R4, [R0+0xb800] ;  /* 0x00b800000004783b */ /* 0x000e220000004200 */
[----:B-----5:R-:W-:Y:S02]  /*19300*/  ISETP.NE.AND P2, PT, R12, 0x3, PT ;  /* 0x000000030c00780c */ /* 0x020fe40003f45270 */
        /* <DEDUP_REMOVED lines=13> */
.L_x_590:
[----:B--2---:R2:W-:Y:S01]  /*193e0*/  SYNCS.ARRIVE.TRANS64.A1T0 RZ, [R2+URZ+0x19c50], RZ ;  /* 0x019c50ff02ff79a7 */ /* 0x0045e2000810003f */
[----:B------:R-:W-:Y:S06]  /*193f0*/  BAR.SYNC.DEFER_BLOCKING 0x2, 0x80 ;  /* 0x0082000000007b1d */ /* 0x000fec0000010000 */
[----:B------:R-:W-:Y:S05]  /*19400*/  @!P0 BRA `(.L_x_591) ;  /* 0x0000000000048947 */ /* 0x000fea0003800000 */
[----:B------:R-:W-:Y:S01]  /*19410*/  BPT.TRAP 0x1 ;  /* 0x000000040000795c */ /* 0x000fe20000300000 */
.L_x_591:
[----:B------:R-:W3:Y:S01]  /*19420*/  LDL R0, [R1+0xc] ;  /* 0x00000c0001007983 */ /* 0x000ee20000100800 */
[----:B--2---:R-:W-:Y:S02]  /*19430*/  VIADD R2, R2, 0x19c80 ;  /* 0x00019c8002027836 */ /* 0x004fe40000000000 */
[----:B------:R-:W-:Y:S02]  /*19440*/  IMAD.MOV.U32 R4, RZ, RZ, R19 ;  /* 0x000000ffff047224 */ /* 0x000fe400078e0013 */
[----:B------:R-:W-:Y:S01]  /*19450*/  IMAD.MOV.U32 R5, RZ, RZ, R23 ;  /* 0x000000ffff057224 */ /* 0x000fe200078e0017 */
[----:B---3--:R-:W-:-:S04]  /*19460*/  PRMT R2, R0, 0x654, R2 ;  /* 0x0000065400027816 */ /* 0x008fc80000000002 */
[----:B------:R3:W-:Y:S01]  /*19470*/  SYNCS.ARRIVE.TRANS64.RED.A1T0 RZ, [R2+URZ], RZ ;  /* 0x000000ff02ff79a7 */ /* 0x0007e2000810043f */
[----:B------:R-:W-:Y:S05]  /*19480*/  @P1 BRA `(.L_x_592) ;  /* 0xfffffff000081947 */ /* 0x000fea000383ffff */
.L_x_572:
[----:B--2---:R-:W3:Y:S02]  /*19490*/  S2R R0, SR_TID.X ;  /* 0x0000000000007919 */ /* 0x004ee40000002100 */
[----:B---3--:R-:W-:Y:S02]  /*194a0*/  LOP3.LUT R2, R0, 0x7f, RZ, 0xc0, !PT ;  /* 0x0000007f00027812 */ /* 0x008fe400078ec0ff */
[----:B------:R-:W2:Y:S01]  /*194b0*/  LDL R0, [R1+0x3c] ;  /* 0x00003c0001007983 */ /* 0x000ea20000100800 */
[----:B------:R-:W-:Y:S01]  /*194c0*/  BSSY B0, `(.L_x_593) ;  /* 0x0000010000007945 */ /* 0x000fe20003800000 */
[----:B------:R-:W-:Y:S02]  /*194d0*/  ISETP.NE.AND P1, PT, R2, RZ, PT ;  /* 0x000000ff0200720c */ /* 0x000fe40003f25270 */
[----:B--2---:R-:W-:-:S11]  /*194e0*/  ISETP.NE.AND P0, PT, R0, 0x3, PT ;  /* 0x000000030000780c */ /* 0x004fd60003f05270 */
[----:B------:R-:W-:Y:S05]  /*194f0*/  @P1 BRA `(.L_x_594) ;  /* 0x0000000000301947 */ /* 0x000fea0003800000 */
[----:B0-----:R-:W0:Y:S01]  /*19500*/  S2R R3, SR_LANEID ;  /* 0x0000000000037919 */ /* 0x001e220000000000 */
        /* <DEDUP_REMOVED lines=10> */
[----:B0-----:R-:W-:-:S07]  /*195b0*/  IADD3 R24, R0, UR36, R5 ;  /* 0x0000002400187c10 */ /* 0x001fce000fffe005 */
.L_x_594:
[----:B------:R-:W-:Y:S05]  /*195c0*/  BSYNC B0 ;  /* 0x0000000000007941 */ /* 0x000fea0003800000 */
.L_x_593:
[----:B------:R-:W-:Y:S05]  /*195d0*/  @!P0 BRA `(.L_x_595) ;  /* 0x0000000000048947 */ /* 0x000fea0003800000 */
[----:B------:R-:W-:Y:S01]  /*195e0*/  BPT.TRAP 0x1 ;  /* 0x000000040000795c */ /* 0x000fe20000300000 */
.L_x_595:
[----:B------:R-:W-:Y:S01]  /*195f0*/  LOP3.LUT R0, R23, 0x1, RZ, 0x3c, !PT ;  /* 0x0000000117007812 */ /* 0x000fe200078e3cff */
[----:B0-----:R-:W-:Y:S01]  /*19600*/  IMAD R3, R19, 0x8, R17 ;  /* 0x0000000813037824 */ /* 0x001fe200078e0211 */
[----:B------:R-:W-:Y:S02]  /*19610*/  BSSY B0, `(.L_x_596) ;  /* 0x0000004000007945 */ /* 0x000fe40003800000 */
[----:B------:R-:W-:-:S04]  /*19620*/  SHF.L.U32 R0, R0, 0x1f, RZ ;  /* 0x0000001f00007819 */ /* 0x000fc800000006ff */
[----:B------:R-:W0:Y:S02]  /*19630*/  SYNCS.PHASECHK.TRANS64.TRYWAIT P1, [R3+URZ+0x19c70], R0 ;  /* 0x019c7000030075a7 */ /* 0x000e24000802017f */
[----:B0-----:R-:W-:Y:S05]  /*19640*/  @!P1 BRA `(.L_x_597) ;  /* 0x0000003400009947 */ /* 0x001fea0003800000 */
.L_x_710:
[----:B------:R-:W-:Y:S05]  /*19650*/  BSYNC B0 ;  /* 0x0000000000007941 */ /* 0x000fea0003800000 */
.L_x_596:
[----:B------:R-:W2:Y:S02]  /*19660*/  LDL R2, [R1+0x54] ;  /* 0x0000540001027983 */ /* 0x000ea40000100800 */
[----:B--2---:R-:W-:-:S13]  /*19670*/  ISETP.NE.AND P1, PT, R2, 0x3, PT ;  /* 0x000000030200780c */ /* 0x004fda0003f25270 */
[----:B------:R-:W-:Y:S05]  /*19680*/  @!P1 BRA `(.L_x_598) ;  /* 0x0000000000049947 */ /* 0x000fea0003800000 */
[----:B------:R-:W-:Y:S01]  /*19690*/  BPT.TRAP 0x1 ;  /* 0x000000040000795c */ /* 0x000fe20000300000 */
.L_x_598:
[----:B0-----:R-:W-:-:S04]  /*196a0*/  SHF.L.U32 R0, R23, 0x1f, RZ ;  /* 0x0000001f17007819 */ /* 0x001fc800000006ff */
[----:B------:R-:W0:Y:S02]  /*196b0*/  SYNCS.PHASECHK.TRANS64.TRYWAIT P1, [R3+URZ+0x19c60], R0 ;  /* 0x019c6000030075a7 */ /* 0x000e24000802017f */
[----:B0-----:R-:W-:Y:S05]  /*196c0*/  @!P1 BRA `(.L_x_599) ;  /* 0x0000003000f49947 */ /* 0x001fea0003800000 */
.L_x_711:
[----:B------:R-:W0:Y:S04]  /*196d0*/  LDL R4, [R1+0x1c] ;  /* 0x00001c0001047983 */ /* 0x000e280000100800 */
[----:B------:R-:W2:Y:S04]  /*196e0*/  LDL R10, [R1+0x14] ;  /* 0x00001400010a7983 */ /* 0x000ea80000100800 */
[----:B------:R-:W3:Y:S01]  /*196f0*/  LDL R13, [R1+0x18] ;  /* 0x00001800010d7983 */ /* 0x000ee20000100800 */
[----:B------:R-:W-:Y:S01]  /*19700*/  IMAD R2, R19, 0x3000, RZ ;  /* 0x0000300013027824 */ /* 0x000fe200078e02ff */
[----:B------:R-:W-:Y:S05]  /*19710*/  WARPSYNC.ALL ;  /* 0x0000000000007948 */ /* 0x000fea0003800000 */
[----:B------:R-:W4:Y:S01]  /*19720*/  LDL R12, [R1+0x54] ;  /* 0x00005400010c7983 */ /* 0x000f220000100800 */
[----:B0-----:R-:W-:-:S02]  /*19730*/  LOP3.LUT R0, R2, R4, RZ, 0xfc, !PT ;  /* 0x0000000402007212 */ /* 0x001fc400078efcff */
[----:B--2---:R-:W-:-:S03]  /*19740*/  LOP3.LUT R2, R2, R10, RZ, 0xfc, !PT ;  /* 0x0000000a02027212 */ /* 0x004fc600078efcff */
[----:B------:R-:W-:-:S05]  /*19750*/  IMAD.IADD R0, R17, 0x1, R0 ;  /* 0x0000000111007824 */ /* 0x000fca00078e0200 */
[----:B------:R-:W0:Y:S01]  /*19760*/  LDSM.16.MT88.4 R4, [R0+0x9000] ;  /* 0x009000000004783b */ /* 0x000e220000004200 */
        /* <DEDUP_REMOVED lines=32> */
[----:B----4-:R-:W-:Y:S02]  /*19970*/  ISETP.NE.AND P1, PT, R12, 0x3, PT ;  /* 0x000000030c00780c */ /* 0x010fe40003f25270 */
        /* <DEDUP_REMOVED lines=13> */
.L_x_600:
[----:B--2---:R2:W-:Y:S01]  /*19a50*/  SYNCS.ARRIVE.TRANS64.A1T0 RZ, [R3+URZ+0x19c50], RZ ;  /* 0x019c50ff03ff79a7 */ /* 0x0045e2000810003f */
[----:B------:R-:W-:Y:S06]  /*19a60*/  BAR.SYNC.DEFER_BLOCKING 0x2, 0x80 ;  /* 0x0082000000007b1d */ /* 0x000fec0000010000 */
[----:B------:R-:W-:Y:S05]  /*19a70*/  @!P0 BRA `(.L_x_601) ;  /* 0x0000000000048947 */ /* 0x000fea0003800000 */
[----:B------:R-:W-:Y:S01]  /*19a80*/  BPT.TRAP 0x1 ;  /* 0x000000040000795c */ /* 0x000fe20000300000 */
.L_x_601:
[----:B------:R-:W3:Y:S01]  /*19a90*/  LDL R0, [R1+0xc] ;  /* 0x00000c0001007983 */ /* 0x000ee20000100800 */
[----:B--2---:R-:W-:Y:S02]  /*19aa0*/  VIADD R3, R3, 0x19c80 ;  /* 0x00019c8003037836 */ /* 0x004fe40000000000 */
[----:B------:R-:W-:-:S05]  /*19ab0*/  VIADD R19, R19, 0x1 ;  /* 0x0000000113137836 */ /* 0x000fca0000000000 */
[----:B------:R-:W-:-:S04]  /*19ac0*/  ISETP.NE.AND P0, PT, R19, 0x2, PT ;  /* 0x000000021300780c */ /* 0x000fc80003f05270 */
[----:B------:R-:W-:Y:S02]  /*19ad0*/  SEL R19, R19, RZ, P0 ;  /* 0x000000ff13137207 */ /* 0x000fe40000000000 */
[----:B---3--:R-:W-:Y:S02]  /*19ae0*/  PRMT R3, R0, 0x654, R3 ;  /* 0x0000065400037816 */ /* 0x008fe40000000003 */
[----:B------:R-:W-:Y:S02]  /*19af0*/  SEL R0, RZ, 0x1, P0 ;  /* 0x00000001ff007807 */ /* 0x000fe40000000000 */
[----:B------:R2:W-:Y:S02]  /*19b00*/  SYNCS.ARRIVE.TRANS64.RED.A1T0 RZ, [R3+URZ], RZ ;  /* 0x000000ff03ff79a7 */ /* 0x0005e4000810043f */
[----:B------:R-:W-:-:S07]  /*19b10*/  LOP3.LUT R23, R23, R0, RZ, 0x3c, !PT ;  /* 0x0000000017177212 */ /* 0x000fce00078e3cff */
.L_x_542:
[----:B------:R-:W3:Y:S02]  /*19b20*/  LDL R0, [R1+0x28] ;  /* 0x0000280001007983 */ /* 0x000ee40000100800 */
[----:B---3--:R-:W-:-:S13]  /*19b30*/  LOP3.LUT P0, RZ, R0, 0x10, RZ, 0xc0, !PT ;  /* 0x0000001000ff7812 */ /* 0x008fda000780c0ff */
[----:B------:R-:W-:Y:S05]  /*19b40*/  @!P0 BRA `(.L_x_602) ;  /* 0x0000000000288947 */ /* 0x000fea0003800000 */
[----:B------:R-:W-:Y:S05]  /*19b50*/  WARPSYNC.ALL ;  /* 0x0000000000007948 */ /* 0x000fea0003800000 */
[----:B------:R-:W3:Y:S08]  /*19b60*/  S2UR UR4, SR_CgaCtaId ;  /* 0x00000000000479c3 */ /* 0x000ef00000008800 */
[----:B------:R-:W-:Y:S01]  /*19b70*/  BAR.SYNC.DEFER_BLOCKING 0x5, 0x200 ;  /* 0x0148000000007b1d */ /* 0x000fe20000010000 */
[----:B------:R-:W-:Y:S01]  /*19b80*/  MOV R17, 0x400 ;  /* 0x0000040000117802 */ /* 0x000fe20000000f00 */
[----:B---3--:R-:W-:-:S05]  /*19b90*/  IMAD.U32 R0, RZ, RZ, UR4 ;  /* 0x00000004ff007e24 */ /* 0x008fca000f8e00ff */
[----:B------:R-:W-:Y:S01]  /*19ba0*/  LEA R17, R0, R17, 0x18 ;  /* 0x0000001100117211 */ /* 0x000fe200078ec0ff */
[----:B------:R3:W-:Y:S04]  /*19bb0*/  STL [R1+0xc], R0 ;  /* 0x00000c0001007387 */ /* 0x0007e80000100800 */
[----:B-1----:R3:W1:Y:S01]  /*19bc0*/  LDS.128 R24, [R17+0x19cd0] ;  /* 0x019cd00011187984 */ /* 0x0026620000000c00 */
[----:B------:R-:W-:Y:S06]  /*19bd0*/  BAR.ARV 0x4, 0x200 ;  /* 0x0108000000007b1d */ /* 0x000fec0000002000 */
[----:B------:R-:W-:Y:S05]  /*19be0*/  BRA `(.L_x_603) ;  /* 0x0000000800dc7947 */ /* 0x000fea0003800000 */
.L_x_602:
[----:B------:R-:W0:Y:S01]  /*19bf0*/  S2R R0, SR_TID.X ;  /* 0x0000000000007919 */ /* 0x000e220000002100 */
[----:B------:R-:W-:Y:S01]  /*19c00*/  UMOV UR4, 0xffffffff ;  /* 0xffffffff00047882 */ /* 0x000fe20000000000 */
[----:B01----:R-:W-:-:S04]  /*19c10*/  LOP3.LUT R9, R0, 0x1f, RZ, 0xc0, !PT ;  /* 0x0000001f00097812 */ /* 0x003fc800078ec0ff */
[----:B------:R-:W-:Y:S01]  /*19c20*/  ISETP.NE.AND P0, PT, R9, 0x1f, PT ;  /* 0x0000001f0900780c */ /* 0x000fe20003f05270 */
[----:B------:R-:W-:-:S12]  /*19c30*/  BRA.DIV UR4, `(.L_x_604) ;  /* 0x0000002e04ac7947 */ /* 0x000fd8000b800000 */
[----:B------:R-:W-:Y:S01]  /*19c40*/  IMAD.IADD R0, R27, 0x1, R9 ;  /* 0x000000011b007824 */ /* 0x000fe200078e0209 */
[----:B------:R-:W-:-:S04]  /*19c50*/  ULDC UR4, c[0x0][0xc3c] ;  /* 0x00030f0000047ab9 */ /* 0x000fc80000000800 */
[----:B------:R-:W-:-:S13]  /*19c60*/  ISETP.GE.OR P1, PT, R0, UR4, !P0 ;  /* 0x0000000400007c0c */ /* 0x000fda000c726670 */
[----:B--2---:R-:W0:Y:S08]  /*19c70*/  @!P1 LDC.64 R2, c[0x0][0xc80] ;  /* 0x00032000ff029b82 */ /* 0x004e300000000a00 */
[----:B------:R-:W1:Y:S01]  /*19c80*/  @!P1 LDC.64 R4, c[0x0][0xc78] ;  /* 0x00031e00ff049b82 */ /* 0x000e620000000a00 */
[----:B0-----:R-:W-:-:S05]  /*19c90*/  @!P1 IMAD.WIDE R2, R0, 0x4, R2 ;  /* 0x0000000400029825 */ /* 0x001fca00078e0202 */
[----:B------:R1:W2:Y:S02]  /*19ca0*/  @!P1 LDG.E R6, desc[UR40][R2.64] ;  /* 0x0000002802069981 */ /* 0x0002a4000c1e1900 */
[----:B-1----:R-:W-:-:S06]  /*19cb0*/  @!P1 IMAD.WIDE R2, R0, 0x4, R4 ;  /* 0x0000000400029825 */ /* 0x002fcc00078e0204 */
[----:B------:R-:W3:Y:S01]  /*19cc0*/  @!P1 LDG.E R2, desc[UR40][R2.64] ;  /* 0x0000002802029981 */ /* 0x000ee2000c1e1900 */
[----:B------:R-:W-:Y:S01]  /*19cd0*/  IMAD.MOV.U32 R5, RZ, RZ, RZ ;  /* 0x000000ffff057224 */ /* 0x000fe200078e00ff */
[C---:B------:R-:W-:Y:S02]  /*19ce0*/  ISETP.GE.U32.AND P2, PT, R9.reuse, 0x2, PT ;  /* 0x000000020900780c */ /* 0x040fe40003f46070 */
[C---:B------:R-:W-:Y:S01]  /*19cf0*/  ISETP.GE.U32.AND P3, PT, R9.reuse, 0x4, PT ;  /* 0x000000040900780c */ /* 0x040fe20003f66070 */
[----:B------:R-:W-:Y:S01]  /*19d00*/  SHFL.IDX PT, R0, R24, RZ, 0x1f ;  /* 0x00001fff18007589 */ /* 0x000fe200000e0000 */
[C---:B------:R-:W-:Y:S02]  /*19d10*/  ISETP.GE.U32.AND P4, PT, R9.reuse, 0x8, PT ;  /* 0x000000080900780c */ /* 0x040fe40003f86070 */
[----:B------:R-:W-:Y:S01]  /*19d20*/  ISETP.GE.U32.AND P5, PT, R9, 0x10, PT ;  /* 0x000000100900780c */ /* 0x000fe20003fa6070 */
[----:B------:R0:W-:Y:S02]  /*19d30*/  SHFL.IDX PT, R7, R24, 0x1, 0x1f ;  /* 0x00201f0018077f89 */ /* 0x0001e400000e0000 */
[----:B0-----:R-:W-:-:S02]  /*19d40*/  IMAD.MOV.U32 R24, RZ, RZ, RZ ;  /* 0x000000ffff187224 */ /* 0x001fc400078e00ff */
[----:B--2---:R-:W-:Y:S02]  /*19d50*/  @!P1 IMAD.MOV.U32 R5, RZ, RZ, R6 ;  /* 0x000000ffff059224 */ /* 0x004fe400078e0006 */
[----:B------:R-:W-:Y:S02]  /*19d60*/  IMAD.MOV.U32 R6, RZ, RZ, RZ ;  /* 0x000000ffff067224 */ /* 0x000fe400078e00ff */
[----:B---3--:R-:W-:Y:S01]  /*19d70*/  @!P1 IMAD.MOV.U32 R6, RZ, RZ, R2 ;  /* 0x000000ffff069224 */ /* 0x008fe200078e0002 */
[----:B------:R-:W-:-:S03]  /*19d80*/  ISETP.NE.AND P1, PT, R9, RZ, PT ;  /* 0x000000ff0900720c */ /* 0x000fc60003f25270 */
[----:B------:R-:W-:-:S05]  /*19d90*/  IMAD R2, R6, R5, RZ ;  /* 0x0000000506027224 */ /* 0x000fca00078e02ff */
        /* <DEDUP_REMOVED lines=15> */
[----:B------:R0:W1:Y:S02]  /*19e90*/  SHFL.IDX PT, R8, R2, 0x1f, 0x1f ;  /* 0x03e01f0002087f89 */ /* 0x00006400000e0000 */
.L_x_721:
[----:B------:R-:W-:Y:S02]  /*19ea0*/  ULDC UR4, c[0x0][0xc38] ;  /* 0x00030e0000047ab9 */ /* 0x000fe40000000800 */
[----:B------:R-:W-:-:S04]  /*19eb0*/  IMAD.U32 R3, RZ, RZ, UR4 ;  /* 0x00000004ff037e24 */ /* 0x000fc8000f8e00ff */
[----:B-1----:R-:W-:-:S04]  /*19ec0*/  IMAD R8, R8, R3, RZ ;  /* 0x0000000308087224 */ /* 0x002fc800078e02ff */
[----:B------:R-:W-:-:S05]  /*19ed0*/  IMAD.IADD R4, R7, 0x1, R8 ;  /* 0x0000000107047824 */ /* 0x000fca00078e0208 */
[----:B------:R-:W-:-:S13]  /*19ee0*/  ISETP.GT.AND P6, PT, R4, R0, PT ;  /* 0x000000000400720c */ /* 0x000fda0003fc4270 */
[----:B------:R-:W-:Y:S05]  /*19ef0*/  @P6 BRA `(.L_x_605) ;  /* 0x0000000000a46947 */ /* 0x000fea0003800000 */
.L_x_608:
[----:B0-----:R-:W0:Y:S01]  /*19f00*/  LDC R2, c[0x0][0xc3c] ;  /* 0x00030f00ff027b82 */ /* 0x001e220000000800 */
[----:B------:R-:W-:-:S04]  /*19f10*/  IADD3 R27, R27, 0x1f, RZ ;  /* 0x0000001f1b1b7810 */ /* 0x000fc80007ffe0ff */
[----:B0-----:R-:W-:-:S13]  /*19f20*/  ISETP.GE.AND P6, PT, R27, R2, PT ;  /* 0x000000021b00720c */ /* 0x001fda0003fc6270 */
[----:B------:R-:W-:Y:S05]  /*19f30*/  @P6 BRA `(.L_x_606) ;  /* 0x0000000400bc6947 */ /* 0x000fea0003800000 */
[----:B------:R-:W0:Y:S01]  /*19f40*/  S2R R3, SR_TID.X ;  /* 0x0000000000037919 */ /* 0x000e220000002100 */
[----:B------:R-:W-:Y:S01]  /*19f50*/  IMAD.MOV.U32 R5, RZ, RZ, RZ ;  /* 0x000000ffff057224 */ /* 0x000fe200078e00ff */
[----:B0-----:R-:W-:-:S05]  /*19f60*/  LOP3.LUT R3, R3, 0x1f, RZ, 0xc0, !PT ;  /* 0x0000001f03037812 */ /* 0x001fca00078ec0ff */
[----:B------:R-:W-:-:S05]  /*19f70*/  IMAD.IADD R6, R27, 0x1, R3 ;  /* 0x000000011b067824 */ /* 0x000fca00078e0203 */
[----:B------:R-:W-:-:S13]  /*19f80*/  ISETP.GE.OR P6, PT, R6, R2, !P0 ;  /* 0x000000020600720c */ /* 0x000fda00047c6670 */
[----:B------:R-:W0:Y:S02]  /*19f90*/  @!P6 LDC.64 R2, c[0x0][0xc80] ;  /* 0x00032000ff02eb82 */ /* 0x000e240000000a00 */
[----:B0-----:R-:W-:-:S05]  /*19fa0*/  @!P6 IMAD.WIDE R2, R6, 0x4, R2 ;  /* 0x000000040602e825 */ /* 0x001fca00078e0202 */
[----:B------:R0:W2:Y:S02]  /*19fb0*/  @!P6 LDG.E R5, desc[UR40][R2.64] ;  /* 0x000000280205e981 */ /* 0x0000a4000c1e1900 */
[----:B0-----:R-:W0:Y:S02]  /*19fc0*/  @!P6 LDC.64 R2, c[0x0][0xc78] ;  /* 0x00031e00ff02eb82 */ /* 0x001e240000000a00 */
[----:B0-----:R-:W-:-:S04]  /*19fd0*/  @!P6 IMAD.WIDE R2, R6, 0x4, R2 ;  /* 0x000000040602e825 */ /* 0x001fc800078e0202 */
[----:B------:R-:W-:-:S06]  /*19fe0*/  IMAD.MOV.U32 R6, RZ, RZ, RZ ;  /* 0x000000ffff067224 */ /* 0x000fcc00078e00ff */
[----:B------:R-:W2:Y:S01]  /*19ff0*/  @!P6 LDG.E R6, desc[UR40][R2.64] ;  /* 0x000000280206e981 */ /* 0x000ea2000c1e1900 */
[----:B------:R-:W-:Y:S01]  /*1a000*/  UMOV UR4, 0xffffffff ;  /* 0xffffffff00047882 */ /* 0x000fe20000000000 */
[----:B--2---:R-:W-:Y:S02]  /*1a010*/  IMAD R2, R6, R5, RZ ;  /* 0x0000000506027224 */ /* 0x004fe400078e02ff */
[----:B------:R-:W-:Y:S05]  /*1a020*/  BRA.DIV UR4, `(.L_x_607) ;  /* 0x0000003204087947 */ /* 0x000fea000b800000 */
        /* <DEDUP_REMOVED lines=16> */
.L_x_729:
[----:B------:R-:W-:Y:S02]  /*1a130*/  ULDC UR4, c[0x0][0xc38] ;  /* 0x00030e0000047ab9 */ /* 0x000fe40000000800 */
[----:B------:R-:W-:-:S04]  /*1a140*/  IMAD.U32 R3, RZ, RZ, UR4 ;  /* 0x00000004ff037e24 */ /* 0x000fc8000f8e00ff */
[----:B-1----:R-:W-:-:S04]  /*1a150*/  IMAD R8, R8, R3, RZ ;  /* 0x0000000308087224 */ /* 0x002fc800078e02ff */
[----:B------:R-:W-:-:S05]  /*1a160*/  IMAD.IADD R4, R8, 0x1, R4 ;  /* 0x0000000108047824 */ /* 0x000fca00078e0204 */
[----:B------:R-:W-:-:S13]  /*1a170*/  ISETP.GT.AND P6, PT, R4, R0, PT ;  /* 0x000000000400720c */ /* 0x000fda0003fc4270 */
[----:B------:R-:W-:Y:S05]  /*1a180*/  @!P6 BRA `(.L_x_608) ;  /* 0xfffffffc005ce947 */ /* 0x000fea000383ffff */
.L_x_605:
[----:B------:R-:W-:Y:S01]  /*1a190*/  IMAD.IADD R8, R4, 0x1, -R8 ;  /* 0x0000000104087824 */ /* 0x000fe200078e0a08 */
[----:B------:R-:W-:-:S03]  /*1a1a0*/  UMOV UR4, 0xffffffff ;  /* 0xffffffff00047882 */ /* 0x000fc60000000000 */
[----:B------:R-:W-:-:S05]  /*1a1b0*/  IMAD R4, R2, R3, R8 ;  /* 0x0000000302047224 */ /* 0x000fca00078e0208 */
[----:B------:R-:W-:Y:S01]  /*1a1c0*/  ISETP.GT.AND P6, PT, R4, R0, PT ;  /* 0x000000000400720c */ /* 0x000fe20003fc4270 */
[----:B------:R-:W-:-:S12]  /*1a1d0*/  BRA.DIV UR4, `(.L_x_609) ;  /* 0x0000003204747947 */ /* 0x000fd8000b800000 */
[----:B------:R-:W-:-:S04]  /*1a1e0*/  VOTE.ANY R7, PT, !P6 ;  /* 0x0000000000077806 */ /* 0x000fc800070e0100 */
[----:B------:R-:W1:Y:S02]  /*1a1f0*/  POPC R4, R7 ;  /* 0x0000000700047309 */ /* 0x000e640000000000 */
[----:B-1----:R1:W2:Y:S04]  /*1a200*/  SHFL.IDX PT, R5, R5, R4, 0x1f ;  /* 0x00001f0405057589 */ /* 0x0022a800000e0000 */
[----:B------:R1:W3:Y:S02]  /*1a210*/  SHFL.IDX PT, R6, R6, R4, 0x1f ;  /* 0x00001f0406067589 */ /* 0x0002e400000e0000 */
.L_x_734:
[----:B------:R-:W-:-:S13]  /*1a220*/  ISETP.NE.AND P0, PT, R7, RZ, PT ;  /* 0x000000ff0700720c */ /* 0x000fda0003f05270 */
[----:B------:R-:W-:Y:S05]  /*1a230*/  @!P0 BRA `(.L_x_610) ;  /* 0x0000000000148947 */ /* 0x000fea0003800000 */
[----:B------:R-:W-:Y:S01]  /*1a240*/  UMOV UR4, 0xffffffff ;  /* 0xffffffff00047882 */ /* 0x000fe20000000000 */
[----:B------:R-:W-:Y:S02]  /*1a250*/  VIADD R12, R4, 0xffffffff ;  /* 0xffffffff040c7836 */ /* 0x000fe40000000000 */
[----:B------:R-:W-:Y:S05]  /*1a260*/  BRA.DIV UR4, `(.L_x_611) ;  /* 0x0000003204ac7947 */ /* 0x000fea000b800000 */
[----:B0-----:R0:W4:Y:S02]  /*1a270*/  SHFL.IDX PT, R2, R2, R12, 0x1f ;  /* 0x00001f0c02027589 */ /* 0x00112400000e0000 */
.L_x_737:
[----:B----4-:R-:W-:-:S07]  /*1a280*/  IMAD.MOV.U32 R24, RZ, RZ, R2 ;  /* 0x000000ffff187224 */ /* 0x010fce00078e0002 */
.L_x_610:
[----:B------:R-:W-:Y:S01]  /*1a290*/  IMAD R24, R24, R3, R8 ;  /* 0x0000000318187224 */ /* 0x000fe200078e0208 */
[----:B--2---:R-:W-:Y:S01]  /*1a2a0*/  IABS R8, R5 ;  /* 0x0000000500087213 */ /* 0x004fe20000000000 */
[----:B------:R-:W-:Y:S02]  /*1a2b0*/  IMAD.IADD R27, R4, 0x1, R27 ;  /* 0x00000001041b7824 */ /* 0x000fe400078e021b */
[----:B------:R-:W-:Y:S01]  /*1a2c0*/  IMAD.IADD R25, R0, 0x1, -R24 ;  /* 0x0000000100197824 */ /* 0x000fe200078e0a18 */
[----:B0-----:R-:W0:Y:S04]  /*1a2d0*/  I2F.RP R2, R8 ;  /* 0x0000000800027306 */ /* 0x001e280000209400 */
[----:B------:R-:W-:-:S04]  /*1a2e0*/  IABS R0, R25 ;  /* 0x0000001900007213 */ /* 0x000fc80000000000 */
        /* <DEDUP_REMOVED lines=8> */
[----:B------:R-:W-:Y:S02]  /*1a370*/  IMAD.MOV R3, RZ, RZ, -R3 ;  /* 0x000000ffff037224 */ /* 0x000fe400078e0a03 */
[----:B------:R-:W-:-:S04]  /*1a380*/  IMAD.HI.U32 R7, R2, R0, RZ ;  /* 0x0000000002077227 */ /* 0x000fc800078e00ff */
[----:B------:R-:W-:-:S05]  /*1a390*/  IMAD R0, R7, R3, R0 ;  /* 0x0000000307007224 */ /* 0x000fca00078e0200 */
[----:B------:R-:W-:-:S13]  /*1a3a0*/  ISETP.GT.U32.AND P1, PT, R8, R0, PT ;  /* 0x000000000800720c */ /* 0x000fda0003f24070 */
[----:B------:R-:W-:Y:S02]  /*1a3b0*/  @!P1 IMAD.IADD R0, R0, 0x1, -R8 ;  /* 0x0000000100009824 */ /* 0x000fe400078e0a08 */
[----:B------:R-:W-:Y:S01]  /*1a3c0*/  @!P1 VIADD R7, R7, 0x1 ;  /* 0x0000000107079836 */ /* 0x000fe20000000000 */
[----:B------:R-:W-:Y:S02]  /*1a3d0*/  ISETP.NE.AND P1, PT, R5, RZ, PT ;  /* 0x000000ff0500720c */ /* 0x000fe40003f25270 */
[----:B------:R-:W-:Y:S02]  /*1a3e0*/  ISETP.GE.U32.AND P0, PT, R0, R8, PT ;  /* 0x000000080000720c */ /* 0x000fe40003f06070 */
[----:B---3--:R-:W-:-:S04]  /*1a3f0*/  IABS R0, R6 ;  /* 0x0000000600007213 */ /* 0x008fc80000000000 */
[----:B------:R-:W0:Y:S07]  /*1a400*/  I2F.RP R2, R0 ;  /* 0x0000000000027306 */ /* 0x000e2e0000209400 */
[----:B------:R-:W-:Y:S01]  /*1a410*/  @P0 VIADD R7, R7, 0x1 ;  /* 0x0000000107070836 */ /* 0x000fe20000000000 */
[----:B0-----:R-:W0:Y:S02]  /*1a420*/  MUFU.RCP R2, R2 ;  /* 0x0000000200027308 */ /* 0x001e240000001000 */
[----:B0-----:R-:W-:-:S06]  /*1a430*/  VIADD R2, R2, 0xffffffe ;  /* 0x0ffffffe02027836 */ /* 0x001fcc0000000000 */
[----:B------:R-:W0:Y:S02]  /*1a440*/  F2I.FTZ.U32.TRUNC.NTZ R3, R2 ;  /* 0x0000000200037305 */ /* 0x000e24000021f000 */
[----:B0-----:R-:W-:-:S04]  /*1a450*/  IMAD.MOV R2, RZ, RZ, -R3 ;  /* 0x000000ffff027224 */ /* 0x001fc800078e0a03 */
[----:B------:R-:W-:Y:S02]  /*1a460*/  IMAD R8, R2, R0, RZ ;  /* 0x0000000002087224 */ /* 0x000fe400078e02ff */
[----:B------:R-:W-:-:S04]  /*1a470*/  IMAD.MOV.U32 R2, RZ, RZ, RZ ;  /* 0x000000ffff027224 */ /* 0x000fc800078e00ff */
[----:B------:R-:W-:Y:S01]  /*1a480*/  IMAD.HI.U32 R2, R3, R8, R2 ;  /* 0x0000000803027227 */ /* 0x000fe200078e0002 */
[----:B------:R-:W-:Y:S02]  /*1a490*/  LOP3.LUT R3, R25, R5, RZ, 0x3c, !PT ;  /* 0x0000000519037212 */ /* 0x000fe400078e3cff */
[----:B------:R-:W-:Y:S02]  /*1a4a0*/  IABS R8, R6 ;  /* 0x0000000600087213 */ /* 0x000fe40000000000 */
[----:B------:R-:W-:Y:S02]  /*1a4b0*/  ISETP.GE.AND P2, PT, R3, RZ, PT ;  /* 0x000000ff0300720c */ /* 0x000fe40003f46270 */
[----:B------:R-:W-:-:S11]  /*1a4c0*/  IADD3 R8, RZ, -R8, RZ ;  /* 0x80000008ff087210 */ /* 0x000fd60007ffe0ff */
        /* <DEDUP_REMOVED lines=22> */
.L_x_606:
[----:B------:R-:W-:Y:S01]  /*1a630*/  UMOV UR4, URZ ;  /* 0x0000003f00047c82 */ /* 0x000fe20008000000 */
[----:B------:R-:W-:Y:S01]  /*1a640*/  UMOV UR5, URZ ;  /* 0x0000003f00057c82 */ /* 0x000fe20008000000 */
[----:B------:R-:W-:Y:S01]  /*1a650*/  ULDC UR6, c[0x0][0xc3c] ;  /* 0x00030f0000067ab9 */ /* 0x000fe20000000800 */
[----:B------:R-:W-:Y:S02]  /*1a660*/  IMAD.MOV.U32 R24, RZ, RZ, R0 ;  /* 0x000000ffff187224 */ /* 0x000fe400078e0000 */
[----:B------:R-:W-:Y:S02]  /*1a670*/  IMAD.U32 R25, RZ, RZ, UR4 ;  /* 0x00000004ff197e24 */ /* 0x000fe4000f8e00ff */
[----:B------:R-:W-:Y:S02]  /*1a680*/  IMAD.U32 R26, RZ, RZ, UR5 ;  /* 0x00000005ff1a7e24 */ /* 0x000fe4000f8e00ff */
[----:B------:R-:W-:-:S07]  /*1a690*/  IMAD.U32 R27, RZ, RZ, UR6 ;  /* 0x00000006ff1b7e24 */ /* 0x000fce000f8e00ff */
.L_x_612:
[----:B------:R4:W2:Y:S01]  /*1a6a0*/  LDL R2, [R1+0xc] ;  /* 0x00000c0001027983 */ /* 0x0008a20000100800 */
[----:B------:R-:W0:Y:S01]  /*1a6b0*/  S2R R0, SR_TID.X ;  /* 0x0000000000007919 */ /* 0x000e220000002100 */
[----:B------:R-:W-:Y:S05]  /*1a6c0*/  WARPSYNC.ALL ;  /* 0x0000000000007948 */ /* 0x000fea0003800000 */
[----:B0-----:R-:W-:Y:S01]  /*1a6d0*/  LOP3.LUT R0, R0, 0x1f, RZ, 0xc0, !PT ;  /* 0x0000001f00007812 */ /* 0x001fe200078ec0ff */
[----:B------:R-:W-:Y:S03]  /*1a6e0*/  BAR.SYNC.DEFER_BLOCKING 0x4, 0x200 ;  /* 0x0108000000007b1d */ /* 0x000fe60000010000 */
[----:B------:R-:W-:-:S13]  /*1a6f0*/  ISETP.NE.AND P0, PT, R0, RZ, PT ;  /* 0x000000ff0000720c */ /* 0x000fda0003f05270 */
[----:B------:R-:W-:Y:S01]  /*1a700*/  @!P0 MOV R0, 0x400 ;  /* 0x0000040000008802 */ /* 0x000fe20000000f00 */
[----:B--2---:R-:W0:Y:S03]  /*1a710*/  @!P0 S2R R2, SR_CgaCtaId ;  /* 0x0000000000028919 */ /* 0x004e260000008800 */
[----:B0-----:R-:W-:Y:S01]  /*1a720*/  @!P0 LEA R17, R2, R0, 0x18 ;  /* 0x0000000002118211 */ /* 0x001fe200078ec0ff */
[----:B------:R4:W-:Y:S04]  /*1a730*/  @!P0 STL [R1+0xc], R2 ;  /* 0x00000c0201008387 */ /* 0x0009e80000100800 */
[----:B------:R4:W-:Y:S01]  /*1a740*/  @!P0 STS.128 [R17+0x19cd0], R24 ;  /* 0x019cd01811008388 */ /* 0x0009e20000000c00 */
[----:B------:R-:W-:Y:S06]  /*1a750*/  BAR.ARV 0x5, 0x200 ;  /* 0x0148000000007b1d */ /* 0x000fec0000002000 */
.L_x_603:
[----:B------:R-:W-:Y:S02]  /*1a760*/  ULDC UR4, c[0x0][0xc3c] ;  /* 0x00030f0000047ab9 */ /* 0x000fe40000000800 */
[----:B-1----:R-:W-:-:S13]  /*1a770*/  ISETP.GE.AND P0, PT, R27, UR4, PT ;  /* 0x000000041b007c0c */ /* 0x002fda000bf06270 */
[----:B------:R-:W-:Y:S05]  /*1a780*/  @!P0 BRA `(.L_x_613) ;  /* 0xffffff9c00a88947 */ /* 0x000fea000383ffff */
[----:B------:R-:W-:Y:S05]  /*1a790*/  BSYNC B7 ;  /* 0x0000000000077941 */ /* 0x000fea0003800000 */
.L_x_493:
[----:B--23--:R-:W2:Y:S01]  /*1a7a0*/  LDL.LU R0, [R1+0x4c] ;  /* 0x00004c0001007983 */ /* 0x00cea20000300800 */
[----:B------:R-:W-:Y:S01]  /*1a7b0*/  BSSY B0, `(.L_x_614) ;  /* 0x000000b000007945 */ /* 0x000fe20003800000 */
[----:B------:R-:W1:Y:S01]  /*1a7c0*/  S2R R5, SR_CgaCtaId ;  /* 0x0000000000057919 */ /* 0x000e620000008800 */
[----:B--2---:R-:W-:-:S05]  /*1a7d0*/  VIADD R0, R0, 0x1 ;  /* 0x0000000100007836 */ /* 0x004fca0000000000 */
[----:B0---4-:R-:W-:-:S04]  /*1a7e0*/  LEA.HI R2, R0, R0, RZ, 0x1 ;  /* 0x0000000000027211 */ /* 0x011fc800078f08ff */
[----:B------:R-:W-:Y:S02]  /*1a7f0*/  LOP3.LUT R3, R2, 0xfffffffe, RZ, 0xc0, !PT ;  /* 0xfffffffe02037812 */ /* 0x000fe400078ec0ff */
[----:B------:R-:W-:-:S03]  /*1a800*/  MOV R2, 0x400 ;  /* 0x0000040000027802 */ /* 0x000fc60000000f00 */
[----:B------:R-:W-:Y:S01]  /*1a810*/  IMAD.IADD R0, R0, 0x1, -R3 ;  /* 0x0000000100007824 */ /* 0x000fe200078e0a03 */
[----:B-1----:R-:W-:-:S04]  /*1a820*/  LEA R5, R5, R2, 0x18 ;  /* 0x0000000205057211 */ /* 0x002fc800078ec0ff */
[----:B------:R-:W-:-:S04]  /*1a830*/  SHF.L.U32 R0, R0, 0x1f, RZ ;  /* 0x0000001f00007819 */ /* 0x000fc800000006ff */
[----:B------:R-:W0:Y:S02]  /*1a840*/  SYNCS.PHASECHK.TRANS64.TRYWAIT P0, [R5+URZ+0x19c20], R0 ;  /* 0x019c2000050075a7 */ /* 0x000e24000800017f */
[----:B0-----:R-:W-:Y:S05]  /*1a850*/  @!P0 BRA `(.L_x_615) ;  /* 0x0000002c00588947 */ /* 0x001fea0003800000 */
.L_x_738:
[----:B------:R-:W-:Y:S05]  /*1a860*/  BSYNC B0 ;  /* 0x0000000000007941 */ /* 0x000fea0003800000 */
.L_x_614:
[----:B------:R-:W-:-:S03]  /*1a870*/  UMOV UR4, 0xffffffff ;  /* 0xffffffff00047882 */ /* 0x000fc60000000000 */
[----:B------:R-:W-:Y:S05]  /*1a880*/  BRA.DIV UR4, `(.L_x_616) ;  /* 0x0000002e04607947 */ /* 0x000fea000b800000 */
[----:B0-----:R-:W0:Y:S02]  /*1a890*/  S2R R0, SR_TID.X ;  /* 0x0000000000007919 */ /* 0x001e240000002100 */
[----:B0-----:R-:W-:-:S04]  /*1a8a0*/  SHF.R.U32.HI R0, RZ, 0x5, R0 ;  /* 0x00000005ff007819 */ /* 0x001fc80000011600 */
[----:B------:R-:W-:-:S05]  /*1a8b0*/  LOP3.LUT R0, R0, 0x3, RZ, 0xc0, !PT ;  /* 0x0000000300007812 */ /* 0x000fca00078ec0ff */
[----:B------:R0:W1:Y:S02]  /*1a8c0*/  SHFL.IDX PT, R14, R0, RZ, 0x1f ;  /* 0x00001fff000e7589 */ /* 0x00006400000e0000 */
.L_x_741:
[----:B-1----:R-:W-:-:S13]  /*1a8d0*/  ISETP.NE.AND P0, PT, R14, RZ, PT ;  /* 0x000000ff0e00720c */ /* 0x002fda0003f05270 */
[----:B------:R-:W-:Y:S05]  /*1a8e0*/  @P0 BRA `(.L_x_359) ;  /* 0x0000000000a80947 */ /* 0x000fea0003800000 */
[----:B------:R-:W-:-:S03]  /*1a8f0*/  UMOV UR4, 0xffffffff ;  /* 0xffffffff00047882 */ /* 0x000fc60000000000 */
[----:B------:R-:W-:Y:S05]  /*1a900*/  BRA.DIV UR4, `(.L_x_617) ;  /* 0x0000002e04747947 */ /* 0x000fea000b800000 */
[----:B------:R-:W-:-:S13]  /*1a910*/  ELECT P6, URZ, PT ;  /* 0x00000000003f782f */ /* 0x000fda00038c0000 */
.L_x_744:
[----:B------:R-:W-:Y:S05]  /*1a920*/  @!P6 BRA `(.L_x_359) ;  /* 0x000000000098e947 */ /* 0x000fea0003800000 */
[----:B0-----:R-:W2:Y:S02]  /*1a930*/  LDL.LU R0, [R1+0x2c] ;  /* 0x00002c0001007983 */ /* 0x001ea40000300800 */
[----:B--2---:R-:W-:-:S04]  /*1a940*/  LOP3.LUT R0, R0, 0x2, RZ, 0xfc, !PT ;  /* 0x0000000200007812 */ /* 0x004fc800078efcff */
[----:B------:R-:W-:-:S13]  /*1a950*/  ISETP.NE.AND P0, PT, R0, 0x3, PT ;  /* 0x000000030000780c */ /* 0x000fda0003f05270 */
[----:B------:R-:W-:Y:S05]  /*1a960*/  @!P0 BRA `(.L_x_618) ;  /* 0x0000000000048947 */ /* 0x000fea0003800000 */
[----:B------:R-:W-:Y:S01]  /*1a970*/  BPT.TRAP 0x1 ;  /* 0x000000040000795c */ /* 0x000fe20000300000 */
.L_x_618:
[----:B------:R-:W-:Y:S01]  /*1a980*/  IMAD R3, R19, 0x8, R5 ;  /* 0x0000000813037824 */ /* 0x000fe200078e0205 */
[----:B------:R-:W-:Y:S01]  /*1a990*/  SHF.L.U32 R2, R23, 0x1f, RZ ;  /* 0x0000001f17027819 */ /* 0x000fe200000006ff */
[----:B------:R-:W-:-:S03]  /*1a9a0*/  VIADD R19, R19, 0x1 ;  /* 0x0000000113137836 */ /* 0x000fc60000000000 */
[----:B------:R-:W0:Y:S02]  /*1a9b0*/  SYNCS.PHASECHK.TRANS64.TRYWAIT P1, [R3+URZ+0x19c40], R2 ;  /* 0x019c4002030075a7 */ /* 0x000e24000802017f */
[----:B------:R-:W-:-:S04]  /*1a9c0*/  ISETP.NE.AND P2, PT, R19, 0x2, PT ;  /* 0x000000021300780c */ /* 0x000fc80003f45270 */
[----:B------:R-:W-:Y:S01]  /*1a9d0*/  SEL R0, RZ, 0x1, P2 ;  /* 0x00000001ff007807 */ /* 0x000fe20001000000 */
[----:B0-----:R-:W-:Y:S08]  /*1a9e0*/  @!P1 BRA `(.L_x_619) ;  /* 0x0000002c005c9947 */ /* 0x001ff00003800000 */
.L_x_745:
[----:B------:R-:W-:Y:S02]  /*1a9f0*/  SEL R19, R19, RZ, P2 ;  /* 0x000000ff13137207 */ /* 0x000fe40001000000 */
[----:B------:R-:W-:Y:S01]  /*1aa00*/  LOP3.LUT R0, R23, R0, RZ, 0x3c, !PT ;  /* 0x0000000017007212 */ /* 0x000fe200078e3cff */
[----:B------:R-:W-:Y:S06]  /*1aa10*/  @!P0 BRA `(.L_x_620) ;  /* 0x0000000000048947 */ /* 0x000fec0003800000 */
[----:B------:R-:W-:Y:S01]  /*1aa20*/  BPT.TRAP 0x1 ;  /* 0x000000040000795c */ /* 0x000fe20000300000 */
.L_x_620:
[----:B------:R-:W-:Y:S01]  /*1aa30*/  IMAD R19, R19, 0x8, R5 ;  /* 0x0000000813137824 */ /* 0x000fe200078e0205 */
[----:B------:R-:W-:-:S04]  /*1aa40*/  SHF.L.U32 R0, R0, 0x1f, RZ ;  /* 0x0000001f00007819 */ /* 0x000fc800000006ff */
[----:B------:R-:W1:Y:S02]  /*1aa50*/  SYNCS.PHASECHK.TRANS64.TRYWAIT P1, [R19+URZ+0x19c40], R0 ;  /* 0x019c4000130075a7 */ /* 0x000e64000802017f */
[----:B-1----:R-:W-:Y:S05]  /*1aa60*/  @!P1 BRA `(.L_x_621) ;  /* 0x0000002c00509947 */ /* 0x002fea0003800000 */
.L_x_746:
[----:B------:R-:W-:Y:S05]  /*1aa70*/  @!P0 BRA `(.L_x_622) ;  /* 0x0000000000048947 */ /* 0x000fea0003800000 */
[----:B------:R-:W-:Y:S01]  /*1aa80*/  BPT.TRAP 0x1 ;  /* 0x000000040000795c */ /* 0x000fe20000300000 */
.L_x_622:
[----:B------:R-:W2:Y:S02]  /*1aa90*/  SYNCS.PHASECHK.TRANS64.TRYWAIT P1, [R3+URZ+0x19c60], R2 ;  /* 0x019c6002030075a7 */ /* 0x000ea4000802017f */
[----:B--2---:R-:W-:Y:S05]  /*1aaa0*/  @!P1 BRA `(.L_x_623) ;  /* 0x0000002c00549947 */ /* 0x004fea0003800000 */
.L_x_747:
[----:B------:R-:W-:Y:S05]  /*1aab0*/  @!P0 BRA `(.L_x_624) ;  /* 0x0000000000048947 */ /* 0x000fea0003800000 */
[----:B------:R-:W-:Y:S01]  /*1aac0*/  BPT.TRAP 0x1 ;  /* 0x000000040000795c */ /* 0x000fe20000300000 */
.L_x_624:
[----:B------:R-:W3:Y:S02]  /*1aad0*/  SYNCS.PHASECHK.TRANS64.TRYWAIT P1, [R19+URZ+0x19c60], R0 ;  /* 0x019c6000130075a7 */ /* 0x000ee4000802017f */
[----:B---3--:R-:W-:Y:S05]  /*1aae0*/  @!P1 BRA `(.L_x_625) ;  /* 0x0000002c00589947 */ /* 0x008fea0003800000 */
.L_x_748:
[----:B------:R-:W-:Y:S05]  /*1aaf0*/  @!P0 BRA `(.L_x_626) ;  /* 0x0000000000048947 */ /* 0x000fea0003800000 */
[----:B------:R-:W-:Y:S01]  /*1ab00*/  BPT.TRAP 0x1 ;  /* 0x000000040000795c */ /* 0x000fe20000300000 */
.L_x_626:
[----:B------:R-:W4:Y:S02]  /*1ab10*/  SYNCS.PHASECHK.TRANS64.TRYWAIT P1, [R3+URZ+0x19c80], R2 ;  /* 0x019c8002030075a7 */ /* 0x000f24000802017f */
[----:B----4-:R-:W-:Y:S05]  /*1ab20*/  @!P1 BRA `(.L_x_627) ;  /* 0x0000002c005c9947 */ /* 0x010fea0003800000 */
.L_x_749:
[----:B------:R-:W-:Y:S05]  /*1ab30*/  @!P0 BRA `(.L_x_628) ;  /* 0x0000000000048947 */ /* 0x000fea0003800000 */
[----:B------:R-:W-:Y:S01]  /*1ab40*/  BPT.TRAP 0x1 ;  /* 0x000000040000795c */ /* 0x000fe20000300000 */
.L_x_628:
[----:B------:R0:W0:Y:S02]  /*1ab50*/  SYNCS.PHASECHK.TRANS64.TRYWAIT P0, [R19+URZ+0x19c80], R0 ;  /* 0x019c8000130075a7 */ /* 0x000024000800017f */
[----:B0-----:R-:W-:Y:S05]  /*1ab60*/  @!P0 NANOSLEEP.SYNCS 0x989680 ;  /* 0x009896800000895d */ /* 0x001fea0003900000 */
[----:B------:R-:W0:Y:S02]  /*1ab70*/  @!P0 SYNCS.PHASECHK.TRANS64 P0, [R19+URZ+0x19c80], R0 ;  /* 0x019c8000130085a7 */ /* 0x000e24000800007f */
[----:B0-----:R-:W-:Y:S05]  /*1ab80*/  @!P0 BRA `(.L_x_628) ;  /* 0xfffffffc00f08947 */ /* 0x001fea000383ffff */
.L_x_359:
[----:B------:R-:W-:Y:S05]  /*1ab90*/  BSYNC B8 ;  /* 0x0000000000087941 */ /* 0x000fea0003800000 */
.L_x_356:
[----:B------:R-:W-:Y:S05]  /*1aba0*/  EXIT ;  /* 0x000000000000794d */ /* 0x000fea0003800000 */
.L_x_377:
[----:B-1----:R1:W2:Y:S02]  /*1abb0*/  SYNCS.PHASECHK.TRANS64.TRYWAIT P4, [R70+URZ+0x19c90], R76 ;  /* 0x019c904c460075a7 */ /* 0x0022a4000808017f */
[----:B--2---:R-:W-:Y:S05]  /*1abc0*/  @!P4 NANOSLEEP.SYNCS 0x989680 ;  /* 0x009896800000c95d */ /* 0x004fea0003900000 */
[----:B------:R-:W2:Y:S02]  /*1abd0*/  @!P4 SYNCS.PHASECHK.TRANS64 P4, [R70+URZ+0x19c90], R76 ;  /* 0x019c904c4600c5a7 */ /* 0x000ea4000808007f */
[----:B--2---:R-:W-:Y:S05]  /*1abe0*/  @!P4 BRA `(.L_x_377) ;  /* 0xfffffffc00f0c947 */ /* 0x004fea000383ffff */
[----:B------:R-:W-:Y:S05]  /*1abf0*/  BRA `(.L_x_629) ;  /* 0xfffffe7c00f87947 */ /* 0x000fea000383ffff */
.L_x_378:
[----:B------:R-:W-:Y:S01]  /*1ac00*/  BSSY B1, `(.L_x_630) ;  /* 0x0000008000017945 */ /* 0x000fe20003800000 */
[----:B0-----:R-:W-:Y:S02]  /*1ac10*/  IMAD.MOV.U32 R13, RZ, RZ, R78 ;  /* 0x000000ffff0d7224 */ /* 0x001fe400078e004e */
[----:B------:R-:W-:Y:S02]  /*1ac20*/  IMAD.MOV.U32 R12, RZ, RZ, RZ ;  /* 0x000000ffff0c7224 */ /* 0x000fe400078e00ff */
[----:B------:R-:W-:Y:S02]  /*1ac30*/  IMAD.MOV.U32 R11, RZ, RZ, 0x1e1f ;  /* 0x00001e1fff0b7424 */ /* 0x000fe400078e00ff */
[----:B------:R-:W-:-:S07]  /*1ac40*/  IMAD.MOV.U32 R15, RZ, RZ, -0x1 ;  /* 0xffffffffff0f7424 */ /* 0x000fce00078e00ff */
[----:B-1----:R-:W-:Y:S05]  /*1ac50*/  WARPSYNC.COLLECTIVE R15, `(.L_x_631) ;  /* 0x000000000f087348 */ /* 0x002fea0003c00000 */
[----:B------:R0:W2:Y:S02]  /*1ac60*/  SHFL.IDX P6, R14, R13, R12, R11 ;  /* 0x0000000c0d0e7389 */ /* 0x0000a400000c000b */
[----:B012---:R-:W-:Y:S01]  /*1ac70*/  ENDCOLLECTIVE ;  /* 0x000000000000791b */ /* 0x007fe20003800000 */
.L_x_631:
[----:B------:R-:W-:Y:S05]  /*1ac80*/  BSYNC B1 ;  /* 0x0000000000017941 */ /* 0x000fea0003800000 */
.L_x_630:
[----:B------:R-:W-:Y:S01]  /*1ac90*/  IMAD.MOV.U32 R13, RZ, RZ, R79 ;  /* 0x000000ffff0d7224 */ /* 0x000fe200078e004f */
[----:B------:R-:W-:Y:S01]  /*1aca0*/  MOV R11, 0x1e1f ;  /* 0x00001e1f000b7802 */ /* 0x000fe20000000f00 */
[----:B------:R-:W-:Y:S02]  /*1acb0*/  IMAD.MOV.U32 R12, RZ, RZ, RZ ;  /* 0x000000ffff0c7224 */ /* 0x000fe400078e00ff */
[----:B------:R-:W-:Y:S02]  /*1acc0*/  IMAD.MOV.U32 R15, RZ, RZ, -0x1 ;  /* 0xffffffffff0f7424 */ /* 0x000fe400078e00ff */
[----:B------:R-:W-:-:S07]  /*1acd0*/  IMAD.MOV.U32 R39, RZ, RZ, R14 ;  /* 0x000000ffff277224 */ /* 0x000fce00078e000e */
[----:B------:R-:W-:Y:S05]  /*1ace0*/  WARPSYNC.COLLECTIVE R15, `(.L_x_632) ;  /* 0x000000000f087348 */ /* 0x000fea0003c00000 */
[----:B------:R0:W1:Y:S02]  /*1acf0*/  SHFL.IDX P6, R14, R13, R12, R11 ;  /* 0x0000000c0d0e7389 */ /* 0x00006400000c000b */
[----:B01----:R-:W-:Y:S01]  /*1ad00*/  ENDCOLLECTIVE ;  /* 0x000000000000791b */ /* 0x003fe20003800000 */
.L_x_632:
[----:B------:R-:W-:Y:S05]  /*1ad10*/  BRA `(.L_x_633) ;  /* 0xfffffe7c00c47947 */ /* 0x000fea000383ffff */
.L_x_394:
[----:B-1----:R1:W2:Y:S02]  /*1ad20*/  SYNCS.PHASECHK.TRANS64.TRYWAIT P4, [R70+URZ+0x19c90], R76 ;  /* 0x019c904c460075a7 */ /* 0x0022a4000808017f */
[----:B--2---:R-:W-:Y:S05]  /*1ad30*/  @!P4 NANOSLEEP.SYNCS 0x989680 ;  /* 0x009896800000c95d */ /* 0x004fea0003900000 */
[----:B------:R-:W2:Y:S02]  /*1ad40*/  @!P4 SYNCS.PHASECHK.TRANS64 P4, [R70+URZ+0x19c90], R76 ;  /* 0x019c904c4600c5a7 */ /* 0x000ea4000808007f */
[----:B--2---:R-:W-:Y:S05]  /*1ad50*/  @!P4 BRA `(.L_x_394) ;  /* 0xfffffffc00f0c947 */ /* 0x004fea000383ffff */
[----:B------:R-:W-:Y:S05]  /*1ad60*/  BRA `(.L_x_634) ;  /* 0xfffffe9400e07947 */ /* 0x000fea000383ffff */
.L_x_395:
        /* <DEDUP_REMOVED lines=8> */
.L_x_636:
[----:B------:R-:W-:Y:S05]  /*1adf0*/  BSYNC B1 ;  /* 0x0000000000017941 */ /* 0x000fea0003800000 */
.L_x_635:
        /* <DEDUP_REMOVED lines=8> */
.L_x_637:
[----:B------:R-:W-:Y:S01]  /*1ae80*/  IMAD.MOV.U32 R79, RZ, RZ, R14 ;  /* 0x000000ffff4f7224 */ /* 0x000fe200078e000e */
[----:B------:R-:W-:Y:S06]  /*1ae90*/  BRA `(.L_x_638) ;  /* 0xfffffe9400a87947 */ /* 0x000fec000383ffff */
.L_x_404:
[----:B0-----:R0:W1:Y:S02]  /*1aea0*/  SYNCS.PHASECHK.TRANS64.TRYWAIT P3, [R70+URZ+0x19c90], R76 ;  /* 0x019c904c460075a7 */ /* 0x001064000806017f */
[----:B-1----:R-:W-:Y:S05]  /*1aeb0*/  @!P3 NANOSLEEP.SYNCS 0x989680 ;  /* 0x009896800000b95d */ /* 0x002fea0003900000 */
[----:B------:R-:W1:Y:S02]  /*1aec0*/  @!P3 SYNCS.PHASECHK.TRANS64 P3, [R70+URZ+0x19c90], R76 ;  /* 0x019c904c4600b5a7 */ /* 0x000e64000806007f */
[----:B-1----:R-:W-:Y:S05]  /*1aed0*/  @!P3 BRA `(.L_x_404) ;  /* 0xfffffffc00f0b947 */ /* 0x002fea000383ffff */
[----:B------:R-:W-:Y:S05]  /*1aee0*/  BRA `(.L_x_639) ;  /* 0xfffffeb400747947 */ /* 0x000fea000383ffff */
.L_x_405:
[----:B------:R-:W-:Y:S01]  /*1aef0*/  BSSY B1, `(.L_x_640) ;  /* 0x0000007000017945 */ /* 0x000fe20003800000 */
[----:B------:R-:W-:Y:S02]  /*1af00*/  IMAD.MOV.U32 R12, RZ, RZ, RZ ;  /* 0x000000ffff0c7224 */ /* 0x000fe400078e00ff */
[----:B------:R-:W-:Y:S02]  /*1af10*/  IMAD.MOV.U32 R11, RZ, RZ, 0x1e1f ;  /* 0x00001e1fff0b7424 */ /* 0x000fe400078e00ff */
[----:B------:R-:W-:-:S07]  /*1af20*/  IMAD.MOV.U32 R15, RZ, RZ, -0x1 ;  /* 0xffffffffff0f7424 */ /* 0x000fce00078e00ff */
[----:B0-----:R-:W-:Y:S05]  /*1af30*/  WARPSYNC.COLLECTIVE R15, `(.L_x_641) ;  /* 0x000000000f087348 */ /* 0x001fea0003c00000 */
[----:B------:R1:W2:Y:S02]  /*1af40*/  SHFL.IDX P6, R14, R13, R12, R11 ;  /* 0x0000000c0d0e7389 */ /* 0x0002a400000c000b */
[----:B012---:R-:W-:Y:S01]  /*1af50*/  ENDCOLLECTIVE ;  /* 0x000000000000791b */ /* 0x007fe20003800000 */
.L_x_641:
[----:B------:R-:W-:Y:S05]  /*1af60*/  BSYNC B1 ;  /* 0x0000000000017941 */ /* 0x000fea0003800000 */
.L_x_640:
        /* <DEDUP_REMOVED lines=8> */
.L_x_642:
[----:B------:R-:W-:Y:S05]  /*1aff0*/  BRA `(.L_x_643) ;  /* 0xfffffeb400947947 */ /* 0x000fea000383ffff */
.L_x_409:
[----:B0-----:R0:W2:Y:S02]  /*1b000*/  SYNCS.PHASECHK.TRANS64.TRYWAIT P2, [R70+URZ+0x19cb0], R76 ;  /* 0x019cb04c460075a7 */ /* 0x0010a4000804017f */
[----:B--2---:R-:W-:Y:S05]  /*1b010*/  @!P2 NANOSLEEP.SYNCS 0x989680 ;  /* 0x009896800000a95d */ /* 0x004fea0003900000 */
[----:B------:R-:W2:Y:S02]  /*1b020*/  @!P2 SYNCS.PHASECHK.TRANS64 P2, [R70+URZ+0x19cb0], R76 ;  /* 0x019cb04c4600a5a7 */ /* 0x000ea4000804007f */
[----:B--2---:R-:W-:Y:S05]  /*1b030*/  @!P2 BRA `(.L_x_409) ;  /* 0xfffffffc00f0a947 */ /* 0x004fea000383ffff */
[----:B------:R-:W-:Y:S05]  /*1b040*/  BRA `(.L_x_644) ;  /* 0xfffffeb800247947 */ /* 0x000fea000383ffff */
.L_x_429:
        /* <DEDUP_REMOVED lines=8> */
.L_x_646:
[----:B------:R-:W-:Y:S05]  /*1b0d0*/  BSYNC B1 ;  /* 0x0000000000017941 */ /* 0x000fea0003800000 */
.L_x_645:
[----:B------:R-:W-:Y:S01]  /*1b0e0*/  IMAD.MOV.U32 R13, RZ, RZ, R28 ;  /* 0x000000ffff0d7224 */ /* 0x000fe200078e001c */
[----:B------:R-:W-:Y:S01]  /*1b0f0*/  MOV R12, RZ ;  /* 0x000000ff000c7202 */ /* 0x000fe20000000f00 */
[----:B------:R-:W-:Y:S02]  /*1b100*/  IMAD.MOV.U32 R11, RZ, RZ, 0x1e1f ;  /* 0x00001e1fff0b7424 */ /* 0x000fe400078e00ff */
[----:B------:R-:W-:Y:S02]  /*1b110*/  IMAD.MOV.U32 R15, RZ, RZ, -0x1 ;  /* 0xffffffffff0f7424 */ /* 0x000fe400078e00ff */
[----:B------:R-:W-:-:S07]  /*1b120*/  IMAD.MOV.U32 R0, RZ, RZ, R14 ;  /* 0x000000ffff007224 */ /* 0x000fce00078e000e */
[----:B------:R-:W-:Y:S05]  /*1b130*/  WARPSYNC.COLLECTIVE R15, `(.L_x_647) ;  /* 0x000000000f087348 */ /* 0x000fea0003c00000 */
[----:B------:R0:W1:Y:S02]  /*1b140*/  SHFL.IDX P6, R14, R13, R12, R11 ;  /* 0x0000000c0d0e7389 */ /* 0x00006400000c000b */
[----:B01----:R-:W-:Y:S01]  /*1b150*/  ENDCOLLECTIVE ;  /* 0x000000000000791b */ /* 0x003fe20003800000 */
.L_x_647:
[----:B------:R-:W-:Y:S02]  /*1b160*/  IMAD.MOV.U32 R13, RZ, RZ, R31 ;  /* 0x000000ffff0d7224 */ /* 0x000fe400078e001f */
[----:B------:R-:W-:-:S07]  /*1b170*/  IMAD.MOV.U32 R29, RZ, RZ, R14 ;  /* 0x000000ffff1d7224 */ /* 0x000fce00078e000e */
[----:B------:R-:W-:Y:S05]  /*1b180*/  WARPSYNC.COLLECTIVE R15, `(.L_x_648) ;  /* 0x000000000f087348 */ /* 0x000fea0003c00000 */
[----:B------:R0:W1:Y:S02]  /*1b190*/  SHFL.IDX P6, R14, R13, R12, R11 ;  /* 0x0000000c0d0e7389 */ /* 0x00006400000c000b */
[----:B01----:R-:W-:Y:S01]  /*1b1a0*/  ENDCOLLECTIVE ;  /* 0x000000000000791b */ /* 0x003fe20003800000 */
.L_x_648:
[----:B------:R-:W-:Y:S02]  /*1b1b0*/  IMAD.MOV.U32 R13, RZ, RZ, R26 ;  /* 0x000000ffff0d7224 */ /* 0x000fe400078e001a */
[----:B------:R-:W-:-:S07]  /*1b1c0*/  IMAD.MOV.U32 R3, RZ, RZ, R14 ;  /* 0x000000ffff037224 */ /* 0x000fce00078e000e */
[----:B------:R-:W-:Y:S05]  /*1b1d0*/  WARPSYNC.COLLECTIVE R15, `(.L_x_649) ;  /* 0x000000000f087348 */ /* 0x000fea0003c00000 */
[----:B------:R0:W1:Y:S02]  /*1b1e0*/  SHFL.IDX P6, R14, R13, R12, R11 ;  /* 0x0000000c0d0e7389 */ /* 0x00006400000c000b */
[----:B01----:R-:W-:Y:S01]  /*1b1f0*/  ENDCOLLECTIVE ;  /* 0x000000000000791b */ /* 0x003fe20003800000 */
.L_x_649:
[----:B------:R-:W-:Y:S01]  /*1b200*/  IMAD.MOV.U32 R27, RZ, RZ, R14 ;  /* 0x000000ffff1b7224 */ /* 0x000fe200078e000e */
[----:B------:R-:W-:Y:S06]  /*1b210*/  BRA `(.L_x_650) ;  /* 0xfffffec400dc7947 */ /* 0x000fec000383ffff */
.L_x_433:
[----:B-1----:R1:W3:Y:S02]  /*1b220*/  SYNCS.PHASECHK.TRANS64.TRYWAIT P0, [R18+URZ+0x19c00], R37 ;  /* 0x019c0025120075a7 */ /* 0x0022e4000800017f */
[----:B---3--:R-:W-:Y:S05]  /*1b230*/  @!P0 NANOSLEEP.SYNCS 0x989680 ;  /* 0x009896800000895d */ /* 0x008fea0003900000 */
[----:B------:R-:W3:Y:S02]  /*1b240*/  @!P0 SYNCS.PHASECHK.TRANS64 P0, [R18+URZ+0x19c00], R37 ;  /* 0x019c0025120085a7 */ /* 0x000ee4000800007f */
[----:B---3--:R-:W-:Y:S05]  /*1b250*/  @!P0 BRA `(.L_x_433) ;  /* 0xfffffffc00f08947 */ /* 0x008fea000383ffff */
[----:B------:R-:W-:Y:S05]  /*1b260*/  BRA `(.L_x_651) ;  /* 0xfffffec800a87947 */ /* 0x000fea000383ffff */
.L_x_439:
        /* <DEDUP_REMOVED lines=8> */
.L_x_653:
[----:B------:R-:W-:Y:S05]  /*1b2f0*/  BSYNC B1 ;  /* 0x0000000000017941 */ /* 0x000fea0003800000 */
.L_x_652:
        /* <DEDUP_REMOVED lines=8> */
.L_x_654:
[----:B------:R-:W-:Y:S02]  /*1b380*/  IMAD.MOV.U32 R13, RZ, RZ, R31 ;  /* 0x000000ffff0d7224 */ /* 0x000fe400078e001f */
[----:B------:R-:W-:-:S07]  /*1b390*/  IMAD.MOV.U32 R3, RZ, RZ, R14 ;  /* 0x000000ffff037224 */ /* 0x000fce00078e000e */
[----:B------:R-:W-:Y:S05]  /*1b3a0*/  WARPSYNC.COLLECTIVE R15, `(.L_x_655) ;  /* 0x000000000f087348 */ /* 0x000fea0003c00000 */
[----:B------:R0:W1:Y:S02]  /*1b3b0*/  SHFL.IDX P6, R14, R13, R12, R11 ;  /* 0x0000000c0d0e7389 */ /* 0x00006400000c000b */
[----:B01----:R-:W-:Y:S01]  /*1b3c0*/  ENDCOLLECTIVE ;  /* 0x000000000000791b */ /* 0x003fe20003800000 */
.L_x_655:
[----:B------:R-:W-:Y:S02]  /*1b3d0*/  IMAD.MOV.U32 R13, RZ, RZ, R26 ;  /* 0x000000ffff0d7224 */ /* 0x000fe400078e001a */
[----:B------:R-:W-:-:S07]  /*1b3e0*/  IMAD.MOV.U32 R20, RZ, RZ, R14 ;  /* 0x000000ffff147224 */ /* 0x000fce00078e000e */
[----:B------:R-:W-:Y:S05]  /*1b3f0*/  WARPSYNC.COLLECTIVE R15, `(.L_x_656) ;  /* 0x000000000f087348 */ /* 0x000fea0003c00000 */
[----:B------:R0:W1:Y:S02]  /*1b400*/  SHFL.IDX P6, R14, R13, R12, R11 ;  /* 0x0000000c0d0e7389 */ /* 0x00006400000c000b */
[----:B01----:R-:W-:Y:S01]  /*1b410*/  ENDCOLLECTIVE ;  /* 0x000000000000791b */ /* 0x003fe20003800000 */
.L_x_656:
[----:B------:R-:W-:Y:S01]  /*1b420*/  IMAD.MOV.U32 R27, RZ, RZ, R14 ;  /* 0x000000ffff1b7224 */ /* 0x000fe200078e000e */
[----:B------:R-:W-:Y:S06]  /*1b430*/  BRA `(.L_x_657) ;  /* 0xfffffee000247947 */ /* 0x000fec000383ffff */
.L_x_443:
[----:B-1----:R1:W3:Y:S02]  /*1b440*/  SYNCS.PHASECHK.TRANS64.TRYWAIT P0, [R18+URZ+0x19c00], R37 ;  /* 0x019c0025120075a7 */ /* 0x0022e4000800017f */
[----:B---3--:R-:W-:Y:S05]  /*1b450*/  @!P0 NANOSLEEP.SYNCS 0x989680 ;  /* 0x009896800000895d */ /* 0x008fea0003900000 */
[----:B------:R-:W3:Y:S02]  /*1b460*/  @!P0 SYNCS.PHASECHK.TRANS64 P0, [R18+URZ+0x19c00], R37 ;  /* 0x019c0025120085a7 */ /* 0x000ee4000800007f */
[----:B---3--:R-:W-:Y:S05]  /*1b470*/  @!P0 BRA `(.L_x_443) ;  /* 0xfffffffc00f08947 */ /* 0x008fea000383ffff */
[----:B------:R-:W-:Y:S05]  /*1b480*/  BRA `(.L_x_658) ;  /* 0xfffffee000e47947 */ /* 0x000fea000383ffff */
.L_x_449:
[----:B-1----:R1:W3:Y:S02]  /*1b490*/  SYNCS.PHASECHK.TRANS64.TRYWAIT P1, [R3+URZ+0x19c30], R4 ;  /* 0x019c3004030075a7 */ /* 0x0022e4000802017f */
[----:B---3--:R-:W-:Y:S05]  /*1b4a0*/  @!P1 NANOSLEEP.SYNCS 0x989680 ;  /* 0x009896800000995d */ /* 0x008fea0003900000 */
[----:B------:R-:W3:Y:S02]  /*1b4b0*/  @!P1 SYNCS.PHASECHK.TRANS64 P1, [R3+URZ+0x19c30], R4 ;  /* 0x019c3004030095a7 */ /* 0x000ee4000802007f */
[----:B---3--:R-:W-:Y:S05]  /*1b4c0*/  @!P1 BRA `(.L_x_449) ;  /* 0xfffffffc00f09947 */ /* 0x008fea000383ffff */
[----:B------:R-:W-:Y:S05]  /*1b4d0*/  BRA `(.L_x_448) ;  /* 0xffffff04004c7947 */ /* 0x000fea000383ffff */
.L_x_457:
[----:B-1----:R1:W2:Y:S02]  /*1b4e0*/  SYNCS.PHASECHK.TRANS64.TRYWAIT P1, [R0+URZ+0x19c30], R5 ;  /* 0x019c3005000075a7 */ /* 0x0022a4000802017f */
[----:B--2---:R-:W-:Y:S05]  /*1b4f0*/  @!P1 NANOSLEEP.SYNCS 0x989680 ;  /* 0x009896800000995d */ /* 0x004fea0003900000 */
[----:B------:R-:W2:Y:S02]  /*1b500*/  @!P1 SYNCS.PHASECHK.TRANS64 P1, [R0+URZ+0x19c30], R5 ;  /* 0x019c3005000095a7 */ /* 0x000ea4000802007f */
[----:B--2---:R-:W-:Y:S05]  /*1b510*/  @!P1 BRA `(.L_x_457) ;  /* 0xfffffffc00f09947 */ /* 0x004fea000383ffff */
[----:B------:R-:W-:Y:S05]  /*1b520*/  BRA `(.L_x_456) ;  /* 0xffffff2400d07947 */ /* 0x000fea000383ffff */
.L_x_462:
[----:B-1----:R1:W2:Y:S02]  /*1b530*/  SYNCS.PHASECHK.TRANS64.TRYWAIT P1, [R7+URZ+0x19c50], R5 ;  /* 0x019c5005070075a7 */ /* 0x0022a4000802017f */
[----:B--2---:R-:W-:Y:S05]  /*1b540*/  @!P1 NANOSLEEP.SYNCS 0x989680 ;  /* 0x009896800000995d */ /* 0x004fea0003900000 */
[----:B------:R-:W2:Y:S02]  /*1b550*/  @!P1 SYNCS.PHASECHK.TRANS64 P1, [R7+URZ+0x19c50], R5 ;  /* 0x019c5005070095a7 */ /* 0x000ea4000802007f */
[----:B--2---:R-:W-:Y:S05]  /*1b560*/  @!P1 BRA `(.L_x_462) ;  /* 0xfffffffc00f09947 */ /* 0x004fea000383ffff */
[----:B------:R-:W-:Y:S05]  /*1b570*/  BRA `(.L_x_461) ;  /* 0xffffff2800547947 */ /* 0x000fea000383ffff */
.L_x_470:
[----:B-1----:R1:W2:Y:S02]  /*1b580*/  SYNCS.PHASECHK.TRANS64.TRYWAIT P1, [R4+URZ+0x19c50], R7 ;  /* 0x019c5007040075a7 */ /* 0x0022a4000802017f */
[----:B--2---:R-:W-:Y:S05]  /*1b590*/  @!P1 NANOSLEEP.SYNCS 0x989680 ;  /* 0x009896800000995d */ /* 0x004fea0003900000 */
[----:B------:R-:W2:Y:S02]  /*1b5a0*/  @!P1 SYNCS.PHASECHK.TRANS64 P1, [R4+URZ+0x19c50], R7 ;  /* 0x019c5007040095a7 */ /* 0x000ea4000802007f */
[----:B--2---:R-:W-:Y:S05]  /*1b5b0*/  @!P1 BRA `(.L_x_470) ;  /* 0xfffffffc00f09947 */ /* 0x004fea000383ffff */
[----:B------:R-:W-:Y:S05]  /*1b5c0*/  BRA `(.L_x_469) ;  /* 0xffffff4400087947 */ /* 0x000fea000383ffff */
.L_x_501:
[----:B------:R-:W0:Y:S01]  /*1b5d0*/  S2R R6, SR_TID.X ;  /* 0x0000000000067919 */ /* 0x000e220000002100 */
[----:B------:R-:W-:Y:S01]  /*1b5e0*/  BSSY B1, `(.L_x_659) ;  /* 0x000000a000017945 */ /* 0x000fe20003800000 */
[----:B------:R-:W-:Y:S02]  /*1b5f0*/  IMAD.MOV.U32 R12, RZ, RZ, RZ ;  /* 0x000000ffff0c7224 */ /* 0x000fe400078e00ff */
[----:B------:R-:W-:Y:S02]  /*1b600*/  IMAD.MOV.U32 R11, RZ, RZ, 0x1f ;  /* 0x0000001fff0b7424 */ /* 0x000fe400078e00ff */
[----:B------:R-:W-:Y:S01]  /*1b610*/  IMAD.MOV.U32 R15, RZ, RZ, -0x1 ;  /* 0xffffffffff0f7424 */ /* 0x000fe200078e00ff */
[----:B0-----:R-:W-:-:S04]  /*1b620*/  SHF.R.U32.HI R6, RZ, 0x5, R6 ;  /* 0x00000005ff067819 */ /* 0x001fc80000011606 */
[----:B------:R-:W-:-:S05]  /*1b630*/  LOP3.LUT R6, R6, 0x3, RZ, 0xc0, !PT ;  /* 0x0000000306067812 */ /* 0x000fca00078ec0ff */
[----:B------:R-:W-:-:S07]  /*1b640*/  IMAD.MOV.U32 R13, RZ, RZ, R6 ;  /* 0x000000ffff0d7224 */ /* 0x000fce00078e0006 */
[----:B-1----:R-:W-:Y:S05]  /*1b650*/  WARPSYNC.COLLECTIVE R15, `(.L_x_660) ;  /* 0x000000000f087348 */ /* 0x002fea0003c00000 */
[----:B------:R0:W2:Y:S02]  /*1b660*/  SHFL.IDX P6, R14, R13, R12, R11 ;  /* 0x0000000c0d0e7389 */ /* 0x0000a400000c000b */
[----:B012---:R-:W-:Y:S01]  /*1b670*/  ENDCOLLECTIVE ;  /* 0x000000000000791b */ /* 0x007fe20003800000 */
.L_x_660:
[----:B------:R-:W-:Y:S05]  /*1b680*/  BSYNC B1 ;  /* 0x0000000000017941 */ /* 0x000fea0003800000 */
.L_x_659:
[----:B------:R-:W-:Y:S05]  /*1b690*/  BRA `(.L_x_661) ;  /* 0xffffff9800407947 */ /* 0x000fea000383ffff */
.L_x_503:
[----:B------:R-:W-:Y:S01]  /*1b6a0*/  BSSY B1, `(.L_x_662) ;  /* 0x0000006000017945 */ /* 0x000fe20003800000 */
[----:B------:R-:W-:-:S07]  /*1b6b0*/  MOV R15, 0xffffffff ;  /* 0xffffffff000f7802 */ /* 0x000fce0000000f00 */
[----:B01----:R-:W-:Y:S05]  /*1b6c0*/  WARPSYNC.COLLECTIVE R15, `(.L_x_663) ;  /* 0x000000000f0c7348 */ /* 0x003fea0003c00000 */
[----:B------:R-:W-:Y:S02]  /*1b6d0*/  ELECT P6, UR62, PT ;  /* 0x00000000003e782f */ /* 0x000fe400038c0000 */
[----:B------:R-:W-:Y:S01]  /*1b6e0*/  MOV R14, UR62 ;  /* 0x0000003e000e7c02 */ /* 0x000fe20008000f00 */
[----:B01----:R-:W-:Y:S10]  /*1b6f0*/  ENDCOLLECTIVE ;  /* 0x000000000000791b */ /* 0x003ff40003800000 */
.L_x_663:
[----:B------:R-:W-:Y:S05]  /*1b700*/  BSYNC B1 ;  /* 0x0000000000017941 */ /* 0x000fea0003800000 */
.L_x_662:
[----:B------:R-:W-:Y:S05]  /*1b710*/  BRA `(.L_x_502) ;  /* 0xffffff9800387947 */ /* 0x000fea000383ffff */
.L_x_505:
[----:B0-----:R0:W2:Y:S02]  /*1b720*/  SYNCS.PHASECHK.TRANS64.TRYWAIT P0, [R17+URZ+0x19c20], R5 ;  /* 0x019c2005110075a7 */ /* 0x0010a4000800017f */
[----:B--2---:R-:W-:Y:S05]  /*1b730*/  @!P0 NANOSLEEP.SYNCS 0x989680 ;  /* 0x009896800000895d */ /* 0x004fea0003900000 */
[----:B------:R-:W2:Y:S02]  /*1b740*/  @!P0 SYNCS.PHASECHK.TRANS64 P0, [R17+URZ+0x19c20], R5 ;  /* 0x019c2005110085a7 */ /* 0x000ea4000800007f */
[----:B--2---:R-:W-:Y:S05]  /*1b750*/  @!P0 BRA `(.L_x_505) ;  /* 0xfffffffc00f08947 */ /* 0x004fea000383ffff */
[----:B------:R-:W-:Y:S05]  /*1b760*/  BRA `(.L_x_664) ;  /* 0xffffff9800487947 */ /* 0x000fea000383ffff */
.L_x_509:
[----:B--2---:R2:W3:Y:S02]  /*1b770*/  SYNCS.PHASECHK.TRANS64.TRYWAIT P0, [R8+URZ+0x19ca0], R11 ;  /* 0x019ca00b080075a7 */ /* 0x0044e4000800017f */
[----:B---3--:R-:W-:Y:S05]  /*1b780*/  @!P0 NANOSLEEP.SYNCS 0x989680 ;  /* 0x009896800000895d */ /* 0x008fea0003900000 */
[----:B------:R-:W3:Y:S02]  /*1b790*/  @!P0 SYNCS.PHASECHK.TRANS64 P0, [R8+URZ+0x19ca0], R11 ;  /* 0x019ca00b080085a7 */ /* 0x000ee4000800007f */
[----:B---3--:R-:W-:Y:S05]  /*1b7a0*/  @!P0 BRA `(.L_x_509) ;  /* 0xfffffffc00f08947 */ /* 0x008fea000383ffff */
[----:B------:R-:W-:Y:S05]  /*1b7b0*/  BRA `(.L_x_665) ;  /* 0xffffff9800607947 */ /* 0x000fea000383ffff */
.L_x_516:
[----:B0-----:R0:W1:Y:S02]  /*1b7c0*/  SYNCS.PHASECHK.TRANS64.TRYWAIT P0, [R8+URZ+0x19cc0], R11 ;  /* 0x019cc00b080075a7 */ /* 0x001064000800017f */
[----:B-1----:R-:W-:Y:S05]  /*1b7d0*/  @!P0 NANOSLEEP.SYNCS 0x989680 ;  /* 0x009896800000895d */ /* 0x002fea0003900000 */
[----:B------:R-:W1:Y:S02]  /*1b7e0*/  @!P0 SYNCS.PHASECHK.TRANS64 P0, [R8+URZ+0x19cc0], R11 ;  /* 0x019cc00b080085a7 */ /* 0x000e64000800007f */
[----:B-1----:R-:W-:Y:S05]  /*1b7f0*/  @!P0 BRA `(.L_x_516) ;  /* 0xfffffffc00f08947 */ /* 0x002fea000383ffff */
[----:B------:R-:W-:Y:S05]  /*1b800*/  BRA `(.L_x_666) ;  /* 0xffffff9c005c7947 */ /* 0x000fea000383ffff */
.L_x_525:
[----:B0-----:R0:W1:Y:S02]  /*1b810*/  SYNCS.PHASECHK.TRANS64.TRYWAIT P2, [R9+URZ+0x19ca0], R8 ;  /* 0x019ca008090075a7 */ /* 0x001064000804017f */
[----:B-1----:R-:W-:Y:S05]  /*1b820*/  @!P2 NANOSLEEP.SYNCS 0x989680 ;  /* 0x009896800000a95d */ /* 0x002fea0003900000 */
[----:B------:R-:W1:Y:S02]  /*1b830*/  @!P2 SYNCS.PHASECHK.TRANS64 P2, [R9+URZ+0x19ca0], R8 ;  /* 0x019ca0080900a5a7 */ /* 0x000e64000804007f */
[----:B-1----:R-:W-:Y:S05]  /*1b840*/  @!P2 BRA `(.L_x_525) ;  /* 0xfffffffc00f0a947 */ /* 0x002fea000383ffff */
[----:B------:R-:W-:Y:S05]  /*1b850*/  BRA `(.L_x_667) ;  /* 0xffffffa000947947 */ /* 0x000fea000383ffff */
.L_x_532:
[----:B-1----:R1:W2:Y:S02]  /*1b860*/  SYNCS.PHASECHK.TRANS64.TRYWAIT P2, [R9+URZ+0x19cc0], R8 ;  /* 0x019cc008090075a7 */ /* 0x0022a4000804017f */
[----:B--2---:R-:W-:Y:S05]  /*1b870*/  @!P2 NANOSLEEP.SYNCS 0x989680 ;  /* 0x009896800000a95d */ /* 0x004fea0003900000 */
[----:B------:R-:W2:Y:S02]  /*1b880*/  @!P2 SYNCS.PHASECHK.TRANS64 P2, [R9+URZ+0x19cc0], R8 ;  /* 0x019cc0080900a5a7 */ /* 0x000ea4000804007f */
[----:B--2---:R-:W-:Y:S05]  /*1b890*/  @!P2 BRA `(.L_x_532) ;  /* 0xfffffffc00f0a947 */ /* 0x004fea000383ffff */
[----:B------:R-:W-:Y:S05]  /*1b8a0*/  BRA `(.L_x_668) ;  /* 0xffffffa4008c7947 */ /* 0x000fea000383ffff */
.L_x_551:
[----:B0-----:R-:W0:Y:S01]  /*1b8b0*/  S2R R10, SR_TID.X ;  /* 0x00000000000a7919 */ /* 0x001e220000002100 */
[----:B------:R-:W-:Y:S01]  /*1b8c0*/  BSSY B0, `(.L_x_669) ;  /* 0x000000a000007945 */ /* 0x000fe20003800000 */
        /* <DEDUP_REMOVED lines=9> */
.L_x_670:
[----:B------:R-:W-:Y:S05]  /*1b960*/  BSYNC B0 ;  /* 0x0000000000007941 */ /* 0x000fea0003800000 */
.L_x_669:
[----:B------:R-:W-:Y:S05]  /*1b970*/  BRA `(.L_x_671) ;  /* 0xffffffb400bc7947 */ /* 0x000fea000383ffff */
.L_x_554:
[----:B-1----:R-:W2:Y:S02]  /*1b980*/  LDL R0, [R1+0x20] ;  /* 0x0000200001007983 */ /* 0x002ea40000100800 */
[----:B--2---:R1:W2:Y:S02]  /*1b990*/  SYNCS.PHASECHK.TRANS64.TRYWAIT P0, [R4+URZ+0x19c80], R0 ;  /* 0x019c8000040075a7 */ /* 0x0042a4000800017f */
[----:B--2---:R-:W-:Y:S05]  /*1b9a0*/  @!P0 NANOSLEEP.SYNCS 0x989680 ;  /* 0x009896800000895d */ /* 0x004fea0003900000 */
[----:B------:R-:W2:Y:S02]  /*1b9b0*/  @!P0 SYNCS.PHASECHK.TRANS64 P0, [R4+URZ+0x19c80], R0 ;  /* 0x019c8000040085a7 */ /* 0x000ea4000800007f */
[----:B--2---:R-:W-:Y:S05]  /*1b9c0*/  @!P0 BRA `(.L_x_554) ;  /* 0xfffffffc00ec8947 */ /* 0x004fea000383ffff */
[----:B------:R-:W-:Y:S05]  /*1b9d0*/  BRA `(.L_x_672) ;  /* 0xffffffb400cc7947 */ /* 0x000fea000383ffff */
.L_x_555:
        /* <DEDUP_REMOVED lines=8> */
.L_x_674:
[----:B------:R-:W-:Y:S05]  /*1ba60*/  BSYNC B0 ;  /* 0x0000000000007941 */ /* 0x000fea0003800000 */
.L_x_673:
        /* <DEDUP_REMOVED lines=8> */
.L_x_675:
[----:B------:R-:W0:Y:S01]  /*1baf0*/  LDC R11, c[0x0][0x2f4] ;  /* 0x0000bd00ff0b7b82 */ /* 0x000e220000000800 */
[C---:B------:R-:W-:Y:S01]  /*1bb00*/  LOP3.LUT R12, R29.reuse, 0x20, RZ, 0xfc, !PT ;  /* 0x000000201d0c7812 */ /* 0x040fe200078efcff */
[----:B------:R-:W-:Y:S01]  /*1bb10*/  IMAD.MOV.U32 R13, RZ, RZ, R9 ;  /* 0x000000ffff0d7224 */ /* 0x000fe200078e0009 */
[----:B------:R-:W-:Y:S01]  /*1bb20*/  LOP3.LUT R15, R29, 0x40, RZ, 0xfc, !PT ;  /* 0x000000401d0f7812 */ /* 0x000fe200078efcff */
[----:B------:R-:W-:-:S05]  /*1bb30*/  IMAD.MOV.U32 R6, RZ, RZ, R14 ;  /* 0x000000ffff067224 */ /* 0x000fca00078e000e */
[----:B------:R-:W-:-:S05]  /*1bb40*/  IADD3 R6, P0, R29, R6, RZ ;  /* 0x000000061d067210 */ /* 0x000fca0007f1e0ff */
[----:B------:R-:W-:Y:S02]  /*1bb50*/  IMAD.X R7, RZ, RZ, R0, P0 ;  /* 0x000000ffff077224 */ /* 0x000fe400000e0600 */
[----:B------:R-:W-:Y:S01]  /*1bb60*/  IMAD.IADD R0, R17, 0x1, R10 ;  /* 0x0000000111007824 */ /* 0x000fe200078e020a */
[-C--:B0-----:R-:W-:Y:S02]  /*1bb70*/  ISETP.GE.AND P4, PT, R29, R11.reuse, PT ;  /* 0x0000000b1d00720c */ /* 0x081fe40003f86270 */
[----:B------:R-:W-:Y:S01]  /*1bb80*/  ISETP.GE.AND P2, PT, R12, R11, PT ;  /* 0x0000000b0c00720c */ /* 0x000fe20003f46270 */
[----:B------:R-:W-:Y:S01]  /*1bb90*/  IMAD.MOV.U32 R12, RZ, RZ, 0x1 ;  /* 0x00000001ff0c7424 */ /* 0x000fe200078e00ff */
[----:B------:R-:W-:-:S13]  /*1bba0*/  ISETP.LT.OR P0, PT, R2, 0x1, P4 ;  /* 0x000000010200780c */ /* 0x000fda0002701670 */
[----:B------:R-:W-:Y:S01]  /*1bbb0*/  @!PT LDS RZ, [RZ] ;  /* 0x00000000fffff984 */ /* 0x000fe20000000800 */
[----:B------:R-:W-:Y:S01]  /*1bbc0*/  @!PT LDS RZ, [RZ] ;  /* 0x00000000fffff984 */ /* 0x000fe20000000800 */
[----:B------:R-:W-:Y:S01]  /*1bbd0*/  @!PT LDS RZ, [RZ] ;  /* 0x00000000fffff984 */ /* 0x000fe20000000800 */
[----:B------:R0:W-:Y:S01]  /*1bbe0*/  LDGSTS.E.BYPASS.LTC128B.128 [R0+0x9000], desc[UR40][R6.64], !P0 ;  /* 0x0900000006007fae */ /* 0x0001e2000c101d68 */
[----:B------:R-:W-:-:S13]  /*1bbf0*/  ISETP.LT.OR P0, PT, R2, 0x1, P2 ;  /* 0x000000010200780c */ /* 0x000fda0001701670 */
[----:B------:R0:W-:Y:S01]  /*1bc00*/  LDGSTS.E.BYPASS.LTC128B.128 [R0+0xa000], desc[UR40][R6.64+0x20], !P0 ;  /* 0x0a00002006007fae */ /* 0x0001e2000c101d68 */
[----:B------:R-:W-:Y:S01]  /*1bc10*/  ISETP.GE.AND P0, PT, R15, R11, PT ;  /* 0x0000000b0f00720c */ /* 0x000fe20003f06270 */
[----:B------:R-:W-:Y:S02]  /*1bc20*/  IMAD.MOV.U32 R11, RZ, RZ, 0x1e1f ;  /* 0x00001e1fff0b7424 */ /* 0x000fe400078e00ff */
[----:B------:R-:W-:Y:S01]  /*1bc30*/  IMAD.MOV.U32 R15, RZ, RZ, -0x1 ;  /* 0xffffffffff0f7424 */ /* 0x000fe200078e00ff */
[----:B------:R-:W-:-:S13]  /*1bc40*/  ISETP.LT.OR P3, PT, R2, 0x1, P0 ;  /* 0x000000010200780c */ /* 0x000fda0000761670 */
[----:B0-----:R-:W-:Y:S05]  /*1bc50*/  WARPSYNC.COLLECTIVE R15, `(.L_x_676) ;  /* 0x000000000f087348 */ /* 0x001fea0003c00000 */
[----:B------:R1:W2:Y:S02]  /*1bc60*/  SHFL.IDX P6, R14, R13, R12, R11 ;  /* 0x0000000c0d0e7389 */ /* 0x0002a400000c000b */
[----:B012---:R-:W-:Y:S01]  /*1bc70*/  ENDCOLLECTIVE ;  /* 0x000000000000791b */ /* 0x007fe20003800000 */
.L_x_676:
[----:B------:R-:W-:Y:S01]  /*1bc80*/  @!PT LDS RZ, [RZ] ;  /* 0x00000000fffff984 */ /* 0x000fe20000000800 */
[----:B------:R-:W-:Y:S01]  /*1bc90*/  @!PT LDS RZ, [RZ] ;  /* 0x00000000fffff984 */ /* 0x000fe20000000800 */
[----:B------:R-:W-:Y:S01]  /*1bca0*/  @!PT LDS RZ, [RZ] ;  /* 0x00000000fffff984 */ /* 0x000fe20000000800 */
[----:B------:R0:W-:Y:S01]  /*1bcb0*/  LDGSTS.E.BYPASS.LTC128B.128 [R0+0xb000], desc[UR40][R6.64+0x40], !P3 ;  /* 0x0b00004006007fae */ /* 0x0001e2000d901d68 */
[----:B------:R-:W-:Y:S01]  /*1bcc0*/  ISETP.GE.AND P3, PT, R2, 0x41, PT ;  /* 0x000000410200780c */ /* 0x000fe20003f66270 */
[----:B------:R-:W-:Y:S02]  /*1bcd0*/  IMAD.MOV.U32 R13, RZ, RZ, R8 ;  /* 0x000000ffff0d7224 */ /* 0x000fe400078e0008 */
[----:B------:R-:W-:-:S10]  /*1bce0*/  IMAD.MOV.U32 R9, RZ, RZ, R14 ;  /* 0x000000ffff097224 */ /* 0x000fd400078e000e */
[----:B0-----:R-:W-:Y:S05]  /*1bcf0*/  WARPSYNC.COLLECTIVE R15, `(.L_x_677) ;  /* 0x000000000f087348 */ /* 0x001fea0003c00000 */
[----:B------:R1:W2:Y:S02]  /*1bd00*/  SHFL.IDX P6, R14, R13, R12, R11 ;  /* 0x0000000c0d0e7389 */ /* 0x0002a400000c000b */
[----:B012---:R-:W-:Y:S01]  /*1bd10*/  ENDCOLLECTIVE ;  /* 0x000000000000791b */ /* 0x007fe20003800000 */
.L_x_677:
[----:B------:R-:W-:Y:S01]  /*1bd20*/  IMAD.MOV.U32 R6, RZ, RZ, R14 ;  /* 0x000000ffff067224 */ /* 0x000fe200078e000e */
[----:B------:R-:W-:Y:S06]  /*1bd30*/  BRA `(.L_x_678) ;  /* 0xffffffb400a07947 */ /* 0x000fec000383ffff */
.L_x_560:
[----:B---3--:R-:W3:Y:S02]  /*1bd40*/  LDL R2, [R1+0x20] ;  /* 0x0000200001027983 */ /* 0x008ee40000100800 */
[----:B---3--:R3:W4:Y:S02]  /*1bd50*/  SYNCS.PHASECHK.TRANS64.TRYWAIT P0, [R4+URZ+0x19c40], R2 ;  /* 0x019c4002040075a7 */ /* 0x008724000800017f */
[----:B----4-:R-:W-:Y:S05]  /*1bd60*/  @!P0 NANOSLEEP.SYNCS 0x989680 ;  /* 0x009896800000895d */ /* 0x010fea0003900000 */
[----:B------:R-:W4:Y:S02]  /*1bd70*/  @!P0 SYNCS.PHASECHK.TRANS64 P0, [R4+URZ+0x19c40], R2 ;  /* 0x019c4002040085a7 */ /* 0x000f24000800007f */
[----:B----4-:R-:W-:Y:S05]  /*1bd80*/  @!P0 BRA `(.L_x_560) ;  /* 0xfffffffc00ec8947 */ /* 0x010fea000383ffff */
[----:B------:R-:W-:Y:S05]  /*1bd90*/  BRA `(.L_x_679) ;  /* 0xffffffb800047947 */ /* 0x000fea000383ffff */
.L_x_561:
[----:B------:R-:W-:Y:S01]  /*1bda0*/  BSSY B0, `(.L_x_680) ;  /* 0x0000008000007945 */ /* 0x000fe20003800000 */
[----:B------:R-:W-:Y:S01]  /*1bdb0*/  IMAD.MOV.U32 R13, RZ, RZ, R6 ;  /* 0x000000ffff0d7224 */ /* 0x000fe200078e0006 */
[----:B------:R-:W-:Y:S01]  /*1bdc0*/  MOV R11, 0x1e1f ;  /* 0x00001e1f000b7802 */ /* 0x000fe20000000f00 */
[----:B------:R-:W-:Y:S02]  /*1bdd0*/  IMAD.MOV.U32 R12, RZ, RZ, RZ ;  /* 0x000000ffff0c7224 */ /* 0x000fe400078e00ff */
[----:B------:R-:W-:-:S07]  /*1bde0*/  IMAD.MOV.U32 R15, RZ, RZ, -0x1 ;  /* 0xffffffffff0f7424 */ /* 0x000fce00078e00ff */
[----:B--2---:R-:W-:Y:S05]  /*1bdf0*/  WARPSYNC.COLLECTIVE R15, `(.L_x_681) ;  /* 0x000000000f087348 */ /* 0x004fea0003c00000 */
[----:B------:R0:W1:Y:S02]  /*1be00*/  SHFL.IDX P6, R14, R13, R12, R11 ;  /* 0x0000000c0d0e7389 */ /* 0x00006400000c000b */
[----:B012---:R-:W-:Y:S01]  /*1be10*/  ENDCOLLECTIVE ;  /* 0x000000000000791b */ /* 0x007fe20003800000 */
.L_x_681:
[----:B------:R-:W-:Y:S05]  /*1be20*/  BSYNC B0 ;  /* 0x0000000000007941 */ /* 0x000fea0003800000 */
.L_x_680:
        /* <DEDUP_REMOVED lines=8> */
.L_x_682:
[----:B------:R-:W-:Y:S02]  /*1beb0*/  IMAD.MOV.U32 R13, RZ, RZ, R6 ;  /* 0x000000ffff0d7224 */ /* 0x000fe400078e0006 */
[----:B------:R-:W-:Y:S02]  /*1bec0*/  IMAD.MOV.U32 R12, RZ, RZ, 0x1 ;  /* 0x00000001ff0c7424 */ /* 0x000fe400078e00ff */
[----:B------:R-:W-:-:S07]  /*1bed0*/  IMAD.MOV.U32 R3, RZ, RZ, R14 ;  /* 0x000000ffff037224 */ /* 0x000fce00078e000e */
[----:B------:R-:W-:Y:S05]  /*1bee0*/  WARPSYNC.COLLECTIVE R15, `(.L_x_683) ;  /* 0x000000000f087348 */ /* 0x000fea0003c00000 */
[----:B------:R0:W1:Y:S02]  /*1bef0*/  SHFL.IDX P6, R14, R13, R12, R11 ;  /* 0x0000000c0d0e7389 */ /* 0x00006400000c000b */
[----:B01----:R-:W-:Y:S01]  /*1bf00*/  ENDCOLLECTIVE ;  /* 0x000000000000791b */ /* 0x003fe20003800000 */
.L_x_683:
        /* <DEDUP_REMOVED lines=10> */
.L_x_684:
        /* <DEDUP_REMOVED lines=8> */
.L_x_566:
[----:B------:R-:W-:Y:S02]  /*1c030*/  IMAD.MOV.U32 R13, RZ, RZ, R4 ;  /* 0x000000ffff0d7224 */ /* 0x000fe400078e0004 */
[----:B------:R-:W-:Y:S02]  /*1c040*/  IMAD.MOV.U32 R12, RZ, RZ, RZ ;  /* 0x000000ffff0c7224 */ /* 0x000fe400078e00ff */
[----:B------:R-:W-:Y:S02]  /*1c050*/  IMAD.MOV.U32 R11, RZ, RZ, 0x1e1f ;  /* 0x00001e1fff0b7424 */ /* 0x000fe400078e00ff */
[----:B------:R-:W-:Y:S02]  /*1c060*/  IMAD.MOV.U32 R15, RZ, RZ, -0x1 ;  /* 0xffffffffff0f7424 */ /* 0x000fe400078e00ff */
[----:B-----5:R-:W-:Y:S02]  /*1c070*/  IMAD R0, R20, R9, RZ ;  /* 0x0000000914007224 */ /* 0x020fe400078e02ff */
[----:B------:R-:W-:-:S07]  /*1c080*/  IMAD R25, R25, 0xc0, R18 ;  /* 0x000000c019197824 */ /* 0x000fce00078e0212 */
[----:B------:R-:W-:Y:S05]  /*1c090*/  WARPSYNC.COLLECTIVE R15, `(.L_x_686) ;  /* 0x000000000f087348 */ /* 0x000fea0003c00000 */
[----:B------:R0:W1:Y:S02]  /*1c0a0*/  SHFL.IDX P6, R14, R13, R12, R11 ;  /* 0x0000000c0d0e7389 */ /* 0x00006400000c000b */
[----:B01----:R-:W-:Y:S01]  /*1c0b0*/  ENDCOLLECTIVE ;  /* 0x000000000000791b */ /* 0x003fe20003800000 */
.L_x_686:
[----:B------:R-:W-:Y:S01]  /*1c0c0*/  ISETP.GE.AND P2, PT, R25, R0, PT ;  /* 0x000000001900720c */ /* 0x000fe20003f46270 */
[----:B------:R-:W-:Y:S02]  /*1c0d0*/  IMAD.MOV.U32 R13, RZ, RZ, R6 ;  /* 0x000000ffff0d7224 */ /* 0x000fe400078e0006 */
[----:B------:R-:W-:-:S10]  /*1c0e0*/  IMAD.MOV.U32 R2, RZ, RZ, R14 ;  /* 0x000000ffff027224 */ /* 0x000fd400078e000e */
[----:B------:R-:W-:Y:S05]  /*1c0f0*/  WARPSYNC.COLLECTIVE R15, `(.L_x_687) ;  /* 0x000000000f087348 */ /* 0x000fea0003c00000 */
[----:B------:R0:W1:Y:S02]  /*1c100*/  SHFL.IDX P6, R14, R13, R12, R11 ;  /* 0x0000000c0d0e7389 */ /* 0x00006400000c000b */
[----:B01----:R-:W-:Y:S01]  /*1c110*/  ENDCOLLECTIVE ;  /* 0x000000000000791b */ /* 0x003fe20003800000 */
.L_x_687:
[----:B------:R-:W-:Y:S02]  /*1c120*/  IMAD.MOV.U32 R13, RZ, RZ, R4 ;  /* 0x000000ffff0d7224 */ /* 0x000fe400078e0004 */
[----:B------:R-:W-:Y:S02]  /*1c130*/  IMAD.MOV.U32 R12, RZ, RZ, 0x1 ;  /* 0x00000001ff0c7424 */ /* 0x000fe400078e00ff */
[----:B------:R-:W-:-:S07]  /*1c140*/  IMAD.MOV.U32 R3, RZ, RZ, R14 ;  /* 0x000000ffff037224 */ /* 0x000fce00078e000e */
[----:B------:R-:W-:Y:S05]  /*1c150*/  WARPSYNC.COLLECTIVE R15, `(.L_x_688) ;  /* 0x000000000f087348 */ /* 0x000fea0003c00000 */
[----:B------:R0:W1:Y:S02]  /*1c160*/  SHFL.IDX P6, R14, R13, R12, R11 ;  /* 0x0000000c0d0e7389 */ /* 0x00006400000c000b */
[----:B01----:R-:W-:Y:S01]  /*1c170*/  ENDCOLLECTIVE ;  /* 0x000000000000791b */ /* 0x003fe20003800000 */
.L_x_688:
        /* <DEDUP_REMOVED lines=10> */
.L_x_689:
[----:B------:R-:W-:Y:S01]  /*1c220*/  @!PT LDS RZ, [RZ] ;  /* 0x00000000fffff984 */ /* 0x000fe20000000800 */
[----:B------:R-:W-:Y:S01]  /*1c230*/  @!PT LDS RZ, [RZ] ;  /* 0x00000000fffff984 */ /* 0x000fe20000000800 */
[----:B------:R-:W-:Y:S01]  /*1c240*/  @!PT LDS RZ, [RZ] ;  /* 0x00000000fffff984 */ /* 0x000fe20000000800 */
[----:B------:R-:W-:Y:S04]  /*1c250*/  @!P2 LDGSTS.E.BYPASS.LTC128B.128 [R10+0xf000], desc[UR40][R2.64], !P3 ;  /* 0x0f000000020aafae */ /* 0x000fe8000d901d68 */
[----:B------:R-:W-:Y:S04]  /*1c260*/  @!P2 LDGSTS.E.BYPASS.LTC128B.128 [R10+0x10800], desc[UR40][R2.64+0x20], !P0 ;  /* 0x10800020020aafae */ /* 0x000fe8000c101d68 */
[----:B------:R0:W-:Y:S01]  /*1c270*/  @!P2 LDGSTS.E.BYPASS.LTC128B.128 [R10+0x12000], desc[UR40][R2.64+0x40], !P1 ;  /* 0x12000040020aafae */ /* 0x0001e2000c901d68 */
[----:B------:R-:W-:Y:S02]  /*1c280*/  IMAD.MOV.U32 R13, RZ, RZ, R5 ;  /* 0x000000ffff0d7224 */ /* 0x000fe400078e0005 */
[----:B------:R-:W-:-:S02]  /*1c290*/  IMAD.MOV.U32 R12, RZ, RZ, RZ ;  /* 0x000000ffff0c7224 */ /* 0x000fc400078e00ff */
[----:B0-----:R-:W-:Y:S01]  /*1c2a0*/  VIADD R3, R25, 0x40 ;  /* 0x0000004019037836 */ /* 0x001fe20000000000 */
[----:B------:R-:W-:-:S07]  /*1c2b0*/  MOV R6, R14 ;  /* 0x0000000e00067202 */ /* 0x000fce0000000f00 */
[----:B------:R-:W-:Y:S05]  /*1c2c0*/  WARPSYNC.COLLECTIVE R15, `(.L_x_690) ;  /* 0x000000000f087348 */ /* 0x000fea0003c00000 */
[----:B------:R0:W1:Y:S02]  /*1c2d0*/  SHFL.IDX P6, R14, R13, R12, R11 ;  /* 0x0000000c0d0e7389 */ /* 0x00006400000c000b */
[----:B01----:R-:W-:Y:S01]  /*1c2e0*/  ENDCOLLECTIVE ;  /* 0x000000000000791b */ /* 0x003fe20003800000 */
.L_x_690:
[----:B------:R-:W-:Y:S01]  /*1c2f0*/  ISETP.GE.AND P2, PT, R3, R0, PT ;  /* 0x000000000300720c */ /* 0x000fe20003f46270 */
[----:B------:R-:W-:-:S12]  /*1c300*/  IMAD.MOV.U32 R13, RZ, RZ, R7 ;  /* 0x000000ffff0d7224 */ /* 0x000fd800078e0007 */
[----:B------:R-:W-:-:S05]  /*1c310*/  @!P2 IADD3 R2, P4, R29, R6, RZ ;  /* 0x000000061d02a210 */ /* 0x000fca0007f9e0ff */
[----:B------:R-:W-:-:S05]  /*1c320*/  @!P2 IMAD.X R3, RZ, RZ, R4, P4 ;  /* 0x000000ffff03a224 */ /* 0x000fca00020e0604 */
[----:B------:R-:W-:Y:S01]  /*1c330*/  @!PT LDS RZ, [RZ] ;  /* 0x00000000fffff984 */ /* 0x000fe20000000800 */
[----:B------:R-:W-:Y:S01]  /*1c340*/  @!PT LDS RZ, [RZ] ;  /* 0x00000000fffff984 */ /* 0x000fe20000000800 */
[----:B------:R-:W-:Y:S01]  /*1c350*/  @!PT LDS RZ, [RZ] ;  /* 0x00000000fffff984 */ /* 0x000fe20000000800 */
[----:B------:R-:W-:Y:S04]  /*1c360*/  @!P2 LDGSTS.E.BYPASS.LTC128B.128 [R10+0xf800], desc[UR40][R2.64], !P3 ;  /* 0x0f800000020aafae */ /* 0x000fe8000d901d68 */
[----:B------:R-:W-:Y:S04]  /*1c370*/  @!P2 LDGSTS.E.BYPASS.LTC128B.128 [R10+0x11000], desc[UR40][R2.64+0x20], !P0 ;  /* 0x11000020020aafae */ /* 0x000fe8000c101d68 */
[----:B------:R0:W-:Y:S02]  /*1c380*/  @!P2 LDGSTS.E.BYPASS.LTC128B.128 [R10+0x12800], desc[UR40][R2.64+0x40], !P1 ;  /* 0x12800040020aafae */ /* 0x0001e4000c901d68 */
[----:B0-----:R-:W-:-:S07]  /*1c390*/  IMAD.MOV.U32 R3, RZ, RZ, R14 ;  /* 0x000000ffff037224 */ /* 0x001fce00078e000e */
[----:B------:R-:W-:Y:S05]  /*1c3a0*/  WARPSYNC.COLLECTIVE R15, `(.L_x_691) ;  /* 0x000000000f087348 */ /* 0x000fea0003c00000 */
[----:B------:R0:W1:Y:S02]  /*1c3b0*/  SHFL.IDX P6, R14, R13, R12, R11 ;  /* 0x0000000c0d0e7389 */ /* 0x00006400000c000b */
[----:B01----:R-:W-:Y:S01]  /*1c3c0*/  ENDCOLLECTIVE ;  /* 0x000000000000791b */ /* 0x003fe20003800000 */
.L_x_691:
[----:B------:R-:W-:Y:S01]  /*1c3d0*/  IMAD.MOV.U32 R2, RZ, RZ, R14 ;  /* 0x000000ffff027224 */ /* 0x000fe200078e000e */
[----:B------:R-:W-:Y:S06]  /*1c3e0*/  BRA `(.L_x_692) ;  /* 0xffffffbc008c7947 */ /* 0x000fec000383ffff */
.L_x_571:
[----:B--2---:R2:W3:Y:S02]  /*1c3f0*/  SYNCS.PHASECHK.TRANS64.TRYWAIT P0, [R17+URZ+0x19c20], R0 ;  /* 0x019c2000110075a7 */ /* 0x0044e4000800017f */
[----:B---3--:R-:W-:Y:S05]  /*1c400*/  @!P0 NANOSLEEP.SYNCS 0x989680 ;  /* 0x009896800000895d */ /* 0x008fea0003900000 */
[----:B------:R-:W3:Y:S02]  /*1c410*/  @!P0 SYNCS.PHASECHK.TRANS64 P0, [R17+URZ+0x19c20], R0 ;  /* 0x019c2000110085a7 */ /* 0x000ee4000800007f */
[----:B---3--:R-:W-:Y:S05]  /*1c420*/  @!P0 BRA `(.L_x_571) ;  /* 0xfffffffc00f08947 */ /* 0x008fea000383ffff */
[----:B------:R-:W-:Y:S05]  /*1c430*/  BRA `(.L_x_693) ;  /* 0xffffffbc00fc7947 */ /* 0x000fea000383ffff */
.L_x_575:
[----:B0-----:R0:W1:Y:S02]  /*1c440*/  SYNCS.PHASECHK.TRANS64.TRYWAIT P0, [R0+URZ+0x19c80], R10 ;  /* 0x019c800a000075a7 */ /* 0x001064000800017f */
[----:B-1----:R-:W-:Y:S05]  /*1c450*/  @!P0 NANOSLEEP.SYNCS 0x989680 ;  /* 0x009896800000895d */ /* 0x002fea0003900000 */
[----:B------:R-:W1:Y:S02]  /*1c460*/  @!P0 SYNCS.PHASECHK.TRANS64 P0, [R0+URZ+0x19c80], R10 ;  /* 0x019c800a000085a7 */ /* 0x000e64000800007f */
[----:B-1----:R-:W-:Y:S05]  /*1c470*/  @!P0 BRA `(.L_x_575) ;  /* 0xfffffffc00f08947 */ /* 0x002fea000383ffff */
[----:B------:R-:W-:Y:S05]  /*1c480*/  BRA `(.L_x_694) ;  /* 0xffffffc000cc7947 */ /* 0x000fea000383ffff */
.L_x_576:
        /* <DEDUP_REMOVED lines=8> */
.L_x_696:
[----:B------:R-:W-:Y:S05]  /*1c510*/  BSYNC B0 ;  /* 0x0000000000007941 */ /* 0x000fea0003800000 */
.L_x_695:
        /* <DEDUP_REMOVED lines=9> */
.L_x_697:
[----:B------:R-:W-:Y:S02]  /*1c5b0*/  IMAD.MOV.U32 R13, RZ, RZ, R21 ;  /* 0x000000ffff0d7224 */ /* 0x000fe400078e0015 */
[----:B------:R-:W-:Y:S02]  /*1c5c0*/  IMAD.MOV.U32 R12, RZ, RZ, 0x1 ;  /* 0x00000001ff0c7424 */ /* 0x000fe400078e00ff */
[----:B------:R-:W-:-:S07]  /*1c5d0*/  IMAD.MOV.U32 R2, RZ, RZ, R14 ;  /* 0x000000ffff027224 */ /* 0x000fce00078e000e */
[----:B------:R-:W-:Y:S05]  /*1c5e0*/  WARPSYNC.COLLECTIVE R15, `(.L_x_698) ;  /* 0x000000000f087348 */ /* 0x000fea0003c00000 */
[----:B------:R0:W1:Y:S02]  /*1c5f0*/  SHFL.IDX P6, R14, R13, R12, R11 ;  /* 0x0000000c0d0e7389 */ /* 0x00006400000c000b */
[----:B01----:R-:W-:Y:S01]  /*1c600*/  ENDCOLLECTIVE ;  /* 0x000000000000791b */ /* 0x003fe20003800000 */
.L_x_698:
        /* <DEDUP_REMOVED lines=13> */
.L_x_699:
[----:B------:R-:W-:Y:S01]  /*1c6e0*/  IMAD.MOV.U32 R2, RZ, RZ, R14 ;  /* 0x000000ffff027224 */ /* 0x000fe200078e000e */
[----:B------:R-:W-:Y:S06]  /*1c6f0*/  BRA `(.L_x_700) ;  /* 0xffffffc000c47947 */ /* 0x000fec000383ffff */
.L_x_581:
[----:B---3--:R3:W4:Y:S02]  /*1c700*/  SYNCS.PHASECHK.TRANS64.TRYWAIT P0, [R0+URZ+0x19c40], R10 ;  /* 0x019c400a000075a7 */ /* 0x008724000800017f */
[----:B----4-:R-:W-:Y:S05]  /*1c710*/  @!P0 NANOSLEEP.SYNCS 0x989680 ;  /* 0x009896800000895d */ /* 0x010fea0003900000 */
[----:B------:R-:W4:Y:S02]  /*1c720*/  @!P0 SYNCS.PHASECHK.TRANS64 P0, [R0+URZ+0x19c40], R10 ;  /* 0x019c400a000085a7 */ /* 0x000f24000800007f */
[----:B----4-:R-:W-:Y:S05]  /*1c730*/  @!P0 BRA `(.L_x_581) ;  /* 0xfffffffc00f08947 */ /* 0x010fea000383ffff */
[----:B------:R-:W-:Y:S05]  /*1c740*/  BRA `(.L_x_701) ;  /* 0xffffffc4001c7947 */ /* 0x000fea000383ffff */
.L_x_582:
[----:B------:R-:W-:Y:S01]  /*1c750*/  BSSY B0, `(.L_x_702) ;  /* 0x0000008000007945 */ /* 0x000fe20003800000 */
[----:B------:R-:W-:Y:S01]  /*1c760*/  IMAD.MOV.U32 R13, RZ, RZ, R8 ;  /* 0x000000ffff0d7224 */ /* 0x000fe200078e0008 */
[----:B------:R-:W-:Y:S01]  /*1c770*/  MOV R12, RZ ;  /* 0x000000ff000c7202 */ /* 0x000fe20000000f00 */
[----:B------:R-:W-:Y:S02]  /*1c780*/  IMAD.MOV.U32 R11, RZ, RZ, 0x1e1f ;  /* 0x00001e1fff0b7424 */ /* 0x000fe400078e00ff */
[----:B------:R-:W-:-:S07]  /*1c790*/  IMAD.MOV.U32 R15, RZ, RZ, -0x1 ;  /* 0xffffffffff0f7424 */ /* 0x000fce00078e00ff */
[----:B0123--:R-:W-:Y:S05]  /*1c7a0*/  WARPSYNC.COLLECTIVE R15, `(.L_x_703) ;  /* 0x000000000f087348 */ /* 0x00ffea0003c00000 */
[----:B------:R4:W0:Y:S02]  /*1c7b0*/  SHFL.IDX P6, R14, R13, R12, R11 ;  /* 0x0000000c0d0e7389 */ /* 0x00082400000c000b */
[----:B01234-:R-:W-:Y:S01]  /*1c7c0*/  ENDCOLLECTIVE ;  /* 0x000000000000791b */ /* 0x01ffe20003800000 */
.L_x_703:
[----:B------:R-:W-:Y:S05]  /*1c7d0*/  BSYNC B0 ;  /* 0x0000000000007941 */ /* 0x000fea0003800000 */
.L_x_702:
        /* <DEDUP_REMOVED lines=8> */
.L_x_704:
[----:B------:R-:W-:Y:S02]  /*1c860*/  IMAD.MOV.U32 R13, RZ, RZ, R8 ;  /* 0x000000ffff0d7224 */ /* 0x000fe400078e0008 */
[----:B------:R-:W-:Y:S02]  /*1c870*/  IMAD.MOV.U32 R12, RZ, RZ, 0x1 ;  /* 0x00000001ff0c7424 */ /* 0x000fe400078e00ff */
[----:B------:R-:W-:-:S07]  /*1c880*/  IMAD.MOV.U32 R2, RZ, RZ, R14 ;  /* 0x000000ffff027224 */ /* 0x000fce00078e000e */
[----:B------:R-:W-:Y:S05]  /*1c890*/  WARPSYNC.COLLECTIVE R15, `(.L_x_705) ;  /* 0x000000000f087348 */ /* 0x000fea0003c00000 */
[----:B------:R0:W1:Y:S02]  /*1c8a0*/  SHFL.IDX P6, R14, R13, R12, R11 ;  /* 0x0000000c0d0e7389 */ /* 0x00006400000c000b */
[----:B01----:R-:W-:Y:S01]  /*1c8b0*/  ENDCOLLECTIVE ;  /* 0x000000000000791b */ /* 0x003fe20003800000 */
.L_x_705:
        /* <DEDUP_REMOVED lines=13> */
.L_x_706:
[----:B------:R-:W-:Y:S01]  /*1c990*/  IMAD.MOV.U32 R2, RZ, RZ, R14 ;  /* 0x000000ffff027224 */ /* 0x000fe200078e000e */
[----:B------:R-:W-:Y:S06]  /*1c9a0*/  BRA `(.L_x_707) ;  /* 0xffffffc4000c7947 */ /* 0x000fec000383ffff */
.L_x_587:
[----:B0-----:R0:W2:Y:S02]  /*1c9b0*/  SYNCS.PHASECHK.TRANS64.TRYWAIT P2, [R2+URZ+0x19c70], R0 ;  /* 0x019c7000020075a7 */ /* 0x0010a4000804017f */
[----:B--2---:R-:W-:Y:S05]  /*1c9c0*/  @!P2 NANOSLEEP.SYNCS 0x989680 ;  /* 0x009896800000a95d */ /* 0x004fea0003900000 */
[----:B------:R-:W2:Y:S02]  /*1c9d0*/  @!P2 SYNCS.PHASECHK.TRANS64 P2, [R2+URZ+0x19c70], R0 ;  /* 0x019c70000200a5a7 */ /* 0x000ea4000804007f */
[----:B--2---:R-:W-:Y:S05]  /*1c9e0*/  @!P2 BRA `(.L_x_587) ;  /* 0xfffffffc00f0a947 */ /* 0x004fea000383ffff */
[----:B------:R-:W-:Y:S05]  /*1c9f0*/  BRA `(.L_x_708) ;  /* 0xffffffc400787947 */ /* 0x000fea000383ffff */
.L_x_589:
[----:B0-----:R0:W2:Y:S02]  /*1ca00*/  SYNCS.PHASECHK.TRANS64.TRYWAIT P2, [R2+URZ+0x19c60], R0 ;  /* 0x019c6000020075a7 */ /* 0x0010a4000804017f */
[----:B--2---:R-:W-:Y:S05]  /*1ca10*/  @!P2 NANOSLEEP.SYNCS 0x989680 ;  /* 0x009896800000a95d */ /* 0x004fea0003900000 */
[----:B------:R-:W2:Y:S02]  /*1ca20*/  @!P2 SYNCS.PHASECHK.TRANS64 P2, [R2+URZ+0x19c60], R0 ;  /* 0x019c60000200a5a7 */ /* 0x000ea4000804007f */
[----:B--2---:R-:W-:Y:S05]  /*1ca30*/  @!P2 BRA `(.L_x_589) ;  /* 0xfffffffc00f0a947 */ /* 0x004fea000383ffff */
[----:B------:R-:W-:Y:S05]  /*1ca40*/  BRA `(.L_x_709) ;  /* 0xffffffc400887947 */ /* 0x000fea000383ffff */
.L_x_597:
[----:B0-----:R0:W2:Y:S02]  /*1ca50*/  SYNCS.PHASECHK.TRANS64.TRYWAIT P1, [R3+URZ+0x19c70], R0 ;  /* 0x019c7000030075a7 */ /* 0x0010a4000802017f */
[----:B--2---:R-:W-:Y:S05]  /*1ca60*/  @!P1 NANOSLEEP.SYNCS 0x989680 ;  /* 0x009896800000995d */ /* 0x004fea0003900000 */
[----:B------:R-:W2:Y:S02]  /*1ca70*/  @!P1 SYNCS.PHASECHK.TRANS64 P1, [R3+URZ+0x19c70], R0 ;  /* 0x019c7000030095a7 */ /* 0x000ea4000802007f */
[----:B--2---:R-:W-:Y:S05]  /*1ca80*/  @!P1 BRA `(.L_x_597) ;  /* 0xfffffffc00f09947 */ /* 0x004fea000383ffff */
[----:B------:R-:W-:Y:S05]  /*1ca90*/  BRA `(.L_x_710) ;  /* 0xffffffc800ec7947 */ /* 0x000fea000383ffff */
.L_x_599:
[----:B0-----:R0:W2:Y:S02]  /*1caa0*/  SYNCS.PHASECHK.TRANS64.TRYWAIT P1, [R3+URZ+0x19c60], R0 ;  /* 0x019c6000030075a7 */ /* 0x0010a4000802017f */
[----:B--2---:R-:W-:Y:S05]  /*1cab0*/  @!P1 NANOSLEEP.SYNCS 0x989680 ;  /* 0x009896800000995d */ /* 0x004fea0003900000 */
[----:B------:R-:W2:Y:S02]  /*1cac0*/  @!P1 SYNCS.PHASECHK.TRANS64 P1, [R3+URZ+0x19c60], R0 ;  /* 0x019c6000030095a7 */ /* 0x000ea4000802007f */
[----:B--2---:R-:W-:Y:S05]  /*1cad0*/  @!P1 BRA `(.L_x_599) ;  /* 0xfffffffc00f09947 */ /* 0x004fea000383ffff */
[----:B------:R-:W-:Y:S05]  /*1cae0*/  BRA `(.L_x_711) ;  /* 0xffffffc800f87947 */ /* 0x000fea000383ffff */
.L_x_604:
[----:B------:R-:W-:Y:S01]  /*1caf0*/  BSSY B0, `(.L_x_712) ;  /* 0x0000008000007945 */ /* 0x000fe20003800000 */
[----:B------:R-:W-:Y:S02]  /*1cb00*/  IMAD.MOV.U32 R13, RZ, RZ, R24 ;  /* 0x000000ffff0d7224 */ /* 0x000fe400078e0018 */
[----:B------:R-:W-:Y:S02]  /*1cb10*/  IMAD.MOV.U32 R12, RZ, RZ, RZ ;  /* 0x000000ffff0c7224 */ /* 0x000fe400078e00ff */
[----:B------:R-:W-:Y:S02]  /*1cb20*/  IMAD.MOV.U32 R11, RZ, RZ, 0x1f ;  /* 0x0000001fff0b7424 */ /* 0x000fe400078e00ff */
[----:B------:R-:W-:-:S07]  /*1cb30*/  IMAD.MOV.U32 R15, RZ, RZ, -0x1 ;  /* 0xffffffffff0f7424 */ /* 0x000fce00078e00ff */
[----:B--2---:R-:W-:Y:S05]  /*1cb40*/  WARPSYNC.COLLECTIVE R15, `(.L_x_713) ;  /* 0x000000000f087348 */ /* 0x004fea0003c00000 */
[----:B------:R0:W1:Y:S02]  /*1cb50*/  SHFL.IDX P6, R14, R13, R12, R11 ;  /* 0x0000000c0d0e7389 */ /* 0x00006400000c000b */
[----:B012---:R-:W-:Y:S01]  /*1cb60*/  ENDCOLLECTIVE ;  /* 0x000000000000791b */ /* 0x007fe20003800000 */
.L_x_713:
[----:B------:R-:W-:Y:S05]  /*1cb70*/  BSYNC B0 ;  /* 0x0000000000007941 */ /* 0x000fea0003800000 */
.L_x_712:
[----:B------:R-:W-:Y:S02]  /*1cb80*/  IMAD.MOV.U32 R13, RZ, RZ, R24 ;  /* 0x000000ffff0d7224 */ /* 0x000fe400078e0018 */
[----:B------:R-:W-:Y:S02]  /*1cb90*/  IMAD.MOV.U32 R12, RZ, RZ, 0x1 ;  /* 0x00000001ff0c7424 */ /* 0x000fe400078e00ff */
[----:B------:R-:W-:Y:S02]  /*1cba0*/  IMAD.MOV.U32 R11, RZ, RZ, 0x1f ;  /* 0x0000001fff0b7424 */ /* 0x000fe400078e00ff */
[----:B------:R-:W-:Y:S02]  /*1cbb0*/  IMAD.MOV.U32 R15, RZ, RZ, -0x1 ;  /* 0xffffffffff0f7424 */ /* 0x000fe400078e00ff */
[----:B------:R-:W-:Y:S02]  /*1cbc0*/  IMAD.IADD R8, R27, 0x1, R9 ;  /* 0x000000011b087824 */ /* 0x000fe400078e0209 */
[----:B------:R-:W-:-:S07]  /*1cbd0*/  IMAD.MOV.U32 R0, RZ, RZ, R14 ;  /* 0x000000ffff007224 */ /* 0x000fce00078e000e */
[----:B------:R-:W-:Y:S05]  /*1cbe0*/  WARPSYNC.COLLECTIVE R15, `(.L_x_714) ;  /* 0x000000000f087348 */ /* 0x000fea0003c00000 */
[----:B------:R0:W1:Y:S02]  /*1cbf0*/  SHFL.IDX P6, R14, R13, R12, R11 ;  /* 0x0000000c0d0e7389 */ /* 0x00006400000c000b */
[----:B01----:R-:W-:Y:S01]  /*1cc00*/  ENDCOLLECTIVE ;  /* 0x000000000000791b */ /* 0x003fe20003800000 */
.L_x_714:
[----:B------:R-:W-:Y:S02]  /*1cc10*/  ULDC UR4, c[0x0][0xc3c] ;  /* 0x00030f0000047ab9 */ /* 0x000fe40000000800 */
[----:B------:R-:W-:-:S13]  /*1cc20*/  ISETP.GE.OR P1, PT, R8, UR4, !P0 ;  /* 0x0000000408007c0c */ /* 0x000fda000c726670 */
[----:B------:R-:W0:Y:S08]  /*1cc30*/  @!P1 LDC.64 R2, c[0x0][0xc80] ;  /* 0x00032000ff029b82 */ /* 0x000e300000000a00 */
[----:B------:R-:W1:Y:S01]  /*1cc40*/  @!P1 LDC.64 R4, c[0x0][0xc78] ;  /* 0x00031e00ff049b82 */ /* 0x000e620000000a00 */
[----:B------:R-:W-:Y:S02]  /*1cc50*/  IMAD.MOV.U32 R11, RZ, RZ, RZ ;  /* 0x000000ffff0b7224 */ /* 0x000fe400078e00ff */
[----:B------:R-:W-:-:S02]  /*1cc60*/  IMAD.MOV.U32 R7, RZ, RZ, R14 ;  /* 0x000000ffff077224 */ /* 0x000fc400078e000e */
[----:B0-----:R-:W-:-:S05]  /*1cc70*/  @!P1 IMAD.WIDE R2, R8, 0x4, R2 ;  /* 0x0000000408029825 */ /* 0x001fca00078e0202 */
[----:B------:R1:W2:Y:S02]  /*1cc80*/  @!P1 LDG.E R6, desc[UR40][R2.64] ;  /* 0x0000002802069981 */ /* 0x0002a4000c1e1900 */
[----:B-1----:R-:W-:-:S06]  /*1cc90*/  @!P1 IMAD.WIDE R2, R8, 0x4, R4 ;  /* 0x0000000408029825 */ /* 0x002fcc00078e0204 */
[----:B------:R-:W3:Y:S01]  /*1cca0*/  @!P1 LDG.E R2, desc[UR40][R2.64] ;  /* 0x0000002802029981 */ /* 0x000ee2000c1e1900 */
[----:B------:R-:W-:Y:S01]  /*1ccb0*/  MOV R5, RZ ;  /* 0x000000ff00057202 */ /* 0x000fe20000000f00 */
[----:B------:R-:W-:Y:S01]  /*1ccc0*/  IMAD.MOV.U32 R24, RZ, RZ, RZ ;  /* 0x000000ffff187224 */ /* 0x000fe200078e00ff */
[C---:B------:R-:W-:Y:S02]  /*1ccd0*/  ISETP.GE.U32.AND P2, PT, R9.reuse, 0x2, PT ;  /* 0x000000020900780c */ /* 0x040fe40003f46070 */
[C---:B------:R-:W-:Y:S02]  /*1cce0*/  ISETP.GE.U32.AND P3, PT, R9.reuse, 0x4, PT ;  /* 0x000000040900780c */ /* 0x040fe40003f66070 */
[C---:B------:R-:W-:Y:S02]  /*1ccf0*/  ISETP.GE.U32.AND P4, PT, R9.reuse, 0x8, PT ;  /* 0x000000080900780c */ /* 0x040fe40003f86070 */
[----:B------:R-:W-:Y:S01]  /*1cd00*/  ISETP.GE.U32.AND P5, PT, R9, 0x10, PT ;  /* 0x000000100900780c */ /* 0x000fe20003fa6070 */
[----:B--2---:R-:W-:-:S02]  /*1cd10*/  @!P1 IMAD.MOV.U32 R5, RZ, RZ, R6 ;  /* 0x000000ffff059224 */ /* 0x004fc400078e0006 */
[----:B------:R-:W-:Y:S02]  /*1cd20*/  IMAD.MOV.U32 R6, RZ, RZ, RZ ;  /* 0x000000ffff067224 */ /* 0x000fe400078e00ff */
[----:B---3--:R-:W-:Y:S01]  /*1cd30*/  @!P1 IMAD.MOV.U32 R6, RZ, RZ, R2 ;  /* 0x000000ffff069224 */ /* 0x008fe200078e0002 */
[----:B------:R-:W-:-:S03]  /*1cd40*/  ISETP.NE.AND P1, PT, R9, RZ, PT ;  /* 0x000000ff0900720c */ /* 0x000fc60003f25270 */
[----:B------:R-:W-:-:S04]  /*1cd50*/  IMAD R2, R6, R5, RZ ;  /* 0x0000000506027224 */ /* 0x000fc800078e02ff */
[----:B------:R-:W-:-:S07]  /*1cd60*/  IMAD.MOV.U32 R13, RZ, RZ, R2 ;  /* 0x000000ffff0d7224 */ /* 0x000fce00078e0002 */
[----:B------:R-:W-:Y:S05]  /*1cd70*/  WARPSYNC.COLLECTIVE R15, `(.L_x_715) ;  /* 0x000000000f087348 */ /* 0x000fea0003c00000 */
[----:B------:R0:W1:Y:S02]  /*1cd80*/  SHFL.UP P6, R14, R13, R12, R11 ;  /* 0x0400000c0d0e7389 */ /* 0x00006400000c000b */
[----:B01----:R-:W-:Y:S01]  /*1cd90*/  ENDCOLLECTIVE ;  /* 0x000000000000791b */ /* 0x003fe20003800000 */
.L_x_715:
[----:B------:R-:W-:Y:S02]  /*1cda0*/  IMAD.MOV.U32 R12, RZ, RZ, 0x2 ;  /* 0x00000002ff0c7424 */ /* 0x000fe400078e00ff */
[----:B------:R-:W-:-:S05]  /*1cdb0*/  IMAD.MOV.U32 R3, RZ, RZ, R14 ;  /* 0x000000ffff037224 */ /* 0x000fca00078e000e */
[----:B------:R-:W-:-:S05]  /*1cdc0*/  SEL R3, R3, RZ, P1 ;  /* 0x000000ff03037207 */ /* 0x000fca0000800000 */
[----:B------:R-:W-:-:S04]  /*1cdd0*/  IMAD.IADD R2, R2, 0x1, R3 ;  /* 0x0000000102027824 */ /* 0x000fc800078e0203 */
[----:B------:R-:W-:-:S07]  /*1cde0*/  IMAD.MOV.U32 R13, RZ, RZ, R2 ;  /* 0x000000ffff0d7224 */ /* 0x000fce00078e0002 */
[----:B------:R-:W-:Y:S05]  /*1cdf0*/  WARPSYNC.COLLECTIVE R15, `(.L_x_716) ;  /* 0x000000000f087348 */ /* 0x000fea0003c00000 */
[----:B------:R0:W1:Y:S02]  /*1ce00*/  SHFL.UP P6, R14, R13, R12, R11 ;  /* 0x0400000c0d0e7389 */ /* 0x00006400000c000b */
[----:B01----:R-:W-:Y:S01]  /*1ce10*/  ENDCOLLECTIVE ;  /* 0x000000000000791b */ /* 0x003fe20003800000 */
.L_x_716:
        /* <DEDUP_REMOVED lines=8> */
.L_x_717:
        /* <DEDUP_REMOVED lines=8> */
.L_x_718:
        /* <DEDUP_REMOVED lines=8> */
.L_x_719:
[----:B------:R-:W-:Y:S01]  /*1cfa0*/  IMAD.MOV.U32 R12, RZ, RZ, 0x1f ;  /* 0x0000001fff0c7424 */ /* 0x000fe200078e00ff */
[----:B------:R-:W-:Y:S01]  /*1cfb0*/  MOV R11, 0x1f ;  /* 0x0000001f000b7802 */ /* 0x000fe20000000f00 */
[----:B------:R-:W-:-:S05]  /*1cfc0*/  IMAD.MOV.U32 R3, RZ, RZ, R14 ;  /* 0x000000ffff037224 */ /* 0x000fca00078e000e */
[----:B------:R-:W-:-:S05]  /*1cfd0*/  SEL R3, R3, RZ, P5 ;  /* 0x000000ff03037207 */ /* 0x000fca0002800000 */
[----:B------:R-:W-:-:S04]  /*1cfe0*/  IMAD.IADD R2, R2, 0x1, R3 ;  /* 0x0000000102027824 */ /* 0x000fc800078e0203 */
[----:B------:R-:W-:-:S07]  /*1cff0*/  IMAD.MOV.U32 R13, RZ, RZ, R2 ;  /* 0x000000ffff0d7224 */ /* 0x000fce00078e0002 */
[----:B------:R-:W-:Y:S05]  /*1d000*/  WARPSYNC.COLLECTIVE R15, `(.L_x_720) ;  /* 0x000000000f087348 */ /* 0x000fea0003c00000 */
[----:B------:R0:W1:Y:S02]  /*1d010*/  SHFL.IDX P6, R14, R13, R12, R11 ;  /* 0x0000000c0d0e7389 */ /* 0x00006400000c000b */
[----:B01----:R-:W-:Y:S01]  /*1d020*/  ENDCOLLECTIVE ;  /* 0x000000000000791b */ /* 0x003fe20003800000 */
.L_x_720:
[----:B------:R-:W-:Y:S01]  /*1d030*/  IMAD.MOV.U32 R8, RZ, RZ, R14 ;  /* 0x000000ffff087224 */ /* 0x000fe200078e000e */
[----:B------:R-:W-:Y:S06]  /*1d040*/  BRA `(.L_x_721) ;  /* 0xffffffcc00947947 */ /* 0x000fec000383ffff */
.L_x_607:
[----:B------:R-:W-:Y:S01]  /*1d050*/  BSSY B0, `(.L_x_722) ;  /* 0x0000008000007945 */ /* 0x000fe20003800000 */
[----:B------:R-:W-:Y:S02]  /*1d060*/  IMAD.MOV.U32 R13, RZ, RZ, R2 ;  /* 0x000000ffff0d7224 */ /* 0x000fe400078e0002 */
[----:B------:R-:W-:Y:S02]  /*1d070*/  IMAD.MOV.U32 R12, RZ, RZ, 0x1 ;  /* 0x00000001ff0c7424 */ /* 0x000fe400078e00ff */
[----:B------:R-:W-:Y:S02]  /*1d080*/  IMAD.MOV.U32 R11, RZ, RZ, RZ ;  /* 0x000000ffff0b7224 */ /* 0x000fe400078e00ff */
[----:B------:R-:W-:-:S07]  /*1d090*/  IMAD.MOV.U32 R15, RZ, RZ, -0x1 ;  /* 0xffffffffff0f7424 */ /* 0x000fce00078e00ff */
[----:B------:R-:W-:Y:S05]  /*1d0a0*/  WARPSYNC.COLLECTIVE R15, `(.L_x_723) ;  /* 0x000000000f087348 */ /* 0x000fea0003c00000 */
[----:B------:R0:W1:Y:S02]  /*1d0b0*/  SHFL.UP P6, R14, R13, R12, R11 ;  /* 0x0400000c0d0e7389 */ /* 0x00006400000c000b */
[----:B01----:R-:W-:Y:S01]  /*1d0c0*/  ENDCOLLECTIVE ;  /* 0x000000000000791b */ /* 0x003fe20003800000 */
.L_x_723:
[----:B------:R-:W-:Y:S05]  /*1d0d0*/  BSYNC B0 ;  /* 0x0000000000007941 */ /* 0x000fea0003800000 */
.L_x_722:
[----:B------:R-:W-:Y:S02]  /*1d0e0*/  IMAD.MOV.U32 R3, RZ, RZ, R14 ;  /* 0x000000ffff037224 */ /* 0x000fe400078e000e */
[----:B------:R-:W-:Y:S02]  /*1d0f0*/  IMAD.MOV.U32 R12, RZ, RZ, 0x2 ;  /* 0x00000002ff0c7424 */ /* 0x000fe400078e00ff */
[----:B------:R-:W-:Y:S01]  /*1d100*/  IMAD.MOV.U32 R11, RZ, RZ, RZ ;  /* 0x000000ffff0b7224 */ /* 0x000fe200078e00ff */
[----:B------:R-:W-:Y:S01]  /*1d110*/  SEL R3, R3, RZ, P1 ;  /* 0x000000ff03037207 */ /* 0x000fe20000800000 */
[----:B------:R-:W-:-:S04]  /*1d120*/  IMAD.MOV.U32 R15, RZ, RZ, -0x1 ;  /* 0xffffffffff0f7424 */ /* 0x000fc800078e00ff */
[----:B------:R-:W-:-:S04]  /*1d130*/  IMAD.IADD R2, R2, 0x1, R3 ;  /* 0x0000000102027824 */ /* 0x000fc800078e0203 */
[----:B------:R-:W-:-:S07]  /*1d140*/  IMAD.MOV.U32 R13, RZ, RZ, R2 ;  /* 0x000000ffff0d7224 */ /* 0x000fce00078e0002 */
[----:B------:R-:W-:Y:S05]  /*1d150*/  WARPSYNC.COLLECTIVE R15, `(.L_x_724) ;  /* 0x000000000f087348 */ /* 0x000fea0003c00000 */
[----:B------:R0:W1:Y:S02]  /*1d160*/  SHFL.UP P6, R14, R13, R12, R11 ;  /* 0x0400000c0d0e7389 */ /* 0x00006400000c000b */
[----:B01----:R-:W-:Y:S01]  /*1d170*/  ENDCOLLECTIVE ;  /* 0x000000000000791b */ /* 0x003fe20003800000 */
.L_x_724:
        /* <DEDUP_REMOVED lines=8> */
.L_x_725:
        /* <DEDUP_REMOVED lines=8> */
.L_x_726:
        /* <DEDUP_REMOVED lines=8> */
.L_x_727:
[----:B------:R-:W-:Y:S02]  /*1d300*/  IMAD.MOV.U32 R12, RZ, RZ, 0x1f ;  /* 0x0000001fff0c7424 */ /* 0x000fe400078e00ff */
[----:B------:R-:W-:Y:S01]  /*1d310*/  IMAD.MOV.U32 R11, RZ, RZ, 0x1f ;  /* 0x0000001fff0b7424 */ /* 0x000fe200078e00ff */
[----:B------:R-:W-:-:S04]  /*1d320*/  MOV R3, R14 ;  /* 0x0000000e00037202 */ /* 0x000fc80000000f00 */
[----:B------:R-:W-:-:S05]  /*1d330*/  SEL R3, R3, RZ, P5 ;  /* 0x000000ff03037207 */ /* 0x000fca0002800000 */
[----:B------:R-:W-:-:S04]  /*1d340*/  IMAD.IADD R2, R2, 0x1, R3 ;  /* 0x0000000102027824 */ /* 0x000fc800078e0203 */
[----:B------:R-:W-:-:S07]  /*1d350*/  IMAD.MOV.U32 R13, RZ, RZ, R2 ;  /* 0x000000ffff0d7224 */ /* 0x000fce00078e0002 */
[----:B------:R-:W-:Y:S05]  /*1d360*/  WARPSYNC.COLLECTIVE R15, `(.L_x_728) ;  /* 0x000000000f087348 */ /* 0x000fea0003c00000 */
[----:B------:R0:W1:Y:S02]  /*1d370*/  SHFL.IDX P6, R14, R13, R12, R11 ;  /* 0x0000000c0d0e7389 */ /* 0x00006400000c000b */
[----:B01----:R-:W-:Y:S01]  /*1d380*/  ENDCOLLECTIVE ;  /* 0x000000000000791b */ /* 0x003fe20003800000 */
.L_x_728:
[----:B------:R-:W-:Y:S01]  /*1d390*/  IMAD.MOV.U32 R8, RZ, RZ, R14 ;  /* 0x000000ffff087224 */ /* 0x000fe200078e000e */
[----:B------:R-:W-:Y:S06]  /*1d3a0*/  BRA `(.L_x_729) ;  /* 0xffffffcc00607947 */ /* 0x000fec000383ffff */
.L_x_609:
[----:B------:R-:W-:Y:S01]  /*1d3b0*/  BSSY B0, `(.L_x_730) ;  /* 0x0000006000007945 */ /* 0x000fe20003800000 */
[----:B------:R-:W-:Y:S01]  /*1d3c0*/  PLOP3.LUT P6, PT, P6, PT, PT, 0x8, 0x0 ;  /* 0x000000000000781c */ /* 0x000fe200037ce170 */
[----:B------:R-:W-:-:S12]  /*1d3d0*/  IMAD.MOV.U32 R15, RZ, RZ, -0x1 ;  /* 0xffffffffff0f7424 */ /* 0x000fd800078e00ff */
[----:B0-----:R-:W-:Y:S05]  /*1d3e0*/  WARPSYNC.COLLECTIVE R15, `(.L_x_731) ;  /* 0x000000000f087348 */ /* 0x001fea0003c00000 */
[----:B------:R-:W-:Y:S01]  /*1d3f0*/  VOTE.ANY R14, PT, P6 ;  /* 0x00000000000e7806 */ /* 0x000fe200030e0100 */
[----:B0-----:R-:W-:Y:S06]  /*1d400*/  ENDCOLLECTIVE ;  /* 0x000000000000791b */ /* 0x001fec0003800000 */
.L_x_731:
[----:B------:R-:W-:Y:S05]  /*1d410*/  BSYNC B0 ;  /* 0x0000000000007941 */ /* 0x000fea0003800000 */
.L_x_730:
[----:B------:R-:W-:Y:S02]  /*1d420*/  IMAD.MOV.U32 R7, RZ, RZ, R14 ;  /* 0x000000ffff077224 */ /* 0x000fe400078e000e */
[----:B------:R-:W-:Y:S02]  /*1d430*/  IMAD.MOV.U32 R13, RZ, RZ, R5 ;  /* 0x000000ffff0d7224 */ /* 0x000fe400078e0005 */
[----:B------:R-:W0:Y:S01]  /*1d440*/  POPC R4, R7 ;  /* 0x0000000700047309 */ /* 0x000e220000000000 */
[----:B------:R-:W-:Y:S02]  /*1d450*/  IMAD.MOV.U32 R11, RZ, RZ, 0x1f ;  /* 0x0000001fff0b7424 */ /* 0x000fe400078e00ff */
[----:B------:R-:W-:Y:S02]  /*1d460*/  IMAD.MOV.U32 R15, RZ, RZ, -0x1 ;  /* 0xffffffffff0f7424 */ /* 0x000fe400078e00ff */
[----:B0-----:R-:W-:-:S07]  /*1d470*/  IMAD.MOV.U32 R12, RZ, RZ, R4 ;  /* 0x000000ffff0c7224 */ /* 0x001fce00078e0004 */
[----:B------:R-:W-:Y:S05]  /*1d480*/  WARPSYNC.COLLECTIVE R15, `(.L_x_732) ;  /* 0x000000000f087348 */ /* 0x000fea0003c00000 */
[----:B------:R0:W1:Y:S02]  /*1d490*/  SHFL.IDX P6, R14, R13, R12, R11 ;  /* 0x0000000c0d0e7389 */ /* 0x00006400000c000b */
[----:B01----:R-:W-:Y:S01]  /*1d4a0*/  ENDCOLLECTIVE ;  /* 0x000000000000791b */ /* 0x003fe20003800000 */
.L_x_732:
[----:B------:R-:W-:Y:S02]  /*1d4b0*/  IMAD.MOV.U32 R13, RZ, RZ, R6 ;  /* 0x000000ffff0d7224 */ /* 0x000fe400078e0006 */
[----:B------:R-:W-:-:S07]  /*1d4c0*/  IMAD.MOV.U32 R5, RZ, RZ, R14 ;  /* 0x000000ffff057224 */ /* 0x000fce00078e000e */
[----:B------:R-:W-:Y:S05]  /*1d4d0*/  WARPSYNC.COLLECTIVE R15, `(.L_x_733) ;  /* 0x000000000f087348 */ /* 0x000fea0003c00000 */
[----:B------:R0:W1:Y:S02]  /*1d4e0*/  SHFL.IDX P6, R14, R13, R12, R11 ;  /* 0x0000000c0d0e7389 */ /* 0x00006400000c000b */
[----:B01----:R-:W-:Y:S01]  /*1d4f0*/  ENDCOLLECTIVE ;  /* 0x000000000000791b */ /* 0x003fe20003800000 */
.L_x_733:
[----:B------:R-:W-:Y:S01]  /*1d500*/  IMAD.MOV.U32 R6, RZ, RZ, R14 ;  /* 0x000000ffff067224 */ /* 0x000fe200078e000e */
[----:B------:R-:W-:Y:S06]  /*1d510*/  BRA `(.L_x_734) ;  /* 0xffffffcc00407947 */ /* 0x000fec000383ffff */
.L_x_611:
[----:B------:R-:W-:Y:S01]  /*1d520*/  BSSY B0, `(.L_x_735) ;  /* 0x0000007000007945 */ /* 0x000fe20003800000 */
[----:B------:R-:W-:Y:S02]  /*1d530*/  IMAD.MOV.U32 R13, RZ, RZ, R2 ;  /* 0x000000ffff0d7224 */ /* 0x000fe400078e0002 */
[----:B------:R-:W-:Y:S02]  /*1d540*/  IMAD.MOV.U32 R11, RZ, RZ, 0x1f ;  /* 0x0000001fff0b7424 */ /* 0x000fe400078e00ff */
[----:B------:R-:W-:-:S07]  /*1d550*/  IMAD.MOV.U32 R15, RZ, RZ, -0x1 ;  /* 0xffffffffff0f7424 */ /* 0x000fce00078e00ff */
[----:B0123--:R-:W-:Y:S05]  /*1d560*/  WARPSYNC.COLLECTIVE R15, `(.L_x_736) ;  /* 0x000000000f087348 */ /* 0x00ffea0003c00000 */
[----:B------:R4:W0:Y:S02]  /*1d570*/  SHFL.IDX P6, R14, R13, R12, R11 ;  /* 0x0000000c0d0e7389 */ /* 0x00082400000c000b */
[----:B01234-:R-:W-:Y:S01]  /*1d580*/  ENDCOLLECTIVE ;  /* 0x000000000000791b */ /* 0x01ffe20003800000 */
.L_x_736:
[----:B------:R-:W-:Y:S05]  /*1d590*/  BSYNC B0 ;  /* 0x0000000000007941 */ /* 0x000fea0003800000 */
.L_x_735:
[----:B------:R-:W-:Y:S01]  /*1d5a0*/  IMAD.MOV.U32 R2, RZ, RZ, R14 ;  /* 0x000000ffff027224 */ /* 0x000fe200078e000e */
[----:B------:R-:W-:Y:S06]  /*1d5b0*/  BRA `(.L_x_737) ;  /* 0xffffffcc00307947 */ /* 0x000fec000383ffff */
.L_x_615:
[----:B0-----:R0:W1:Y:S02]  /*1d5c0*/  SYNCS.PHASECHK.TRANS64.TRYWAIT P0, [R5+URZ+0x19c20], R0 ;  /* 0x019c2000050075a7 */ /* 0x001064000800017f */
[----:B-1----:R-:W-:Y:S05]  /*1d5d0*/  @!P0 NANOSLEEP.SYNCS 0x989680 ;  /* 0x009896800000895d */ /* 0x002fea0003900000 */
[----:B------:R-:W1:Y:S02]  /*1d5e0*/  @!P0 SYNCS.PHASECHK.TRANS64 P0, [R5+URZ+0x19c20], R0 ;  /* 0x019c2000050085a7 */ /* 0x000e64000800007f */
[----:B-1----:R-:W-:Y:S05]  /*1d5f0*/  @!P0 BRA `(.L_x_615) ;  /* 0xfffffffc00f08947 */ /* 0x002fea000383ffff */
[----:B------:R-:W-:Y:S05]  /*1d600*/  BRA `(.L_x_738) ;  /* 0xffffffd000947947 */ /* 0x000fea000383ffff */
.L_x_616:
        /* <DEDUP_REMOVED lines=11> */
.L_x_740:
[----:B------:R-:W-:Y:S05]  /*1d6c0*/  BSYNC B0 ;  /* 0x0000000000007941 */ /* 0x000fea0003800000 */
.L_x_739:
[----:B------:R-:W-:Y:S05]  /*1d6d0*/  BRA `(.L_x_741) ;  /* 0xffffffd0007c7947 */ /* 0x000fea000383ffff */
.L_x_617:
[----:B------:R-:W-:Y:S01]  /*1d6e0*/  BSSY B0, `(.L_x_742) ;  /* 0x0000006000007945 */ /* 0x000fe20003800000 */
[----:B------:R-:W-:-:S07]  /*1d6f0*/  IMAD.MOV.U32 R15, RZ, RZ, -0x1 ;  /* 0xffffffffff0f7424 */ /* 0x000fce00078e00ff */
[----:B0-----:R-:W-:Y:S05]  /*1d700*/  WARPSYNC.COLLECTIVE R15, `(.L_x_743) ;  /* 0x000000000f0c7348 */ /* 0x001fea0003c00000 */
[----:B------:R-:W-:Y:S02]  /*1d710*/  ELECT P6, UR62, PT ;  /* 0x00000000003e782f */ /* 0x000fe400038c0000 */
[----:B------:R-:W-:Y:S01]  /*1d720*/  MOV R14, UR62 ;  /* 0x0000003e000e7c02 */ /* 0x000fe20008000f00 */
[----:B0-----:R-:W-:Y:S10]  /*1d730*/  ENDCOLLECTIVE ;  /* 0x000000000000791b */ /* 0x001ff40003800000 */
.L_x_743:
[----:B------:R-:W-:Y:S05]  /*1d740*/  BSYNC B0 ;  /* 0x0000000000007941 */ /* 0x000fea0003800000 */
.L_x_742:
[----:B------:R-:W-:Y:S05]  /*1d750*/  BRA `(.L_x_744) ;  /* 0xffffffd000707947 */ /* 0x000fea000383ffff */
.L_x_619:
[----:B0-----:R0:W1:Y:S02]  /*1d760*/  SYNCS.PHASECHK.TRANS64.TRYWAIT P1, [R3+URZ+0x19c40], R2 ;  /* 0x019c4002030075a7 */ /* 0x001064000802017f */
[----:B-1----:R-:W-:Y:S05]  /*1d770*/  @!P1 NANOSLEEP.SYNCS 0x989680 ;  /* 0x009896800000995d */ /* 0x002fea0003900000 */
[----:B------:R-:W1:Y:S02]  /*1d780*/  @!P1 SYNCS.PHASECHK.TRANS64 P1, [R3+URZ+0x19c40], R2 ;  /* 0x019c4002030095a7 */ /* 0x000e64000802007f */
[----:B-1----:R-:W-:Y:S05]  /*1d790*/  @!P1 BRA `(.L_x_619) ;  /* 0xfffffffc00f09947 */ /* 0x002fea000383ffff */
[----:B------:R-:W-:Y:S05]  /*1d7a0*/  BRA `(.L_x_745) ;  /* 0xffffffd000907947 */ /* 0x000fea000383ffff */
.L_x_621:
[----:B-1----:R1:W2:Y:S02]  /*1d7b0*/  SYNCS.PHASECHK.TRANS64.TRYWAIT P1, [R19+URZ+0x19c40], R0 ;  /* 0x019c4000130075a7 */ /* 0x0022a4000802017f */
[----:B--2---:R-:W-:Y:S05]  /*1d7c0*/  @!P1 NANOSLEEP.SYNCS 0x989680 ;  /* 0x009896800000995d */ /* 0x004fea0003900000 */
[----:B------:R-:W2:Y:S02]  /*1d7d0*/  @!P1 SYNCS.PHASECHK.TRANS64 P1, [R19+URZ+0x19c40], R0 ;  /* 0x019c4000130095a7 */ /* 0x000ea4000802007f */
[----:B--2---:R-:W-:Y:S05]  /*1d7e0*/  @!P1 BRA `(.L_x_621) ;  /* 0xfffffffc00f09947 */ /* 0x004fea000383ffff */
[----:B------:R-:W-:Y:S05]  /*1d7f0*/  BRA `(.L_x_746) ;  /* 0xffffffd0009c7947 */ /* 0x000fea000383ffff */
.L_x_623:
[----:B--2---:R2:W3:Y:S02]  /*1d800*/  SYNCS.PHASECHK.TRANS64.TRYWAIT P1, [R3+URZ+0x19c60], R2 ;  /* 0x019c6002030075a7 */ /* 0x0044e4000802017f */
[----:B---3--:R-:W-:Y:S05]  /*1d810*/  @!P1 NANOSLEEP.SYNCS 0x989680 ;  /* 0x009896800000995d */ /* 0x008fea0003900000 */
[----:B------:R-:W3:Y:S02]  /*1d820*/  @!P1 SYNCS.PHASECHK.TRANS64 P1, [R3+URZ+0x19c60], R2 ;  /* 0x019c6002030095a7 */ /* 0x000ee4000802007f */
[----:B---3--:R-:W-:Y:S05]  /*1d830*/  @!P1 BRA `(.L_x_623) ;  /* 0xfffffffc00f09947 */ /* 0x008fea000383ffff */
[----:B------:R-:W-:Y:S05]  /*1d840*/  BRA `(.L_x_747) ;  /* 0xffffffd000987947 */ /* 0x000fea000383ffff */
.L_x_625:
[----:B---3--:R3:W4:Y:S02]  /*1d850*/  SYNCS.PHASECHK.TRANS64.TRYWAIT P1, [R19+URZ+0x19c60], R0 ;  /* 0x019c6000130075a7 */ /* 0x008724000802017f */
[----:B----4-:R-:W-:Y:S05]  /*1d860*/  @!P1 NANOSLEEP.SYNCS 0x989680 ;  /* 0x009896800000995d */ /* 0x010fea0003900000 */
[----:B------:R-:W4:Y:S02]  /*1d870*/  @!P1 SYNCS.PHASECHK.TRANS64 P1, [R19+URZ+0x19c60], R0 ;  /* 0x019c6000130095a7 */ /* 0x000f24000802007f */
[----:B----4-:R-:W-:Y:S05]  /*1d880*/  @!P1 BRA `(.L_x_625) ;  /* 0xfffffffc00f09947 */ /* 0x010fea000383ffff */
[----:B------:R-:W-:Y:S05]  /*1d890*/  BRA `(.L_x_748) ;  /* 0xffffffd000947947 */ /* 0x000fea000383ffff */
.L_x_627:
[----:B----4-:R4:W0:Y:S02]  /*1d8a0*/  SYNCS.PHASECHK.TRANS64.TRYWAIT P1, [R3+URZ+0x19c80], R2 ;  /* 0x019c8002030075a7 */ /* 0x010824000802017f */
[----:B0-----:R-:W-:Y:S05]  /*1d8b0*/  @!P1 NANOSLEEP.SYNCS 0x989680 ;  /* 0x009896800000995d */ /* 0x001fea0003900000 */
[----:B------:R-:W0:Y:S02]  /*1d8c0*/  @!P1 SYNCS.PHASECHK.TRANS64 P1, [R3+URZ+0x19c80], R2 ;  /* 0x019c8002030095a7 */ /* 0x000e24000802007f */
[----:B0-----:R-:W-:Y:S05]  /*1d8d0*/  @!P1 BRA `(.L_x_627) ;  /* 0xfffffffc00f09947 */ /* 0x001fea000383ffff */
[----:B------:R-:W-:Y:S05]  /*1d8e0*/  BRA `(.L_x_749) ;  /* 0xffffffd000907947 */ /* 0x000fea000383ffff */
.L_x_750:
        /* <DEDUP_REMOVED lines=9> */
.L_x_2539:


//--------------------- .text._ZN7cutlass13device_kernelIN5flash11enable_sm90INS1_16FlashAttnFwdSm90INS1_25CollectiveMainloopFwdSm90ILi2EN4cute5tupleIJNS5_1CILi1EEES8_S8_EEENS6_IJNS7_ILi192EEENS7_ILi128EEENS7_ILi96EEEEEELi96ENS_12float_e4m3_tEfNS_4arch4Sm90ELb0ELb1ELb0ELb0ELb1ELb0ELb0ELb1ELb1ELb1ELb1ELb0EEENS1_21CollectiveEpilogueFwdINS6_IJSA_SC_SB_EEES9_NS_10bfloat16_tESG_Li384ELb0ELb1ELb1ELb1EEENS1_19SingleTileSchedulerILb0ELb1ELb1ELi192EEEEEEEEEvNT_6ParamsE --------------------------
	.section	.text._ZN7cutlass13device_kernelIN5flash11enable_sm90INS1_16FlashAttnFwdSm90INS1_25CollectiveMainloopFwdSm90ILi2EN4cute5tupleIJNS5_1CILi1EEES8_S8_EEENS6_IJNS7_ILi192EEENS7_ILi128EEENS7_ILi96EEEEEELi96ENS_12float_e4m3_tEfNS_4arch4Sm90ELb0ELb1ELb0ELb0ELb1ELb0ELb0ELb1ELb1ELb1ELb1ELb0EEENS1_21CollectiveEpilogueFwdINS6_IJSA_SC_SB_EEES9_NS_10bfloat16_tESG_Li384ELb0ELb1ELb1ELb1EEENS1_19SingleTileSchedulerILb0ELb1ELb1ELi192EEEEEEEEEvNT_6ParamsE,"ax",@progbits
	.align	128
.text._ZN7cutlass13device_kernelIN5flash11enable_sm90INS1_16FlashAttnFwdSm90INS1_25CollectiveMainloopFwdSm90ILi2EN4cute5tupleIJNS5_1CILi1EEES8_S8_EEENS6_IJNS7_ILi192EEENS7_ILi128EEENS7_ILi96EEEEEELi96ENS_12float_e4m3_tEfNS_4arch4Sm90ELb0ELb1ELb0ELb0ELb1ELb0ELb0ELb1ELb1ELb1ELb1ELb0EEENS1_21CollectiveEpilogueFwdINS6_IJSA_SC_SB_EEES9_NS_10bfloat16_tESG_Li384ELb0ELb1ELb1ELb1EEENS1_19SingleTileSchedulerILb0ELb1ELb1ELi192EEEEEEEEEvNT_6ParamsE:
        .type           _ZN7cutlass13device_kernelIN5flash11enable_sm90INS1_16FlashAttnFwdSm90INS1_25CollectiveMainloopFwdSm90ILi2EN4cute5tupleIJNS5_1CILi1EEES8_S8_EEENS6_IJNS7_ILi192EEENS7_ILi128EEENS7_ILi96EEEEEELi96ENS_12float_e4m3_tEfNS_4arch4Sm90ELb0ELb1ELb0ELb0ELb1ELb0ELb0ELb1ELb1ELb1ELb1ELb0EEENS1_21CollectiveEpilogueFwdINS6_IJSA_SC_SB_EEES9_NS_10bfloat16_tESG_Li384ELb0ELb1ELb1ELb1EEENS1_19SingleTileSchedulerILb0ELb1ELb1ELi192EEEEEEEEEvNT_6ParamsE,@function
        .size           _ZN7cutlass13device_kernelIN5flash11enable_sm90INS1_16FlashAttnFwdSm90INS1_25CollectiveMainloopFwdSm90ILi2EN4cute5tupleIJNS5_1CILi1EEES8_S8_EEENS6_IJNS7_ILi192EEENS7_ILi128EEENS7_ILi96EEEEEELi96ENS_12float_e4m3_tEfNS_4arch4Sm90ELb0ELb1ELb0ELb0ELb1ELb0ELb0ELb1ELb1ELb1ELb1ELb0EEENS1_21CollectiveEpilogueFwdINS6_IJSA_SC_SB_EEES9_NS_10bfloat16_tESG_Li384ELb0ELb1ELb1ELb1EEENS1_19SingleTileSchedulerILb0ELb1ELb1ELi192EEEEEEEEEvNT_6ParamsE,(.L_x_2540 - _ZN7cutlass13device_kernelIN5flash11enable_sm90INS1_16FlashAttnFwdSm90INS1_25CollectiveMainloopFwdSm90ILi2EN4cute5tupleIJNS5_1CILi1EEES8_S8_EEENS6_IJNS7_ILi192EEENS7_ILi128EEENS7_ILi96EEEEEELi96ENS_12float_e4m3_tEfNS_4arch4Sm90ELb0ELb1ELb0ELb0ELb1ELb0ELb0ELb1ELb1ELb1ELb1ELb0EEENS1_21CollectiveEpilogueFwdINS6_IJSA_SC_SB_EEES9_NS_10bfloat16_tESG_Li384ELb0ELb1ELb1ELb1EEENS1_19SingleTileSchedulerILb0ELb1ELb1ELi192EEEEEEEEEvNT_6ParamsE)
        .other          _ZN7cutlass13device_kernelIN5flash11enable_sm90INS1_16FlashAttnFwdSm90INS1_25CollectiveMainloopFwdSm90ILi2EN4cute5tupleIJNS5_1CILi1EEES8_S8_EEENS6_IJNS7_ILi192EEENS7_ILi128EEENS7_ILi96EEEEEELi96ENS_12float_e4m3_tEfNS_4arch4Sm90ELb0ELb1ELb0ELb0ELb1ELb0ELb0ELb1ELb1ELb1ELb1ELb0EEENS1_21CollectiveEpilogueFwdINS6_IJSA_SC_SB_EEES9_NS_10bfloat16_tESG_Li384ELb0ELb1ELb1ELb1EEENS1_19SingleTileSchedulerILb0ELb1ELb1ELi192EEEEEEEEEvNT_6ParamsE,@"STO_CUDA_ENTRY STV_DEFAULT"
_ZN7cutlass13device_kernelIN5flash11enable_sm90INS1_16FlashAttnFwdSm90INS1_25CollectiveMainloopFwdSm90ILi2EN4cute5tupleIJNS5_1CILi1EEES8_S8_EEENS6_IJNS7_ILi192EEENS7_ILi128EEENS7_ILi96EEEEEELi96ENS_12float_e4m3_tEfNS_4arch4Sm90ELb0ELb1ELb0ELb0ELb1ELb0ELb0ELb1ELb1ELb1ELb1ELb0EEENS1_21CollectiveEpilogueFwdINS6_IJSA_SC_SB_EEES9_NS_10bfloat16_tESG_Li384ELb0ELb1ELb1ELb1EEENS1_19SingleTileSchedulerILb0ELb1ELb1ELi192EEEEEEEEEvNT_6ParamsE:
        /* <DEDUP_REMOVED lines=45> */
.L_x_751:
        /* <DEDUP_REMOVED lines=22> */
.L_x_752:
        /* <DEDUP_REMOVED lines=18> */
.L_x_753:
        /* <DEDUP_REMOVED lines=22> */
.L_x_754:
        /* <DEDUP_REMOVED lines=23> */
.L_x_755:
        /* <DEDUP_REMOVED lines=9> */
.L_x_758:
        /* <DEDUP_REMOVED lines=24> */
[----:B------:R-:W-:Y:S01]  /*0a30*/  UISETP.NE.AND.EX UP0, UPT, UR5, URZ, UPT, UP0 ;  /* 0x0000003f0500728c */ /* 0x000fe2000bf05300 */
[----:B------:R-:W0:Y:S01]  /*0a40*/  LDC.64 R8, c[0x0][0x418] ;  /* 0x00010600ff087b82 */ /* 0x000e220000000a00 */
[----:B------:R-:W-:Y:S02]  /*0a50*/  UISETP.NE.AND.EX UP1, UPT, UR9, URZ, UPT, UP1 ;  /* 0x0000003f0900728c */ /* 0x000fe4000bf25310 */
[----:B------:R-:W-:-:S02]  /*0a60*/  USHF.R.S32.HI UR41, URZ, 0x1f, UR39 ;  /* 0x0000001f3f297899 */ /* 0x000fc40008011427 */
[----:B------:R-:W-:Y:S02]  /*0a70*/  PLOP3.LUT P0, PT, PT, PT, UP0, 0x80, 0x0 ;  /* 0x000000000000781c */ /* 0x000fe40003f0f008 */
[----:B------:R-:W-:Y:S01]  /*0a80*/  PLOP3.LUT P1, PT, PT, PT, UP1, 0x80, 0x0 ;  /* 0x000000000000781c */ /* 0x000fe20003f2f018 */
[----:B------:R-:W1:Y:S02]  /*0a90*/  LDC R6, c[0x0][0x288] ;  /* 0x0000a200ff067b82 */ /* 0x000e640000000800 */
[----:B------:R-:W-:Y:S02]  /*0aa0*/  @UP0 ULDC.64 UR12, c[0x0][0x9a8] ;  /* 0x00026a00000c0ab9 */ /* 0x000fe40000000a00 */
[----:B------:R-:W-:Y:S01]  /*0ab0*/  @UP1 ULDC.64 UR16, c[0x0][0x9b8] ;  /* 0x00026e0000101ab9 */ /* 0x000fe20000000a00 */
[----:B------:R-:W-:Y:S02]  /*0ac0*/  @UP0 UIMAD UR7, UR41, UR12, URZ ;  /* 0x0000000c290702a4 */ /* 0x000fe4000f8e023f */
[----:B------:R-:W-:Y:S01]  /*0ad0*/  @UP1 UIMAD UR15, UR41, UR16, URZ ;  /* 0x00000010290f12a4 */ /* 0x000fe2000f8e023f */
[----:B------:R-:W2:Y:S01]  /*0ae0*/  LDC R17, c[0x0][0x424] ;  /* 0x00010900ff117b82 */ /* 0x000ea20000000800 */
[----:B------:R-:W-:-:S02]  /*0af0*/  @UP0 UIMAD UR14, UR39, UR13, UR7 ;  /* 0x0000000d270e02a4 */ /* 0x000fc4000f8e0207 */
[----:B------:R-:W-:Y:S02]  /*0b00*/  @UP0 UIMAD.WIDE.U32 UR10, UR39, UR12, URZ ;  /* 0x0000000c270a02a5 */ /* 0x000fe4000f8e003f */
[----:B------:R-:W-:Y:S02]  /*0b10*/  @UP0 USHF.R.S32.HI UR7, URZ, 0x1f, UR40 ;  /* 0x0000001f3f070899 */ /* 0x000fe40008011428 */
[----:B------:R-:W-:Y:S01]  /*0b20*/  @UP1 UIMAD.WIDE.U32 UR12, UR39, UR16, URZ ;  /* 0x00000010270c12a5 */ /* 0x000fe2000f8e003f */
[----:B------:R-:W3:Y:S01]  /*0b30*/  LDC R10, c[0x0][0x2f0] ;  /* 0x0000bc00ff0a7b82 */ /* 0x000ee20000000800 */
[----:B------:R-:W-:Y:S02]  /*0b40*/  @UP1 UIMAD UR15, UR39, UR17, UR15 ;  /* 0x00000011270f12a4 */ /* 0x000fe4000f8e020f */
[----:B------:R-:W-:Y:S01]  /*0b50*/  @UP1 USHF.R.S32.HI UR20, URZ, 0x1f, UR40 ;  /* 0x0000001f3f141899 */ /* 0x000fe20008011428 */
[----:B------:R-:W-:Y:S01]  /*0b60*/  @UP0 ULDC.64 UR16, c[0x0][0x9b0] ;  /* 0x00026c0000100ab9 */ /* 0x000fe20000000a00 */
[----:B------:R-:W-:Y:S01]  /*0b70*/  @UP1 ULDC.64 UR18, c[0x0][0x9c0] ;  /* 0x0002700000121ab9 */ /* 0x000fe20000000a00 */
[----:B------:R-:W-:-:S02]  /*0b80*/  @UP0 UIMAD UR7, UR7, UR16, URZ ;  /* 0x00000010070702a4 */ /* 0x000fc4000f8e023f */
[----:B------:R-:W-:Y:S02]  /*0b90*/  @UP0 UIADD3 UR11, UR11, UR14, URZ ;  /* 0x0000000e0b0b0290 */ /* 0x000fe4000fffe03f */
[----:B------:R-:W-:Y:S02]  /*0ba0*/  @UP1 UIMAD UR14, UR20, UR18, URZ ;  /* 0x00000012140e12a4 */ /* 0x000fe4000f8e023f */
[----:B------:R-:W-:Y:S02]  /*0bb0*/  @UP1 UIADD3 UR13, UR13, UR15, URZ ;  /* 0x0000000f0d0d1290 */ /* 0x000fe4000fffe03f */
[----:B------:R-:W-:Y:S02]  /*0bc0*/  @UP0 UIMAD UR7, UR40, UR17, UR7 ;  /* 0x00000011280702a4 */ /* 0x000fe4000f8e0207 */
[----:B------:R-:W-:Y:S02]  /*0bd0*/  @UP0 UIMAD.WIDE.U32 UR10, UR40, UR16, UR10 ;  /* 0x00000010280a02a5 */ /* 0x000fe4000f8e000a */
[----:B------:R-:W-:-:S02]  /*0be0*/  @UP1 UIMAD UR14, UR40, UR19, UR14 ;  /* 0x00000013280e12a4 */ /* 0x000fc4000f8e020e */
[----:B------:R-:W-:Y:S02]  /*0bf0*/  @UP1 UIMAD.WIDE.U32 UR12, UR40, UR18, UR12 ;  /* 0x00000012280c12a5 */ /* 0x000fe4000f8e000c */
[----:B------:R-:W-:Y:S02]  /*0c00*/  @UP0 UIADD3 UR11, UR11, UR7, URZ ;  /* 0x000000070b0b0290 */ /* 0x000fe4000fffe03f */
[----:B------:R-:W-:Y:S02]  /*0c10*/  @UP0 ULEA UR4, UP2, UR10, UR4, 0x2 ;  /* 0x000000040a040291 */ /* 0x000fe4000f84103f */
[----:B------:R-:W-:Y:S02]  /*0c20*/  @UP1 UIADD3 UR7, UR13, UR14, URZ ;  /* 0x0000000e0d071290 */ /* 0x000fe4000fffe03f */
[----:B------:R-:W-:Y:S02]  /*0c30*/  @UP1 ULEA UR8, UP3, UR12, UR8, 0x2 ;  /* 0x000000080c081291 */ /* 0x000fe4000f86103f */
[----:B------:R-:W-:Y:S01]  /*0c40*/  @UP0 ULEA.HI.X UR5, UR10, UR5, UR11, 0x2, UP2 ;  /* 0x000000050a050291 */ /* 0x000fe200090f140b */
[----:B------:R-:W-:Y:S01]  /*0c50*/  IMAD.U32 R2, RZ, RZ, UR4 ;  /* 0x00000004ff027e24 */ /* 0x000fe2000f8e00ff */
[----:B------:R-:W-:-:S02]  /*0c60*/  @UP1 ULEA.HI.X UR9, UR12, UR9, UR7, 0x2, UP3 ;  /* 0x000000090c091291 */ /* 0x000fc400098f1407 */
[----:B------:R-:W-:Y:S01]  /*0c70*/  IMAD.U32 R4, RZ, RZ, UR8 ;  /* 0x00000008ff047e24 */ /* 0x000fe2000f8e00ff */
[----:B------:R-:W4:Y:S01]  /*0c80*/  S2UR UR47, SR_CTAID.X ;  /* 0x00000000002f79c3 */ /* 0x000f220000002500 */
[----:B------:R-:W-:Y:S01]  /*0c90*/  IMAD.U32 R3, RZ, RZ, UR5 ;  /* 0x00000005ff037e24 */ /* 0x000fe2000f8e00ff */
[----:B------:R-:W-:Y:S01]  /*0ca0*/  ULDC UR4, c[0x0][0x448] ;  /* 0x0001120000047ab9 */ /* 0x000fe20000000800 */
[----:B------:R-:W-:Y:S01]  /*0cb0*/  IMAD.U32 R5, RZ, RZ, UR9 ;  /* 0x00000009ff057e24 */ /* 0x000fe2000f8e00ff */
[----:B------:R-:W-:Y:S02]  /*0cc0*/  ULDC UR11, c[0x0][0x988] ;  /* 0x00026200000b7ab9 */ /* 0x000fe40000000800 */
[----:B------:R1:W5:Y:S04]  /*0cd0*/  @P0 LDG.E R7, desc[UR36][R2.64] ;  /* 0x0000002402070981 */ /* 0x000368000c1e1900 */
[----:B------:R-:W5:Y:S01]  /*0ce0*/  @P1 LDG.E R0, desc[UR36][R4.64] ;  /* 0x0000002404001981 */ /* 0x000f62000c1e1900 */
[----:B0-----:R-:W-:Y:S01]  /*0cf0*/  ISETP.NE.U32.AND P0, PT, R8, RZ, PT ;  /* 0x000000ff0800720c */ /* 0x001fe20003f05070 */
[----:B------:R-:W-:Y:S01]  /*0d00*/  UISETP.NE.AND UP5, UPT, UR4, 0x1, UPT ;  /* 0x000000010400788c */ /* 0x000fe2000bfa5270 */
[----:B------:R-:W-:-:S02]  /*0d10*/  VIADD R22, R22, 0xffffff80 ;  /* 0xffffff8016167836 */ /* 0x000fc40000000000 */
[----:B------:R-:W-:Y:S01]  /*0d20*/  ISETP.NE.AND.EX P0, PT, R9, RZ, PT, P0 ;  /* 0x000000ff0900720c */ /* 0x000fe20003f05300 */
[----:B------:R-:W-:Y:S01]  /*0d30*/  ULDC.64 UR4, c[0x0][0x9e0] ;  /* 0x0002780000047ab9 */ /* 0x000fe20000000a00 */
[----:B-1----:R-:W-:Y:S01]  /*0d40*/  IADD3 R2, -R6, 0x1, RZ ;  /* 0x0000000106027810 */ /* 0x002fe20007ffe1ff */
[----:B------:R-:W-:Y:S01]  /*0d50*/  UISETP.GE.AND UP4, UPT, UR5, 0x1, UPT ;  /* 0x000000010500788c */ /* 0x000fe2000bf86270 */
[----:B--2---:R-:W-:Y:S01]  /*0d60*/  SEL R17, R17, 0x1, P0 ;  /* 0x0000000111117807 */ /* 0x004fe20000000000 */
[----:B------:R-:W-:Y:S02]  /*0d70*/  UP2UR UR43, UPR, URZ, 0x20 ;  /* 0x000000203f2b7883 */ /* 0x000fe40008000000 */
[----:B------:R-:W-:Y:S02]  /*0d80*/  UP2UR UR46, UPR, URZ, 0x10 ;  /* 0x000000103f2e7883 */ /* 0x000fe40008000000 */
[----:B---3--:R-:W-:Y:S01]  /*0d90*/  IMAD R2, R17, R10, R2 ;  /* 0x0000000a11027224 */ /* 0x008fe200078e0202 */
[----:B----4-:R-:W-:Y:S01]  /*0da0*/  UIMAD UR47, UR47, 0xc0, URZ ;  /* 0x000000c02f2f78a4 */ /* 0x010fe2000f8e023f */
[----:B------:R-:W-:Y:S01]  /*0db0*/  PLOP3.LUT P0, PT, PT, PT, UP4, 0x40, 0x0 ;  /* 0x000000000000781c */ /* 0x000fe20003f0e848 */
[----:B------:R-:W-:Y:S01]  /*0dc0*/  @UP5 ULDC UR9, c[0x0][0x44c] ;  /* 0x0001130000095ab9 */ /* 0x000fe20000000800 */
[----:B------:R-:W-:Y:S01]  /*0dd0*/  @UP5 ULDC UR12, c[0x0][0x450] ;  /* 0x00011400000c5ab9 */ /* 0x000fe20000000800 */
[----:B------:R-:W-:Y:S01]  /*0de0*/  R2UR UR10, R2 ;  /* 0x00000000020a72ca */ /* 0x000fe200000e0000 */
[----:B------:R-:W-:-:S02]  /*0df0*/  @UP5 UIADD3 UR8, UR47, 0xbf, URZ ;  /* 0x000000bf2f085890 */ /* 0x000fc4000fffe03f */
[----:B------:R-:W-:Y:S02]  /*0e00*/  UIADD3 UR7, UR47, 0xbf, URZ ;  /* 0x000000bf2f077890 */ /* 0x000fe4000fffe03f */
[----:B------:R-:W-:-:S04]  /*0e10*/  UIMAD.WIDE.U32 UR8, UR8, UR9, URZ ;  /* 0x00000009080872a5 */ /* 0x000fc8000f8e003f */
[----:B------:R-:W-:-:S04]  /*0e20*/  @UP5 USHF.R.U32.HI UR7, URZ, UR12, UR9 ;  /* 0x0000000c3f075299 */ /* 0x000fc80008011609 */
[----:B------:R-:W-:-:S04]  /*0e30*/  UIADD3 UR7, UR10, UR7, URZ ;  /* 0x000000070a077290 */ /* 0x000fc8000fffe03f */
[----:B------:R-:W-:Y:S01]  /*0e40*/  UIADD3 UR4, UR7, UR4, URZ ;  /* 0x0000000407047290 */ /* 0x000fe2000fffe03f */
[----:B-----5:R-:W-:-:S04]  /*0e50*/  FMUL.FTZ R0, R7, R0 ;  /* 0x0000000007007220 */ /* 0x020fc80000410000 */
[----:B------:R-:W-:-:S05]  /*0e60*/  FMUL.FTZ R0, R0, UR11 ;  /* 0x0000000b00007c20 */ /* 0x000fca0008410000 */
[----:B------:R-:W-:Y:S01]  /*0e70*/  R2UR UR42, R0 ;  /* 0x00000000002a72ca */ /* 0x000fe200000e0000 */
[----:B------:R-:W-:Y:S01]  /*0e80*/  IMAD.U32 R0, RZ, RZ, UR4 ;  /* 0x00000004ff007e24 */ /* 0x000fe2000f8e00ff */
[----:B------:R-:W-:-:S13]  /*0e90*/  @P0 BRA `(.L_x_760) ;  /* 0x0000000000400947 */ /* 0x000fda0003800000 */
[----:B------:R-:W-:Y:S01]  /*0ea0*/  ISETP.LT.AND P0, PT, RZ, UR7, PT ;  /* 0x00000007ff007c0c */ /* 0x000fe2000bf01270 */
[----:B------:R-:W-:-:S12]  /*0eb0*/  UIADD3 UR4, UR7, -0x1, URZ ;  /* 0xffffffff07047890 */ /* 0x000fd8000fffe03f */
[----:B------:R-:W-:Y:S05]  /*0ec0*/  @P0 BRA `(.L_x_761) ;  /* 0x00000000001c0947 */ /* 0x000fea0003800000 */
[----:B------:R-:W-:Y:S02]  /*0ed0*/  UISETP.NE.AND UP0, UPT, UR5, 0x1, UPT ;  /* 0x000000010500788c */ /* 0x000fe4000bf05270 */
[----:B------:R-:W-:-:S09]  /*0ee0*/  UIADD3 UR4, -UR7, URZ, URZ ;  /* 0x0000003f07047290 */ /* 0x000fd2000fffe13f */
[----:B------:R-:W-:Y:S02]  /*0ef0*/  @UP0 ULDC.64 UR10, c[0x0][0x9e8] ;  /* 0x00027a00000a0ab9 */ /* 0x000fe40000000a00 */
[----:B------:R-:W-:-:S04]  /*0f00*/  UIMAD.WIDE.U32 UR8, UR4, UR10, URZ ;  /* 0x0000000a040872a5 */ /* 0x000fc8000f8e003f */
[----:B------:R-:W-:-:S04]  /*0f10*/  @UP0 USHF.R.U32.HI UR4, URZ, UR11, UR9 ;  /* 0x0000000b3f040299 */ /* 0x000fc80008011609 */
[----:B------:R-:W-:Y:S01]  /*0f20*/  ULOP3.LUT UR4, URZ, UR4, URZ, 0x33, !UPT ;  /* 0x000000043f047292 */ /* 0x000fe2000f8e333f */
[----:B------:R-:W-:Y:S11]  /*0f30*/  BRA `(.L_x_762) ;  /* 0x0000000000107947 */ /* 0x000ff60003800000 */
.L_x_761:
[----:B------:R-:W-:-:S11]  /*0f40*/  UISETP.NE.AND UP0, UPT, UR5, 0x1, UPT ;  /* 0x000000010500788c */ /* 0x000fd6000bf05270 */
[----:B------:R-:W-:Y:S02]  /*0f50*/  @UP0 ULDC.64 UR10, c[0x0][0x9e8] ;  /* 0x00027a00000a0ab9 */ /* 0x000fe40000000a00 */
[----:B------:R-:W-:-:S04]  /*0f60*/  UIMAD.WIDE.U32 UR8, UR4, UR10, URZ ;  /* 0x0000000a040872a5 */ /* 0x000fc8000f8e003f */
[----:B------:R-:W-:-:S12]  /*0f70*/  @UP0 USHF.R.U32.HI UR4, URZ, UR11, UR9 ;  /* 0x0000000b3f040299 */ /* 0x000fd80008011609 */
.L_x_762:
[----:B------:R-:W-:-:S06]  /*0f80*/  UIMAD UR4, UR4, UR5, UR5 ;  /* 0x00000005040472a4 */ /* 0x000fcc000f8e0205 */
[----:B------:R-:W-:-:S07]  /*0f90*/  VIMNMX R0, R0, UR4, PT ;  /* 0x0000000400007c48 */ /* 0x000fce000bfe0100 */
.L_x_760:
[----:B------:R-:W-:Y:S01]  /*0fa0*/  UISETP.NE.AND UP0, UPT, UR43, URZ, UPT ;  /* 0x0000003f2b00728c */ /* 0x000fe2000bf05270 */
[CC--:B------:R-:W-:Y:S01]  /*0fb0*/  IMAD R19, R17.reuse, R10.reuse, -R6 ;  /* 0x0000000a11137224 */ /* 0x0c0fe200078e0a06 */
[----:B------:R-:W-:Y:S01]  /*0fc0*/  UMOV UR4, UR47 ;  /* 0x0000002f00047c82 */ /* 0x000fe20008000000 */
[----:B------:R-:W-:Y:S02]  /*0fd0*/  VIADD R2, R0, 0x7f ;  /* 0x0000007f00027836 */ /* 0x000fe40000000000 */
[----:B------:R-:W-:Y:S01]  /*0fe0*/  IMAD R0, R17, R10, 0x7f ;  /* 0x0000007f11007424 */ /* 0x000fe200078e020a */
[----:B------:R-:W-:Y:S02]  /*0ff0*/  R2UR UR7, R19 ;  /* 0x00000000130772ca */ /* 0x000fe400000e0000 */
[----:B------:R-:W-:Y:S02]  /*1000*/  SHF.R.S32.HI R5, RZ, 0x1f, R2 ;  /* 0x0000001fff057819 */ /* 0x000fe40000011402 */
[----:B------:R-:W-:Y:S01]  /*1010*/  SHF.R.S32.HI R3, RZ, 0x1f, R0 ;  /* 0x0000001fff037819 */ /* 0x000fe20000011400 */
[----:B------:R-:W-:Y:S01]  /*1020*/  @UP0 ULDC UR8, c[0x0][0x44c] ;  /* 0x0001130000080ab9 */ /* 0x000fe20000000800 */
[----:B------:R-:W-:Y:S01]  /*1030*/  @UP0 ULDC UR10, c[0x0][0x450] ;  /* 0x00011400000a0ab9 */ /* 0x000fe20000000800 */
[----:B------:R-:W-:Y:S01]  /*1040*/  UIMAD.WIDE.U32 UR8, UR47, UR8, URZ ;  /* 0x000000082f0872a5 */ /* 0x000fe2000f8e003f */
[----:B------:R-:W-:-:S02]  /*1050*/  LEA.HI R5, R5, R2, RZ, 0x7 ;  /* 0x0000000205057211 */ /* 0x000fc400078f38ff */
[----:B------:R-:W-:Y:S01]  /*1060*/  LEA.HI R3, R3, R0, RZ, 0x7 ;  /* 0x0000000003037211 */ /* 0x000fe200078f38ff */
[----:B------:R-:W-:Y:S01]  /*1070*/  @UP0 USHF.R.U32.HI UR4, URZ, UR10, UR9 ;  /* 0x0000000a3f040299 */ /* 0x000fe20008011609 */
[----:B------:R-:W-:Y:S01]  /*1080*/  SHF.R.S32.HI R0, RZ, 0x7, R5 ;  /* 0x00000007ff007819 */ /* 0x000fe20000011405 */
[----:B------:R-:W-:Y:S01]  /*1090*/  UISETP.GE.AND UP0, UPT, UR5, 0x1, UPT ;  /* 0x000000010500788c */ /* 0x000fe2000bf06270 */
[----:B------:R-:W-:Y:S01]  /*10a0*/  SHF.R.S32.HI R3, RZ, 0x7, R3 ;  /* 0x00000007ff037819 */ /* 0x000fe20000011403 */
[----:B------:R-:W-:-:S03]  /*10b0*/  UIADD3 UR4, UR7, UR4, URZ ;  /* 0x0000000407047290 */ /* 0x000fc6000fffe03f */
[----:B------:R-:W-:Y:S01]  /*10c0*/  ULDC UR7, c[0x0][0x9dc] ;  /* 0x0002770000077ab9 */ /* 0x000fe20000000800 */
[----:B------:R-:W-:Y:S01]  /*10d0*/  PLOP3.LUT P0, PT, PT, PT, UP0, 0x40, 0x0 ;  /* 0x000000000000781c */ /* 0x000fe20003f0e808 */
[----:B------:R-:W-:Y:S01]  /*10e0*/  UIADD3 UR7, UR4, -UR7, URZ ;  /* 0x8000000704077290 */ /* 0x000fe2000fffe03f */
[----:B------:R-:W-:-:S11]  /*10f0*/  VIMNMX R18, R3, R0, PT ;  /* 0x0000000003127248 */ /* 0x000fd60003fe0100 */
[----:B------:R-:W-:Y:S05]  /*1100*/  @P0 BRA `(.L_x_763) ;  /* 0x0000000000440947 */ /* 0x000fea0003800000 */
[----:B------:R-:W-:-:S06]  /*1110*/  UISETP.GT.AND UP0, UPT, UR4, -0x1, UPT ;  /* 0xffffffff0400788c */ /* 0x000fcc000bf04270 */
[----:B------:R-:W-:-:S13]  /*1120*/  PLOP3.LUT P0, PT, PT, PT, UP0, 0x80, 0x0 ;  /* 0x000000000000781c */ /* 0x000fda0003f0f008 */
[----:B------:R-:W-:Y:S05]  /*1130*/  @P0 BRA `(.L_x_764) ;  /* 0x00000000001c0947 */ /* 0x000fea0003800000 */
[----:B------:R-:W-:Y:S02]  /*1140*/  UISETP.NE.AND UP0, UPT, UR5, 0x1, UPT ;  /* 0x000000010500788c */ /* 0x000fe4000bf05270 */
[----:B------:R-:W-:-:S09]  /*1150*/  ULOP3.LUT UR4, URZ, UR4, URZ, 0x33, !UPT ;  /* 0x000000043f047292 */ /* 0x000fd2000f8e333f */
[----:B------:R-:W-:Y:S02]  /*1160*/  @UP0 ULDC.64 UR10, c[0x0][0x9e8] ;  /* 0x00027a00000a0ab9 */ /* 0x000fe40000000a00 */
[----:B------:R-:W-:-:S04]  /*1170*/  UIMAD.WIDE.U32 UR8, UR4, UR10, URZ ;  /* 0x0000000a040872a5 */ /* 0x000fc8000f8e003f */
[----:B------:R-:W-:-:S04]  /*1180*/  @UP0 USHF.R.U32.HI UR4, URZ, UR11, UR9 ;  /* 0x0000000b3f040299 */ /* 0x000fc80008011609 */
[----:B------:R-:W-:Y:S01]  /*1190*/  ULOP3.LUT UR4, URZ, UR4, URZ, 0x33, !UPT ;  /* 0x000000043f047292 */ /* 0x000fe2000f8e333f */
[----:B------:R-:W-:Y:S11]  /*11a0*/  BRA `(.L_x_765) ;  /* 0x0000000000107947 */ /* 0x000ff60003800000 */
.L_x_764:
[----:B------:R-:W-:-:S11]  /*11b0*/  UISETP.NE.AND UP0, UPT, UR5, 0x1, UPT ;  /* 0x000000010500788c */ /* 0x000fd6000bf05270 */
[----:B------:R-:W-:Y:S02]  /*11c0*/  @UP0 ULDC.64 UR10, c[0x0][0x9e8] ;  /* 0x00027a00000a0ab9 */ /* 0x000fe40000000a00 */
[----:B------:R-:W-:-:S04]  /*11d0*/  UIMAD.WIDE.U32 UR8, UR4, UR10, URZ ;  /* 0x0000000a040872a5 */ /* 0x000fc8000f8e003f */
[----:B------:R-:W-:-:S12]  /*11e0*/  @UP0 USHF.R.U32.HI UR4, URZ, UR11, UR9 ;  /* 0x0000000b3f040299 */ /* 0x000fd80008011609 */
.L_x_765:
[----:B------:R-:W-:-:S04]  /*11f0*/  UIMAD UR4, UR4, UR5, URZ ;  /* 0x00000005040472a4 */ /* 0x000fc8000f8e023f */
[----:B------:R-:W-:-:S04]  /*1200*/  UISETP.LT.AND UP0, UPT, UR7, UR4, UPT ;  /* 0x000000040700728c */ /* 0x000fc8000bf01270 */
[----:B------:R-:W-:-:S12]  /*1210*/  USEL UR7, UR7, UR4, !UP0 ;  /* 0x0000000407077287 */ /* 0x000fd8000c000000 */
.L_x_763:
[----:B------:R-:W-:Y:S02]  /*1220*/  USHF.R.S32.HI UR4, URZ, 0x1f, UR7 ;  /* 0x0000001f3f047899 */ /* 0x000fe40008011407 */
[----:B------:R-:W-:Y:S02]  /*1230*/  USHF.R.U32.HI UR10, URZ, 0x10, UR6 ;  /* 0x000000103f0a7899 */ /* 0x000fe40008011606 */
[----:B------:R-:W-:Y:S02]  /*1240*/  ULEA.HI UR4, UR4, UR7, URZ, 0x7 ;  /* 0x0000000704047291 */ /* 0x000fe4000f8f383f */
[----:B------:R-:W-:Y:S02]  /*1250*/  ULOP3.LUT UR44, UR6, 0xffff, URZ, 0xc0, !UPT ;  /* 0x0000ffff062c7892 */ /* 0x000fe4000f8ec03f */
[----:B------:R-:W-:-:S04]  /*1260*/  USHF.R.S32.HI UR4, URZ, 0x7, UR4 ;  /* 0x000000073f047899 */ /* 0x000fc80008011404 */
[----:B------:R-:W-:-:S04]  /*1270*/  UISETP.LT.AND UP0, UPT, URZ, UR4, UPT ;  /* 0x000000043f00728c */ /* 0x000fc8000bf01270 */
[----:B------:R-:W-:Y:S02]  /*1280*/  USEL UR9, URZ, UR4, !UP0 ;  /* 0x000000043f097287 */ /* 0x000fe4000c000000 */
[----:B------:R-:W-:Y:S01]  /*1290*/  UISETP.NE.AND UP0, UPT, UR10, URZ, UPT ;  /* 0x0000003f0a00728c */ /* 0x000fe2000bf05270 */
[----:B------:R-:W-:-:S03]  /*12a0*/  UMOV UR4, URZ ;  /* 0x0000003f00047c82 */ /* 0x000fc60008000000 */
[----:B------:R-:W-:-:S07]  /*12b0*/  ISETP.GT.AND P0, PT, R18, UR9, PT ;  /* 0x0000000912007c0c */ /* 0x000fce000bf04270 */
[----:B------:R-:W-:-:S06]  /*12c0*/  @!UP0 ULDC UR10, c[0x0][0x9f0] ;  /* 0x00027c00000a8ab9 */ /* 0x000fcc0000000800 */
[----:B------:R-:W-:Y:S05]  /*12d0*/  @!P0 BRA `(.L_x_766) ;  /* 0x00000000008c8947 */ /* 0x000fea0003800000 */
[----:B------:R-:W-:Y:S01]  /*12e0*/  IMAD.U32 R5, RZ, RZ, UR10 ;  /* 0x0000000aff057e24 */ /* 0x000fe2000f8e00ff */
[----:B------:R-:W-:-:S04]  /*12f0*/  UMOV UR4, URZ ;  /* 0x0000003f00047c82 */ /* 0x000fc80008000000 */
[----:B------:R-:W-:-:S04]  /*1300*/  IABS R0, R5 ;  /* 0x0000000500007213 */ /* 0x000fc80000000000 */
[----:B------:R-:W-:Y:S02]  /*1310*/  R2UR UR11, R0 ;  /* 0x00000000000b72ca */ /* 0x000fe400000e0000 */
[----:B------:R-:W-:Y:S02]  /*1320*/  IADD3 R0, R5, -0x1, R18 ;  /* 0xffffffff05007810 */ /* 0x000fe40007ffe012 */
[----:B------:R-:W-:Y:S02]  /*1330*/  IABS R5, R5 ;  /* 0x0000000500057213 */ /* 0x000fe40000000000 */
[----:B------:R-:W-:-:S03]  /*1340*/  R2UR UR6, R0 ;  /* 0x00000000000672ca */ /* 0x000fc600000e0000 */
[----:B------:R-:W-:-:S04]  /*1350*/  IMAD.MOV R5, RZ, RZ, -R5 ;  /* 0x000000ffff057224 */ /* 0x000fc800078e0a05 */
[----:B------:R-:W0:Y:S06]  /*1360*/  I2F.RP R2, UR11 ;  /* 0x0000000b00027d06 */ /* 0x000e2c0008209400 */
[----:B------:R-:W-:-:S06]  /*1370*/  UIADD3 UR6, -UR9, UR6, URZ ;  /* 0x0000000609067290 */ /* 0x000fcc000fffe13f */
[----:B------:R-:W-:Y:S01]  /*1380*/  IMAD.U32 R0, RZ, RZ, UR6 ;  /* 0x00000006ff007e24 */ /* 0x000fe2000f8e00ff */
[----:B------:R-:W-:Y:S01]  /*1390*/  ULOP3.LUT UR6, UR6, UR10, URZ, 0x3c, !UPT ;  /* 0x0000000a06067292 */ /* 0x000fe2000f8e3c3f */
[----:B0-----:R-:W0:Y:S03]  /*13a0*/  MUFU.RCP R2, R2 ;  /* 0x0000000200027308 */ /* 0x001e260000001000 */
[----:B------:R-:W-:-:S04]  /*13b0*/  IABS R0, R0 ;  /* 0x0000000000007213 */ /* 0x000fc80000000000 */
[----:B------:R-:W-:Y:S01]  /*13c0*/  R2UR UR8, R0 ;  /* 0x00000000000872ca */ /* 0x000fe200000e0000 */
[----:B------:R-:W-:Y:S02]  /*13d0*/  IMAD.MOV.U32 R0, RZ, RZ, R5 ;  /* 0x000000ffff007224 */ /* 0x000fe400078e0005 */
[----:B0-----:R-:W-:-:S06]  /*13e0*/  VIADD R3, R2, 0xffffffe ;  /* 0x0ffffffe02037836 */ /* 0x001fcc0000000000 */
        /* <DEDUP_REMOVED lines=18> */
.L_x_766:
[----:B------:R-:W-:Y:S02]  /*1510*/  UIMAD UR44, UR44, UR4, UR9 ;  /* 0x000000042c2c72a4 */ /* 0x000fe4000f8e0209 */
[----:B------:R-:W-:Y:S01]  /*1520*/  IMAD.U32 R3, RZ, RZ, UR4 ;  /* 0x00000004ff037e24 */ /* 0x000fe2000f8e00ff */
[----:B------:R-:W-:Y:S02]  /*1530*/  PLOP3.LUT P0, PT, PT, PT, PT, 0x80, 0x0 ;  /* 0x000000000000781c */ /* 0x000fe40003f0f070 */
[----:B------:R-:W-:Y:S02]  /*1540*/  CS2R R14, SRZ ;  /* 0x00000000000e7805 */ /* 0x000fe4000001ff00 */
[----:B------:R-:W-:Y:S02]  /*1550*/  CS2R R4, SRZ ;  /* 0x0000000000047805 */ /* 0x000fe4000001ff00 */
[----:B------:R-:W-:Y:S02]  /*1560*/  CS2R R94, SRZ ;  /* 0x00000000005e7805 */ /* 0x000fe4000001ff00 */
[----:B------:R-:W-:-:S02]  /*1570*/  VIADDMNMX R18, R3, UR44, R18, PT ;  /* 0x0000002c03127c46 */ /* 0x000fc4000b800112 */
[----:B------:R-:W-:Y:S02]  /*1580*/  CS2R R2, SRZ ;  /* 0x0000000000027805 */ /* 0x000fe4000001ff00 */
[----:B------:R-:W-:Y:S01]  /*1590*/  CS2R R90, SRZ ;  /* 0x00000000005a7805 */ /* 0x000fe2000001ff00 */
[----:B------:R-:W-:Y:S01]  /*15a0*/  IMAD.MOV.U32 R93, RZ, RZ, RZ ;  /* 0x000000ffff5d7224 */ /* 0x000fe200078e00ff */
[----:B------:R-:W-:Y:S01]  /*15b0*/  ISETP.GT.AND P1, PT, R18, UR44, PT ;  /* 0x0000002c12007c0c */ /* 0x000fe2000bf24270 */
[----:B------:R-:W-:Y:S01]  /*15c0*/  IMAD.MOV.U32 R0, RZ, RZ, RZ ;  /* 0x000000ffff007224 */ /* 0x000fe200078e00ff */
[----:B------:R-:W-:Y:S02]  /*15d0*/  CS2R R102, SRZ ;  /* 0x0000000000667805 */ /* 0x000fe4000001ff00 */
[----:B------:R-:W-:Y:S01]  /*15e0*/  CS2R R98, SRZ ;  /* 0x0000000000627805 */ /* 0x000fe2000001ff00 */
[----:B------:R-:W-:Y:S01]  /*15f0*/  IMAD.MOV.U32 R6, RZ, RZ, RZ ;  /* 0x000000ffff067224 */ /* 0x000fe200078e00ff */
[----:B------:R-:W-:Y:S01]  /*1600*/  CS2R R108, SRZ ;  /* 0x00000000006c7805 */ /* 0x000fe2000001ff00 */
[----:B------:R-:W-:Y:S01]  /*1610*/  IMAD.MOV.U32 R8, RZ, RZ, RZ ;  /* 0x000000ffff087224 */ /* 0x000fe200078e00ff */
[----:B------:R-:W-:-:S02]  /*1620*/  CS2R R104, SRZ ;  /* 0x0000000000687805 */ /* 0x000fc4000001ff00 */
[----:B------:R-:W-:Y:S02]  /*1630*/  CS2R R110, SRZ ;  /* 0x00000000006e7805 */ /* 0x000fe4000001ff00 */
[----:B------:R-:W-:Y:S01]  /*1640*/  CS2R R106, SRZ ;  /* 0x00000000006a7805 */ /* 0x000fe2000001ff00 */
[----:B------:R-:W-:Y:S01]  /*1650*/  IMAD.MOV.U32 R58, RZ, RZ, RZ ;  /* 0x000000ffff3a7224 */ /* 0x000fe200078e00ff */
[----:B------:R-:W-:Y:S02]  /*1660*/  CS2R R112, SRZ ;  /* 0x0000000000707805 */ /* 0x000fe4000001ff00 */
[----:B------:R-:W-:Y:S02]  /*1670*/  CS2R R118, SRZ ;  /* 0x0000000000767805 */ /* 0x000fe4000001ff00 */
[----:B------:R-:W-:Y:S01]  /*1680*/  CS2R R114, SRZ ;  /* 0x0000000000727805 */ /* 0x000fe2000001ff00 */
[----:B------:R-:W-:Y:S01]  /*1690*/  IMAD.MOV.U32 R117, RZ, RZ, RZ ;  /* 0x000000ffff757224 */ /* 0x000fe200078e00ff */
[----:B------:R-:W-:Y:S01]  /*16a0*/  CS2R R124, SRZ ;  /* 0x00000000007c7805 */ /* 0x000fe2000001ff00 */
[----:B------:R-:W-:Y:S01]  /*16b0*/  IMAD.MOV.U32 R47, RZ, RZ, RZ ;  /* 0x000000ffff2f7224 */ /* 0x000fe200078e00ff */
[----:B------:R-:W-:-:S02]  /*16c0*/  CS2R R126, SRZ ;  /* 0x00000000007e7805 */ /* 0x000fc4000001ff00 */
[----:B------:R-:W-:Y:S01]  /*16d0*/  CS2R R122, SRZ ;  /* 0x00000000007a7805 */ /* 0x000fe2000001ff00 */
[----:B------:R-:W-:Y:S01]  /*16e0*/  IMAD.MOV.U32 R10, RZ, RZ, RZ ;  /* 0x000000ffff0a7224 */ /* 0x000fe200078e00ff */
[----:B------:R-:W-:Y:S01]  /*16f0*/  CS2R R132, SRZ ;  /* 0x0000000000847805 */ /* 0x000fe2000001ff00 */
[----:B------:R-:W-:Y:S01]  /*1700*/  IMAD.MOV.U32 R51, RZ, RZ, RZ ;  /* 0x000000ffff337224 */ /* 0x000fe200078e00ff */
[----:B------:R-:W-:Y:S02]  /*1710*/  CS2R R134, SRZ ;  /* 0x0000000000867805 */ /* 0x000fe4000001ff00 */
[----:B------:R-:W-:Y:S01]  /*1720*/  CS2R R130, SRZ ;  /* 0x0000000000827805 */ /* 0x000fe2000001ff00 */
[----:B------:R-:W-:Y:S01]  /*1730*/  IMAD.MOV.U32 R16, RZ, RZ, RZ ;  /* 0x000000ffff107224 */ /* 0x000fe200078e00ff */
[----:B------:R-:W-:Y:S06]  /*1740*/  @!P1 BRA `(.L_x_767) ;  /* 0x000000b800589947 */ /* 0x000fec0003800000 */
[----:B------:R-:W-:Y:S01]  /*1750*/  SHF.R.S32.HI R23, RZ, 0x1f, R22 ;  /* 0x0000001fff177819 */ /* 0x000fe20000011416 */
[----:B------:R-:W0:Y:S01]  /*1760*/  S2UR UR48, SR_CgaCtaId ;  /* 0x00000000003079c3 */ /* 0x000e220000008800 */
[----:B------:R-:W-:Y:S02]  /*1770*/  UMOV UR45, 0x400 ;  /* 0x00000400002d7882 */ /* 0x000fe40000000000 */
[----:B------:R-:W-:-:S04]  /*1780*/  LEA.HI R16, R23, R22, RZ, 0x7 ;  /* 0x0000001617107211 */ /* 0x000fc800078f38ff */
[----:B------:R-:W-:-:S05]  /*1790*/  SHF.R.S32.HI R88, RZ, 0x7, R16 ;  /* 0x00000007ff587819 */ /* 0x000fca0000011410 */
        /* <DEDUP_REMOVED lines=29> */
.L_x_768:
[----:B------:R-:W-:-:S04]  /*1970*/  SHF.L.U32 R0, RZ, 0x1f, RZ ;  /* 0x0000001fff007819 */ /* 0x000fc800000006ff */
[----:B------:R-:W0:Y:S02]  /*1980*/  SYNCS.PHASECHK.TRANS64.TRYWAIT P0, [UR45+0x17000], R0 ;  /* 0x01700000ff0075a7 */ /* 0x000e24000800016d */
[----:B0-----:R-:W-:Y:S05]  /*1990*/  @!P0 BRA `(.L_x_769) ;  /* 0x0000011800008947 */ /* 0x001fea0003800000 */
.L_x_913:
[----:B------:R-:W-:-:S06]  /*19a0*/  ULOP3.LUT UR4, UR38, 0x1, URZ, 0xfc, !UPT ;  /* 0x0000000126047892 */ /* 0x000fcc000f8efc3f */
[----:B------:R-:W-:-:S05]  /*19b0*/  IMAD.U32 R2, RZ, RZ, UR4 ;  /* 0x00000004ff027e24 */ /* 0x000fca000f8e00ff */
[----:B------:R-:W-:-:S13]  /*19c0*/  ISETP.NE.AND P0, PT, R2, 0x3, PT ;  /* 0x000000030200780c */ /* 0x000fda0003f05270 */
[----:B------:R-:W-:Y:S05]  /*19d0*/  @!P0 BRA `(.L_x_770) ;  /* 0x0000000000048947 */ /* 0x000fea0003800000 */
[----:B------:R-:W-:Y:S01]  /*19e0*/  BPT.TRAP 0x1 ;  /* 0x000000040000795c */ /* 0x000fe20000300000 */
.L_x_770:
[----:B------:R1:W2:Y:S01]  /*19f0*/  SYNCS.PHASECHK.TRANS64.TRYWAIT P1, [UR45+0x17030], R0 ;  /* 0x01703000ff0075a7 */ /* 0x0002a2000802016d */
[----:B------:R-:W-:Y:S05]  /*1a00*/  @!P0 BRA `(.L_x_771) ;  /* 0x0000000000048947 */ /* 0x000fea0003800000 */
[----:B------:R-:W-:Y:S01]  /*1a10*/  BPT.TRAP 0x1 ;  /* 0x000000040000795c */ /* 0x000fe20000300000 */
.L_x_771:
[----:B------:R-:W-:-:S05]  /*1a20*/  IMAD.U32 R6, RZ, RZ, UR49 ;  /* 0x00000031ff067e24 */ /* 0x000fca000f8e00ff */
[----:B------:R-:W-:Y:S01]  /*1a30*/  LOP3.LUT R6, R6, 0x10000, RZ, 0xfc, !PT ;  /* 0x0001000006067812 */ /* 0x000fe200078efcff */
[----:B--2---:R-:W-:Y:S06]  /*1a40*/  @P1 BRA `(.L_x_772) ;  /* 0x0000000000081947 */ /* 0x004fec0003800000 */
[----:B------:R-:W2:Y:S02]  /*1a50*/  SYNCS.PHASECHK.TRANS64.TRYWAIT P1, [UR45+0x17030], R0 ;  /* 0x01703000ff0075a7 */ /* 0x000ea4000802016d */
[----:B--2---:R-:W-:Y:S05]  /*1a60*/  @!P1 BRA `(.L_x_773) ;  /* 0x0000011400e49947 */ /* 0x004fea0003800000 */
.L_x_772:
[----:B------:R-:W-:Y:S05]  /*1a70*/  WARPSYNC.ALL ;  /* 0x0000000000007948 */ /* 0x000fea0003800000 */
[----:B------:R-:W-:Y:S01]  /*1a80*/  IMAD.MOV.U32 R7, RZ, RZ, -0x3ffffff0 ;  /* 0xc0000010ff077424 */ /* 0x000fe200078e00ff */
[----:B------:R-:W-:-:S04]  /*1a90*/  UIADD3 UR4, UR45, 0x10c00, URZ ;  /* 0x00010c002d047890 */ /* 0x000fc8000fffe03f */
[----:B------:R-:W-:Y:S01]  /*1aa0*/  R2UR UR5, R7 ;  /* 0x00000000070572ca */ /* 0x000fe200000e0000 */
[----:B------:R-:W-:Y:S01]  /*1ab0*/  WARPGROUP.ARRIVE ;  /* 0x00000000000079c5 */ /* 0x000fe20000000000 */
[----:B------:R-:W-:Y:S01]  /*1ac0*/  UMOV UR7, 0xc0000010 ;  /* 0xc000001000077882 */ /* 0x000fe20000000000 */
[----:B------:R-:W-:Y:S01]  /*1ad0*/  USHF.R.U32.HI UR6, URZ, 0x4, UR4 ;  /* 0x000000043f067899 */ /* 0x000fe20008011604 */
[C---:B------:R-:W-:Y:S01]  /*1ae0*/  R2UR UR12, R6.reuse ;  /* 0x00000000060c72ca */ /* 0x040fe200000e0000 */
[----:B------:R-:W-:Y:S01]  /*1af0*/  UMOV UR9, 0xc0000010 ;  /* 0xc000001000097882 */ /* 0x000fe20000000000 */
[----:B------:R-:W-:Y:S01]  /*1b00*/  R2UR UR4, R6 ;  /* 0x00000000060472ca */ /* 0x000fe200000e0000 */
[----:B------:R-:W-:Y:S01]  /*1b10*/  ULOP3.LUT UR6, UR6, 0x3fff, URZ, 0xc0, !UPT ;  /* 0x00003fff06067892 */ /* 0x000fe2000f8ec03f */
[----:B------:R-:W-:Y:S01]  /*1b20*/  UMOV UR11, 0xc0000010 ;  /* 0xc0000010000b7882 */ /* 0x000fe20000000000 */
[----:B------:R-:W-:Y:S02]  /*1b30*/  UMOV UR13, 0xc0000010 ;  /* 0xc0000010000d7882 */ /* 0x000fe40000000000 */
[----:B------:R-:W-:Y:S01]  /*1b40*/  ULOP3.LUT UR6, UR6, 0x10000, URZ, 0xfc, !UPT ;  /* 0x0001000006067892 */ /* 0x000fe2000f8efc3f */
[----:B------:R-:W-:-:S03]  /*1b50*/  UMOV UR15, 0xc0000010 ;  /* 0xc0000010000f7882 */ /* 0x000fc60000000000 */
[----:B------:R-:W-:Y:S02]  /*1b60*/  UIADD3 UR10, UR6, 0x100, URZ ;  /* 0x00000100060a7890 */ /* 0x000fe4000fffe03f */
[----:B------:R-:W-:Y:S02]  /*1b70*/  UIADD3 UR8, UR12, 0x180, URZ ;  /* 0x000001800c087890 */ /* 0x000fe4000fffe03f */
[----:B------:R-:W-:Y:S01]  /*1b80*/  UIADD3 UR12, UR12, 0x300, URZ ;  /* 0x000003000c0c7890 */ /* 0x000fe2000fffe03f */
[----:B------:R-:W-:Y:S01]  /*1b90*/  QGMMA.64x128x32.F32.E4M3.E4M3 R24, gdesc[UR4], RZ, !UPT, gsb0 ;  /* 0x01e00000041879f3 */ /* 0x000fe2000c0008ff */
[----:B------:R-:W-:Y:S02]  /*1ba0*/  UIADD3 UR14, UR6, 0x200, URZ ;  /* 0x00000200060e7890 */ /* 0x000fe4000fffe03f */
        /* <DEDUP_REMOVED lines=9> */
.L_x_774:
[----:B0-----:R-:W-:Y:S01]  /*1c40*/  LOP3.LUT R3, R16, 0xffffff80, RZ, 0xc0, !PT ;  /* 0xffffff8010037812 */ /* 0x001fe200078ec0ff */
[----:B------:R-:W-:Y:S01]  /*1c50*/  IMAD.HI R8, R88, 0x55555556, RZ ;  /* 0x5555555658087827 */ /* 0x000fe200078e02ff */
[----:B------:R-:W-:Y:S01]  /*1c60*/  LEA.HI R23, R23, R22, RZ, 0x2 ;  /* 0x0000001617177211 */ /* 0x000fe200078f10ff */
[----:B------:R-:W-:Y:S01]  /*1c70*/  UISETP.NE.AND UP1, UPT, UR43, URZ, UPT ;  /* 0x0000003f2b00728c */ /* 0x000fe2000bf25270 */
[----:B------:R-:W-:Y:S01]  /*1c80*/  LEA R14, R18, 0xffffff80, 0x7 ;  /* 0xffffff80120e7811 */ /* 0x000fe200078e38ff */
[----:B------:R-:W-:Y:S01]  /*1c90*/  IMAD.IADD R3, R22, 0x1, -R3 ;  /* 0x0000000116037824 */ /* 0x000fe200078e0a03 */
[----:B------:R-:W-:Y:S01]  /*1ca0*/  LOP3.LUT R23, R23, 0xfffffffc, RZ, 0xc0, !PT ;  /* 0xfffffffc17177812 */ /* 0x000fe200078ec0ff */
[----:B------:R-:W-:Y:S01]  /*1cb0*/  UISETP.NE.AND UP0, UPT, UR46, URZ, UPT ;  /* 0x0000003f2e00728c */ /* 0x000fe2000bf05270 */
[----:B------:R-:W-:Y:S01]  /*1cc0*/  LEA.HI R9, R8, R8, RZ, 0x1 ;  /* 0x0000000808097211 */ /* 0x000fe200078f08ff */
[----:B------:R-:W-:Y:S01]  /*1cd0*/  ULDC UR24, c[0x0][0x2f0] ;  /* 0x0000bc0000187ab9 */ /* 0x000fe20000000800 */
[----:B-1----:R-:W-:Y:S01]  /*1ce0*/  SHF.R.S32.HI R0, RZ, 0x1f, R3 ;  /* 0x0000001fff007819 */ /* 0x002fe20000011403 */
[----:B------:R-:W-:Y:S01]  /*1cf0*/  IMAD.IADD R23, R22, 0x1, -R23 ;  /* 0x0000000116177824 */ /* 0x000fe200078e0a17 */
[----:B------:R-:W-:Y:S01]  /*1d00*/  PLOP3.LUT P1, PT, PT, PT, UP1, 0x80, 0x0 ;  /* 0x000000000000781c */ /* 0x000fe20003f2f018 */
[----:B------:R-:W-:Y:S01]  /*1d10*/  IMAD R9, R9, -0x3, R88 ;  /* 0xfffffffd09097824 */ /* 0x000fe200078e0258 */
[CC--:B------:R-:W-:Y:S01]  /*1d20*/  LEA.HI R2, R0.reuse, R3.reuse, RZ, 0x2 ;  /* 0x0000000300027211 */ /* 0x0c0fe200078f10ff */
[----:B------:R-:W-:Y:S01]  /*1d30*/  @UP1 ULDC UR4, c[0x0][0x44c] ;  /* 0x0001130000041ab9 */ /* 0x000fe20000000800 */
[----:B------:R-:W-:Y:S01]  /*1d40*/  LEA.HI R4, R0, R3, RZ, 0x5 ;  /* 0x0000000300047211 */ /* 0x000fe200078f28ff */
[----:B------:R-:W-:Y:S01]  /*1d50*/  @UP1 ULDC UR5, c[0x0][0x450] ;  /* 0x0001140000051ab9 */ /* 0x000fe20000000800 */
[--C-:B------:R-:W-:Y:S01]  /*1d60*/  SHF.R.S32.HI R0, RZ, 0x2, R2.reuse ;  /* 0x00000002ff007819 */ /* 0x100fe20000011402 */
[----:B------:R-:W-:Y:S01]  /*1d70*/  ULDC UR20, c[0x0][0x9dc] ;  /* 0x0002770000147ab9 */ /* 0x000fe20000000800 */
[----:B------:R-:W-:Y:S01]  /*1d80*/  SHF.R.S32.HI R5, RZ, 0x1f, R2 ;  /* 0x0000001fff057819 */ /* 0x000fe20000011402 */
[----:B------:R-:W-:Y:S01]  /*1d90*/  ULOP3.LUT UR20, URZ, UR20, URZ, 0x33, !UPT ;  /* 0x000000143f147292 */ /* 0x000fe2000f8e333f */
[----:B------:R-:W-:Y:S01]  /*1da0*/  SHF.R.S32.HI R4, RZ, 0x5, R4 ;  /* 0x00000005ff047819 */ /* 0x000fe20000011404 */
[----:B------:R-:W-:Y:S01]  /*1db0*/  ULDC UR7, c[0x0][0x9e0] ;  /* 0x0002780000077ab9 */ /* 0x000fe20000000800 */
[----:B------:R-:W-:-:S02]  /*1dc0*/  LEA.HI R5, R5, R0, RZ, 0x3 ;  /* 0x0000000005057211 */ /* 0x000fc400078f18ff */
[----:B------:R-:W-:Y:S02]  /*1dd0*/  LEA.HI R8, R23, R23, RZ, 0x1 ;  /* 0x0000001717087211 */ /* 0x000fe400078f08ff */
[----:B------:R-:W-:Y:S02]  /*1de0*/  LEA R4, R4, UR47, 0x4 ;  /* 0x0000002f04047c11 */ /* 0x000fe4000f8e20ff */
[----:B------:R-:W-:Y:S02]  /*1df0*/  LOP3.LUT R5, R5, 0xfffffff8, RZ, 0xc0, !PT ;  /* 0xfffffff805057812 */ /* 0x000fe400078ec0ff */
[----:B------:R-:W-:Y:S02]  /*1e00*/  LOP3.LUT R8, R8, 0x1ffffffe, RZ, 0xc0, !PT ;  /* 0x1ffffffe08087812 */ /* 0x000fe400078ec0ff */
[----:B------:R-:W-:Y:S01]  /*1e10*/  IADD3 R4, R4, R0, -R5 ;  /* 0x0000000004047210 */ /* 0x000fe20007ffe805 */
[----:B------:R-:W-:Y:S01]  /*1e20*/  IMAD.MOV.U32 R5, RZ, RZ, -0x80 ;  /* 0xffffff80ff057424 */ /* 0x000fe200078e00ff */
[----:B------:R-:W-:Y:S01]  /*1e30*/  PLOP3.LUT P2, PT, PT, PT, UP1, 0x80, 0x0 ;  /* 0x000000000000781c */ /* 0x000fe20003f4f018 */
[----:B------:R-:W-:Y:S01]  /*1e40*/  IMAD.IADD R8, R23, 0x1, -R8 ;  /* 0x0000000117087824 */ /* 0x000fe200078e0a08 */
[----:B------:R-:W-:Y:S01]  /*1e50*/  LOP3.LUT R2, R2, 0x7ffffffc, RZ, 0xc0, !PT ;  /* 0x7ffffffc02027812 */ /* 0x000fe200078ec0ff */
[----:B------:R-:W-:-:S02]  /*1e60*/  IMAD R9, R9, 0x40, R4 ;  /* 0x0000004009097824 */ /* 0x000fc400078e0204 */
[----:B------:R-:W-:Y:S02]  /*1e70*/  IMAD R20, R18, R5, 0x80 ;  /* 0x0000008012147424 */ /* 0x000fe400078e0205 */
[----:B------:R-:W-:Y:S02]  /*1e80*/  IMAD R8, R8, 0x8, R9 ;  /* 0x0000000808087824 */ /* 0x000fe400078e0209 */
[----:B------:R-:W-:Y:S02]  /*1e90*/  IMAD.IADD R5, R3, 0x1, -R2 ;  /* 0x0000000103057824 */ /* 0x000fe400078e0a02 */
[----:B------:R-:W-:Y:S01]  /*1ea0*/  @P1 IMAD.HI.U32 R0, R8, UR4, RZ ;  /* 0x0000000408001c27 */ /* 0x000fe2000f8e00ff */
[----:B------:R-:W-:Y:S01]  /*1eb0*/  UIADD3 UR4, UR45, 0x17040, URZ ;  /* 0x000170402d047890 */ /* 0x000fe2000fffe03f */
[----:B------:R-:W-:Y:S02]  /*1ec0*/  PLOP3.LUT P1, PT, PT, PT, UP0, 0x40, 0x0 ;  /* 0x000000000000781c */ /* 0x000fe40003f2e808 */
[----:B------:R-:W-:Y:S01]  /*1ed0*/  IMAD.MOV.U32 R10, RZ, RZ, R8 ;  /* 0x000000ffff0a7224 */ /* 0x000fe200078e0008 */
[----:B------:R-:W-:Y:S01]  /*1ee0*/  @P2 SHF.R.U32.HI R10, RZ, UR5, R0 ;  /* 0x00000005ff0a2c19 */ /* 0x000fe20008011600 */
[----:B------:R-:W-:Y:S01]  /*1ef0*/  UPRMT UR4, UR48, 0x654, UR4 ;  /* 0x0000065430047896 */ /* 0x000fe20008000004 */
[----:B------:R-:W-:-:S03]  /*1f00*/  VIADD R0, R20, 0x1 ;  /* 0x0000000114007836 */ /* 0x000fc60000000000 */
[----:B------:R-:W0:Y:S01]  /*1f10*/  SHFL.IDX PT, R12, R10, RZ, 0x1c1f ;  /* 0x001c1fff0a0c7589 */ /* 0x000e2200000e0000 */
[----:B------:R-:W-:-:S04]  /*1f20*/  IMAD R0, R5, -0x2, R0 ;  /* 0xfffffffe05007824 */ /* 0x000fc800078e0200 */
[----:B------:R-:W-:Y:S01]  /*1f30*/  SYNCS.ARRIVE.TRANS64.RED.A1T0 RZ, [UR4], RZ ;  /* 0x000000ffffff79a7 */ /* 0x000fe20008100404 */
[----:B------:R-:W-:Y:S01]  /*1f40*/  ULDC UR4, c[0x0][0x288] ;  /* 0x0000a20000047ab9 */ /* 0x000fe20000000800 */
[C---:B------:R-:W-:Y:S02]  /*1f50*/  IMAD R3, R17.reuse, UR24, R0 ;  /* 0x0000001811037c24 */ /* 0x040fe4000f8e0200 */
[----:B------:R-:W-:Y:S02]  /*1f60*/  IMAD.U32 R4, RZ, RZ, UR4 ;  /* 0x00000004ff047e24 */ /* 0x000fe4000f8e00ff */
[----:B------:R-:W-:Y:S02]  /*1f70*/  IMAD R0, R17, UR24, R20 ;  /* 0x0000001811007c24 */ /* 0x000fe4000f8e0214 */
[----:B------:R-:W-:Y:S02]  /*1f80*/  IMAD.IADD R3, R3, 0x1, -R4 ;  /* 0x0000000103037824 */ /* 0x000fe400078e0a04 */
[----:B------:R-:W-:-:S02]  /*1f90*/  IMAD R11, R5, -0x2, R0 ;  /* 0xfffffffe050b7824 */ /* 0x000fc400078e0200 */
[C---:B------:R-:W-:Y:S02]  /*1fa0*/  VIADD R22, R3.reuse, UR7 ;  /* 0x0000000703167c36 */ /* 0x040fe40008000000 */
[----:B------:R-:W-:-:S03]  /*1fb0*/  VIADD R13, R3, UR20 ;  /* 0x00000014030d7c36 */ /* 0x000fc60008000000 */
[----:B0-----:R-:W-:Y:S01]  /*1fc0*/  VIADDMNMX R0, R12, R22, R11, PT ;  /* 0x000000160c007246 */ /* 0x001fe2000380010b */
[----:B------:R-:W-:Y:S01]  /*1fd0*/  IMAD.IADD R2, R13, 0x1, R12 ;  /* 0x000000010d027824 */ /* 0x000fe200078e020c */
[----:B------:R-:W-:Y:S06]  /*1fe0*/  @P1 BRA `(.L_x_775) ;  /* 0x0000000000641947 */ /* 0x000fec0003800000 */
[----:B------:R-:W-:Y:S01]  /*1ff0*/  IMAD R3, R17, UR24, R12 ;  /* 0x0000001811037c24 */ /* 0x000fe2000f8e020c */
[----:B------:R-:W-:Y:S03]  /*2000*/  BSSY B0, `(.L_x_776) ;  /* 0x0000013000007945 */ /* 0x000fe60003800000 */
[----:B------:R-:W-:-:S05]  /*2010*/  IMAD.IADD R3, R3, 0x1, -R4 ;  /* 0x0000000103037824 */ /* 0x000fca00078e0a04 */
[----:B------:R-:W-:-:S13]  /*2020*/  ISETP.GT.AND P1, PT, R3, -0x1, PT ;  /* 0xffffffff0300780c */ /* 0x000fda0003f24270 */
[----:B------:R-:W-:Y:S05]  /*2030*/  @P1 BRA `(.L_x_777) ;  /* 0x0000000000241947 */ /* 0x000fea0003800000 */
[----:B------:R-:W-:Y:S01]  /*2040*/  ULDC UR4, c[0x0][0x9e4] ;  /* 0x0002790000047ab9 */ /* 0x000fe20000000800 */
[----:B------:R-:W-:Y:S01]  /*2050*/  LOP3.LUT R3, RZ, R3, RZ, 0x33, !PT ;  /* 0x00000003ff037212 */ /* 0x000fe200078e33ff */
[----:B------:R-:W-:-:S05]  /*2060*/  IMAD.U32 R9, RZ, RZ, UR4 ;  /* 0x00000004ff097e24 */ /* 0x000fca000f8e00ff */
[----:B------:R-:W-:-:S13]  /*2070*/  ISETP.NE.AND P1, PT, R9, 0x1, PT ;  /* 0x000000010900780c */ /* 0x000fda0003f25270 */
[----:B------:R-:W0:Y:S02]  /*2080*/  @P1 LDC.64 R88, c[0x0][0x9e8] ;  /* 0x00027a00ff581b82 */ /* 0x000e240000000a00 */
[----:B0-----:R-:W-:-:S05]  /*2090*/  @P1 IMAD.HI.U32 R12, R3, R88, RZ ;  /* 0x00000058030c1227 */ /* 0x001fca00078e00ff */
[----:B------:R-:W-:-:S04]  /*20a0*/  @P1 SHF.R.U32.HI R3, RZ, R89, R12 ;  /* 0x00000059ff031219 */ /* 0x000fc8000001160c */
[----:B------:R-:W-:Y:S01]  /*20b0*/  LOP3.LUT R3, RZ, R3, RZ, 0x33, !PT ;  /* 0x00000003ff037212 */ /* 0x000fe200078e33ff */
[----:B------:R-:W-:Y:S06]  /*20c0*/  BRA `(.L_x_778) ;  /* 0x0000000000187947 */ /* 0x000fec0003800000 */
.L_x_777:
[----:B------:R-:W-:Y:S02]  /*20d0*/  ULDC UR4, c[0x0][0x9e4] ;  /* 0x0002790000047ab9 */ /* 0x000fe40000000800 */
[----:B------:R-:W-:-:S05]  /*20e0*/  IMAD.U32 R9, RZ, RZ, UR4 ;  /* 0x00000004ff097e24 */ /* 0x000fca000f8e00ff */
[----:B------:R-:W-:-:S13]  /*20f0*/  ISETP.NE.AND P1, PT, R9, 0x1, PT ;  /* 0x000000010900780c */ /* 0x000fda0003f25270 */
[----:B------:R-:W0:Y:S02]  /*2100*/  @P1 LDC.64 R88, c[0x0][0x9e8] ;  /* 0x00027a00ff581b82 */ /* 0x000e240000000a00 */
[----:B0-----:R-:W-:-:S05]  /*2110*/  @P1 IMAD.HI.U32 R12, R3, R88, RZ ;  /* 0x00000058030c1227 */ /* 0x001fca00078e00ff */
[----:B------:R-:W-:-:S07]  /*2120*/  @P1 SHF.R.U32.HI R3, RZ, R89, R12 ;  /* 0x00000059ff031219 */ /* 0x000fce000001160c */
.L_x_778:
[----:B------:R-:W-:Y:S05]  /*2130*/  BSYNC B0 ;  /* 0x0000000000007941 */ /* 0x000fea0003800000 */
.L_x_776:
[----:B------:R-:W-:-:S04]  /*2140*/  IMAD R12, R3, R9, -R14 ;  /* 0x00000009030c7224 */ /* 0x000fc800078e0a0e */
[----:B------:R-:W-:-:S05]  /*2150*/  IMAD R3, R5, -0x2, R12 ;  /* 0xfffffffe05037824 */ /* 0x000fca00078e020c */
[----:B------:R-:W-:Y:S02]  /*2160*/  VIADDMNMX R0, R3, R9, R0, PT ;  /* 0x0000000903007246 */ /* 0x000fe40003800100 */
[----:B------:R-:W-:-:S07]  /*2170*/  VIMNMX R2, R2, R3, !PT ;  /* 0x0000000302027248 */ /* 0x000fce0007fe0100 */
.L_x_775:
[C---:B------:R-:W-:Y:S01]  /*2180*/  ISETP.GE.AND P6, PT, R20.reuse, 0xa, PT ;  /* 0x0000000a1400780c */ /* 0x040fe20003fc6270 */
[----:B------:R-:W-:Y:S01]  /*2190*/  UISETP.NE.AND UP0, UPT, UR46, URZ, UPT ;  /* 0x0000003f2e00728c */ /* 0x000fe2000bf05270 */
[C---:B------:R-:W-:Y:S02]  /*21a0*/  ISETP.GE.AND P1, PT, R20.reuse, 0x2, PT ;  /* 0x000000021400780c */ /* 0x040fe40003f26270 */
[C---:B------:R-:W-:Y:S02]  /*21b0*/  ISETP.GE.AND P2, PT, R20.reuse, 0x9, PT ;  /* 0x000000091400780c */ /* 0x040fe40003f46270 */
[----:B------:R-:W-:Y:S02]  /*21c0*/  ISETP.GE.AND P5, PT, R20, 0x11, PT ;  /* 0x000000111400780c */ /* 0x000fe40003fa6270 */
[----:B------:R-:W-:Y:S02]  /*21d0*/  LOP3.LUT R16, R16, 0xfffffffb, RZ, 0xc0, !PT ;  /* 0xfffffffb10107812 */ /* 0x000fe400078ec0ff */
[----:B------:R-:W-:-:S02]  /*21e0*/  ISETP.GT.AND P4, PT, R2, 0x1, !P1 ;  /* 0x000000010200780c */ /* 0x000fc40004f84270 */
[----:B------:R-:W-:Y:S02]  /*21f0*/  ISETP.GT.AND P3, PT, R2, 0x8, !P2 ;  /* 0x000000080200780c */ /* 0x000fe40005764270 */
[----:B------:R-:W-:Y:S02]  /*2200*/  @P6 LOP3.LUT R16, R16, 0x4, RZ, 0xfc, !PT ;  /* 0x0000000410106812 */ /* 0x000fe400078efcff */
[C---:B------:R-:W-:Y:S02]  /*2210*/  ISETP.LT.OR P4, PT, R0.reuse, 0x2, P4 ;  /* 0x000000020000780c */ /* 0x040fe40002781670 */
[----:B------:R-:W-:Y:S02]  /*2220*/  ISETP.LT.OR P3, PT, R0, 0x9, P3 ;  /* 0x000000090000780c */ /* 0x000fe40001f61670 */
[----:B------:R-:W-:Y:S02]  /*2230*/  LOP3.LUT R16, R16, 0xfffffff7, RZ, 0xc0, !PT ;  /* 0xfffffff710107812 */ /* 0x000fe400078ec0ff */
[----:B------:R-:W-:-:S02]  /*2240*/  FSEL R25, R25, -INF , !P4 ;  /* 0xff80000019197808 */ /* 0x000fc40006000000 */
[----:B------:R-:W-:Y:S02]  /*2250*/  FSEL R28, R28, -INF , !P3 ;  /* 0xff8000001c1c7808 */ /* 0x000fe40005800000 */
[----:B------:R-:W-:Y:S02]  /*2260*/  ISETP.GT.AND P4, PT, R2, 0x9, !P6 ;  /* 0x000000090200780c */ /* 0x000fe40007784270 */
[----:B------:R-:W-:Y:S02]  /*2270*/  @P5 LOP3.LUT R16, R16, 0x8, RZ, 0xfc, !PT ;  /* 0x0000000810105812 */ /* 0x000fe400078efcff */
[----:B------:R-:W-:Y:S02]  /*2280*/  ISETP.GT.AND P3, PT, R2, 0x10, !P5 ;  /* 0x000000100200780c */ /* 0x000fe40006f64270 */
[----:B------:R-:W-:Y:S02]  /*2290*/  ISETP.GE.AND P5, PT, R20, 0x12, PT ;  /* 0x000000121400780c */ /* 0x000fe40003fa6270 */
[----:B------:R-:W-:-:S02]  /*22a0*/  ISETP.LT.OR P4, PT, R0, 0xa, P4 ;  /* 0x0000000a0000780c */ /* 0x000fc40002781670 */
[----:B------:R-:W-:Y:S02]  /*22b0*/  ISETP.LT.OR P3, PT, R0, 0x11, P3 ;  /* 0x000000110000780c */ /* 0x000fe40001f61670 */
[----:B------:R-:W-:Y:S02]  /*22c0*/  FSEL R29, R29, -INF , !P4 ;  /* 0xff8000001d1d7808 */ /* 0x000fe40006000000 */
[----:B------:R-:W-:Y:S02]  /*22d0*/  ISETP.GE.AND P4, PT, R20, 0x19, PT ;  /* 0x000000191400780c */ /* 0x000fe40003f86270 */
[----:B------:R-:W-:Y:S02]  /*22e0*/  LOP3.LUT R16, R16, 0xffffffef, RZ, 0xc0, !PT ;  /* 0xffffffef10107812 */ /* 0x000fe400078ec0ff */
[----:B------:R-:W-:Y:S02]  /*22f0*/  FSEL R32, R32, -INF , !P3 ;  /* 0xff80000020207808 */ /* 0x000fe40005800000 */
[----:B------:R-:W-:-:S02]  /*2300*/  ISETP.GT.AND P3, PT, R2, 0x11, !P5 ;  /* 0x000000110200780c */ /* 0x000fc40006f64270 */
[----:B------:R-:W-:Y:S02]  /*2310*/  @P5 LOP3.LUT R16, R16, 0x10, RZ, 0xfc, !PT ;  /* 0x0000001010105812 */ /* 0x000fe400078efcff */
[----:B------:R-:W-:Y:S02]  /*2320*/  ISETP.LT.OR P3, PT, R0, 0x12, P3 ;  /* 0x000000120000780c */ /* 0x000fe40001f61670 */
[----:B------:R-:W-:Y:S02]  /*2330*/  LOP3.LUT R16, R16, 0xfdffffff, RZ, 0xc0, !PT ;  /* 0xfdffffff10107812 */ /* 0x000fe400078ec0ff */
[----:B------:R-:W-:Y:S02]  /*2340*/  FSEL R33, R33, -INF , !P3 ;  /* 0xff80000021217808 */ /* 0x000fe40005800000 */
[----:B------:R-:W-:Y:S02]  /*2350*/  @P4 LOP3.LUT R16, R16, 0x2000000, RZ, 0xfc, !PT ;  /* 0x0200000010104812 */ /* 0x000fe400078efcff */
[----:B------:R-:W-:-:S02]  /*2360*/  ISETP.GT.AND P3, PT, R2, 0x18, !P4 ;  /* 0x000000180200780c */ /* 0x000fc40006764270 */
[----:B------:R-:W-:Y:S02]  /*2370*/  ISETP.GE.AND P4, PT, R20, 0x1a, PT ;  /* 0x0000001a1400780c */ /* 0x000fe40003f86270 */
[----:B------:R-:W-:Y:S02]  /*2380*/  ISETP.LT.OR P3, PT, R0, 0x19, P3 ;  /* 0x000000190000780c */ /* 0x000fe40001f61670 */
[----:B------:R-:W-:Y:S02]  /*2390*/  LOP3.LUT R16, R16, 0xfeffffff, RZ, 0xc0, !PT ;  /* 0xfeffffff10107812 */ /* 0x000fe400078ec0ff */
[----:B------:R-:W-:Y:S02]  /*23a0*/  FSEL R36, R36, -INF , !P3 ;  /* 0xff80000024247808 */ /* 0x000fe40005800000 */
[----:B------:R-:W-:-:S04]  /*23b0*/  ISETP.GT.AND P3, PT, R2, 0x19, !P4 ;  /* 0x000000190200780c */ /* 0x000fc80006764270 */
[----:B------:R-:W-:Y:S02]  /*23c0*/  ISETP.LT.OR P3, PT, R0, 0x1a, P3 ;  /* 0x0000001a0000780c */ /* 0x000fe40001f61670 */
[----:B------:R-:W-:Y:S02]  /*23d0*/  @P4 LOP3.LUT R16, R16, 0x1000000, RZ, 0xfc, !PT ;  /* 0x0100000010104812 */ /* 0x000fe400078efcff */
[----:B------:R-:W-:Y:S02]  /*23e0*/  ISETP.GE.AND P4, PT, R20, 0x21, PT ;  /* 0x000000211400780c */ /* 0x000fe40003f86270 */
[----:B------:R-:W-:Y:S02]  /*23f0*/  LOP3.LUT R16, R16, 0xff7fffff, RZ, 0xc0, !PT ;  /* 0xff7fffff10107812 */ /* 0x000fe400078ec0ff */
[----:B------:R-:W-:Y:S02]  /*2400*/  FSEL R37, R37, -INF , !P3 ;  /* 0xff80000025257808 */ /* 0x000fe40005800000 */
[----:B------:R-:W-:-:S04]  /*2410*/  ISETP.GT.AND P3, PT, R2, 0x20, !P4 ;  /* 0x000000200200780c */ /* 0x000fc80006764270 */
[----:B------:R-:W-:-:S03]  /*2420*/  ISETP.LT.OR P3, PT, R0, 0x21, P3 ;  /* 0x000000210000780c */ /* 0x000fc60001f61670 */
        /* <DEDUP_REMOVED lines=104> */
[----:B------:R-:W-:Y:S02]  /*2ab0*/  FSEL R73, R73, -INF , !P3 ;  /* 0xff80000049497808 */ /* 0x000fe40005800000 */
[----:B------:R-:W-:Y:S02]  /*2ac0*/  LOP3.LUT R16, R16, 0xfbffffff, RZ, 0xc0, !PT ;  /* 0xfbffffff10107812 */ /* 0x000fe400078ec0ff */
[----:B------:R-:W-:-:S04]  /*2ad0*/  ISETP.GT.AND P3, PT, R2, 0x68, !P4 ;  /* 0x000000680200780c */ /* 0x000fc80006764270 */
[----:B------:R-:W-:-:S03]  /*2ae0*/  ISETP.LT.OR P3, PT, R0, 0x69, P3 ;  /* 0x000000690000780c */ /* 0x000fc60001f61670 */
[----:B------:R-:W-:Y:S02]  /*2af0*/  @P4 LOP3.LUT R16, R16, 0x4000000, RZ, 0xfc, !PT ;  /* 0x0400000010104812 */ /* 0x000fe400078efcff */
[----:B------:R-:W-:Y:S02]  /*2b00*/  ISETP.GE.AND P4, PT, R20, 0x6a, PT ;  /* 0x0000006a1400780c */ /* 0x000fe40003f86270 */
[----:B------:R-:W-:Y:S02]  /*2b10*/  FSEL R76, R76, -INF , !P3 ;  /* 0xff8000004c4c7808 */ /* 0x000fe40005800000 */
[----:B------:R-:W-:Y:S02]  /*2b20*/  ISETP.GT.AND P3, PT, R2, 0x69, !P4 ;  /* 0x000000690200780c */ /* 0x000fe40006764270 */
[----:B------:R-:W-:Y:S02]  /*2b30*/  LOP3.LUT R16, R16, 0xffffffdf, RZ, 0xc0, !PT ;  /* 0xffffffdf10107812 */ /* 0x000fe400078ec0ff */
[----:B------:R-:W-:-:S04]  /*2b40*/  ISETP.LT.OR P3, PT, R0, 0x6a, P3 ;  /* 0x0000006a0000780c */ /* 0x000fc80001f61670 */
[----:B------:R-:W-:Y:S02]  /*2b50*/  FSEL R77, R77, -INF , !P3 ;  /* 0xff8000004d4d7808 */ /* 0x000fe40005800000 */
[----:B------:R-:W-:Y:S02]  /*2b60*/  ISETP.GE.AND P3, PT, R20, 0x71, PT ;  /* 0x000000711400780c */ /* 0x000fe40003f66270 */
[----:B------:R-:W-:Y:S02]  /*2b70*/  @P4 LOP3.LUT R16, R16, 0x20, RZ, 0xfc, !PT ;  /* 0x0000002010104812 */ /* 0x000fe400078efcff */
[----:B------:R-:W-:Y:S02]  /*2b80*/  ISETP.GT.AND P4, PT, R2, 0x70, !P3 ;  /* 0x000000700200780c */ /* 0x000fe40005f84270 */
[----:B------:R-:W-:Y:S02]  /*2b90*/  LOP3.LUT R16, R16, 0xfffffffd, RZ, 0xc0, !PT ;  /* 0xfffffffd10107812 */ /* 0x000fe400078ec0ff */
[----:B------:R-:W-:-:S04]  /*2ba0*/  ISETP.LT.OR P4, PT, R0, 0x71, P4 ;  /* 0x000000710000780c */ /* 0x000fc80002781670 */
[----:B------:R-:W-:Y:S02]  /*2bb0*/  FSEL R80, R80, -INF , !P4 ;  /* 0xff80000050507808 */ /* 0x000fe40006000000 */
[----:B------:R-:W-:-:S04]  /*2bc0*/  ISETP.GE.AND P4, PT, R20, 0x72, PT ;  /* 0x000000721400780c */ /* 0x000fc80003f86270 */
[----:B------:R-:W-:-:S04]  /*2bd0*/  ISETP.GT.AND P5, PT, R2, 0x71, !P4 ;  /* 0x000000710200780c */ /* 0x000fc800067a4270 */
[----:B------:R-:W-:-:S04]  /*2be0*/  ISETP.LT.OR P5, PT, R0, 0x72, P5 ;  /* 0x000000720000780c */ /* 0x000fc80002fa1670 */
[----:B------:R-:W-:Y:S02]  /*2bf0*/  FSEL R81, R81, -INF , !P5 ;  /* 0xff80000051517808 */ /* 0x000fe40006800000 */
[----:B------:R-:W-:-:S04]  /*2c00*/  ISETP.GE.AND P5, PT, R20, 0x79, PT ;  /* 0x000000791400780c */ /* 0x000fc80003fa6270 */
[----:B------:R-:W-:-:S04]  /*2c10*/  ISETP.GT.AND P6, PT, R2, 0x78, !P5 ;  /* 0x000000780200780c */ /* 0x000fc80006fc4270 */
[----:B------:R-:W-:-:S04]  /*2c20*/  ISETP.LT.OR P6, PT, R0, 0x79, P6 ;  /* 0x000000790000780c */ /* 0x000fc800037c1670 */
[----:B------:R-:W-:Y:S02]  /*2c30*/  FSEL R84, R84, -INF , !P6 ;  /* 0xff80000054547808 */ /* 0x000fe40007000000 */
[----:B------:R-:W-:-:S13]  /*2c40*/  ISETP.GE.AND P6, PT, R20, 0x1, PT ;  /* 0x000000011400780c */ /* 0x000fda0003fc6270 */
[----:B------:R-:W-:Y:S02]  /*2c50*/  @P6 LOP3.LUT R16, R16, 0x2, RZ, 0xfc, !PT ;  /* 0x0000000210106812 */ /* 0x000fe400078efcff */
[----:B------:R-:W-:Y:S02]  /*2c60*/  ISETP.GT.AND P6, PT, R2, RZ, !P6 ;  /* 0x000000ff0200720c */ /* 0x000fe400077c4270 */
[----:B------:R-:W-:Y:S02]  /*2c70*/  LOP3.LUT R16, R16, 0xfffffffe, RZ, 0xc0, !PT ;  /* 0xfffffffe10107812 */ /* 0x000fe400078ec0ff */
[----:B------:R-:W-:-:S04]  /*2c80*/  ISETP.LT.OR P6, PT, R0, 0x1, P6 ;  /* 0x000000010000780c */ /* 0x000fc800037c1670 */
[----:B------:R-:W-:Y:S02]  /*2c90*/  FSEL R9, R24, -INF , !P6 ;  /* 0xff80000018097808 */ /* 0x000fe40007000000 */
[----:B------:R-:W-:-:S13]  /*2ca0*/  ISETP.GE.AND P6, PT, R20, 0x7a, PT ;  /* 0x0000007a1400780c */ /* 0x000fda0003fc6270 */
[----:B------:R-:W-:Y:S02]  /*2cb0*/  @P6 LOP3.LUT R16, R16, 0x1, RZ, 0xfc, !PT ;  /* 0x0000000110106812 */ /* 0x000fe400078efcff */
[----:B------:R-:W-:-:S04]  /*2cc0*/  ISETP.GT.AND P6, PT, R2, 0x79, !P6 ;  /* 0x000000790200780c */ /* 0x000fc800077c4270 */
[----:B------:R-:W-:Y:S02]  /*2cd0*/  ISETP.LT.OR P6, PT, R0, 0x7a, P6 ;  /* 0x0000007a0000780c */ /* 0x000fe400037c1670 */
[----:B------:R-:W0:Y:S02]  /*2ce0*/  SHFL.IDX PT, R0, R10, 0x1, 0x1c1f ;  /* 0x003c1f000a007f89 */ /* 0x000e2400000e0000 */
[----:B------:R-:W-:Y:S02]  /*2cf0*/  FSEL R85, R85, -INF , !P6 ;  /* 0xff80000055557808 */ /* 0x000fe40007000000 */
[----:B------:R-:W-:Y:S02]  /*2d00*/  PLOP3.LUT P6, PT, PT, PT, UP0, 0x40, 0x0 ;  /* 0x000000000000781c */ /* 0x000fe40003fce808 */
[----:B0-----:R-:W-:Y:S01]  /*2d10*/  VIADDMNMX R2, R0, R22, R11, PT ;  /* 0x0000001600027246 */ /* 0x001fe2000380010b */
[----:B------:R-:W-:-:S10]  /*2d20*/  IMAD.IADD R3, R13, 0x1, R0 ;  /* 0x000000010d037824 */ /* 0x000fd400078e0200 */
[----:B------:R-:W-:Y:S05]  /*2d30*/  @P6 BRA `(.L_x_779) ;  /* 0x0000000000646947 */ /* 0x000fea0003800000 */
        /* <DEDUP_REMOVED lines=14> */
.L_x_781:
[----:B------:R-:W-:Y:S02]  /*2e20*/  ULDC UR4, c[0x0][0x9e4] ;  /* 0x0002790000047ab9 */ /* 0x000fe40000000800 */
[----:B------:R-:W-:-:S05]  /*2e30*/  IMAD.U32 R13, RZ, RZ, UR4 ;  /* 0x00000004ff0d7e24 */ /* 0x000fca000f8e00ff */
[----:B------:R-:W-:-:S13]  /*2e40*/  ISETP.NE.AND P6, PT, R13, 0x1, PT ;  /* 0x000000010d00780c */ /* 0x000fda0003fc5270 */
[----:B------:R-:W0:Y:S02]  /*2e50*/  @P6 LDC.64 R20, c[0x0][0x9e8] ;  /* 0x00027a00ff146b82 */ /* 0x000e240000000a00 */
[----:B0-----:R-:W-:-:S05]  /*2e60*/  @P6 IMAD.HI.U32 R0, R11, R20, RZ ;  /* 0x000000140b006227 */ /* 0x001fca00078e00ff */
[----:B------:R-:W-:-:S07]  /*2e70*/  @P6 SHF.R.U32.HI R11, RZ, R21, R0 ;  /* 0x00000015ff0b6219 */ /* 0x000fce0000011600 */
.L_x_782:
[----:B------:R-:W-:Y:S05]  /*2e80*/  BSYNC B0 ;  /* 0x0000000000007941 */ /* 0x000fea0003800000 */
.L_x_780:
[----:B------:R-:W-:-:S04]  /*2e90*/  IMAD R0, R11, R13, -R14 ;  /* 0x0000000d0b007224 */ /* 0x000fc800078e0a0e */
[----:B------:R-:W-:-:S05]  /*2ea0*/  IMAD R0, R5, -0x2, R0 ;  /* 0xfffffffe05007824 */ /* 0x000fca00078e0200 */
[----:B------:R-:W-:Y:S02]  /*2eb0*/  VIADDMNMX R2, R0, R13, R2, PT ;  /* 0x0000000d00027246 */ /* 0x000fe40003800102 */
[----:B------:R-:W-:-:S07]  /*2ec0*/  VIMNMX R3, R3, R0, !PT ;  /* 0x0000000003037248 */ /* 0x000fce0007fe0100 */
.L_x_779:
[----:B------:R-:W-:Y:S01]  /*2ed0*/  ISETP.GT.AND P1, PT, R3, 0x1, !P1 ;  /* 0x000000010300780c */ /* 0x000fe20004f24270 */
[----:B------:R-:W-:Y:S01]  /*2ee0*/  IMAD.U32 R13, RZ, RZ, UR42 ;  /* 0x0000002aff0d7e24 */ /* 0x000fe2000f8e00ff */
[----:B------:R-:W-:Y:S01]  /*2ef0*/  LOP3.LUT P6, RZ, R16, 0x4, RZ, 0xc0, !PT ;  /* 0x0000000410ff7812 */ /* 0x000fe200078cc0ff */
[----:B------:R-:W-:Y:S01]  /*2f00*/  UISETP.NE.AND UP1, UPT, UR43, URZ, UPT ;  /* 0x0000003f2b00728c */ /* 0x000fe2000bf25270 */
[----:B------:R-:W-:Y:S01]  /*2f10*/  ISETP.LT.OR P1, PT, R2, 0x2, P1 ;  /* 0x000000020200780c */ /* 0x000fe20000f21670 */
[----:B------:R-:W-:Y:S01]  /*2f20*/  UISETP.NE.AND UP0, UPT, UR46, URZ, UPT ;  /* 0x0000003f2e00728c */ /* 0x000fe2000bf05270 */
[----:B------:R-:W-:Y:S02]  /*2f30*/  FMNMX.FTZ R11, R9, R25, !PT ;  /* 0x00000019090b7209 */ /* 0x000fe40007810000 */
[----:B------:R-:W-:Y:S02]  /*2f40*/  FSEL R27, R27, -INF , !P1 ;  /* 0xff8000001b1b7808 */ /* 0x000fe40004800000 */
[----:B------:R-:W-:-:S02]  /*2f50*/  ISETP.GT.AND P1, PT, R3, 0x9, !P6 ;  /* 0x000000090300780c */ /* 0x000fc40007724270 */
[----:B------:R-:W-:Y:S02]  /*2f60*/  FMNMX.FTZ R0, R28, R11, !PT ;  /* 0x0000000b1c007209 */ /* 0x000fe40007810000 */
[----:B------:R-:W-:Y:S01]  /*2f70*/  ISETP.LT.OR P1, PT, R2, 0xa, P1 ;  /* 0x0000000a0200780c */ /* 0x000fe20000f21670 */
[----:B------:R-:W-:Y:S01]  /*2f80*/  @UP1 ULDC UR4, c[0x0][0x44c] ;  /* 0x0001130000041ab9 */ /* 0x000fe20000000800 */
[----:B------:R-:W-:Y:S01]  /*2f90*/  FMNMX.FTZ R11, R29, R0, !PT ;  /* 0x000000001d0b7209 */ /* 0x000fe20007810000 */
[----:B------:R-:W-:Y:S01]  /*2fa0*/  UIMAD.WIDE.U32 UR4, UR47, UR4, URZ ;  /* 0x000000042f0472a5 */ /* 0x000fe2000f8e003f */
[----:B------:R-:W-:Y:S01]  /*2fb0*/  FSEL R31, R31, -INF , !P1 ;  /* 0xff8000001f1f7808 */ /* 0x000fe20004800000 */
[----:B------:R-:W-:Y:S01]  /*2fc0*/  @UP1 ULDC UR11, c[0x0][0x450] ;  /* 0x00011400000b1ab9 */ /* 0x000fe20000000800 */
[----:B------:R-:W-:Y:S01]  /*2fd0*/  LOP3.LUT P1, RZ, R16, 0x8, RZ, 0xc0, !PT ;  /* 0x0000000810ff7812 */ /* 0x000fe2000782c0ff */
[----:B------:R-:W-:Y:S01]  /*2fe0*/  @UP1 USHF.R.U32.HI UR47, URZ, UR11, UR5 ;  /* 0x0000000b3f2f1299 */ /* 0x000fe20008011605 */
[----:B------:R-:W-:-:S02]  /*2ff0*/  FMNMX.FTZ R0, R32, R11, !PT ;  /* 0x0000000b20007209 */ /* 0x000fc40007810000 */
[----:B------:R-:W-:Y:S02]  /*3000*/  ISETP.GT.AND P1, PT, R3, 0x10, !P1 ;  /* 0x000000100300780c */ /* 0x000fe40004f24270 */
[----:B------:R-:W-:Y:S02]  /*3010*/  FMNMX.FTZ R11, R33, R0, !PT ;  /* 0x00000000210b7209 */ /* 0x000fe40007810000 */
[----:B------:R-:W-:Y:S02]  /*3020*/  ISETP.LT.OR P1, PT, R2, 0x11, P1 ;  /* 0x000000110200780c */ /* 0x000fe40000f21670 */
[----:B------:R-:W-:Y:S02]  /*3030*/  ISETP.GT.AND P2, PT, R3, 0x8, !P2 ;  /* 0x000000080300780c */ /* 0x000fe40005744270 */
[----:B------:R-:W-:Y:S02]  /*3040*/  FSEL R34, R34, -INF , !P1 ;  /* 0xff80000022227808 */ /* 0x000fe40004800000 */
[----:B------:R-:W-:-:S02]  /*3050*/  LOP3.LUT P1, RZ, R16, 0x10, RZ, 0xc0, !PT ;  /* 0x0000001010ff7812 */ /* 0x000fc4000782c0ff */
[----:B------:R-:W-:Y:S02]  /*3060*/  FMNMX.FTZ R0, R36, R11, !PT ;  /* 0x0000000b24007209 */ /* 0x000fe40007810000 */
[----:B------:R-:W-:Y:S02]  /*3070*/  ISETP.GT.AND P1, PT, R3, 0x11, !P1 ;  /* 0x000000110300780c */ /* 0x000fe40004f24270 */
[C---:B------:R-:W-:Y:S02]  /*3080*/  ISETP.LT.OR P2, PT, R2.reuse, 0x9, P2 ;  /* 0x000000090200780c */ /* 0x040fe40001741670 */
[----:B------:R-:W-:Y:S02]  /*3090*/  ISETP.LT.OR P1, PT, R2, 0x12, P1 ;  /* 0x000000120200780c */ /* 0x000fe40000f21670 */
[----:B------:R-:W-:Y:S02]  /*30a0*/  FMNMX.FTZ R11, R37, R0, !PT ;  /* 0x00000000250b7209 */ /* 0x000fe40007810000 */
[----:B------:R-:W-:-:S02]  /*30b0*/  FSEL R35, R35, -INF , !P1 ;  /* 0xff80000023237808 */ /* 0x000fc40004800000 */
[----:B------:R-:W-:Y:S02]  /*30c0*/  LOP3.LUT P1, RZ, R16, 0x2000000, RZ, 0xc0, !PT ;  /* 0x0200000010ff7812 */ /* 0x000fe4000782c0ff */
[----:B------:R-:W-:Y:S02]  /*30d0*/  FSEL R30, R30, -INF , !P2 ;  /* 0xff8000001e1e7808 */ /* 0x000fe40005000000 */
[----:B------:R-:W-:Y:S02]  /*30e0*/  ISETP.GT.AND P1, PT, R3, 0x18, !P1 ;  /* 0x000000180300780c */ /* 0x000fe40004f24270 */
[----:B------:R-:W-:Y:S02]  /*30f0*/  LOP3.LUT P2, RZ, R16, 0x40000, RZ, 0xc0, !PT ;  /* 0x0004000010ff7812 */ /* 0x000fe4000784c0ff */
[----:B------:R-:W-:Y:S02]  /*3100*/  ISETP.LT.OR P1, PT, R2, 0x19, P1 ;  /* 0x000000190200780c */ /* 0x000fe40000f21670 */
[----:B------:R-:W-:-:S02]  /*3110*/  FMNMX.FTZ R0, R40, R11, !PT ;  /* 0x0000000b28007209 */ /* 0x000fc40007810000 */
[----:B------:R-:W-:Y:S02]  /*3120*/  FSEL R38, R38, -INF , !P1 ;  /* 0xff80000026267808 */ /* 0x000fe40004800000 */
[C---:B------:R-:W-:Y:S02]  /*3130*/  LOP3.LUT P1, RZ, R16.reuse, 0x1000000, RZ, 0xc0, !PT ;  /* 0x0100000010ff7812 */ /* 0x040fe4000782c0ff */
[----:B------:R-:W-:Y:S02]  /*3140*/  FMNMX.FTZ R11, R41, R0, !PT ;  /* 0x00000000290b7209 */ /* 0x000fe40007810000 */
[----:B------:R-:W-:Y:S02]  /*3150*/  ISETP.GT.AND P1, PT, R3, 0x19, !P1 ;  /* 0x000000190300780c */ /* 0x000fe40004f24270 */
[----:B------:R-:W-:Y:S02]  /*3160*/  LOP3.LUT P6, RZ, R16, 0x20000, RZ, 0xc0, !PT ;  /* 0x0002000010ff7812 */ /* 0x000fe400078cc0ff */
[----:B------:R-:W-:-:S02]  /*3170*/  ISETP.LT.OR P1, PT, R2, 0x1a, P1 ;  /* 0x0000001a0200780c */ /* 0x000fc40000f21670 */
[----:B------:R-:W-:Y:S02]  /*3180*/  FMNMX.FTZ R0, R44, R11, !PT ;  /* 0x0000000b2c007209 */ /* 0x000fe40007810000 */
[----:B------:R-:W-:Y:S02]  /*3190*/  FSEL R39, R39, -INF , !P1 ;  /* 0xff80000027277808 */ /* 0x000fe40004800000 */
[----:B------:R-:W-:Y:S02]  /*31a0*/  LOP3.LUT P1, RZ, R16, 0x800000, RZ, 0xc0, !PT ;  /* 0x0080000010ff7812 */ /* 0x000fe4000782c0ff */
[----:B------:R-:W-:Y:S02]  /*31b0*/  FMNMX.FTZ R11, R45, R0, !PT ;  /* 0x000000002d0b7209 */ /* 0x000fe40007810000 */
[----:B------:R-:W-:Y:S02]  /*31c0*/  ISETP.GT.AND P1, PT, R3, 0x20, !P1 ;  /* 0x000000200300780c */ /* 0x000fe40004f24270 */
[----:B------:R-:W-:-:S02]  /*31d0*/  FMNMX.FTZ R0, R48, R11, !PT ;  /* 0x0000000b30007209 */ /* 0x000fc40007810000 */
[----:B------:R-:W-:Y:S02]  /*31e0*/  ISETP.LT.OR P1, PT, R2, 0x21, P1 ;  /* 0x000000210200780c */ /* 0x000fe40000f21670 */
[----:B------:R-:W-:Y:S02]  /*31f0*/  FMNMX.FTZ R11, R49, R0, !PT ;  /* 0x00000000310b7209 */ /* 0x000fe40007810000 */
[----:B------:R-:W-:Y:S02]  /*3200*/  FSEL R42, R42, -INF , !P1 ;  /* 0xff8000002a2a7808 */ /* 0x000fe40004800000 */
[----:B------:R-:W-:Y:S02]  /*3210*/  LOP3.LUT P1, RZ, R16, 0x400000, RZ, 0xc0, !PT ;  /* 0x0040000010ff7812 */ /* 0x000fe4000782c0ff */
[----:B------:R-:W-:Y:S02]  /*3220*/  FMNMX.FTZ R0, R52, R11, !PT ;  /* 0x0000000b34007209 */ /* 0x000fe40007810000 */
[----:B------:R-:W-:-:S02]  /*3230*/  ISETP.GT.AND P1, PT, R3, 0x21, !P1 ;  /* 0x000000210300780c */ /* 0x000fc40004f24270 */
[----:B------:R-:W-:Y:S02]  /*3240*/  FMNMX.FTZ R11, R53, R0, !PT ;  /* 0x00000000350b7209 */ /* 0x000fe40007810000 */
[----:B------:R-:W-:Y:S02]  /*3250*/  ISETP.LT.OR P1, PT, R2, 0x22, P1 ;  /* 0x000000220200780c */ /* 0x000fe40000f21670 */
[----:B------:R-:W-:Y:S02]  /*3260*/  FMNMX.FTZ R0, R56, R11, !PT ;  /* 0x0000000b38007209 */ /* 0x000fe40007810000 */
[----:B------:R-:W-:Y:S02]  /*3270*/  FSEL R43, R43, -INF , !P1 ;  /* 0xff8000002b2b7808 */ /* 0x000fe40004800000 */
[----:B------:R-:W-:Y:S02]  /*3280*/  LOP3.LUT P1, RZ, R16, 0x200000, RZ, 0xc0, !PT ;  /* 0x0020000010ff7812 */ /* 0x000fe4000782c0ff */
[----:B------:R-:W-:-:S02]  /*3290*/  FMNMX.FTZ R11, R57, R0, !PT ;  /* 0x00000000390b7209 */ /* 0x000fc40007810000 */
[----:B------:R-:W-:Y:S02]  /*32a0*/  ISETP.GT.AND P1, PT, R3, 0x28, !P1 ;  /* 0x000000280300780c */ /* 0x000fe40004f24270 */
[----:B------:R-:W-:Y:S02]  /*32b0*/  FMNMX.FTZ R0, R60, R11, !PT ;  /* 0x0000000b3c007209 */ /* 0x000fe40007810000 */
[----:B------:R-:W-:Y:S02]  /*32c0*/  ISETP.LT.OR P1, PT, R2, 0x29, P1 ;  /* 0x000000290200780c */ /* 0x000fe40000f21670 */
[----:B------:R-:W-:Y:S02]  /*32d0*/  FMNMX.FTZ R11, R61, R0, !PT ;  /* 0x000000003d0b7209 */ /* 0x000fe40007810000 */
[----:B------:R-:W-:Y:S02]  /*32e0*/  FSEL R46, R46, -INF , !P1 ;  /* 0xff8000002e2e7808 */ /* 0x000fe40004800000 */
[----:B------:R-:W-:-:S02]  /*32f0*/  LOP3.LUT P1, RZ, R16, 0x100000, RZ, 0xc0, !PT ;  /* 0x0010000010ff7812 */ /* 0x000fc4000782c0ff */
[----:B------:R-:W-:Y:S02]  /*3300*/  FMNMX.FTZ R0, R64, R11, !PT ;  /* 0x0000000b40007209 */ /* 0x000fe40007810000 */
[----:B------:R-:W-:Y:S02]  /*3310*/  ISETP.GT.AND P1, PT, R3, 0x29, !P1 ;  /* 0x000000290300780c */ /* 0x000fe40004f24270 */
[----:B------:R-:W-:Y:S02]  /*3320*/  FMNMX.FTZ R11, R65, R0, !PT ;  /* 0x00000000410b7209 */ /* 0x000fe40007810000 */
[----:B------:R-:W-:Y:S02]  /*3330*/  ISETP.LT.OR P1, PT, R2, 0x2a, P1 ;  /* 0x0000002a0200780c */ /* 0x000fe40000f21670 */
[----:B------:R-:W-:Y:S02]  /*3340*/  FMNMX.FTZ R0, R68, R11, !PT ;  /* 0x0000000b44007209 */ /* 0x000fe40007810000 */
[----:B------:R-:W-:-:S02]  /*3350*/  FSEL R47, R47, -INF , !P1 ;  /* 0xff8000002f2f7808 */ /* 0x000fc40004800000 */
[----:B------:R-:W-:Y:S02]  /*3360*/  LOP3.LUT P1, RZ, R16, 0x80000, RZ, 0xc0, !PT ;  /* 0x0008000010ff7812 */ /* 0x000fe4000782c0ff */
[----:B------:R-:W-:Y:S02]  /*3370*/  FMNMX.FTZ R11, R69, R0, !PT ;  /* 0x00000000450b7209 */ /* 0x000fe40007810000 */
[----:B------:R-:W-:Y:S02]  /*3380*/  ISETP.GT.AND P1, PT, R3, 0x30, !P1 ;  /* 0x000000300300780c */ /* 0x000fe40004f24270 */
[----:B------:R-:W-:Y:S02]  /*3390*/  FMNMX.FTZ R0, R72, R11, !PT ;  /* 0x0000000b48007209 */ /* 0x000fe40007810000 */
[----:B------:R-:W-:Y:S02]  /*33a0*/  ISETP.LT.OR P1, PT, R2, 0x31, P1 ;  /* 0x000000310200780c */ /* 0x000fe40000f21670 */
[----:B------:R-:W-:-:S02]  /*33b0*/  FMNMX.FTZ R11, R73, R0, !PT ;  /* 0x00000000490b7209 */ /* 0x000fc40007810000 */
[----:B------:R-:W-:Y:S02]  /*33c0*/  FSEL R50, R50, -INF , !P1 ;  /* 0xff80000032327808 */ /* 0x000fe40004800000 */
[----:B------:R-:W-:Y:S02]  /*33d0*/  ISETP.GT.AND P1, PT, R3, 0x31, !P2 ;  /* 0x000000310300780c */ /* 0x000fe40005724270 */
[----:B------:R-:W-:Y:S02]  /*33e0*/  FMNMX.FTZ R0, R76, R11, !PT ;  /* 0x0000000b4c007209 */ /* 0x000fe40007810000 */
[----:B------:R-:W-:Y:S02]  /*33f0*/  ISETP.LT.OR P1, PT, R2, 0x32, P1 ;  /* 0x000000320200780c */ /* 0x000fe40000f21670 */
[----:B------:R-:W-:Y:S02]  /*3400*/  FMNMX.FTZ R11, R77, R0, !PT ;  /* 0x000000004d0b7209 */ /* 0x000fe40007810000 */
[----:B------:R-:W-:-:S02]  /*3410*/  FSEL R51, R51, -INF , !P1 ;  /* 0xff80000033337808 */ /* 0x000fc40004800000 */
        /* <DEDUP_REMOVED lines=10> */
[----:B------:R-:W-:Y:S01]  /*34c0*/  LOP3.LUT P2, RZ, R16, 0x80, RZ, 0xc0, !PT ;  /* 0x0000008010ff7812 */ /* 0x000fe2000784c0ff */
[----:B------:R-:W0:Y:S01]  /*34d0*/  SHFL.BFLY PT, R11, R10, 0x2, 0x1f ;  /* 0x0c401f000a0b7f89 */ /* 0x000e2200000e0000 */
[----:B------:R-:W-:-:S02]  /*34e0*/  FSEL R55, R55, -INF , !P1 ;  /* 0xff80000037377808 */ /* 0x000fc40004800000 */
[C---:B------:R-:W-:Y:S02]  /*34f0*/  LOP3.LUT P1, RZ, R16.reuse, 0x8000, RZ, 0xc0, !PT ;  /* 0x0000800010ff7812 */ /* 0x040fe4000782c0ff */
[----:B------:R-:W-:Y:S02]  /*3500*/  LOP3.LUT P6, RZ, R16, 0x40, RZ, 0xc0, !PT ;  /* 0x0000004010ff7812 */ /* 0x000fe400078cc0ff */
[C---:B------:R-:W-:Y:S02]  /*3510*/  ISETP.GT.AND P1, PT, R3.reuse, 0x40, !P1 ;  /* 0x000000400300780c */ /* 0x040fe40004f24270 */
[C---:B------:R-:W-:Y:S02]  /*3520*/  ISETP.GT.AND P3, PT, R3.reuse, 0x70, !P3 ;  /* 0x000000700300780c */ /* 0x040fe40005f64270 */
[----:B------:R-:W-:Y:S02]  /*3530*/  ISETP.LT.OR P1, PT, R2, 0x41, P1 ;  /* 0x000000410200780c */ /* 0x000fe40000f21670 */
[----:B------:R-:W-:-:S02]  /*3540*/  ISETP.GT.AND P4, PT, R3, 0x71, !P4 ;  /* 0x000000710300780c */ /* 0x000fc40006784270 */
[----:B------:R-:W-:Y:S02]  /*3550*/  FSEL R58, R58, -INF , !P1 ;  /* 0xff8000003a3a7808 */ /* 0x000fe40004800000 */
[----:B------:R-:W-:Y:S02]  /*3560*/  LOP3.LUT P1, RZ, R16, 0x4000, RZ, 0xc0, !PT ;  /* 0x0000400010ff7812 */ /* 0x000fe4000782c0ff */
[C---:B------:R-:W-:Y:S02]  /*3570*/  ISETP.GT.AND P5, PT, R3.reuse, 0x78, !P5 ;  /* 0x000000780300780c */ /* 0x040fe40006fa4270 */
[----:B------:R-:W-:Y:S02]  /*3580*/  ISETP.GT.AND P1, PT, R3, 0x41, !P1 ;  /* 0x000000410300780c */ /* 0x000fe40004f24270 */
[C---:B------:R-:W-:Y:S02]  /*3590*/  ISETP.LT.OR P3, PT, R2.reuse, 0x71, P3 ;  /* 0x000000710200780c */ /* 0x040fe40001f61670 */
[----:B------:R-:W-:-:S02]  /*35a0*/  ISETP.LT.OR P1, PT, R2, 0x42, P1 ;  /* 0x000000420200780c */ /* 0x000fc40000f21670 */
[----:B0-----:R-:W-:Y:S02]  /*35b0*/  FMNMX.FTZ R11, R10, R11, !PT ;  /* 0x0000000b0a0b7209 */ /* 0x001fe40007810000 */
[----:B------:R-:W-:Y:S02]  /*35c0*/  FSEL R59, R59, -INF , !P1 ;  /* 0xff8000003b3b7808 */ /* 0x000fe40004800000 */
[----:B------:R-:W-:Y:S01]  /*35d0*/  LOP3.LUT P1, RZ, R16, 0x2000, RZ, 0xc0, !PT ;  /* 0x0000200010ff7812 */ /* 0x000fe2000782c0ff */
[----:B------:R-:W0:Y:S01]  /*35e0*/  SHFL.BFLY PT, R0, R11, 0x1, 0x1f ;  /* 0x0c201f000b007f89 */ /* 0x000e2200000e0000 */
[----:B------:R-:W-:Y:S02]  /*35f0*/  ISETP.LT.OR P4, PT, R2, 0x72, P4 ;  /* 0x000000720200780c */ /* 0x000fe40002781670 */
[----:B------:R-:W-:Y:S02]  /*3600*/  ISETP.GT.AND P1, PT, R3, 0x48, !P1 ;  /* 0x000000480300780c */ /* 0x000fe40004f24270 */
[----:B------:R-:W-:-:S02]  /*3610*/  FSEL R82, R82, -INF , !P3 ;  /* 0xff80000052527808 */ /* 0x000fc40005800000 */
[C---:B------:R-:W-:Y:S02]  /*3620*/  ISETP.LT.OR P1, PT, R2.reuse, 0x49, P1 ;  /* 0x000000490200780c */ /* 0x040fe40000f21670 */
[----:B------:R-:W-:Y:S02]  /*3630*/  ISETP.LT.OR P5, PT, R2, 0x79, P5 ;  /* 0x000000790200780c */ /* 0x000fe40002fa1670 */
[----:B------:R-:W-:Y:S02]  /*3640*/  FSEL R62, R62, -INF , !P1 ;  /* 0xff8000003e3e7808 */ /* 0x000fe40004800000 */
[----:B------:R-:W-:Y:S02]  /*3650*/  LOP3.LUT P1, RZ, R16, 0x1000, RZ, 0xc0, !PT ;  /* 0x0000100010ff7812 */ /* 0x000fe4000782c0ff */
[----:B------:R-:W-:Y:S02]  /*3660*/  FSEL R83, R83, -INF , !P4 ;  /* 0xff80000053537808 */ /* 0x000fe40006000000 */
[----:B------:R-:W-:-:S02]  /*3670*/  ISETP.GT.AND P1, PT, R3, 0x49, !P1 ;  /* 0x000000490300780c */ /* 0x000fc40004f24270 */
[----:B------:R-:W-:Y:S02]  /*3680*/  FSEL R86, R86, -INF , !P5 ;  /* 0xff80000056567808 */ /* 0x000fe40006800000 */
[----:B------:R-:W-:Y:S02]  /*3690*/  ISETP.LT.OR P1, PT, R2, 0x4a, P1 ;  /* 0x0000004a0200780c */ /* 0x000fe40000f21670 */
[----:B------:R-:W-:Y:S02]  /*36a0*/  R2UR UR10, R19 ;  /* 0x00000000130a72ca */ /* 0x000fe400000e0000 */
[----:B------:R-:W-:Y:S02]  /*36b0*/  FSEL R63, R63, -INF , !P1 ;  /* 0xff8000003f3f7808 */ /* 0x000fe40004800000 */
[----:B------:R-:W-:Y:S02]  /*36c0*/  LOP3.LUT P1, RZ, R16, 0x800, RZ, 0xc0, !PT ;  /* 0x0000080010ff7812 */ /* 0x000fe4000782c0ff */
[----:B0-----:R-:W-:-:S02]  /*36d0*/  FMNMX.FTZ R0, R11, R0, !PT ;  /* 0x000000000b007209 */ /* 0x001fc40007810000 */
[----:B------:R-:W-:-:S03]  /*36e0*/  ISETP.GT.AND P1, PT, R3, 0x50, !P1 ;  /* 0x000000500300780c */ /* 0x000fc60004f24270 */
[----:B------:R-:W-:Y:S01]  /*36f0*/  FFMA.FTZ R20, R0, R13, -8 ;  /* 0xc100000000147423 */ /* 0x000fe2000001000d */
[----:B------:R-:W-:Y:S01]  /*3700*/  ISETP.LT.OR P1, PT, R2, 0x51, P1 ;  /* 0x000000510200780c */ /* 0x000fe20000f21670 */
[----:B------:R-:W-:-:S03]  /*3710*/  UIADD3 UR47, UR10, UR47, URZ ;  /* 0x0000002f0a2f7290 */ /* 0x000fc6000fffe03f */
[----:B------:R-:W-:Y:S01]  /*3720*/  FSEL R66, R66, -INF , !P1 ;  /* 0xff80000042427808 */ /* 0x000fe20004800000 */
[----:B------:R-:W-:Y:S01]  /*3730*/  UIADD3 UR7, UR47, UR7, URZ ;  /* 0x000000072f077290 */ /* 0x000fe2000fffe03f */
[----:B------:R-:W-:-:S04]  /*3740*/  LOP3.LUT P1, RZ, R16, 0x400, RZ, 0xc0, !PT ;  /* 0x0000040010ff7812 */ /* 0x000fc8000782c0ff */
[----:B------:R-:W-:-:S04]  /*3750*/  ISETP.GT.AND P1, PT, R3, 0x51, !P1 ;  /* 0x000000510300780c */ /* 0x000fc80004f24270 */
[----:B------:R-:W-:-:S04]  /*3760*/  ISETP.LT.OR P1, PT, R2, 0x52, P1 ;  /* 0x000000520200780c */ /* 0x000fc80000f21670 */
[----:B------:R-:W-:Y:S02]  /*3770*/  FSEL R67, R67, -INF , !P1 ;  /* 0xff80000043437808 */ /* 0x000fe40004800000 */
        /* <DEDUP_REMOVED lines=8> */
[C---:B------:R-:W-:Y:S02]  /*3800*/  ISETP.GT.AND P1, PT, R3.reuse, 0x60, !P2 ;  /* 0x000000600300780c */ /* 0x040fe40005724270 */
[----:B------:R-:W-:Y:S02]  /*3810*/  LOP3.LUT P2, RZ, R16, 0x20, RZ, 0xc0, !PT ;  /* 0x0000002010ff7812 */ /* 0x000fe4000784c0ff */
[----:B------:R-:W-:Y:S02]  /*3820*/  ISETP.LT.OR P1, PT, R2, 0x61, P1 ;  /* 0x000000610200780c */ /* 0x000fe40000f21670 */
[----:B------:R-:W-:Y:S02]  /*3830*/  ISETP.GT.AND P2, PT, R3, 0x69, !P2 ;  /* 0x000000690300780c */ /* 0x000fe40005744270 */
[----:B------:R-:W-:-:S02]  /*3840*/  FSEL R74, R74, -INF , !P1 ;  /* 0xff8000004a4a7808 */ /* 0x000fc40004800000 */
[----:B------:R-:W-:Y:S02]  /*3850*/  ISETP.GT.AND P1, PT, R3, 0x61, !P6 ;  /* 0x000000610300780c */ /* 0x000fe40007724270 */
[----:B------:R-:W-:Y:S02]  /*3860*/  LOP3.LUT P6, RZ, R16, 0x2, RZ, 0xc0, !PT ;  /* 0x0000000210ff7812 */ /* 0x000fe400078cc0ff */
[C---:B------:R-:W-:Y:S02]  /*3870*/  ISETP.LT.OR P1, PT, R2.reuse, 0x62, P1 ;  /* 0x000000620200780c */ /* 0x040fe40000f21670 */
[----:B------:R-:W-:Y:S02]  /*3880*/  ISETP.LT.OR P2, PT, R2, 0x6a, P2 ;  /* 0x0000006a0200780c */ /* 0x000fe40001741670 */
[----:B------:R-:W-:Y:S02]  /*3890*/  FSEL R75, R75, -INF , !P1 ;  /* 0xff8000004b4b7808 */ /* 0x000fe40004800000 */
[----:B------:R-:W-:-:S02]  /*38a0*/  FSETP.NEU.FTZ.AND P1, PT, R0, -INF , PT ;  /* 0xff8000000000780b */ /* 0x000fc40003f3d000 */
[----:B------:R-:W-:Y:S02]  /*38b0*/  FSEL R79, R79, -INF , !P2 ;  /* 0xff8000004f4f7808 */ /* 0x000fe40005000000 */
[----:B------:R-:W-:Y:S02]  /*38c0*/  FSEL R20, R20, RZ, P1 ;  /* 0x000000ff14147208 */ /* 0x000fe40000800000 */
[----:B------:R-:W-:Y:S02]  /*38d0*/  ISETP.GT.AND P1, PT, R3, RZ, !P6 ;  /* 0x000000ff0300720c */ /* 0x000fe40007724270 */
[----:B------:R-:W-:Y:S01]  /*38e0*/  LOP3.LUT P6, RZ, R16, 0x1, RZ, 0xc0, !PT ;  /* 0x0000000110ff7812 */ /* 0x000fe200078cc0ff */
[--C-:B------:R-:W-:Y:S01]  /*38f0*/  FFMA.FTZ R10, R25, UR42, -R20.reuse ;  /* 0x0000002a190a7c23 */ /* 0x100fe20008010814 */
[----:B------:R-:W-:Y:S01]  /*3900*/  ISETP.LT.OR P1, PT, R2, 0x1, P1 ;  /* 0x000000010200780c */ /* 0x000fe20000f21670 */
[--C-:B------:R-:W-:Y:S01]  /*3910*/  FFMA.FTZ R14, R29, UR42, -R20.reuse ;  /* 0x0000002a1d0e7c23 */ /* 0x100fe20008010814 */
[----:B------:R-:W-:Y:S01]  /*3920*/  ISETP.GT.AND P6, PT, R3, 0x79, !P6 ;  /* 0x000000790300780c */ /* 0x000fe200077c4270 */
[--C-:B------:R-:W-:Y:S01]  /*3930*/  FFMA.FTZ R11, R28, UR42, -R20.reuse ;  /* 0x0000002a1c0b7c23 */ /* 0x100fe20008010814 */
[----:B------:R-:W-:Y:S01]  /*3940*/  FSEL R26, R26, -INF , !P1 ;  /* 0xff8000001a1a7808 */ /* 0x000fe20004800000 */
[--C-:B------:R-:W-:Y:S01]  /*3950*/  FFMA.FTZ R28, R45, UR42, -R20.reuse ;  /* 0x0000002a2d1c7c23 */ /* 0x100fe20008010814 */
[----:B------:R-:W-:Y:S01]  /*3960*/  LOP3.LUT P1, RZ, R16, 0x4000000, RZ, 0xc0, !PT ;  /* 0x0400000010ff7812 */ /* 0x000fe2000782c0ff */
[--C-:B------:R-:W-:Y:S01]  /*3970*/  FFMA.FTZ R16, R33, UR42, -R20.reuse ;  /* 0x0000002a21107c23 */ /* 0x100fe20008010814 */
[----:B------:R-:W-:Y:S01]  /*3980*/  FMNMX.FTZ R13, R26, R27, !PT ;  /* 0x0000001b1a0d7209 */ /* 0x000fe20007810000 */
[--C-:B------:R-:W-:Y:S01]  /*3990*/  FFMA.FTZ R57, R57, UR42, -R20.reuse ;  /* 0x0000002a39397c23 */ /* 0x100fe20008010814 */
[----:B------:R-:W-:Y:S01]  /*39a0*/  ISETP.GT.AND P1, PT, R3, 0x68, !P1 ;  /* 0x000000680300780c */ /* 0x000fe20004f24270 */
[--C-:B------:R-:W-:Y:S01]  /*39b0*/  FFMA.FTZ R40, R40, UR42, -R20.reuse ;  /* 0x0000002a28287c23 */ /* 0x100fe20008010814 */
[----:B------:R-:W-:Y:S01]  /*39c0*/  FMNMX.FTZ R12, R30, R13, !PT ;  /* 0x0000000d1e0c7209 */ /* 0x000fe20007810000 */
[--C-:B------:R-:W-:Y:S01]  /*39d0*/  FFMA.FTZ R9, R9, UR42, -R20.reuse ;  /* 0x0000002a09097c23 */ /* 0x100fe20008010814 */
[----:B------:R-:W-:Y:S01]  /*39e0*/  ISETP.LT.OR P1, PT, R2, 0x69, P1 ;  /* 0x000000690200780c */ /* 0x000fe20000f21670 */
[----:B------:R-:W-:Y:S01]  /*39f0*/  MUFU.EX2 R10, R10 ;  /* 0x0000000a000a7308 */ /* 0x000fe20000000800 */
[----:B------:R-:W-:Y:S01]  /*3a00*/  FMNMX.FTZ R15, R31, R12, !PT ;  /* 0x0000000c1f0f7209 */ /* 0x000fe20007810000 */
[--C-:B------:R-:W-:Y:S01]  /*3a10*/  FFMA.FTZ R32, R32, UR42, -R20.reuse ;  /* 0x0000002a20207c23 */ /* 0x100fe20008010814 */
[----:B------:R-:W-:Y:S01]  /*3a20*/  FSEL R78, R78, -INF , !P1 ;  /* 0xff8000004e4e7808 */ /* 0x000fe20004800000 */
        /* <DEDUP_REMOVED lines=23> */
[----:B------:R0:W-:Y:S01]  /*3ba0*/  MUFU.EX2 R21, R40 ;  /* 0x0000002800157308 */ /* 0x0001e20000000800 */
[----:B------:R-:W-:-:S04]  /*3bb0*/  FMNMX.FTZ R23, R47, R12, !PT ;  /* 0x0000000c2f177209 */ /* 0x000fc80007810000 */
[----:B------:R-:W-:-:S03]  /*3bc0*/  FMNMX.FTZ R12, R50, R23, !PT ;  /* 0x00000017320c7209 */ /* 0x000fc60007810000 */
[----:B------:R-:W1:Y:S01]  /*3bd0*/  MUFU.EX2 R14, R14 ;  /* 0x0000000e000e7308 */ /* 0x000e620000000800 */
[----:B------:R-:W-:Y:S01]  /*3be0*/  FMNMX.FTZ R23, R51, R12, !PT ;  /* 0x0000000c33177209 */ /* 0x000fe20007810000 */
[----:B0-----:R-:W-:Y:S01]  /*3bf0*/  FFMA.FTZ R40, R61, UR42, -R20 ;  /* 0x0000002a3d287c23 */ /* 0x001fe20008010814 */
[----:B------:R-:W-:Y:S02]  /*3c00*/  IMAD.U32 R61, RZ, RZ, UR42 ;  /* 0x0000002aff3d7e24 */ /* 0x000fe4000f8e00ff */
[----:B------:R-:W-:-:S03]  /*3c10*/  FMNMX.FTZ R12, R54, R23, !PT ;  /* 0x00000017360c7209 */ /* 0x000fc60007810000 */
[----:B------:R0:W-:Y:S01]  /*3c20*/  MUFU.EX2 R13, R32 ;  /* 0x00000020000d7308 */ /* 0x0001e20000000800 */
[----:B------:R-:W-:-:S04]  /*3c30*/  FMNMX.FTZ R25, R55, R12, !PT ;  /* 0x0000000c37197209 */ /* 0x000fc80007810000 */
[----:B------:R-:W-:-:S03]  /*3c40*/  FMNMX.FTZ R12, R58, R25, !PT ;  /* 0x000000193a0c7209 */ /* 0x000fc60007810000 */
[----:B------:R2:W-:Y:S01]  /*3c50*/  MUFU.EX2 R23, R44 ;  /* 0x0000002c00177308 */ /* 0x0005e20000000800 */
[----:B------:R-:W-:Y:S01]  /*3c60*/  FMNMX.FTZ R25, R59, R12, !PT ;  /* 0x0000000c3b197209 */ /* 0x000fe20007810000 */
[--C-:B0-----:R-:W-:Y:S01]  /*3c70*/  FFMA.FTZ R32, R49, UR42, -R20.reuse ;  /* 0x0000002a31207c23 */ /* 0x101fe20008010814 */
[----:B-1----:R-:W-:Y:S01]  /*3c80*/  F2FP.SATFINITE.E4M3.F32.PACK_AB_MERGE_C R148, R14, R11, RZ ;  /* 0x0000000b0e94723e */ /* 0x002fe200048070ff */
[----:B------:R-:W-:Y:S01]  /*3c90*/  FFMA.FTZ R49, R76, UR42, -R20 ;  /* 0x0000002a4c317c23 */ /* 0x000fe20008010814 */
[----:B------:R-:W-:Y:S02]  /*3ca0*/  FMNMX.FTZ R12, R62, R25, !PT ;  /* 0x000000193e0c7209 */ /* 0x000fe40007810000 */
[----:B------:R-:W-:Y:S01]  /*3cb0*/  F2FP.SATFINITE.E4M3.F32.PACK_AB_MERGE_C R148, R10, R9, R148 ;  /* 0x000000090a94723e */ /* 0x000fe20004807094 */
[----:B------:R0:W-:Y:S01]  /*3cc0*/  MUFU.EX2 R25, R48 ;  /* 0x0000003000197308 */ /* 0x0001e20000000800 */
[----:B------:R-:W-:Y:S01]  /*3cd0*/  FMNMX.FTZ R29, R63, R12, !PT ;  /* 0x0000000c3f1d7209 */ /* 0x000fe20007810000 */
[----:B--2---:R-:W-:-:S03]  /*3ce0*/  FFMA.FTZ R44, R65, UR42, -R20 ;  /* 0x0000002a412c7c23 */ /* 0x004fc60008010814 */
[----:B------:R-:W-:-:S03]  /*3cf0*/  FMNMX.FTZ R12, R66, R29, !PT ;  /* 0x0000001d420c7209 */ /* 0x000fc60007810000 */
[----:B------:R-:W-:Y:S01]  /*3d00*/  MUFU.EX2 R16, R16 ;  /* 0x0000001000107308 */ /* 0x000fe20000000800 */
[----:B------:R-:W-:Y:S01]  /*3d10*/  FMNMX.FTZ R29, R67, R12, !PT ;  /* 0x0000000c431d7209 */ /* 0x000fe20007810000 */
[----:B0-----:R-:W-:-:S03]  /*3d20*/  FFMA.FTZ R48, R69, UR42, -R20 ;  /* 0x0000002a45307c23 */ /* 0x001fc60008010814 */
[----:B------:R-:W-:-:S03]  /*3d30*/  FMNMX.FTZ R12, R70, R29, !PT ;  /* 0x0000001d460c7209 */ /* 0x000fc60007810000 */
[----:B------:R0:W-:Y:S01]  /*3d40*/  MUFU.EX2 R15, R36 ;  /* 0x00000024000f7308 */ /* 0x0001e20000000800 */
[----:B------:R-:W-:-:S04]  /*3d50*/  FMNMX.FTZ R33, R71, R12, !PT ;  /* 0x0000000c47217209 */ /* 0x000fc80007810000 */
[----:B------:R-:W-:-:S03]  /*3d60*/  FMNMX.FTZ R12, R74, R33, !PT ;  /* 0x000000214a0c7209 */ /* 0x000fc60007810000 */
[----:B------:R-:W1:Y:S01]  /*3d70*/  MUFU.EX2 R22, R22 ;  /* 0x0000001600167308 */ /* 0x000e620000000800 */
[----:B------:R-:W-:Y:S01]  /*3d80*/  FMNMX.FTZ R3, R75, R12, !PT ;  /* 0x0000000c4b037209 */ /* 0x000fe20007810000 */
[--C-:B0-----:R-:W-:Y:S01]  /*3d90*/  FFMA.FTZ R36, R53, UR42, -R20.reuse ;  /* 0x0000002a35247c23 */ /* 0x101fe20008010814 */
[----:B------:R-:W-:Y:S02]  /*3da0*/  FFMA.FTZ R53, R80, UR42, -R20 ;  /* 0x0000002a50357c23 */ /* 0x000fe40008010814 */
[----:B------:R-:W-:-:S03]  /*3db0*/  FMNMX.FTZ R12, R78, R3, !PT ;  /* 0x000000034e0c7209 */ /* 0x000fc60007810000 */
[----:B------:R-:W-:Y:S01]  /*3dc0*/  MUFU.EX2 R24, R24 ;  /* 0x0000001800187308 */ /* 0x000fe20000000800 */
[----:B------:R-:W-:-:S04]  /*3dd0*/  FMNMX.FTZ R33, R79, R12, !PT ;  /* 0x0000000c4f217209 */ /* 0x000fc80007810000 */
[----:B------:R-:W-:-:S03]  /*3de0*/  FMNMX.FTZ R12, R82, R33, !PT ;  /* 0x00000021520c7209 */ /* 0x000fc60007810000 */
[----:B------:R-:W-:Y:S01]  /*3df0*/  MUFU.EX2 R28, R28 ;  /* 0x0000001c001c7308 */ /* 0x000fe20000000800 */
[----:B------:R-:W-:Y:S02]  /*3e00*/  FMNMX.FTZ R33, R83, R12, !PT ;  /* 0x0000000c53217209 */ /* 0x000fe40007810000 */
[----:B-1----:R-:W-:Y:S02]  /*3e10*/  F2FP.SATFINITE.E4M3.F32.PACK_AB_MERGE_C R150, R22, R15, RZ ;  /* 0x0000000f1696723e */ /* 0x002fe400048070ff */
[----:B------:R-:W-:Y:S02]  /*3e20*/  FMNMX.FTZ R12, R86, R33, !PT ;  /* 0x00000021560c7209 */ /* 0x000fe40007810000 */
[----:B------:R-:W-:Y:S01]  /*3e30*/  F2FP.SATFINITE.E4M3.F32.PACK_AB_MERGE_C R150, R16, R13, R150 ;  /* 0x0000000d1096723e */ /* 0x000fe20004807096 */
[----:B------:R0:W-:Y:S01]  /*3e40*/  MUFU.EX2 R29, R52 ;  /* 0x00000034001d7308 */ /* 0x0001e20000000800 */
[----:B------:R-:W-:-:S05]  /*3e50*/  FMNMX.FTZ R12, R87, R12, !PT ;  /* 0x0000000c570c7209 */ /* 0x000fca0007810000 */
[----:B------:R-:W1:Y:S02]  /*3e60*/  SHFL.BFLY PT, R45, R12, 0x2, 0x1f ;  /* 0x0c401f000c2d7f89 */ /* 0x000e6400000e0000 */
[----:B------:R-:W-:Y:S01]  /*3e70*/  MUFU.EX2 R36, R36 ;  /* 0x0000002400247308 */ /* 0x000fe20000000800 */
[----:B0-----:R-:W-:-:S07]  /*3e80*/  FFMA.FTZ R52, R73, UR42, -R20 ;  /* 0x0000002a49347c23 */ /* 0x001fce0008010814 */
[----:B------:R-:W-:Y:S08]  /*3e90*/  MUFU.EX2 R32, R32 ;  /* 0x0000002000207308 */ /* 0x000ff00000000800 */
[----:B------:R0:W-:Y:S01]  /*3ea0*/  MUFU.EX2 R33, R60 ;  /* 0x0000003c00217308 */ /* 0x0001e20000000800 */
[----:B-1----:R-:W-:-:S07]  /*3eb0*/  FMNMX.FTZ R57, R12, R45, !PT ;  /* 0x0000002d0c397209 */ /* 0x002fce0007810000 */
[----:B------:R-:W-:Y:S01]  /*3ec0*/  MUFU.EX2 R40, R40 ;  /* 0x0000002800287308 */ /* 0x000fe20000000800 */
[--C-:B0-----:R-:W-:Y:S01]  /*3ed0*/  FFMA.FTZ R60, R81, UR42, -R20.reuse ;  /* 0x0000002a513c7c23 */ /* 0x101fe20008010814 */
[----:B------:R-:W0:Y:S06]  /*3ee0*/  SHFL.BFLY PT, R12, R57, 0x1, 0x1f ;  /* 0x0c201f00390c7f89 */ /* 0x000e2c00000e0000 */
[----:B------:R1:W-:Y:S08]  /*3ef0*/  MUFU.EX2 R3, R56 ;  /* 0x0000003800037308 */ /* 0x0003f00000000800 */
[----:B------:R-:W-:Y:S01]  /*3f00*/  MUFU.EX2 R41, R41 ;  /* 0x0000002900297308 */ /* 0x000fe20000000800 */
[----:B-1----:R-:W-:-:S07]  /*3f10*/  FFMA.FTZ R56, R77, UR42, -R20 ;  /* 0x0000002a4d387c23 */ /* 0x002fce0008010814 */
[----:B------:R-:W-:Y:S01]  /*3f20*/  MUFU.EX2 R48, R48 ;  /* 0x0000003000307308 */ /* 0x000fe20000000800 */
[----:B0-----:R-:W-:Y:S01]  /*3f30*/  FMNMX.FTZ R12, R57, R12, !PT ;  /* 0x0000000c390c7209 */ /* 0x001fe20007810000 */
[--C-:B------:R-:W-:Y:S01]  /*3f40*/  FFMA.FTZ R57, R84, UR42, -R20.reuse ;  /* 0x0000002a54397c23 */ /* 0x100fe20008010814 */
[----:B------:R-:W-:Y:S02]  /*3f50*/  FFMA.FTZ R20, R85, UR42, -R20 ;  /* 0x0000002a55147c23 */ /* 0x000fe40008010814 */
[C---:B------:R-:W-:Y:S01]  /*3f60*/  FSETP.NEU.FTZ.AND P1, PT, R12.reuse, -INF , PT ;  /* 0xff8000000c00780b */ /* 0x040fe20003f3d000 */
[----:B------:R-:W-:Y:S02]  /*3f70*/  FFMA.FTZ R61, R12, R61, -8 ;  /* 0xc10000000c3d7423 */ /* 0x000fe4000001003d */
[----:B------:R-:W-:Y:S03]  /*3f80*/  MUFU.EX2 R37, R37 ;  /* 0x0000002500257308 */ /* 0x000fe60000000800 */
[----:B------:R-:W-:-:S02]  /*3f90*/  FSEL R61, R61, RZ, P1 ;  /* 0x000000ff3d3d7208 */ /* 0x000fc40000800000 */
[----:B------:R-:W-:-:S03]  /*3fa0*/  PLOP3.LUT P1, PT, PT, PT, UP0, 0x40, 0x0 ;  /* 0x000000000000781c */ /* 0x000fc60003f2e808 */
        /* <DEDUP_REMOVED lines=10> */
[----:B------:R-:W-:Y:S01]  /*4050*/  FADD.FTZ R54, R9, R10 ;  /* 0x0000000a09367221 */ /* 0x000fe20000010000 */
[--C-:B------:R-:W-:Y:S01]  /*4060*/  FFMA.FTZ R34, R35, UR42, -R61.reuse ;  /* 0x0000002a23227c23 */ /* 0x100fe2000801083d */
[--C-:B------:R-:W-:Y:S01]  /*4070*/  FFMA.FTZ R35, R42, UR42, -R61.reuse ;  /* 0x0000002a2a237c23 */ /* 0x100fe2000801083d */
[--C-:B------:R-:W-:Y:S01]  /*4080*/  FFMA.FTZ R42, R51, UR42, -R61.reuse ;  /* 0x0000002a332a7c23 */ /* 0x100fe2000801083d */
[----:B------:R-:W-:Y:S01]  /*4090*/  FADD.FTZ R51, R11, R54 ;  /* 0x000000360b337221 */ /* 0x000fe20000010000 */
[--C-:B------:R-:W-:Y:S01]  /*40a0*/  FFMA.FTZ R64, R38, UR42, -R61.reuse ;  /* 0x0000002a26407c23 */ /* 0x100fe2000801083d */
[----:B------:R-:W0:Y:S01]  /*40b0*/  MUFU.EX2 R27, R27 ;  /* 0x0000001b001b7308 */ /* 0x000e220000000800 */
[----:B------:R-:W-:Y:S01]  /*40c0*/  FFMA.FTZ R68, R46, UR42, -R61 ;  /* 0x0000002a2e447c23 */ /* 0x000fe2000801083d */
[----:B------:R-:W-:Y:S01]  /*40d0*/  FADD.FTZ R54, R14, R51 ;  /* 0x000000330e367221 */ /* 0x000fe20000010000 */
[--C-:B------:R-:W-:Y:S01]  /*40e0*/  FFMA.FTZ R46, R59, UR42, -R61.reuse ;  /* 0x0000002a3b2e7c23 */ /* 0x100fe2000801083d */
[--C-:B------:R-:W-:Y:S01]  /*40f0*/  FFMA.FTZ R38, R43, UR42, -R61.reuse ;  /* 0x0000002a2b267c23 */ /* 0x100fe2000801083d */
[--C-:B------:R-:W-:Y:S01]  /*4100*/  FFMA.FTZ R43, R58, UR42, -R61.reuse ;  /* 0x0000002a3a2b7c23 */ /* 0x100fe2000801083d */
[----:B------:R-:W-:Y:S01]  /*4110*/  FADD.FTZ R59, R13, R54 ;  /* 0x000000360d3b7221 */ /* 0x000fe20000010000 */
[--C-:B------:R-:W-:Y:S01]  /*4120*/  FFMA.FTZ R47, R47, UR42, -R61.reuse ;  /* 0x0000002a2f2f7c23 */ /* 0x100fe2000801083d */
[----:B------:R-:W1:Y:S01]  /*4130*/  MUFU.EX2 R30, R30 ;  /* 0x0000001e001e7308 */ /* 0x000e620000000800 */
[----:B------:R-:W-:Y:S01]  /*4140*/  FFMA.FTZ R55, R55, UR42, -R61 ;  /* 0x0000002a37377c23 */ /* 0x000fe2000801083d */
[----:B------:R-:W-:Y:S01]  /*4150*/  FADD.FTZ R58, R16, R59 ;  /* 0x0000003b103a7221 */ /* 0x000fe20000010000 */
[--C-:B------:R-:W-:Y:S01]  /*4160*/  FFMA.FTZ R62, R62, UR42, -R61.reuse ;  /* 0x0000002a3e3e7c23 */ /* 0x100fe2000801083d */
[--C-:B------:R-:W-:Y:S01]  /*4170*/  FFMA.FTZ R63, R63, UR42, -R61.reuse ;  /* 0x0000002a3f3f7c23 */ /* 0x100fe2000801083d */
[--C-:B------:R-:W-:Y:S01]  /*4180*/  FFMA.FTZ R66, R66, UR42, -R61.reuse ;  /* 0x0000002a42427c23 */ /* 0x100fe2000801083d */
[--C-:B------:R-:W-:Y:S01]  /*4190*/  FFMA.FTZ R14, R67, UR42, -R61.reuse ;  /* 0x0000002a430e7c23 */ /* 0x100fe2000801083d */
[----:B------:R-:W-:Y:S01]  /*41a0*/  FFMA.FTZ R70, R70, UR42, -R61 ;  /* 0x0000002a46467c23 */ /* 0x000fe2000801083d */
[----:B------:R-:W2:Y:S01]  /*41b0*/  MUFU.EX2 R65, R65 ;  /* 0x0000004100417308 */ /* 0x000ea20000000800 */
[----:B0-----:R-:W-:Y:S01]  /*41c0*/  FADD.FTZ R51, R26, R27 ;  /* 0x0000001b1a337221 */ /* 0x001fe20000010000 */
[--C-:B------:R-:W-:Y:S01]  /*41d0*/  FFMA.FTZ R71, R71, UR42, -R61.reuse ;  /* 0x0000002a47477c23 */ /* 0x100fe2000801083d */
[--C-:B------:R-:W-:Y:S01]  /*41e0*/  FFMA.FTZ R74, R74, UR42, -R61.reuse ;  /* 0x0000002a4a4a7c23 */ /* 0x100fe2000801083d */
[--C-:B------:R-:W-:Y:S01]  /*41f0*/  FFMA.FTZ R75, R75, UR42, -R61.reuse ;  /* 0x0000002a4b4b7c23 */ /* 0x100fe2000801083d */
[--C-:B------:R-:W-:Y:S01]  /*4200*/  FFMA.FTZ R78, R78, UR42, -R61.reuse ;  /* 0x0000002a4e4e7c23 */ /* 0x100fe2000801083d */
[--C-:B------:R-:W-:Y:S01]  /*4210*/  FFMA.FTZ R79, R79, UR42, -R61.reuse ;  /* 0x0000002a4f4f7c23 */ /* 0x100fe2000801083d */
[----:B------:R-:W-:Y:S01]  /*4220*/  FFMA.FTZ R82, R82, UR42, -R61 ;  /* 0x0000002a52527c23 */ /* 0x000fe2000801083d */
[----:B------:R-:W0:Y:S01]  /*4230*/  MUFU.EX2 R31, R31 ;  /* 0x0000001f001f7308 */ /* 0x000e220000000800 */
[----:B-1----:R-:W-:Y:S01]  /*4240*/  FADD.FTZ R54, R30, R51 ;  /* 0x000000331e367221 */ /* 0x002fe20000010000 */
[----:B------:R-:W-:Y:S01]  /*4250*/  FADD.FTZ R51, R15, R58 ;  /* 0x0000003a0f337221 */ /* 0x000fe20000010000 */
[--C-:B------:R-:W-:Y:S01]  /*4260*/  FFMA.FTZ R83, R83, UR42, -R61.reuse ;  /* 0x0000002a53537c23 */ /* 0x100fe2000801083d */
[--C-:B------:R-:W-:Y:S01]  /*4270*/  FFMA.FTZ R86, R86, UR42, -R61.reuse ;  /* 0x0000002a56567c23 */ /* 0x100fe2000801083d */
[----:B------:R-:W-:Y:S01]  /*4280*/  FFMA.FTZ R61, R87, UR42, -R61 ;  /* 0x0000002a573d7c23 */ /* 0x000fe2000801083d */
[----:B------:R-:W-:-:S02]  /*4290*/  FADD.FTZ R58, R22, R51 ;  /* 0x00000033163a7221 */ /* 0x000fc40000010000 */
[----:B------:R-:W1:Y:S01]  /*42a0*/  MUFU.EX2 R34, R34 ;  /* 0x0000002200227308 */ /* 0x000e620000000800 */
[----:B--2---:R-:W-:Y:S01]  /*42b0*/  FADD.FTZ R54, R65, R54 ;  /* 0x0000003641367221 */ /* 0x004fe20000010000 */
[----:B------:R-:W-:Y:S01]  /*42c0*/  FADD.FTZ R15, R21, R58 ;  /* 0x0000003a150f7221 */ /* 0x000fe20000010000 */
[----:B------:R-:W-:-:S03]  /*42d0*/  F2FP.SATFINITE.E4M3.F32.PACK_AB_MERGE_C R30, R65, R30, RZ ;  /* 0x0000001e411e723e */ /* 0x000fc600048070ff */
[----:B------:R-:W-:Y:S01]  /*42e0*/  FADD.FTZ R22, R24, R15 ;  /* 0x0000000f18167221 */ /* 0x000fe20000010000 */
[----:B------:R-:W-:Y:S01]  /*42f0*/  F2FP.SATFINITE.E4M3.F32.PACK_AB_MERGE_C R149, R27, R26, R30 ;  /* 0x0000001a1b95723e */ /* 0x000fe2000480701e */
[----:B------:R-:W2:Y:S01]  /*4300*/  MUFU.EX2 R64, R64 ;  /* 0x0000004000407308 */ /* 0x000ea20000000800 */
[----:B0-----:R-:W-:Y:S01]  /*4310*/  FADD.FTZ R11, R31, R54 ;  /* 0x000000361f0b7221 */ /* 0x001fe20000010000 */
[----:B------:R-:W-:Y:S01]  /*4320*/  FADD.FTZ R9, R23, R22 ;  /* 0x0000001617097221 */ /* 0x000fe20000010000 */
[----:B------:R-:W-:-:S03]  /*4330*/  F2FP.SATFINITE.E4M3.F32.PACK_AB_MERGE_C R23, R28, R23, RZ ;  /* 0x000000171c17723e */ /* 0x000fc600048070ff */
[----:B------:R-:W-:Y:S01]  /*4340*/  FADD.FTZ R28, R28, R9 ;  /* 0x000000091c1c7221 */ /* 0x000fe20000010000 */
[----:B------:R-:W-:Y:S01]  /*4350*/  F2FP.SATFINITE.E4M3.F32.PACK_AB_MERGE_C R144, R24, R21, R23 ;  /* 0x000000151890723e */ /* 0x000fe20004807017 */
[----:B------:R-:W0:Y:S01]  /*4360*/  MUFU.EX2 R69, R69 ;  /* 0x0000004500457308 */ /* 0x000e220000000800 */
[----:B-1----:R-:W-:-:S07]  /*4370*/  FADD.FTZ R11, R34, R11 ;  /* 0x0000000b220b7221 */ /* 0x002fce0000010000 */
[----:B------:R-:W1:Y:S01]  /*4380*/  MUFU.EX2 R35, R35 ;  /* 0x0000002300237308 */ /* 0x000e620000000800 */
[----:B--2---:R-:W-:Y:S01]  /*4390*/  FADD.FTZ R10, R64, R11 ;  /* 0x0000000b400a7221 */ /* 0x004fe20000010000 */
[----:B------:R-:W-:-:S04]  /*43a0*/  FADD.FTZ R11, R25, R28 ;  /* 0x0000001c190b7221 */ /* 0x000fc80000010000 */
[----:B------:R-:W-:Y:S01]  /*43b0*/  FADD.FTZ R16, R32, R11 ;  /* 0x0000000b20107221 */ /* 0x000fe20000010000 */
[----:B------:R-:W-:Y:S01]  /*43c0*/  VIADD R11, R18, 0xfffffffe ;  /* 0xfffffffe120b7836 */ /* 0x000fe20000000000 */
[----:B------:R-:W2:Y:S01]  /*43d0*/  MUFU.EX2 R38, R38 ;  /* 0x0000002600267308 */ /* 0x000ea20000000800 */
[C---:B0-----:R-:W-:Y:S01]  /*43e0*/  FADD.FTZ R10, R69.reuse, R10 ;  /* 0x0000000a450a7221 */ /* 0x041fe20000010000 */
[----:B------:R-:W-:-:S04]  /*43f0*/  F2FP.SATFINITE.E4M3.F32.PACK_AB_MERGE_C R64, R69, R64, RZ ;  /* 0x000000404540723e */ /* 0x000fc800048070ff */
[----:B------:R-:W-:Y:S02]  /*4400*/  F2FP.SATFINITE.E4M3.F32.PACK_AB_MERGE_C R151, R34, R31, R64 ;  /* 0x0000001f2297723e */ /* 0x000fe40004807040 */
[----:B------:R-:W0:Y:S01]  /*4410*/  MUFU.EX2 R68, R68 ;  /* 0x0000004400447308 */ /* 0x000e220000000800 */
[----:B-1----:R-:W-:Y:S01]  /*4420*/  FADD.FTZ R9, R35, R10 ;  /* 0x0000000a23097221 */ /* 0x002fe20000010000 */
[----:B------:R-:W-:Y:S01]  /*4430*/  F2FP.SATFINITE.E4M3.F32.PACK_AB_MERGE_C R10, R36, R29, RZ ;  /* 0x0000001d240a723e */ /* 0x000fe200048070ff */
[----:B------:R-:W-:-:S03]  /*4440*/  FADD.FTZ R29, R29, R16 ;  /* 0x000000101d1d7221 */ /* 0x000fc60000010000 */
[----:B------:R-:W-:Y:S01]  /*4450*/  F2FP.SATFINITE.E4M3.F32.PACK_AB_MERGE_C R146, R32, R25, R10 ;  /* 0x000000192092723e */ /* 0x000fe2000480700a */
[----:B------:R-:W-:Y:S01]  /*4460*/  FADD.FTZ R36, R36, R29 ;  /* 0x0000001d24247221 */ /* 0x000fe20000010000 */
[----:B------:R-:W1:Y:S01]  /*4470*/  MUFU.EX2 R47, R47 ;  /* 0x0000002f002f7308 */ /* 0x000e620000000800 */
[----:B--2---:R-:W-:-:S07]  /*4480*/  FADD.FTZ R9, R38, R9 ;  /* 0x0000000926097221 */ /* 0x004fce0000010000 */
[----:B------:R-:W2:Y:S01]  /*4490*/  MUFU.EX2 R39, R39 ;  /* 0x0000002700277308 */ /* 0x000ea20000000800 */
[----:B0-----:R-:W-:Y:S01]  /*44a0*/  FADD.FTZ R10, R68, R9 ;  /* 0x00000009440a7221 */ /* 0x001fe20000010000 */
[----:B------:R-:W-:-:S04]  /*44b0*/  F2FP.SATFINITE.E4M3.F32.PACK_AB_MERGE_C R9, R40, R33, RZ ;  /* 0x000000212809723e */ /* 0x000fc800048070ff */
[C---:B------:R-:W-:Y:S01]  /*44c0*/  F2FP.SATFINITE.E4M3.F32.PACK_AB_MERGE_C R140, R2.reuse, R3, R9 ;  /* 0x00000003028c723e */ /* 0x040fe20004807009 */
[----:B------:R-:W-:Y:S01]  /*44d0*/  FADD.FTZ R3, R3, R36 ;  /* 0x0000002403037221 */ /* 0x000fe20000010000 */
[----:B------:R-:W0:Y:S01]  /*44e0*/  MUFU.EX2 R42, R42 ;  /* 0x0000002a002a7308 */ /* 0x000e220000000800 */
[C---:B-1----:R-:W-:Y:S01]  /*44f0*/  FADD.FTZ R10, R47.reuse, R10 ;  /* 0x0000000a2f0a7221 */ /* 0x042fe20000010000 */
[----:B------:R-:W-:Y:S01]  /*4500*/  F2FP.SATFINITE.E4M3.F32.PACK_AB_MERGE_C R47, R47, R68, RZ ;  /* 0x000000442f2f723e */ /* 0x000fe200048070ff */
[----:B------:R-:W-:-:S03]  /*4510*/  FADD.FTZ R2, R2, R3 ;  /* 0x0000000302027221 */ /* 0x000fc60000010000 */
[----:B------:R-:W-:Y:S01]  /*4520*/  F2FP.SATFINITE.E4M3.F32.PACK_AB_MERGE_C R145, R38, R35, R47 ;  /* 0x000000232691723e */ /* 0x000fe2000480702f */
[----:B------:R-:W-:Y:S01]  /*4530*/  FADD.FTZ R33, R33, R2 ;  /* 0x0000000221217221 */ /* 0x000fe20000010000 */
[----:B------:R-:W1:Y:S01]  /*4540*/  MUFU.EX2 R50, R50 ;  /* 0x0000003200327308 */ /* 0x000e620000000800 */
[----:B--2---:R-:W-:Y:S01]  /*4550*/  FADD.FTZ R9, R39, R10 ;  /* 0x0000000a27097221 */ /* 0x004fe20000010000 */
[----:B------:R-:W-:Y:S01]  /*4560*/  F2FP.SATFINITE.E4M3.F32.PACK_AB_MERGE_C R2, R48, R41, RZ ;  /* 0x000000293002723e */ /* 0x000fe200048070ff */
[----:B------:R-:W-:-:S03]  /*4570*/  FADD.FTZ R40, R40, R33 ;  /* 0x0000002128287221 */ /* 0x000fc60000010000 */
[----:B------:R-:W-:Y:S01]  /*4580*/  F2FP.SATFINITE.E4M3.F32.PACK_AB_MERGE_C R142, R44, R37, R2 ;  /* 0x000000252c8e723e */ /* 0x000fe20004807002 */
[----:B------:R-:W-:Y:S01]  /*4590*/  FADD.FTZ R37, R37, R40 ;  /* 0x0000002825257221 */ /* 0x000fe20000010000 */
[----:B------:R-:W2:Y:S01]  /*45a0*/  MUFU.EX2 R55, R55 ;  /* 0x0000003700377308 */ /* 0x000ea20000000800 */
[----:B0-----:R-:W-:Y:S02]  /*45b0*/  FADD.FTZ R9, R42, R9 ;  /* 0x000000092a097221 */ /* 0x001fe40000010000 */
[----:B------:R-:W-:-:S04]  /*45c0*/  FADD.FTZ R44, R44, R37 ;  /* 0x000000252c2c7221 */ /* 0x000fc80000010000 */
[----:B------:R-:W-:Y:S01]  /*45d0*/  FADD.FTZ R41, R41, R44 ;  /* 0x0000002c29297221 */ /* 0x000fe20000010000 */
[----:B------:R-:W0:Y:S01]  /*45e0*/  MUFU.EX2 R43, R43 ;  /* 0x0000002b002b7308 */ /* 0x000e220000000800 */
[----:B-1----:R-:W-:Y:S02]  /*45f0*/  FADD.FTZ R10, R50, R9 ;  /* 0x00000009320a7221 */ /* 0x002fe40000010000 */
[----:B------:R-:W-:-:S05]  /*4600*/  FADD.FTZ R48, R48, R41 ;  /* 0x0000002930307221 */ /* 0x000fca0000010000 */
[----:B------:R-:W1:Y:S01]  /*4610*/  MUFU.EX2 R46, R46 ;  /* 0x0000002e002e7308 */ /* 0x000e620000000800 */
[C---:B--2---:R-:W-:Y:S01]  /*4620*/  FADD.FTZ R10, R55.reuse, R10 ;  /* 0x0000000a370a7221 */ /* 0x044fe20000010000 */
[----:B------:R-:W-:-:S04]  /*4630*/  F2FP.SATFINITE.E4M3.F32.PACK_AB_MERGE_C R50, R55, R50, RZ ;  /* 0x000000323732723e */ /* 0x000fc800048070ff */
[----:B------:R-:W-:Y:S02]  /*4640*/  F2FP.SATFINITE.E4M3.F32.PACK_AB_MERGE_C R147, R42, R39, R50 ;  /* 0x000000272a93723e */ /* 0x000fe40004807032 */
[----:B------:R-:W2:Y:S01]  /*4650*/  MUFU.EX2 R62, R62 ;  /* 0x0000003e003e7308 */ /* 0x000ea20000000800 */
[----:B0-----:R-:W-:-:S07]  /*4660*/  FADD.FTZ R3, R43, R10 ;  /* 0x0000000a2b037221 */ /* 0x001fce0000010000 */
[----:B------:R-:W0:Y:S01]  /*4670*/  MUFU.EX2 R63, R63 ;  /* 0x0000003f003f7308 */ /* 0x000e220000000800 */
[----:B-1----:R-:W-:-:S07]  /*4680*/  FADD.FTZ R3, R46, R3 ;  /* 0x000000032e037221 */ /* 0x002fce0000010000 */
[----:B------:R-:W1:Y:S01]  /*4690*/  MUFU.EX2 R19, R66 ;  /* 0x0000004200137308 */ /* 0x000e620000000800 */
[----:B--2---:R-:W-:-:S07]  /*46a0*/  FADD.FTZ R2, R62, R3 ;  /* 0x000000033e027221 */ /* 0x004fce0000010000 */
[----:B------:R-:W-:Y:S01]  /*46b0*/  MUFU.EX2 R49, R49 ;  /* 0x0000003100317308 */ /* 0x000fe20000000800 */
[C---:B0-----:R-:W-:Y:S01]  /*46c0*/  FADD.FTZ R2, R63.reuse, R2 ;  /* 0x000000023f027221 */ /* 0x041fe20000010000 */
[----:B------:R-:W-:-:S04]  /*46d0*/  F2FP.SATFINITE.E4M3.F32.PACK_AB_MERGE_C R62, R63, R62, RZ ;  /* 0x0000003e3f3e723e */ /* 0x000fc800048070ff */
[----:B------:R-:W-:Y:S02]  /*46e0*/  F2FP.SATFINITE.E4M3.F32.PACK_AB_MERGE_C R141, R46, R43, R62 ;  /* 0x0000002b2e8d723e */ /* 0x000fe4000480703e */
[----:B------:R-:W0:Y:S01]  /*46f0*/  MUFU.EX2 R56, R56 ;  /* 0x0000003800387308 */ /* 0x000e220000000800 */
[----:B-1----:R-:W-:-:S07]  /*4700*/  FADD.FTZ R3, R19, R2 ;  /* 0x0000000213037221 */ /* 0x002fce0000010000 */
[----:B------:R-:W1:Y:S08]  /*4710*/  MUFU.EX2 R14, R14 ;  /* 0x0000000e000e7308 */ /* 0x000e700000000800 */
[----:B------:R-:W-:Y:S01]  /*4720*/  MUFU.EX2 R45, R72 ;  /* 0x00000048002d7308 */ /* 0x000fe20000000800 */
[----:B0-----:R-:W-:-:S07]  /*4730*/  F2FP.SATFINITE.E4M3.F32.PACK_AB_MERGE_C R2, R56, R49, RZ ;  /* 0x000000313802723e */ /* 0x001fce00048070ff */
[----:B------:R-:W0:Y:S01]  /*4740*/  MUFU.EX2 R52, R52 ;  /* 0x0000003400347308 */ /* 0x000e220000000800 */
[----:B-1----:R-:W-:-:S07]  /*4750*/  FADD.FTZ R3, R14, R3 ;  /* 0x000000030e037221 */ /* 0x002fce0000010000 */
[----:B------:R-:W1:Y:S08]  /*4760*/  MUFU.EX2 R70, R70 ;  /* 0x0000004600467308 */ /* 0x000e700000000800 */
[----:B------:R-:W2:Y:S01]  /*4770*/  MUFU.EX2 R71, R71 ;  /* 0x0000004700477308 */ /* 0x000ea20000000800 */
[----:B0-----:R-:W-:Y:S01]  /*4780*/  F2FP.SATFINITE.E4M3.F32.PACK_AB_MERGE_C R136, R52, R45, R2 ;  /* 0x0000002d3488723e */ /* 0x001fe20004807002 */
[----:B------:R-:W-:-:S04]  /*4790*/  FADD.FTZ R45, R45, R48 ;  /* 0x000000302d2d7221 */ /* 0x000fc80000010000 */
[----:B------:R-:W-:Y:S02]  /*47a0*/  FADD.FTZ R52, R52, R45 ;  /* 0x0000002d34347221 */ /* 0x000fe40000010000 */
[----:B------:R-:W0:Y:S01]  /*47b0*/  MUFU.EX2 R74, R74 ;  /* 0x0000004a004a7308 */ /* 0x000e220000000800 */
[----:B-1----:R-:W-:Y:S01]  /*47c0*/  FADD.FTZ R2, R70, R3 ;  /* 0x0000000346027221 */ /* 0x002fe20000010000 */
[----:B------:R-:W-:-:S04]  /*47d0*/  FADD.FTZ R49, R49, R52 ;  /* 0x0000003431317221 */ /* 0x000fc80000010000 */
[----:B------:R-:W-:Y:S02]  /*47e0*/  FADD.FTZ R56, R56, R49 ;  /* 0x0000003138387221 */ /* 0x000fe40000010000 */
[----:B------:R-:W1:Y:S01]  /*47f0*/  MUFU.EX2 R75, R75 ;  /* 0x0000004b004b7308 */ /* 0x000e620000000800 */
[C---:B--2---:R-:W-:Y:S01]  /*4800*/  F2FP.SATFINITE.E4M3.F32.PACK_AB_MERGE_C R70, R71.reuse, R70, RZ ;  /* 0x000000464746723e */ /* 0x044fe200048070ff */
[----:B------:R-:W-:-:S03]  /*4810*/  FADD.FTZ R71, R71, R2 ;  /* 0x0000000247477221 */ /* 0x000fc60000010000 */
[----:B------:R-:W-:-:S03]  /*4820*/  F2FP.SATFINITE.E4M3.F32.PACK_AB_MERGE_C R143, R14, R19, R70 ;  /* 0x000000130e8f723e */ /* 0x000fc60004807046 */
[----:B------:R-:W2:Y:S01]  /*4830*/  MUFU.EX2 R78, R78 ;  /* 0x0000004e004e7308 */ /* 0x000ea20000000800 */
[----:B0-----:R-:W-:-:S07]  /*4840*/  FADD.FTZ R2, R74, R71 ;  /* 0x000000474a027221 */ /* 0x001fce0000010000 */
[----:B------:R-:W-:Y:S01]  /*4850*/  MUFU.EX2 R57, R57 ;  /* 0x0000003900397308 */ /* 0x000fe20000000800 */
[----:B-1----:R-:W-:-:S07]  /*4860*/  FADD.FTZ R3, R75, R2 ;  /* 0x000000024b037221 */ /* 0x002fce0000010000 */
[----:B------:R-:W0:Y:S01]  /*4870*/  MUFU.EX2 R20, R20 ;  /* 0x0000001400147308 */ /* 0x000e220000000800 */
[----:B--2---:R-:W-:-:S07]  /*4880*/  FADD.FTZ R2, R78, R3 ;  /* 0x000000034e027221 */ /* 0x004fce0000010000 */
[----:B------:R-:W1:Y:S08]  /*4890*/  MUFU.EX2 R79, R79 ;  /* 0x0000004f004f7308 */ /* 0x000e700000000800 */
[----:B------:R-:W-:Y:S01]  /*48a0*/  MUFU.EX2 R53, R53 ;  /* 0x0000003500357308 */ /* 0x000fe20000000800 */
[----:B0-----:R-:W-:-:S07]  /*48b0*/  F2FP.SATFINITE.E4M3.F32.PACK_AB_MERGE_C R9, R20, R57, RZ ;  /* 0x000000391409723e */ /* 0x001fce00048070ff */
[----:B------:R-:W0:Y:S01]  /*48c0*/  MUFU.EX2 R60, R60 ;  /* 0x0000003c003c7308 */ /* 0x000e220000000800 */
[C---:B-1----:R-:W-:Y:S01]  /*48d0*/  F2FP.SATFINITE.E4M3.F32.PACK_AB_MERGE_C R78, R79.reuse, R78, RZ ;  /* 0x0000004e4f4e723e */ /* 0x042fe200048070ff */
[----:B------:R-:W-:-:S03]  /*48e0*/  FADD.FTZ R79, R79, R2 ;  /* 0x000000024f4f7221 */ /* 0x000fc60000010000 */
[----:B------:R-:W-:-:S03]  /*48f0*/  F2FP.SATFINITE.E4M3.F32.PACK_AB_MERGE_C R137, R75, R74, R78 ;  /* 0x0000004a4b89723e */ /* 0x000fc6000480704e */
[----:B------:R-:W1:Y:S08]  /*4900*/  MUFU.EX2 R82, R82 ;  /* 0x0000005200527308 */ /* 0x000e700000000800 */
[----:B------:R-:W2:Y:S01]  /*4910*/  MUFU.EX2 R83, R83 ;  /* 0x0000005300537308 */ /* 0x000ea20000000800 */
[----:B0-----:R-:W-:Y:S01]  /*4920*/  F2FP.SATFINITE.E4M3.F32.PACK_AB_MERGE_C R138, R60, R53, R9 ;  /* 0x000000353c8a723e */ /* 0x001fe20004807009 */
[----:B------:R-:W-:-:S04]  /*4930*/  FADD.FTZ R53, R53, R56 ;  /* 0x0000003835357221 */ /* 0x000fc80000010000 */
[----:B------:R-:W-:Y:S02]  /*4940*/  FADD.FTZ R60, R60, R53 ;  /* 0x000000353c3c7221 */ /* 0x000fe40000010000 */
[----:B------:R-:W0:Y:S01]  /*4950*/  MUFU.EX2 R86, R86 ;  /* 0x0000005600567308 */ /* 0x000e220000000800 */
[----:B-1----:R-:W-:Y:S01]  /*4960*/  FADD.FTZ R2, R82, R79 ;  /* 0x0000004f52027221 */ /* 0x002fe20000010000 */
[----:B------:R-:W-:-:S06]  /*4970*/  FADD.FTZ R57, R57, R60 ;  /* 0x0000003c39397221 */ /* 0x000fcc0000010000 */
[----:B------:R-:W1:Y:S01]  /*4980*/  MUFU.EX2 R61, R61 ;  /* 0x0000003d003d7308 */ /* 0x000e620000000800 */
[----:B--2---:R-:W-:-:S04]  /*4990*/  FADD.FTZ R3, R83, R2 ;  /* 0x0000000253037221 */ /* 0x004fc80000010000 */
[----:B0-----:R-:W-:Y:S01]  /*49a0*/  FADD.FTZ R2, R86, R3 ;  /* 0x0000000356027221 */ /* 0x001fe20000010000 */
[----:B------:R-:W-:Y:S01]  /*49b0*/  FADD.FTZ R3, R20, R57 ;  /* 0x0000003914037221 */ /* 0x000fe20000010000 */
[C---:B-1----:R-:W-:Y:S02]  /*49c0*/  F2FP.SATFINITE.E4M3.F32.PACK_AB_MERGE_C R9, R61.reuse, R86, RZ ;  /* 0x000000563d09723e */ /* 0x042fe400048070ff */
[----:B------:R-:W-:Y:S02]  /*49d0*/  FADD.FTZ R2, R61, R2 ;  /* 0x000000023d027221 */ /* 0x000fe40000010000 */
[----:B------:R-:W-:Y:S01]  /*49e0*/  F2FP.SATFINITE.E4M3.F32.PACK_AB_MERGE_C R139, R83, R82, R9 ;  /* 0x00000052538b723e */ /* 0x000fe20004807009 */
[----:B------:R-:W-:Y:S06]  /*49f0*/  @P1 BRA `(.L_x_783) ;  /* 0x00000000004c1947 */ /* 0x000fec0003800000 */
[----:B------:R-:W-:Y:S01]  /*4a00*/  ISETP.LT.AND P1, PT, RZ, UR47, PT ;  /* 0x0000002fff007c0c */ /* 0x000fe2000bf21270 */
[----:B------:R-:W-:-:S12]  /*4a10*/  UIADD3 UR10, UR47, -0x1, URZ ;  /* 0xffffffff2f0a7890 */ /* 0x000fd8000fffe03f */
[----:B------:R-:W-:Y:S05]  /*4a20*/  @P1 BRA `(.L_x_784) ;  /* 0x0000000000201947 */ /* 0x000fea0003800000 */
[----:B------:R-:W-:Y:S01]  /*4a30*/  ULDC UR11, c[0x0][0x9e4] ;  /* 0x00027900000b7ab9 */ /* 0x000fe20000000800 */
[----:B------:R-:W-:Y:S02]  /*4a40*/  UIADD3 UR10, -UR47, URZ, URZ ;  /* 0x0000003f2f0a7290 */ /* 0x000fe4000fffe13f */
[----:B------:R-:W-:-:S11]  /*4a50*/  UISETP.NE.AND UP0, UPT, UR11, 0x1, UPT ;  /* 0x000000010b00788c */ /* 0x000fd6000bf05270 */
[----:B------:R-:W-:Y:S02]  /*4a60*/  @UP0 ULDC.64 UR14, c[0x0][0x9e8] ;  /* 0x00027a00000e0ab9 */ /* 0x000fe40000000a00 */
[----:B------:R-:W-:-:S04]  /*4a70*/  UIMAD.WIDE.U32 UR4, UR10, UR14, URZ ;  /* 0x0000000e0a0472a5 */ /* 0x000fc8000f8e003f */
[----:B------:R-:W-:-:S04]  /*4a80*/  @UP0 USHF.R.U32.HI UR10, URZ, UR15, UR5 ;  /* 0x0000000f3f0a0299 */ /* 0x000fc80008011605 */
[----:B------:R-:W-:Y:S01]  /*4a90*/  ULOP3.LUT UR10, URZ, UR10, URZ, 0x33, !UPT ;  /* 0x0000000a3f0a7292 */ /* 0x000fe2000f8e333f */
[----:B------:R-:W-:Y:S11]  /*4aa0*/  BRA `(.L_x_785) ;  /* 0x0000000000147947 */ /* 0x000ff60003800000 */
.L_x_784:
[----:B------:R-:W-:Y:S02]  /*4ab0*/  ULDC UR11, c[0x0][0x9e4] ;  /* 0x00027900000b7ab9 */ /* 0x000fe40000000800 */
[----:B------:R-:W-:-:S11]  /*4ac0*/  UISETP.NE.AND UP0, UPT, UR11, 0x1, UPT ;  /* 0x000000010b00788c */ /* 0x000fd6000bf05270 */
[----:B------:R-:W-:Y:S02]  /*4ad0*/  @UP0 ULDC.64 UR14, c[0x0][0x9e8] ;  /* 0x00027a00000e0ab9 */ /* 0x000fe40000000a00 */
[----:B------:R-:W-:-:S04]  /*4ae0*/  UIMAD.WIDE.U32 UR4, UR10, UR14, URZ ;  /* 0x0000000e0a0472a5 */ /* 0x000fc8000f8e003f */
[----:B------:R-:W-:-:S12]  /*4af0*/  @UP0 USHF.R.U32.HI UR10, URZ, UR15, UR5 ;  /* 0x0000000f3f0a0299 */ /* 0x000fd80008011605 */
.L_x_785:
[----:B------:R-:W-:-:S04]  /*4b00*/  UIMAD UR10, UR10, UR11, UR11 ;  /* 0x0000000b0a0a72a4 */ /* 0x000fc8000f8e020b */
[----:B------:R-:W-:-:S04]  /*4b10*/  UISETP.LT.AND UP0, UPT, UR7, UR10, UPT ;  /* 0x0000000a0700728c */ /* 0x000fc8000bf01270 */
[----:B------:R-:W-:-:S12]  /*4b20*/  USEL UR7, UR7, UR10, UP0 ;  /* 0x0000000a07077287 */ /* 0x000fd80008000000 */
.L_x_783:
[----:B------:R-:W-:Y:S01]  /*4b30*/  USHF.R.S32.HI UR4, URZ, 0x1f, UR7 ;  /* 0x0000001f3f047899 */ /* 0x000fe20008011407 */
[----:B------:R-:W0:Y:S01]  /*4b40*/  S2UR UR5, SR_CgaCtaId ;  /* 0x00000000000579c3 */ /* 0x000e220000008800 */
[----:B------:R-:W-:Y:S02]  /*4b50*/  CS2R R88, SRZ ;  /* 0x0000000000587805 */ /* 0x000fe4000001ff00 */
[----:B------:R-:W-:Y:S01]  /*4b60*/  CS2R R90, SRZ ;  /* 0x00000000005a7805 */ /* 0x000fe2000001ff00 */
[----:B------:R-:W-:Y:S01]  /*4b70*/  ULEA.HI UR4, UR4, UR7, URZ, 0x7 ;  /* 0x0000000704047291 */ /* 0x000fe2000f8f383f */
[----:B------:R-:W-:Y:S02]  /*4b80*/  CS2R R92, SRZ ;  /* 0x00000000005c7805 */ /* 0x000fe4000001ff00 */
[----:B------:R-:W-:Y:S01]  /*4b90*/  CS2R R94, SRZ ;  /* 0x00000000005e7805 */ /* 0x000fe2000001ff00 */
[----:B------:R-:W-:Y:S01]  /*4ba0*/  UMOV UR7, URZ ;  /* 0x0000003f00077c82 */ /* 0x000fe20008000000 */
[----:B------:R-:W-:Y:S01]  /*4bb0*/  USHF.R.S32.HI UR4, URZ, 0x7, UR4 ;  /* 0x000000073f047899 */ /* 0x000fe20008011404 */
[----:B------:R-:W-:-:S02]  /*4bc0*/  CS2R R96, SRZ ;  /* 0x0000000000607805 */ /* 0x000fc4000001ff00 */
[----:B------:R-:W-:Y:S02]  /*4bd0*/  CS2R R98, SRZ ;  /* 0x0000000000627805 */ /* 0x000fe4000001ff00 */
[----:B------:R-:W-:Y:S01]  /*4be0*/  CS2R R100, SRZ ;  /* 0x0000000000647805 */ /* 0x000fe2000001ff00 */
[----:B------:R-:W-:Y:S01]  /*4bf0*/  UISETP.LT.AND UP0, UPT, UR44, UR4, UPT ;  /* 0x000000042c00728c */ /* 0x000fe2000bf01270 */
[----:B------:R-:W-:Y:S02]  /*4c00*/  CS2R R102, SRZ ;  /* 0x0000000000667805 */ /* 0x000fe4000001ff00 */
[----:B------:R-:W-:Y:S02]  /*4c10*/  CS2R R104, SRZ ;  /* 0x0000000000687805 */ /* 0x000fe4000001ff00 */
[----:B------:R-:W-:Y:S01]  /*4c20*/  CS2R R106, SRZ ;  /* 0x00000000006a7805 */ /* 0x000fe2000001ff00 */
[----:B------:R-:W-:Y:S01]  /*4c30*/  USEL UR23, UR44, UR4, !UP0 ;  /* 0x000000042c177287 */ /* 0x000fe2000c000000 */
[----:B------:R-:W-:-:S02]  /*4c40*/  CS2R R108, SRZ ;  /* 0x00000000006c7805 */ /* 0x000fc4000001ff00 */
[----:B------:R-:W-:Y:S01]  /*4c50*/  CS2R R110, SRZ ;  /* 0x00000000006e7805 */ /* 0x000fe2000001ff00 */
[----:B------:R-:W-:Y:S01]  /*4c60*/  UMOV UR4, URZ ;  /* 0x0000003f00047c82 */ /* 0x000fe20008000000 */
[----:B------:R-:W-:Y:S02]  /*4c70*/  CS2R R112, SRZ ;  /* 0x0000000000707805 */ /* 0x000fe4000001ff00 */
[----:B------:R-:W-:Y:S02]  /*4c80*/  CS2R R114, SRZ ;  /* 0x0000000000727805 */ /* 0x000fe4000001ff00 */
[----:B------:R-:W-:Y:S02]  /*4c90*/  ISETP.GE.AND P1, PT, R11, UR23, PT ;  /* 0x000000170b007c0c */ /* 0x000fe4000bf26270 */
        /* <DEDUP_REMOVED lines=9> */
[----:B------:R-:W-:Y:S01]  /*4d30*/  CS2R R134, SRZ ;  /* 0x0000000000867805 */ /* 0x000fe2000001ff00 */
[----:B0-----:R-:W-:Y:S06]  /*4d40*/  @!P1 BRA `(.L_x_786) ;  /* 0x0000002c00a49947 */ /* 0x001fec0003800000 */
        /* <DEDUP_REMOVED lines=27> */
[----:B------:R-:W-:Y:S01]  /*4f00*/  UMOV UR22, URZ ;  /* 0x0000003f00167c82 */ /* 0x000fe20008000000 */
[----:B------:R-:W-:Y:S01]  /*4f10*/  ULDC UR26, c[0x0][0x9e4] ;  /* 0x00027900001a7ab9 */ /* 0x000fe20000000800 */
[----:B------:R-:W-:Y:S01]  /*4f20*/  ULDC UR24, c[0x0][0x2f0] ;  /* 0x0000bc0000187ab9 */ /* 0x000fe20000000800 */
[----:B------:R-:W-:-:S05]  /*4f30*/  ULDC UR25, c[0x0][0x9e0] ;  /* 0x0002780000197ab9 */ /* 0x000fca0000000800 */
.L_x_805:
[----:B------:R-:W-:-:S04]  /*4f40*/  UISETP.NE.AND UP0, UPT, UR22, 0x1, UPT ;  /* 0x000000011600788c */ /* 0x000fc8000bf05270 */
[----:B------:R-:W-:-:S04]  /*4f50*/  USEL UR4, URZ, 0x1, UP0 ;  /* 0x000000013f047887 */ /* 0x000fc80008000000 */
[----:B------:R-:W-:Y:S01]  /*4f60*/  ULOP3.LUT UR4, UR21, UR4, URZ, 0x3c, !UPT ;  /* 0x0000000415047292 */ /* 0x000fe2000f8e3c3f */
[----:B------:R-:W-:Y:S11]  /*4f70*/  @!P0 BRA `(.L_x_787) ;  /* 0x0000000000048947 */ /* 0x000ff60003800000 */
[----:B------:R-:W-:Y:S01]  /*4f80*/  BPT.TRAP 0x1 ;  /* 0x000000040000795c */ /* 0x000fe20000300000 */
.L_x_787:
[----:B------:R-:W-:Y:S01]  /*4f90*/  UIADD3 UR7, UR22, 0x1, URZ ;  /* 0x0000000116077890 */ /* 0x000fe2000fffe03f */
[----:B------:R-:W-:-:S03]  /*4fa0*/  IMAD.U32 R0, RZ, RZ, UR4 ;  /* 0x00000004ff007e24 */ /* 0x000fc6000f8e00ff */
[----:B------:R-:W-:Y:S02]  /*4fb0*/  UISETP.NE.AND UP0, UPT, UR7, 0x2, UPT ;  /* 0x000000020700788c */ /* 0x000fe4000bf05270 */
[----:B------:R-:W-:Y:S02]  /*4fc0*/  SHF.L.U32 R0, R0, 0x1f, RZ ;  /* 0x0000001f00007819 */ /* 0x000fe400000006ff */
[----:B------:R-:W-:-:S04]  /*4fd0*/  USEL UR7, UR7, URZ, UP0 ;  /* 0x0000003f07077287 */ /* 0x000fc80008000000 */
[----:B------:R-:W-:-:S09]  /*4fe0*/  ULEA UR27, UR7, UR45, 0x3 ;  /* 0x0000002d071b7291 */ /* 0x000fd2000f8e183f */
[----:B------:R0:W1:Y:S01]  /*4ff0*/  SYNCS.PHASECHK.TRANS64.TRYWAIT P1, [UR27+0x17030], R0 ;  /* 0x01703000ff0075a7 */ /* 0x000062000802015b */
[----:B------:R-:W-:Y:S05]  /*5000*/  @!P0 BRA `(.L_x_788) ;  /* 0x0000000000048947 */ /* 0x000fea0003800000 */
[----:B------:R-:W-:Y:S01]  /*5010*/  BPT.TRAP 0x1 ;  /* 0x000000040000795c */ /* 0x000fe20000300000 */
.L_x_788:
[----:B-1----:R-:W-:Y:S05]  /*5020*/  @P1 BRA `(.L_x_789) ;  /* 0x0000000000081947 */ /* 0x002fea0003800000 */
[----:B------:R-:W1:Y:S02]  /*5030*/  SYNCS.PHASECHK.TRANS64.TRYWAIT P1, [UR27+0x17030], R0 ;  /* 0x01703000ff0075a7 */ /* 0x000e64000802015b */
[----:B-1----:R-:W-:Y:S05]  /*5040*/  @!P1 BRA `(.L_x_790) ;  /* 0x000000e000849947 */ /* 0x002fea0003800000 */
.L_x_789:
[----:B------:R-:W-:Y:S01]  /*5050*/  R2UR UR16, R6 ;  /* 0x00000000061072ca */ /* 0x000fe200000e0000 */
[----:B------:R-:W-:Y:S01]  /*5060*/  UIMAD UR18, UR7, 0x300, UR6 ;  /* 0x00000300071278a4 */ /* 0x000fe2000f8e0206 */
[----:B------:R-:W-:Y:S01]  /*5070*/  R2UR UR17, R7 ;  /* 0x00000000071172ca */ /* 0x000fe200000e0000 */
[----:B------:R-:W-:Y:S01]  /*5080*/  WARPGROUP.ARRIVE ;  /* 0x00000000000079c5 */ /* 0x000fe20000000000 */
[----:B------:R-:W-:Y:S01]  /*5090*/  UMOV UR19, 0xc0000010 ;  /* 0xc000001000137882 */ /* 0x000fe20000000000 */
[----:B------:R-:W-:Y:S01]  /*50a0*/  UIADD3 UR10, UR18, 0x100, URZ ;  /* 0x00000100120a7890 */ /* 0x000fe2000fffe03f */
[----:B------:R-:W-:Y:S01]  /*50b0*/  UMOV UR11, 0xc0000010 ;  /* 0xc0000010000b7882 */ /* 0x000fe20000000000 */
[----:B------:R-:W-:Y:S01]  /*50c0*/  UIADD3 UR14, UR18, 0x200, URZ ;  /* 0x00000200120e7890 */ /* 0x000fe2000fffe03f */
[----:B------:R-:W-:-:S07]  /*50d0*/  UMOV UR15, 0xc0000010 ;  /* 0xc0000010000f7882 */ /* 0x000fce0000000000 */
        /* <DEDUP_REMOVED lines=10> */
.L_x_791:
[----:B------:R-:W-:Y:S01]  /*5180*/  ULEA UR15, UR22, UR45, 0x3 ;  /* 0x0000002d160f7291 */ /* 0x000fe2000f8e183f */
[----:B01----:R-:W-:-:S05]  /*5190*/  IMAD.U32 R0, RZ, RZ, UR21 ;  /* 0x00000015ff007e24 */ /* 0x003fca000f8e00ff */
[----:B------:R-:W-:-:S04]  /*51a0*/  SHF.L.U32 R0, R0, 0x1f, RZ ;  /* 0x0000001f00007819 */ /* 0x000fc800000006ff */
[----:B------:R0:W1:Y:S01]  /*51b0*/  SYNCS.PHASECHK.TRANS64.TRYWAIT P1, [UR15+0x17050], R0 ;  /* 0x01705000ff0075a7 */ /* 0x000062000802014f */
[----:B------:R-:W-:Y:S05]  /*51c0*/  @!P0 BRA `(.L_x_792) ;  /* 0x0000000000048947 */ /* 0x000fea0003800000 */
[----:B------:R-:W-:Y:S01]  /*51d0*/  BPT.TRAP 0x1 ;  /* 0x000000040000795c */ /* 0x000fe20000300000 */
.L_x_792:
[----:B-1----:R-:W-:Y:S05]  /*51e0*/  @P1 BRA `(.L_x_793) ;  /* 0x0000000000081947 */ /* 0x002fea0003800000 */
[----:B------:R-:W1:Y:S02]  /*51f0*/  SYNCS.PHASECHK.TRANS64.TRYWAIT P1, [UR15+0x17050], R0 ;  /* 0x01705000ff0075a7 */ /* 0x000e64000802014f */
[----:B-1----:R-:W-:Y:S05]  /*5200*/  @!P1 BRA `(.L_x_794) ;  /* 0x000000e0002c9947 */ /* 0x002fea0003800000 */
.L_x_793:
        /* <DEDUP_REMOVED lines=27> */
.L_x_795:
[----:B------:R-:W-:Y:S01]  /*53c0*/  UISETP.NE.AND UP1, UPT, UR43, URZ, UPT ;  /* 0x0000003f2b00728c */ /* 0x000fe2000bf25270 */
[----:B------:R-:W2:Y:S01]  /*53d0*/  LDC R4, c[0x0][0x288] ;  /* 0x0000a200ff047b82 */ /* 0x000ea20000000800 */
[----:B------:R-:W-:Y:S01]  /*53e0*/  IMAD.MOV.U32 R12, RZ, RZ, R8 ;  /* 0x000000ffff0c7224 */ /* 0x000fe200078e0008 */
[----:B------:R-:W-:-:S03]  /*53f0*/  UISETP.NE.AND UP0, UPT, UR46, URZ, UPT ;  /* 0x0000003f2e00728c */ /* 0x000fc6000bf05270 */
[----:B------:R-:W-:Y:S02]  /*5400*/  PLOP3.LUT P1, PT, PT, PT, UP1, 0x80, 0x0 ;  /* 0x000000000000781c */ /* 0x000fe40003f2f018 */
[----:B------:R-:W-:-:S03]  /*5410*/  PLOP3.LUT P2, PT, PT, PT, UP1, 0x80, 0x0 ;  /* 0x000000000000781c */ /* 0x000fc60003f4f018 */
[----:B------:R-:W-:Y:S01]  /*5420*/  @UP1 ULDC UR10, c[0x0][0x44c] ;  /* 0x00011300000a1ab9 */ /* 0x000fe20000000800 */
[----:B------:R-:W-:-:S07]  /*5430*/  @UP1 ULDC UR11, c[0x0][0x450] ;  /* 0x00011400000b1ab9 */ /* 0x000fce0000000800 */
[----:B01----:R-:W-:Y:S01]  /*5440*/  @P1 IMAD.HI.U32 R0, R8, UR10, RZ ;  /* 0x0000000a08001c27 */ /* 0x003fe2000f8e00ff */
[----:B------:R-:W-:Y:S01]  /*5450*/  UIADD3 UR10, UR27, 0x17040, URZ ;  /* 0x000170401b0a7890 */ /* 0x000fe2000fffe03f */
[----:B------:R-:W-:-:S03]  /*5460*/  PLOP3.LUT P1, PT, PT, PT, UP0, 0x40, 0x0 ;  /* 0x000000000000781c */ /* 0x000fc60003f2e808 */
[----:B------:R-:W-:Y:S01]  /*5470*/  @P2 SHF.R.U32.HI R12, RZ, UR11, R0 ;  /* 0x0000000bff0c2c19 */ /* 0x000fe20008011600 */
[----:B------:R-:W-:Y:S01]  /*5480*/  IMAD.SHL.U32 R0, R11, 0x80, RZ ;  /* 0x000000800b007824 */ /* 0x000fe200078e00ff */
[----:B------:R-:W-:-:S03]  /*5490*/  UPRMT UR10, UR5, 0x654, UR10 ;  /* 0x00000654050a7896 */ /* 0x000fc6000800000a */
[----:B------:R-:W0:Y:S01]  /*54a0*/  SHFL.IDX PT, R18, R12, RZ, 0x1c1f ;  /* 0x001c1fff0c127589 */ /* 0x000e2200000e0000 */
[----:B------:R-:W-:-:S05]  /*54b0*/  IADD3 R14, -R0, 0x1, RZ ;  /* 0x00000001000e7810 */ /* 0x000fca0007ffe1ff */
[----:B------:R-:W-:Y:S01]  /*54c0*/  IMAD R14, R5, -0x2, R14 ;  /* 0xfffffffe050e7824 */ /* 0x000fe200078e020e */
[----:B------:R-:W-:Y:S03]  /*54d0*/  SYNCS.ARRIVE.TRANS64.RED.A1T0 RZ, [UR10], RZ ;  /* 0x000000ffffff79a7 */ /* 0x000fe6000810040a */
[----:B------:R-:W-:-:S04]  /*54e0*/  IMAD R13, R17, UR24, R14 ;  /* 0x00000018110d7c24 */ /* 0x000fc8000f8e020e */
[----:B--2---:R-:W-:-:S04]  /*54f0*/  IMAD.IADD R13, R13, 0x1, -R4 ;  /* 0x000000010d0d7824 */ /* 0x004fc800078e0a04 */
[C---:B------:R-:W-:Y:S02]  /*5500*/  VIADD R15, R13.reuse, UR25 ;  /* 0x000000190d0f7c36 */ /* 0x040fe40008000000 */
[----:B------:R-:W-:Y:S02]  /*5510*/  VIADD R13, R13, UR20 ;  /* 0x000000140d0d7c36 */ /* 0x000fe40008000000 */
[--C-:B0-----:R-:W-:Y:S02]  /*5520*/  IMAD.IADD R14, R15, 0x1, R18.reuse ;  /* 0x000000010f0e7824 */ /* 0x101fe400078e0212 */
[----:B------:R-:W-:Y:S01]  /*5530*/  IMAD.IADD R16, R13, 0x1, R18 ;  /* 0x000000010d107824 */ /* 0x000fe200078e0212 */
[----:B------:R-:W-:Y:S06]  /*5540*/  @P1 BRA `(.L_x_796) ;  /* 0x00000000005c1947 */ /* 0x000fec0003800000 */
[----:B------:R-:W-:Y:S01]  /*5550*/  IMAD R19, R17, UR24, R18 ;  /* 0x0000001811137c24 */ /* 0x000fe2000f8e0212 */
[----:B------:R-:W-:Y:S03]  /*5560*/  BSSY B0, `(.L_x_797) ;  /* 0x0000011000007945 */ /* 0x000fe60003800000 */
[----:B------:R-:W-:-:S05]  /*5570*/  IMAD.IADD R19, R19, 0x1, -R4 ;  /* 0x0000000113137824 */ /* 0x000fca00078e0a04 */
[----:B------:R-:W-:-:S13]  /*5580*/  ISETP.GT.AND P1, PT, R19, -0x1, PT ;  /* 0xffffffff1300780c */ /* 0x000fda0003f24270 */
[----:B------:R-:W-:Y:S05]  /*5590*/  @P1 BRA `(.L_x_798) ;  /* 0x0000000000201947 */ /* 0x000fea0003800000 */
[----:B------:R-:W-:Y:S01]  /*55a0*/  IMAD.U32 R20, RZ, RZ, UR26 ;  /* 0x0000001aff147e24 */ /* 0x000fe2000f8e00ff */
[----:B------:R-:W-:-:S04]  /*55b0*/  LOP3.LUT R19, RZ, R19, RZ, 0x33, !PT ;  /* 0x00000013ff137212 */ /* 0x000fc800078e33ff */
[----:B------:R-:W-:-:S13]  /*55c0*/  ISETP.NE.AND P1, PT, R20, 0x1, PT ;  /* 0x000000011400780c */ /* 0x000fda0003f25270 */
[----:B------:R-:W0:Y:S02]  /*55d0*/  @P1 LDC.64 R22, c[0x0][0x9e8] ;  /* 0x00027a00ff161b82 */ /* 0x000e240000000a00 */
[----:B0-----:R-:W-:-:S05]  /*55e0*/  @P1 IMAD.HI.U32 R18, R19, R22, RZ ;  /* 0x0000001613121227 */ /* 0x001fca00078e00ff */
[----:B------:R-:W-:-:S04]  /*55f0*/  @P1 SHF.R.U32.HI R19, RZ, R23, R18 ;  /* 0x00000017ff131219 */ /* 0x000fc80000011612 */
[----:B------:R-:W-:Y:S01]  /*5600*/  LOP3.LUT R19, RZ, R19, RZ, 0x33, !PT ;  /* 0x00000013ff137212 */ /* 0x000fe200078e33ff */
[----:B------:R-:W-:Y:S06]  /*5610*/  BRA `(.L_x_799) ;  /* 0x0000000000147947 */ /* 0x000fec0003800000 */
.L_x_798:
[----:B------:R-:W-:-:S05]  /*5620*/  IMAD.U32 R20, RZ, RZ, UR26 ;  /* 0x0000001aff147e24 */ /* 0x000fca000f8e00ff */
[----:B------:R-:W-:-:S13]  /*5630*/  ISETP.NE.AND P1, PT, R20, 0x1, PT ;  /* 0x000000011400780c */ /* 0x000fda0003f25270 */
[----:B------:R-:W0:Y:S02]  /*5640*/  @P1 LDC.64 R22, c[0x0][0x9e8] ;  /* 0x00027a00ff161b82 */ /* 0x000e240000000a00 */
[----:B0-----:R-:W-:-:S05]  /*5650*/  @P1 IMAD.HI.U32 R18, R19, R22, RZ ;  /* 0x0000001613121227 */ /* 0x001fca00078e00ff */
[----:B------:R-:W-:-:S07]  /*5660*/  @P1 SHF.R.U32.HI R19, RZ, R23, R18 ;  /* 0x00000017ff131219 */ /* 0x000fce0000011612 */
.L_x_799:
[----:B------:R-:W-:Y:S05]  /*5670*/  BSYNC B0 ;  /* 0x0000000000007941 */ /* 0x000fea0003800000 */
.L_x_797:
[----:B------:R-:W-:-:S04]  /*5680*/  IMAD R18, R19, R20, -R0 ;  /* 0x0000001413127224 */ /* 0x000fc800078e0a00 */
[----:B------:R-:W-:-:S05]  /*5690*/  IMAD R19, R5, -0x2, R18 ;  /* 0xfffffffe05137824 */ /* 0x000fca00078e0212 */
[----:B------:R-:W-:Y:S02]  /*56a0*/  VIADDMNMX R14, R19, R20, R14, PT ;  /* 0x00000014130e7246 */ /* 0x000fe4000380010e */
[----:B------:R-:W-:-:S07]  /*56b0*/  VIMNMX R16, R16, R19, !PT ;  /* 0x0000001310107248 */ /* 0x000fce0007fe0100 */
.L_x_796:
[----:B------:R-:W-:Y:S01]  /*56c0*/  ISETP.GT.AND P1, PT, R11, -0x1, PT ;  /* 0xffffffff0b00780c */ /* 0x000fe20003f24270 */
[----:B------:R-:W0:Y:S01]  /*56d0*/  SHFL.IDX PT, R12, R12, 0x1, 0x1c1f ;  /* 0x003c1f000c0c7f89 */ /* 0x000e2200000e0000 */
[----:B------:R-:W-:Y:S02]  /*56e0*/  UISETP.NE.AND UP0, UPT, UR46, URZ, UPT ;  /* 0x0000003f2e00728c */ /* 0x000fe4000bf05270 */
[C---:B------:R-:W-:Y:S02]  /*56f0*/  ISETP.GT.AND P3, PT, R16.reuse, 0x8, P1 ;  /* 0x000000081000780c */ /* 0x040fe40000f64270 */
[----:B------:R-:W-:Y:S02]  /*5700*/  ISETP.GT.AND P6, PT, R16, RZ, P1 ;  /* 0x000000ff1000720c */ /* 0x000fe40000fc4270 */
[----:B------:R-:W-:Y:S02]  /*5710*/  ISETP.LT.OR P3, PT, R14, 0x9, P3 ;  /* 0x000000090e00780c */ /* 0x000fe40001f61670 */
[----:B------:R-:W-:-:S02]  /*5720*/  ISETP.GT.AND P2, PT, R16, 0x1, P1 ;  /* 0x000000011000780c */ /* 0x000fc40000f44270 */
[----:B------:R-:W-:Y:S02]  /*5730*/  FSEL R28, R28, -INF , !P3 ;  /* 0xff8000001c1c7808 */ /* 0x000fe40005800000 */
[----:B------:R-:W-:Y:S02]  /*5740*/  ISETP.GT.AND P3, PT, R16, 0x19, P1 ;  /* 0x000000191000780c */ /* 0x000fe40000f64270 */
[C---:B------:R-:W-:Y:S02]  /*5750*/  ISETP.LT.OR P6, PT, R14.reuse, 0x1, P6 ;  /* 0x000000010e00780c */ /* 0x040fe400037c1670 */
[C---:B------:R-:W-:Y:S02]  /*5760*/  ISETP.LT.OR P2, PT, R14.reuse, 0x2, P2 ;  /* 0x000000020e00780c */ /* 0x040fe40001741670 */
[----:B------:R-:W-:Y:S02]  /*5770*/  ISETP.LT.OR P3, PT, R14, 0x1a, P3 ;  /* 0x0000001a0e00780c */ /* 0x000fe40001f61670 */
[----:B------:R-:W-:-:S02]  /*5780*/  FSEL R24, R24, -INF , !P6 ;  /* 0xff80000018187808 */ /* 0x000fc40007000000 */
[----:B------:R-:W-:Y:S01]  /*5790*/  FSEL R25, R25, -INF , !P2 ;  /* 0xff80000019197808 */ /* 0x000fe20005000000 */
[----:B0-----:R-:W-:Y:S01]  /*57a0*/  IMAD.IADD R15, R15, 0x1, R12 ;  /* 0x000000010f0f7824 */ /* 0x001fe200078e020c */
[C---:B------:R-:W-:Y:S02]  /*57b0*/  ISETP.GT.AND P5, PT, R16.reuse, 0x9, P1 ;  /* 0x000000091000780c */ /* 0x040fe40000fa4270 */
[C---:B------:R-:W-:Y:S02]  /*57c0*/  ISETP.GT.AND P4, PT, R16.reuse, 0x10, P1 ;  /* 0x000000101000780c */ /* 0x040fe40000f84270 */
[C---:B------:R-:W-:Y:S02]  /*57d0*/  ISETP.GT.AND P6, PT, R16.reuse, 0x11, P1 ;  /* 0x000000111000780c */ /* 0x040fe40000fc4270 */
[----:B------:R-:W-:Y:S02]  /*57e0*/  ISETP.GT.AND P2, PT, R16, 0x18, P1 ;  /* 0x000000181000780c */ /* 0x000fe40000f44270 */
[----:B------:R-:W-:-:S02]  /*57f0*/  FSEL R37, R37, -INF , !P3 ;  /* 0xff80000025257808 */ /* 0x000fc40005800000 */
[----:B------:R-:W-:Y:S02]  /*5800*/  ISETP.GT.AND P3, PT, R16, 0x30, P1 ;  /* 0x000000301000780c */ /* 0x000fe40000f64270 */
[C---:B------:R-:W-:Y:S02]  /*5810*/  ISETP.LT.OR P5, PT, R14.reuse, 0xa, P5 ;  /* 0x0000000a0e00780c */ /* 0x040fe40002fa1670 */
[C---:B------:R-:W-:Y:S02]  /*5820*/  ISETP.LT.OR P4, PT, R14.reuse, 0x11, P4 ;  /* 0x000000110e00780c */ /* 0x040fe40002781670 */
[C---:B------:R-:W-:Y:S02]  /*5830*/  ISETP.LT.OR P6, PT, R14.reuse, 0x12, P6 ;  /* 0x000000120e00780c */ /* 0x040fe400037c1670 */
[C---:B------:R-:W-:Y:S02]  /*5840*/  ISETP.LT.OR P2, PT, R14.reuse, 0x19, P2 ;  /* 0x000000190e00780c */ /* 0x040fe40001741670 */
[----:B------:R-:W-:-:S02]  /*5850*/  ISETP.LT.OR P3, PT, R14, 0x31, P3 ;  /* 0x000000310e00780c */ /* 0x000fc40001f61670 */
[----:B------:R-:W-:Y:S02]  /*5860*/  FSEL R29, R29, -INF , !P5 ;  /* 0xff8000001d1d7808 */ /* 0x000fe40006800000 */
[----:B------:R-:W-:Y:S02]  /*5870*/  FSEL R32, R32, -INF , !P4 ;  /* 0xff80000020207808 */ /* 0x000fe40006000000 */
[----:B------:R-:W-:Y:S02]  /*5880*/  FSEL R33, R33, -INF , !P6 ;  /* 0xff80000021217808 */ /* 0x000fe40007000000 */
[----:B------:R-:W-:Y:S02]  /*5890*/  FSEL R36, R36, -INF , !P2 ;  /* 0xff80000024247808 */ /* 0x000fe40005000000 */
[C---:B------:R-:W-:Y:S02]  /*58a0*/  ISETP.GT.AND P5, PT, R16.reuse, 0x20, P1 ;  /* 0x000000201000780c */ /* 0x040fe40000fa4270 */
[----:B------:R-:W-:-:S02]  /*58b0*/  ISETP.GT.AND P4, PT, R16, 0x21, P1 ;  /* 0x000000211000780c */ /* 0x000fc40000f84270 */
[C---:B------:R-:W-:Y:S02]  /*58c0*/  ISETP.GT.AND P6, PT, R16.reuse, 0x28, P1 ;  /* 0x000000281000780c */ /* 0x040fe40000fc4270 */
[----:B------:R-:W-:Y:S02]  /*58d0*/  ISETP.GT.AND P2, PT, R16, 0x29, P1 ;  /* 0x000000291000780c */ /* 0x000fe40000f44270 */
[----:B------:R-:W-:Y:S02]  /*58e0*/  FSEL R48, R48, -INF , !P3 ;  /* 0xff80000030307808 */ /* 0x000fe40005800000 */
[----:B------:R-:W-:Y:S02]  /*58f0*/  ISETP.GT.AND P3, PT, R16, 0x41, P1 ;  /* 0x000000411000780c */ /* 0x000fe40000f64270 */
[C---:B------:R-:W-:Y:S02]  /*5900*/  ISETP.LT.OR P5, PT, R14.reuse, 0x21, P5 ;  /* 0x000000210e00780c */ /* 0x040fe40002fa1670 */
[----:B------:R-:W-:-:S02]  /*5910*/  ISETP.LT.OR P4, PT, R14, 0x22, P4 ;  /* 0x000000220e00780c */ /* 0x000fc40002781670 */
[C---:B------:R-:W-:Y:S02]  /*5920*/  ISETP.LT.OR P6, PT, R14.reuse, 0x29, P6 ;  /* 0x000000290e00780c */ /* 0x040fe400037c1670 */
[C---:B------:R-:W-:Y:S02]  /*5930*/  ISETP.LT.OR P2, PT, R14.reuse, 0x2a, P2 ;  /* 0x0000002a0e00780c */ /* 0x040fe40001741670 */
[----:B------:R-:W-:Y:S02]  /*5940*/  ISETP.LT.OR P3, PT, R14, 0x42, P3 ;  /* 0x000000420e00780c */ /* 0x000fe40001f61670 */
[----:B------:R-:W-:Y:S02]  /*5950*/  FSEL R40, R40, -INF , !P5 ;  /* 0xff80000028287808 */ /* 0x000fe40006800000 */
[----:B------:R-:W-:Y:S02]  /*5960*/  FSEL R41, R41, -INF , !P4 ;  /* 0xff80000029297808 */ /* 0x000fe40006000000 */
[----:B------:R-:W-:-:S02]  /*5970*/  FSEL R44, R44, -INF , !P6 ;  /* 0xff8000002c2c7808 */ /* 0x000fc40007000000 */
[----:B------:R-:W-:Y:S02]  /*5980*/  FSEL R45, R45, -INF , !P2 ;  /* 0xff8000002d2d7808 */ /* 0x000fe40005000000 */
        /* <DEDUP_REMOVED lines=35> */
[----:B------:R-:W-:Y:S02]  /*5bc0*/  PLOP3.LUT P3, PT, PT, PT, UP0, 0x40, 0x0 ;  /* 0x000000000000781c */ /* 0x000fe40003f6e808 */
[C---:B------:R-:W-:Y:S02]  /*5bd0*/  ISETP.LT.OR P5, PT, R14.reuse, 0x5a, P5 ;  /* 0x0000005a0e00780c */ /* 0x040fe40002fa1670 */
[C---:B------:R-:W-:Y:S02]  /*5be0*/  ISETP.LT.OR P4, PT, R14.reuse, 0x61, P4 ;  /* 0x000000610e00780c */ /* 0x040fe40002781670 */
[C---:B------:R-:W-:Y:S02]  /*5bf0*/  ISETP.LT.OR P6, PT, R14.reuse, 0x62, P6 ;  /* 0x000000620e00780c */ /* 0x040fe400037c1670 */
[----:B------:R-:W-:Y:S02]  /*5c00*/  ISETP.LT.OR P2, PT, R14, 0x69, P2 ;  /* 0x000000690e00780c */ /* 0x000fe40001741670 */
[----:B------:R-:W-:-:S02]  /*5c10*/  FSEL R69, R69, -INF , !P5 ;  /* 0xff80000045457808 */ /* 0x000fc40006800000 */
[----:B------:R-:W-:Y:S02]  /*5c20*/  FSEL R72, R72, -INF , !P4 ;  /* 0xff80000048487808 */ /* 0x000fe40006000000 */
[----:B------:R-:W-:Y:S02]  /*5c30*/  FSEL R73, R73, -INF , !P6 ;  /* 0xff80000049497808 */ /* 0x000fe40007000000 */
[----:B------:R-:W-:Y:S02]  /*5c40*/  FSEL R76, R76, -INF , !P2 ;  /* 0xff8000004c4c7808 */ /* 0x000fe40005000000 */
[C---:B------:R-:W-:Y:S02]  /*5c50*/  ISETP.GT.AND P5, PT, R16.reuse, 0x70, P1 ;  /* 0x000000701000780c */ /* 0x040fe40000fa4270 */
[C---:B------:R-:W-:Y:S02]  /*5c60*/  ISETP.GT.AND P4, PT, R16.reuse, 0x71, P1 ;  /* 0x000000711000780c */ /* 0x040fe40000f84270 */
[----:B------:R-:W-:-:S02]  /*5c70*/  ISETP.GT.AND P6, PT, R16, 0x78, P1 ;  /* 0x000000781000780c */ /* 0x000fc40000fc4270 */
[----:B------:R-:W-:Y:S02]  /*5c80*/  ISETP.GT.AND P2, PT, R16, 0x79, P1 ;  /* 0x000000791000780c */ /* 0x000fe40000f44270 */
[C---:B------:R-:W-:Y:S02]  /*5c90*/  ISETP.LT.OR P5, PT, R14.reuse, 0x71, P5 ;  /* 0x000000710e00780c */ /* 0x040fe40002fa1670 */
[C---:B------:R-:W-:Y:S02]  /*5ca0*/  ISETP.LT.OR P4, PT, R14.reuse, 0x72, P4 ;  /* 0x000000720e00780c */ /* 0x040fe40002781670 */
[C---:B------:R-:W-:Y:S02]  /*5cb0*/  ISETP.LT.OR P6, PT, R14.reuse, 0x79, P6 ;  /* 0x000000790e00780c */ /* 0x040fe400037c1670 */
[----:B------:R-:W-:Y:S01]  /*5cc0*/  ISETP.LT.OR P2, PT, R14, 0x7a, P2 ;  /* 0x0000007a0e00780c */ /* 0x000fe20001741670 */
[----:B------:R-:W-:Y:S01]  /*5cd0*/  IMAD.IADD R14, R13, 0x1, R12 ;  /* 0x000000010d0e7824 */ /* 0x000fe200078e020c */
[----:B------:R-:W-:-:S02]  /*5ce0*/  FSEL R80, R80, -INF , !P5 ;  /* 0xff80000050507808 */ /* 0x000fc40006800000 */
[----:B------:R-:W-:Y:S02]  /*5cf0*/  FSEL R81, R81, -INF , !P4 ;  /* 0xff80000051517808 */ /* 0x000fe40006000000 */
[----:B------:R-:W-:Y:S02]  /*5d00*/  FSEL R84, R84, -INF , !P6 ;  /* 0xff80000054547808 */ /* 0x000fe40007000000 */
[----:B------:R-:W-:Y:S01]  /*5d10*/  FSEL R85, R85, -INF , !P2 ;  /* 0xff80000055557808 */ /* 0x000fe20005000000 */
        /* <DEDUP_REMOVED lines=14> */
.L_x_802:
[----:B------:R-:W-:-:S05]  /*5e00*/  IMAD.U32 R16, RZ, RZ, UR26 ;  /* 0x0000001aff107e24 */ /* 0x000fca000f8e00ff */
[----:B------:R-:W-:-:S13]  /*5e10*/  ISETP.NE.AND P2, PT, R16, 0x1, PT ;  /* 0x000000011000780c */ /* 0x000fda0003f45270 */
[----:B------:R-:W0:Y:S02]  /*5e20*/  @P2 LDC.64 R12, c[0x0][0x9e8] ;  /* 0x00027a00ff0c2b82 */ /* 0x000e240000000a00 */
[----:B0-----:R-:W-:-:S05]  /*5e30*/  @P2 IMAD.HI.U32 R12, R19, R12, RZ ;  /* 0x0000000c130c2227 */ /* 0x001fca00078e00ff */
[----:B------:R-:W-:-:S07]  /*5e40*/  @P2 SHF.R.U32.HI R19, RZ, R13, R12 ;  /* 0x0000000dff132219 */ /* 0x000fce000001160c */
.L_x_803:
[----:B------:R-:W-:Y:S05]  /*5e50*/  BSYNC B0 ;  /* 0x0000000000007941 */ /* 0x000fea0003800000 */
.L_x_801:
[----:B------:R-:W-:-:S04]  /*5e60*/  IMAD R0, R19, R16, -R0 ;  /* 0x0000001013007224 */ /* 0x000fc800078e0a00 */
[----:B------:R-:W-:-:S05]  /*5e70*/  IMAD R0, R5, -0x2, R0 ;  /* 0xfffffffe05007824 */ /* 0x000fca00078e0200 */
[----:B------:R-:W-:Y:S02]  /*5e80*/  VIADDMNMX R15, R0, R16, R15, PT ;  /* 0x00000010000f7246 */ /* 0x000fe4000380010f */
[----:B------:R-:W-:-:S07]  /*5e90*/  VIMNMX R14, R14, R0, !PT ;  /* 0x000000000e0e7248 */ /* 0x000fce0007fe0100 */
.L_x_800:
[----:B------:R-:W-:Y:S01]  /*5ea0*/  FMNMX.FTZ R0, R24, R9, !PT ;  /* 0x0000000918007209 */ /* 0x000fe20007810000 */
[----:B------:R-:W-:Y:S01]  /*5eb0*/  IMAD.U32 R19, RZ, RZ, UR42 ;  /* 0x0000002aff137e24 */ /* 0x000fe2000f8e00ff */
[----:B------:R-:W-:Y:S02]  /*5ec0*/  ISETP.GT.AND P5, PT, R14, 0x10, P1 ;  /* 0x000000100e00780c */ /* 0x000fe40000fa4270 */
[----:B------:R-:W-:Y:S02]  /*5ed0*/  FMNMX.FTZ R13, R25, R0, !PT ;  /* 0x00000000190d7209 */ /* 0x000fe40007810000 */
[----:B------:R-:W-:Y:S02]  /*5ee0*/  ISETP.LT.OR P5, PT, R15, 0x11, P5 ;  /* 0x000000110f00780c */ /* 0x000fe40002fa1670 */
[----:B------:R-:W-:Y:S02]  /*5ef0*/  FMNMX.FTZ R0, R28, R13, !PT ;  /* 0x0000000d1c007209 */ /* 0x000fe40007810000 */
[----:B------:R-:W-:-:S02]  /*5f00*/  FSEL R34, R34, -INF , !P5 ;  /* 0xff80000022227808 */ /* 0x000fc40006800000 */
[----:B------:R-:W-:Y:S02]  /*5f10*/  FMNMX.FTZ R13, R29, R0, !PT ;  /* 0x000000001d0d7209 */ /* 0x000fe40007810000 */
[----:B------:R-:W-:Y:S02]  /*5f20*/  ISETP.GT.AND P5, PT, R14, 0x20, P1 ;  /* 0x000000200e00780c */ /* 0x000fe40000fa4270 */
[----:B------:R-:W-:Y:S02]  /*5f30*/  FMNMX.FTZ R0, R32, R13, !PT ;  /* 0x0000000d20007209 */ /* 0x000fe40007810000 */
[----:B------:R-:W-:Y:S02]  /*5f40*/  ISETP.LT.OR P5, PT, R15, 0x21, P5 ;  /* 0x000000210f00780c */ /* 0x000fe40002fa1670 */
[----:B------:R-:W-:Y:S02]  /*5f50*/  FMNMX.FTZ R13, R33, R0, !PT ;  /* 0x00000000210d7209 */ /* 0x000fe40007810000 */
[----:B------:R-:W-:-:S02]  /*5f60*/  FSEL R42, R42, -INF , !P5 ;  /* 0xff8000002a2a7808 */ /* 0x000fc40006800000 */
[----:B------:R-:W-:Y:S02]  /*5f70*/  FMNMX.FTZ R0, R36, R13, !PT ;  /* 0x0000000d24007209 */ /* 0x000fe40007810000 */
[C---:B------:R-:W-:Y:S02]  /*5f80*/  ISETP.GT.AND P5, PT, R14.reuse, RZ, P1 ;  /* 0x000000ff0e00720c */ /* 0x040fe40000fa4270 */
[----:B------:R-:W-:Y:S02]  /*5f90*/  FMNMX.FTZ R13, R37, R0, !PT ;  /* 0x00000000250d7209 */ /* 0x000fe40007810000 */
[----:B------:R-:W-:Y:S02]  /*5fa0*/  ISETP.GT.AND P2, PT, R14, 0x1, P1 ;  /* 0x000000010e00780c */ /* 0x000fe40000f44270 */
[----:B------:R-:W-:Y:S02]  /*5fb0*/  FMNMX.FTZ R0, R40, R13, !PT ;  /* 0x0000000d28007209 */ /* 0x000fe40007810000 */
[----:B------:R-:W-:-:S02]  /*5fc0*/  ISETP.LT.OR P5, PT, R15, 0x1, P5 ;  /* 0x000000010f00780c */ /* 0x000fc40002fa1670 */
[----:B------:R-:W-:Y:S02]  /*5fd0*/  FMNMX.FTZ R13, R41, R0, !PT ;  /* 0x00000000290d7209 */ /* 0x000fe40007810000 */
        /* <DEDUP_REMOVED lines=12> */
[----:B------:R-:W-:Y:S02]  /*60a0*/  FMNMX.FTZ R22, R21, R10, !PT ;  /* 0x0000000a15167209 */ /* 0x000fe40007810000 */
[----:B------:R-:W-:Y:S02]  /*60b0*/  FMNMX.FTZ R0, R56, R13, !PT ;  /* 0x0000000d38007209 */ /* 0x000fe40007810000 */
[----:B------:R-:W-:Y:S02]  /*60c0*/  ISETP.LT.OR P4, PT, R15, 0xa, P4 ;  /* 0x0000000a0f00780c */ /* 0x000fe40002781670 */
[----:B------:R-:W-:Y:S02]  /*60d0*/  FMNMX.FTZ R13, R57, R0, !PT ;  /* 0x00000000390d7209 */ /* 0x000fe40007810000 */
[----:B------:R-:W-:-:S02]  /*60e0*/  FSEL R30, R30, -INF , !P3 ;  /* 0xff8000001e1e7808 */ /* 0x000fc40005800000 */
[----:B------:R-:W-:Y:S02]  /*60f0*/  FMNMX.FTZ R0, R60, R13, !PT ;  /* 0x0000000d3c007209 */ /* 0x000fe40007810000 */
[----:B------:R-:W-:Y:S02]  /*6100*/  ISETP.GT.AND P2, PT, R14, 0x11, P1 ;  /* 0x000000110e00780c */ /* 0x000fe40000f44270 */
[----:B------:R-:W-:Y:S02]  /*6110*/  FMNMX.FTZ R13, R61, R0, !PT ;  /* 0x000000003d0d7209 */ /* 0x000fe40007810000 */
[----:B------:R-:W-:Y:S02]  /*6120*/  FSEL R31, R31, -INF , !P4 ;  /* 0xff8000001f1f7808 */ /* 0x000fe40006000000 */
[----:B------:R-:W-:Y:S02]  /*6130*/  FMNMX.FTZ R0, R64, R13, !PT ;  /* 0x0000000d40007209 */ /* 0x000fe40007810000 */
[----:B------:R-:W-:-:S02]  /*6140*/  ISETP.GT.AND P3, PT, R14, 0x18, P1 ;  /* 0x000000180e00780c */ /* 0x000fc40000f64270 */
[----:B------:R-:W-:Y:S02]  /*6150*/  FMNMX.FTZ R13, R65, R0, !PT ;  /* 0x00000000410d7209 */ /* 0x000fe40007810000 */
[----:B------:R-:W-:Y:S02]  /*6160*/  ISETP.LT.OR P2, PT, R15, 0x12, P2 ;  /* 0x000000120f00780c */ /* 0x000fe40001741670 */
[----:B------:R-:W-:Y:S02]  /*6170*/  FMNMX.FTZ R0, R68, R13, !PT ;  /* 0x0000000d44007209 */ /* 0x000fe40007810000 */
[----:B------:R-:W-:Y:S02]  /*6180*/  ISETP.GT.AND P4, PT, R14, 0x19, P1 ;  /* 0x000000190e00780c */ /* 0x000fe40000f84270 */
[----:B------:R-:W-:Y:S02]  /*6190*/  FMNMX.FTZ R13, R69, R0, !PT ;  /* 0x00000000450d7209 */ /* 0x000fe40007810000 */
[----:B------:R-:W-:-:S02]  /*61a0*/  ISETP.LT.OR P3, PT, R15, 0x19, P3 ;  /* 0x000000190f00780c */ /* 0x000fc40001f61670 */
[----:B------:R-:W-:Y:S02]  /*61b0*/  FMNMX.FTZ R0, R72, R13, !PT ;  /* 0x0000000d48007209 */ /* 0x000fe40007810000 */
[----:B------:R-:W-:Y:S02]  /*61c0*/  FSEL R35, R35, -INF , !P2 ;  /* 0xff80000023237808 */ /* 0x000fe40005000000 */
        /* <DEDUP_REMOVED lines=14> */
[----:B------:R-:W-:Y:S01]  /*62b0*/  ISETP.LT.OR P3, PT, R15, 0x29, P3 ;  /* 0x000000290f00780c */ /* 0x000fe20001f61670 */
[----:B------:R-:W0:Y:S01]  /*62c0*/  SHFL.BFLY PT, R13, R12, 0x2, 0x1f ;  /* 0x0c401f000c0d7f89 */ /* 0x000e2200000e0000 */
[----:B------:R-:W-:-:S02]  /*62d0*/  FSEL R43, R43, -INF , !P2 ;  /* 0xff8000002b2b7808 */ /* 0x000fc40005000000 */
[----:B------:R-:W-:Y:S02]  /*62e0*/  ISETP.GT.AND P2, PT, R14, 0x30, P1 ;  /* 0x000000300e00780c */ /* 0x000fe40000f44270 */
[----:B------:R-:W-:Y:S02]  /*62f0*/  FSEL R46, R46, -INF , !P3 ;  /* 0xff8000002e2e7808 */ /* 0x000fe40005800000 */
[C---:B------:R-:W-:Y:S02]  /*6300*/  ISETP.LT.OR P4, PT, R15.reuse, 0x2a, P4 ;  /* 0x0000002a0f00780c */ /* 0x040fe40002781670 */
[----:B------:R-:W-:Y:S02]  /*6310*/  ISETP.GT.AND P3, PT, R14, 0x31, P1 ;  /* 0x000000310e00780c */ /* 0x000fe40000f64270 */
[----:B------:R-:W-:Y:S02]  /*6320*/  ISETP.LT.OR P2, PT, R15, 0x31, P2 ;  /* 0x000000310f00780c */ /* 0x000fe40001741670 */
[----:B------:R-:W-:-:S02]  /*6330*/  FSEL R47, R47, -INF , !P4 ;  /* 0xff8000002f2f7808 */ /* 0x000fc40006000000 */
[----:B------:R-:W-:Y:S02]  /*6340*/  ISETP.GT.AND P5, PT, R14, 0x38, P1 ;  /* 0x000000380e00780c */ /* 0x000fe40000fa4270 */
[----:B------:R-:W-:Y:S02]  /*6350*/  FSEL R50, R50, -INF , !P2 ;  /* 0xff80000032327808 */ /* 0x000fe40005000000 */
[C---:B------:R-:W-:Y:S02]  /*6360*/  ISETP.LT.OR P3, PT, R15.reuse, 0x32, P3 ;  /* 0x000000320f00780c */ /* 0x040fe40001f61670 */
[----:B------:R-:W-:Y:S02]  /*6370*/  ISETP.GT.AND P4, PT, R14, 0x39, P1 ;  /* 0x000000390e00780c */ /* 0x000fe40000f84270 */
[----:B------:R-:W-:Y:S02]  /*6380*/  ISETP.LT.OR P5, PT, R15, 0x39, P5 ;  /* 0x000000390f00780c */ /* 0x000fe40002fa1670 */
[----:B0-----:R-:W-:-:S02]  /*6390*/  FMNMX.FTZ R13, R12, R13, !PT ;  /* 0x0000000d0c0d7209 */ /* 0x001fc40007810000 */
[----:B------:R-:W-:Y:S02]  /*63a0*/  FSEL R51, R51, -INF , !P3 ;  /* 0xff80000033337808 */ /* 0x000fe40005800000 */
[----:B------:R-:W-:Y:S01]  /*63b0*/  ISETP.GT.AND P2, PT, R14, 0x40, P1 ;  /* 0x000000400e00780c */ /* 0x000fe20000f44270 */
[----:B------:R-:W0:Y:S01]  /*63c0*/  SHFL.BFLY PT, R0, R13, 0x1, 0x1f ;  /* 0x0c201f000d007f89 */ /* 0x000e2200000e0000 */
[----:B------:R-:W-:Y:S02]  /*63d0*/  FSEL R54, R54, -INF , !P5 ;  /* 0xff80000036367808 */ /* 0x000fe40006800000 */
[C---:B------:R-:W-:Y:S02]  /*63e0*/  ISETP.LT.OR P4, PT, R15.reuse, 0x3a, P4 ;  /* 0x0000003a0f00780c */ /* 0x040fe40002781670 */
[----:B------:R-:W-:Y:S02]  /*63f0*/  ISETP.GT.AND P3, PT, R14, 0x41, P1 ;  /* 0x000000410e00780c */ /* 0x000fe40000f64270 */
[----:B------:R-:W-:-:S02]  /*6400*/  ISETP.LT.OR P2, PT, R15, 0x41, P2 ;  /* 0x000000410f00780c */ /* 0x000fc40001741670 */
[----:B------:R-:W-:Y:S02]  /*6410*/  FSEL R55, R55, -INF , !P4 ;  /* 0xff80000037377808 */ /* 0x000fe40006000000 */
[----:B------:R-:W-:Y:S02]  /*6420*/  ISETP.GT.AND P5, PT, R14, 0x48, P1 ;  /* 0x000000480e00780c */ /* 0x000fe40000fa4270 */
[----:B------:R-:W-:Y:S02]  /*6430*/  FSEL R58, R58, -INF , !P2 ;  /* 0xff8000003a3a7808 */ /* 0x000fe40005000000 */
[C---:B------:R-:W-:Y:S02]  /*6440*/  ISETP.LT.OR P3, PT, R15.reuse, 0x42, P3 ;  /* 0x000000420f00780c */ /* 0x040fe40001f61670 */
[----:B------:R-:W-:Y:S02]  /*6450*/  ISETP.GT.AND P4, PT, R14, 0x49, P1 ;  /* 0x000000490e00780c */ /* 0x000fe40000f84270 */
[----:B------:R-:W-:-:S02]  /*6460*/  ISETP.LT.OR P5, PT, R15, 0x49, P5 ;  /* 0x000000490f00780c */ /* 0x000fc40002fa1670 */
[----:B------:R-:W-:Y:S02]  /*6470*/  FSEL R59, R59, -INF , !P3 ;  /* 0xff8000003b3b7808 */ /* 0x000fe40005800000 */
[----:B------:R-:W-:Y:S02]  /*6480*/  ISETP.GT.AND P2, PT, R14, 0x50, P1 ;  /* 0x000000500e00780c */ /* 0x000fe40000f44270 */
[----:B0-----:R-:W-:Y:S02]  /*6490*/  FMNMX.FTZ R0, R13, R0, !PT ;  /* 0x000000000d007209 */ /* 0x001fe40007810000 */
[----:B------:R-:W-:Y:S02]  /*64a0*/  FSEL R62, R62, -INF , !P5 ;  /* 0xff8000003e3e7808 */ /* 0x000fe40006800000 */
[C---:B------:R-:W-:Y:S01]  /*64b0*/  FSETP.NEU.FTZ.AND P6, PT, R0.reuse, -INF , PT ;  /* 0xff8000000000780b */ /* 0x040fe20003fdd000 */
[----:B------:R-:W-:-:S01]  /*64c0*/  FFMA.FTZ R16, R0, R19, -8 ;  /* 0xc100000000107423 */ /* 0x000fc20000010013 */
[----:B------:R-:W-:-:S02]  /*64d0*/  ISETP.LT.OR P4, PT, R15, 0x4a, P4 ;  /* 0x0000004a0f00780c */ /* 0x000fc40002781670 */
[----:B------:R-:W-:Y:S02]  /*64e0*/  ISETP.GT.AND P3, PT, R14, 0x51, P1 ;  /* 0x000000510e00780c */ /* 0x000fe40000f64270 */
[----:B------:R-:W-:Y:S02]  /*64f0*/  FSEL R12, R16, RZ, P6 ;  /* 0x000000ff100c7208 */ /* 0x000fe40003000000 */
[----:B------:R-:W-:Y:S02]  /*6500*/  ISETP.LT.OR P2, PT, R15, 0x51, P2 ;  /* 0x000000510f00780c */ /* 0x000fe40001741670 */
[----:B------:R-:W-:Y:S01]  /*6510*/  FSEL R63, R63, -INF , !P4 ;  /* 0xff8000003f3f7808 */ /* 0x000fe20006000000 */
        /* <DEDUP_REMOVED lines=11> */
[----:B------:R-:W-:Y:S01]  /*65d0*/  ISETP.GT.AND P5, PT, R14, 0x58, P1 ;  /* 0x000000580e00780c */ /* 0x000fe20000fa4270 */
        /* <DEDUP_REMOVED lines=8> */
[--C-:B------:R-:W-:Y:S01]  /*6660*/  FFMA.FTZ R44, R44, UR42, -R12.reuse ;  /* 0x0000002a2c2c7c23 */ /* 0x100fe2000801080c */
[----:B------:R-:W-:Y:S01]  /*6670*/  FMNMX.FTZ R24, R38, R29, !PT ;  /* 0x0000001d26187209 */ /* 0x000fe20007810000 */
[--C-:B------:R-:W-:Y:S01]  /*6680*/  FFMA.FTZ R48, R48, UR42, -R12.reuse ;  /* 0x0000002a30307c23 */ /* 0x100fe2000801080c */
[----:B------:R-:W-:Y:S01]  /*6690*/  ISETP.GT.AND P4, PT, R14, 0x59, P1 ;  /* 0x000000590e00780c */ /* 0x000fe20000f84270 */
        /* <DEDUP_REMOVED lines=8> */
[----:B------:R-:W-:Y:S01]  /*6720*/  FFMA.FTZ R85, R85, UR42, -R12 ;  /* 0x0000002a55557c23 */ /* 0x000fe2000801080c */
[----:B------:R-:W-:-:S02]  /*6730*/  FMNMX.FTZ R33, R43, R26, !PT ;  /* 0x0000001a2b217209 */ /* 0x000fc40007810000 */
[----:B------:R-:W-:Y:S01]  /*6740*/  ISETP.GT.AND P2, PT, R14, 0x60, P1 ;  /* 0x000000600e00780c */ /* 0x000fe20000f44270 */
[----:B------:R-:W-:Y:S01]  /*6750*/  MUFU.EX2 R16, R16 ;  /* 0x0000001000107308 */ /* 0x000fe20000000800 */
[----:B------:R-:W-:Y:S02]  /*6760*/  FMNMX.FTZ R26, R46, R33, !PT ;  /* 0x000000212e1a7209 */ /* 0x000fe40007810000 */
[----:B------:R-:W-:Y:S02]  /*6770*/  FSEL R70, R70, -INF , !P5 ;  /* 0xff80000046467808 */ /* 0x000fe40006800000 */
[----:B------:R-:W-:Y:S02]  /*6780*/  FMNMX.FTZ R33, R47, R26, !PT ;  /* 0x0000001a2f217209 */ /* 0x000fe40007810000 */
[----:B------:R-:W-:Y:S01]  /*6790*/  ISETP.LT.OR P4, PT, R15, 0x5a, P4 ;  /* 0x0000005a0f00780c */ /* 0x000fe20002781670 */
[----:B------:R0:W-:Y:S01]  /*67a0*/  MUFU.EX2 R26, R44 ;  /* 0x0000002c001a7308 */ /* 0x0001e20000000800 */
[----:B------:R-:W-:Y:S01]  /*67b0*/  FMNMX.FTZ R28, R50, R33, !PT ;  /* 0x00000021321c7209 */ /* 0x000fe20007810000 */
[----:B------:R-:W-:Y:S01]  /*67c0*/  FFMA.FTZ R33, R45, UR42, -R12 ;  /* 0x0000002a2d217c23 */ /* 0x000fe2000801080c */
[----:B------:R-:W-:-:S02]  /*67d0*/  ISETP.GT.AND P3, PT, R14, 0x61, P1 ;  /* 0x000000610e00780c */ /* 0x000fc40000f64270 */
[----:B------:R-:W-:Y:S02]  /*67e0*/  FMNMX.FTZ R37, R51, R28, !PT ;  /* 0x0000001c33257209 */ /* 0x000fe40007810000 */
[----:B------:R-:W-:Y:S01]  /*67f0*/  ISETP.LT.OR P2, PT, R15, 0x61, P2 ;  /* 0x000000610f00780c */ /* 0x000fe20001741670 */
[----:B------:R-:W-:Y:S01]  /*6800*/  MUFU.EX2 R13, R13 ;  /* 0x0000000d000d7308 */ /* 0x000fe20000000800 */
[----:B------:R-:W-:Y:S01]  /*6810*/  FMNMX.FTZ R28, R54, R37, !PT ;  /* 0x00000025361c7209 */ /* 0x000fe20007810000 */
[--C-:B0-----:R-:W-:Y:S01]  /*6820*/  FFMA.FTZ R44, R68, UR42, -R12.reuse ;  /* 0x0000002a442c7c23 */ /* 0x101fe2000801080c */
[----:B------:R-:W-:Y:S02]  /*6830*/  FSEL R71, R71, -INF , !P4 ;  /* 0xff80000047477808 */ /* 0x000fe40006000000 */
[----:B------:R-:W-:Y:S02]  /*6840*/  FMNMX.FTZ R37, R55, R28, !PT ;  /* 0x0000001c37257209 */ /* 0x000fe40007810000 */
[----:B------:R-:W-:Y:S01]  /*6850*/  ISETP.GT.AND P5, PT, R14, 0x68, P1 ;  /* 0x000000680e00780c */ /* 0x000fe20000fa4270 */
[----:B------:R0:W-:Y:S01]  /*6860*/  MUFU.EX2 R28, R48 ;  /* 0x00000030001c7308 */ /* 0x0001e20000000800 */
[----:B------:R-:W-:Y:S01]  /*6870*/  FMNMX.FTZ R32, R58, R37, !PT ;  /* 0x000000253a207209 */ /* 0x000fe20007810000 */
[----:B------:R-:W-:Y:S01]  /*6880*/  FFMA.FTZ R37, R49, UR42, -R12 ;  /* 0x0000002a31257c23 */ /* 0x000fe2000801080c */
[----:B------:R-:W-:-:S02]  /*6890*/  FSEL R74, R74, -INF , !P2 ;  /* 0xff8000004a4a7808 */ /* 0x000fc40005000000 */
[----:B------:R-:W-:Y:S02]  /*68a0*/  FMNMX.FTZ R41, R59, R32, !PT ;  /* 0x000000203b297209 */ /* 0x000fe40007810000 */
[----:B------:R-:W-:Y:S01]  /*68b0*/  ISETP.LT.OR P3, PT, R15, 0x62, P3 ;  /* 0x000000620f00780c */ /* 0x000fe20001f61670 */
[----:B------:R-:W-:Y:S01]  /*68c0*/  MUFU.EX2 R18, R18 ;  /* 0x0000001200127308 */ /* 0x000fe20000000800 */
[----:B------:R-:W-:Y:S01]  /*68d0*/  FMNMX.FTZ R32, R62, R41, !PT ;  /* 0x000000293e207209 */ /* 0x000fe20007810000 */
[--C-:B0-----:R-:W-:Y:S01]  /*68e0*/  FFMA.FTZ R48, R72, UR42, -R12.reuse ;  /* 0x0000002a48307c23 */ /* 0x101fe2000801080c */
[----:B------:R-:W-:Y:S02]  /*68f0*/  ISETP.GT.AND P4, PT, R14, 0x69, P1 ;  /* 0x000000690e00780c */ /* 0x000fe40000f84270 */
[----:B------:R-:W-:Y:S02]  /*6900*/  FMNMX.FTZ R41, R63, R32, !PT ;  /* 0x000000203f297209 */ /* 0x000fe40007810000 */
        /* <DEDUP_REMOVED lines=15> */
[--C-:B------:R-:W-:Y:S01]  /*6a00*/  FFMA.FTZ R45, R57, UR42, -R12.reuse ;  /* 0x0000002a392d7c23 */ /* 0x100fe2000801080c */
[----:B------:R-:W-:Y:S01]  /*6a10*/  ISETP.GT.AND P3, PT, R14, 0x71, P1 ;  /* 0x000000710e00780c */ /* 0x000fe20000f64270 */
[----:B------:R-:W-:Y:S01]  /*6a20*/  FFMA.FTZ R57, R73, UR42, -R12 ;  /* 0x0000002a49397c23 */ /* 0x000fe2000801080c */
[----:B------:R-:W-:-:S02]  /*6a30*/  FMNMX.FTZ R49, R75, R40, !PT ;  /* 0x000000284b317209 */ /* 0x000fc40007810000 */
[C---:B------:R-:W-:Y:S01]  /*6a40*/  ISETP.GT.AND P5, PT, R14.reuse, 0x78, P1 ;  /* 0x000000780e00780c */ /* 0x040fe20000fa4270 */
[----:B------:R-:W-:Y:S01]  /*6a50*/  MUFU.EX2 R20, R20 ;  /* 0x0000001400147308 */ /* 0x000fe20000000800 */
[----:B------:R-:W-:Y:S01]  /*6a60*/  ISETP.GT.AND P1, PT, R14, 0x79, P1 ;  /* 0x000000790e00780c */ /* 0x000fe20000f24270 */
[----:B0-----:R-:W-:Y:S01]  /*6a70*/  FFMA.FTZ R56, R80, UR42, -R12 ;  /* 0x0000002a50387c23 */ /* 0x001fe2000801080c */
[----:B------:R-:W-:Y:S02]  /*6a80*/  ISETP.LT.OR P2, PT, R15, 0x71, P2 ;  /* 0x000000710f00780c */ /* 0x000fe40001741670 */
[----:B------:R-:W-:Y:S02]  /*6a90*/  FSEL R79, R79, -INF , !P4 ;  /* 0xff8000004f4f7808 */ /* 0x000fe40006000000 */
[----:B------:R-:W-:Y:S01]  /*6aa0*/  FMNMX.FTZ R14, R78, R49, !PT ;  /* 0x000000314e0e7209 */ /* 0x000fe20007810000 */
[----:B------:R-:W-:Y:S01]  /*6ab0*/  MUFU.EX2 R23, R23 ;  /* 0x0000001700177308 */ /* 0x000fe20000000800 */
[----:B------:R-:W-:-:S02]  /*6ac0*/  ISETP.LT.OR P3, PT, R15, 0x72, P3 ;  /* 0x000000720f00780c */ /* 0x000fc40001f61670 */
[----:B------:R-:W-:Y:S02]  /*6ad0*/  FSEL R82, R82, -INF , !P2 ;  /* 0xff80000052527808 */ /* 0x000fe40005000000 */
[----:B------:R-:W-:Y:S02]  /*6ae0*/  FMNMX.FTZ R49, R79, R14, !PT ;  /* 0x0000000e4f317209 */ /* 0x000fe40007810000 */
[----:B------:R-:W-:Y:S01]  /*6af0*/  ISETP.LT.OR P5, PT, R15, 0x79, P5 ;  /* 0x000000790f00780c */ /* 0x000fe20002fa1670 */
[----:B------:R0:W-:Y:S01]  /*6b00*/  MUFU.EX2 R14, R60 ;  /* 0x0000003c000e7308 */ /* 0x0001e20000000800 */
[----:B------:R-:W-:Y:S02]  /*6b10*/  FSEL R83, R83, -INF , !P3 ;  /* 0xff80000053537808 */ /* 0x000fe40005800000 */
[----:B------:R-:W-:Y:S02]  /*6b20*/  FMNMX.FTZ R40, R82, R49, !PT ;  /* 0x0000003152287209 */ /* 0x000fe40007810000 */
[----:B------:R-:W-:Y:S01]  /*6b30*/  ISETP.LT.OR P1, PT, R15, 0x7a, P1 ;  /* 0x0000007a0f00780c */ /* 0x000fe20000f21670 */
[--C-:B------:R-:W-:Y:S01]  /*6b40*/  FFMA.FTZ R15, R61, UR42, -R12.reuse ;  /* 0x0000002a3d0f7c23 */ /* 0x100fe2000801080c */
[----:B------:R-:W-:Y:S01]  /*6b50*/  FSEL R86, R86, -INF , !P5 ;  /* 0xff80000056567808 */ /* 0x000fe20006800000 */
[----:B------:R-:W-:Y:S01]  /*6b60*/  MUFU.EX2 R25, R25 ;  /* 0x0000001900197308 */ /* 0x000fe20000000800 */
[----:B------:R-:W-:Y:S01]  /*6b70*/  FMNMX.FTZ R49, R83, R40, !PT ;  /* 0x0000002853317209 */ /* 0x000fe20007810000 */
[----:B0-----:R-:W-:Y:S01]  /*6b80*/  FFMA.FTZ R60, R84, UR42, -R12 ;  /* 0x0000002a543c7c23 */ /* 0x001fe2000801080c */
[----:B------:R-:W-:-:S02]  /*6b90*/  FSEL R87, R87, -INF , !P1 ;  /* 0xff80000057577808 */ /* 0x000fc40004800000 */
[----:B------:R-:W-:Y:S01]  /*6ba0*/  FMNMX.FTZ R40, R86, R49, !PT ;  /* 0x0000003156287209 */ /* 0x000fe20007810000 */
[----:B------:R-:W-:-:S01]  /*6bb0*/  FFMA.FTZ R49, R65, UR42, -R12 ;  /* 0x0000002a41317c23 */ /* 0x000fc2000801080c */
[----:B------:R-:W-:Y:S01]  /*6bc0*/  FFMA.FTZ R65, R81, UR42, -R12 ;  /* 0x0000002a51417c23 */ /* 0x000fe2000801080c */
[----:B------:R-:W-:Y:S01]  /*6bd0*/  FSEL R68, R0, RZ, P6 ;  /* 0x000000ff00447208 */ /* 0x000fe20003000000 */
[----:B------:R-:W-:Y:S01]  /*6be0*/  MUFU.EX2 R29, R29 ;  /* 0x0000001d001d7308 */ /* 0x000fe20000000800 */
[----:B------:R-:W-:-:S03]  /*6bf0*/  FMNMX.FTZ R52, R87, R40, !PT ;  /* 0x0000002857347209 */ /* 0x000fc60007810000 */
[----:B------:R-:W-:Y:S02]  /*6c00*/  FADD.FTZ R68, -R68, R9 ;  /* 0x0000000944447221 */ /* 0x000fe40000010100 */
[----:B------:R-:W0:Y:S02]  /*6c10*/  SHFL.BFLY PT, R61, R52, 0x2, 0x1f ;  /* 0x0c401f00343d7f89 */ /* 0x000e2400000e0000 */
[----:B------:R0:W-:Y:S08]  /*6c20*/  MUFU.EX2 R40, R64 ;  /* 0x0000004000287308 */ /* 0x0001f00000000800 */
[----:B------:R-:W-:Y:S08]  /*6c30*/  MUFU.EX2 R33, R33 ;  /* 0x0000002100217308 */ /* 0x000ff00000000800 */
[----:B------:R-:W-:Y:S01]  /*6c40*/  MUFU.EX2 R37, R37 ;  /* 0x0000002500257308 */ /* 0x000fe20000000800 */
[----:B0-----:R-:W-:Y:S01]  /*6c50*/  FMNMX.FTZ R64, R52, R61, !PT ;  /* 0x0000003d34407209 */ /* 0x001fe20007810000 */
[--C-:B------:R-:W-:Y:S01]  /*6c60*/  FFMA.FTZ R52, R76, UR42, -R12.reuse ;  /* 0x0000002a4c347c23 */ /* 0x100fe2000801080c */
[----:B------:R-:W-:-:S05]  /*6c70*/  FFMA.FTZ R61, R77, UR42, -R12 ;  /* 0x0000002a4d3d7c23 */ /* 0x000fca000801080c */
[----:B------:R-:W-:Y:S01]  /*6c80*/  MUFU.EX2 R41, R41 ;  /* 0x0000002900297308 */ /* 0x000fe20000000800 */
[----:B------:R-:W0:Y:S07]  /*6c90*/  SHFL.BFLY PT, R69, R64, 0x1, 0x1f ;  /* 0x0c201f0040457f89 */ /* 0x000e2e00000e0000 */
[----:B------:R-:W-:Y:S08]  /*6ca0*/  MUFU.EX2 R45, R45 ;  /* 0x0000002d002d7308 */ /* 0x000ff00000000800 */
[----:B------:R-:W-:Y:S08]  /*6cb0*/  MUFU.EX2 R15, R15 ;  /* 0x0000000f000f7308 */ /* 0x000ff00000000800 */
[----:B------:R-:W-:Y:S01]  /*6cc0*/  MUFU.EX2 R49, R49 ;  /* 0x0000003100317308 */ /* 0x000fe20000000800 */
[----:B0-----:R-:W-:Y:S01]  /*6cd0*/  FMNMX.FTZ R12, R64, R69, !PT ;  /* 0x00000045400c7209 */ /* 0x001fe20007810000 */
[----:B------:R-:W-:-:S03]  /*6ce0*/  IMAD.U32 R69, RZ, RZ, UR42 ;  /* 0x0000002aff457e24 */ /* 0x000fc6000f8e00ff */
[C---:B------:R-:W-:Y:S01]  /*6cf0*/  FSETP.NEU.FTZ.AND P1, PT, R12.reuse, -INF , PT ;  /* 0xff8000000c00780b */ /* 0x040fe20003f3d000 */
[----:B------:R-:W-:-:S01]  /*6d00*/  FFMA.FTZ R64, R12, R69, -8 ;  /* 0xc10000000c407423 */ /* 0x000fc20000010045 */
[----:B------:R-:W-:Y:S01]  /*6d10*/  FMUL.FTZ R69, R68, UR42 ;  /* 0x0000002a44457c20 */ /* 0x000fe20008410000 */
[----:B------:R-:W-:Y:S03]  /*6d20*/  MUFU.EX2 R44, R44 ;  /* 0x0000002c002c7308 */ /* 0x000fe60000000800 */
[----:B------:R-:W-:-:S05]  /*6d30*/  FSEL R64, R64, RZ, P1 ;  /* 0x000000ff40407208 */ /* 0x000fca0000800000 */
[--C-:B------:R-:W-:Y:S01]  /*6d40*/  FFMA.FTZ R68, R27, UR42, -R64.reuse ;  /* 0x0000002a1b447c23 */ /* 0x100fe20008010840 */
[----:B------:R-:W-:-:S01]  /*6d50*/  FFMA.FTZ R27, R30, UR42, -R64 ;  /* 0x0000002a1e1b7c23 */ /* 0x000fc20008010840 */
        /* <DEDUP_REMOVED lines=11> */
[----:B------:R-:W-:Y:S01]  /*6e10*/  FSEL R51, R12, RZ, P1 ;  /* 0x000000ff0c337208 */ /* 0x000fe20000800000 */
[--C-:B------:R-:W-:Y:S01]  /*6e20*/  FFMA.FTZ R72, R54, UR42, -R64.reuse ;  /* 0x0000002a36487c23 */ /* 0x100fe20008010840 */
[----:B------:R-:W-:-:S01]  /*6e30*/  FFMA.FTZ R21, R21, UR42, -R64 ;  /* 0x0000002a15157c23 */ /* 0x000fc20008010840 */
[----:B------:R-:W0:Y:S01]  /*6e40*/  MUFU.EX2 R69, R69 ;  /* 0x0000004500457308 */ /* 0x000e220000000800 */
[----:B------:R-:W-:-:S01]  /*6e50*/  FFMA.FTZ R86, R86, UR42, -R64 ;  /* 0x0000002a56567c23 */ /* 0x000fc20008010840 */
[----:B------:R-:W-:-:S04]  /*6e60*/  FADD.FTZ R51, -R51, R10 ;  /* 0x0000000a33337221 */ /* 0x000fc80000010100 */
[----:B------:R-:W-:Y:S01]  /*6e70*/  FMUL.FTZ R54, R51, UR42 ;  /* 0x0000002a33367c20 */ /* 0x000fe20008410000 */
[----:B------:R-:W-:-:S01]  /*6e80*/  FFMA.FTZ R51, R55, UR42, -R64 ;  /* 0x0000002a37337c23 */ /* 0x000fc20008010840 */
[----:B------:R-:W-:Y:S01]  /*6e90*/  MUFU.EX2 R21, R21 ;  /* 0x0000001500157308 */ /* 0x000fe20000000800 */
[----:B------:R-:W-:-:S01]  /*6ea0*/  FFMA.FTZ R55, R58, UR42, -R64 ;  /* 0x0000002a3a377c23 */ /* 0x000fc20008010840 */
[--C-:B------:R-:W-:Y:S01]  /*6eb0*/  FFMA.FTZ R58, R59, UR42, -R64.reuse ;  /* 0x0000002a3b3a7c23 */ /* 0x100fe20008010840 */
[----:B------:R-:W-:-:S05]  /*6ec0*/  FFMA.FTZ R59, R62, UR42, -R64 ;  /* 0x0000002a3e3b7c23 */ /* 0x000fca0008010840 */
[----:B------:R-:W1:Y:S01]  /*6ed0*/  MUFU.EX2 R54, R54 ;  /* 0x0000003600367308 */ /* 0x000e620000000800 */
[----:B0-----:R-:W-:-:S04]  /*6ee0*/  FFMA.FTZ R62, R69, R3, R16 ;  /* 0x00000003453e7223 */ /* 0x001fc80000010010 */
[----:B------:R-:W-:Y:S01]  /*6ef0*/  FADD.FTZ R73, R13, R62 ;  /* 0x0000003e0d497221 */ /* 0x000fe20000010000 */
[----:B------:R-:W-:-:S01]  /*6f00*/  FFMA.FTZ R62, R63, UR42, -R64 ;  /* 0x0000002a3f3e7c23 */ /* 0x000fc20008010840 */
[----:B------:R-:W-:Y:S01]  /*6f10*/  FFMA.FTZ R63, R66, UR42, -R64 ;  /* 0x0000002a423f7c23 */ /* 0x000fe20008010840 */
[----:B------:R-:W0:Y:S08]  /*6f20*/  MUFU.EX2 R68, R68 ;  /* 0x0000004400447308 */ /* 0x000e300000000800 */
[----:B------:R-:W2:Y:S01]  /*6f30*/  MUFU.EX2 R27, R27 ;  /* 0x0000001b001b7308 */ /* 0x000ea20000000800 */
[----:B-1----:R-:W-:-:S07]  /*6f40*/  FFMA.FTZ R3, R54, R2, R21 ;  /* 0x0000000236037223 */ /* 0x002fce0000010015 */
[----:B------:R-:W1:Y:S01]  /*6f50*/  MUFU.EX2 R30, R30 ;  /* 0x0000001e001e7308 */ /* 0x000e620000000800 */
[----:B0-----:R-:W-:-:S07]  /*6f60*/  FADD.FTZ R2, R68, R3 ;  /* 0x0000000344027221 */ /* 0x001fce0000010000 */
[----:B------:R-:W0:Y:S01]  /*6f70*/  MUFU.EX2 R31, R31 ;  /* 0x0000001f001f7308 */ /* 0x000e220000000800 */
[----:B--2---:R-:W-:-:S07]  /*6f80*/  FADD.FTZ R3, R27, R2 ;  /* 0x000000021b037221 */ /* 0x004fce0000010000 */
[----:B------:R-:W2:Y:S01]  /*6f90*/  MUFU.EX2 R34, R34 ;  /* 0x0000002200227308 */ /* 0x000ea20000000800 */
[----:B-1----:R-:W-:-:S07]  /*6fa0*/  FADD.FTZ R2, R30, R3 ;  /* 0x000000031e027221 */ /* 0x002fce0000010000 */
[----:B------:R1:W-:Y:S01]  /*6fb0*/  MUFU.EX2 R10, R72 ;  /* 0x00000048000a7308 */ /* 0x0003e20000000800 */
[----:B0-----:R-:W-:-:S07]  /*6fc0*/  FADD.FTZ R3, R31, R2 ;  /* 0x000000021f037221 */ /* 0x001fce0000010000 */
[----:B------:R-:W0:Y:S01]  /*6fd0*/  MUFU.EX2 R35, R35 ;  /* 0x0000002300237308 */ /* 0x000e220000000800 */
[----:B-1----:R-:W-:-:S01]  /*6fe0*/  FADD.FTZ R72, R18, R73 ;  /* 0x0000004912487221 */ /* 0x002fc20000010000 */
[----:B--2---:R-:W-:-:S03]  /*6ff0*/  FADD.FTZ R2, R34, R3 ;  /* 0x0000000322027221 */ /* 0x004fc60000010000 */
[----:B------:R-:W-:-:S03]  /*7000*/  FADD.FTZ R73, R19, R72 ;  /* 0x0000004813497221 */ /* 0x000fc60000010000 */
[----:B------:R-:W1:Y:S01]  /*7010*/  MUFU.EX2 R38, R38 ;  /* 0x0000002600267308 */ /* 0x000e620000000800 */
[----:B------:R-:W-:-:S04]  /*7020*/  FADD.FTZ R66, R20, R73 ;  /* 0x0000004914427221 */ /* 0x000fc80000010000 */
[----:B------:R-:W-:Y:S01]  /*7030*/  FADD.FTZ R73, R23, R66 ;  /* 0x0000004217497221 */ /* 0x000fe20000010000 */
[----:B------:R-:W-:-:S01]  /*7040*/  FFMA.FTZ R66, R67, UR42, -R64 ;  /* 0x0000002a43427c23 */ /* 0x000fc20008010840 */
[----:B------:R-:W-:Y:S01]  /*7050*/  FFMA.FTZ R67, R70, UR42, -R64 ;  /* 0x0000002a46437c23 */ /* 0x000fe20008010840 */
[----:B------:R-:W2:Y:S01]  /*7060*/  MUFU.EX2 R39, R39 ;  /* 0x0000002700277308 */ /* 0x000ea20000000800 */
[----:B------:R-:W-:-:S01]  /*7070*/  FADD.FTZ R72, R22, R73 ;  /* 0x0000004916487221 */ /* 0x000fc20000010000 */
[----:B0-----:R-:W-:-:S03]  /*7080*/  FADD.FTZ R3, R35, R2 ;  /* 0x0000000223037221 */ /* 0x001fc60000010000 */
[----:B------:R-:W-:-:S03]  /*7090*/  FADD.FTZ R73, R25, R72 ;  /* 0x0000004819497221 */ /* 0x000fc60000010000 */
[----:B------:R-:W0:Y:S01]  /*70a0*/  MUFU.EX2 R42, R42 ;  /* 0x0000002a002a7308 */ /* 0x000e220000000800 */
[----:B-1----:R-:W-:-:S01]  /*70b0*/  FADD.FTZ R2, R38, R3 ;  /* 0x0000000326027221 */ /* 0x002fc20000010000 */
[----:B------:R-:W-:-:S04]  /*70c0*/  FADD.FTZ R70, R24, R73 ;  /* 0x0000004918467221 */ /* 0x000fc80000010000 */
[----:B------:R-:W-:Y:S01]  /*70d0*/  FADD.FTZ R73, R29, R70 ;  /* 0x000000461d497221 */ /* 0x000fe20000010000 */
[----:B------:R-:W-:-:S01]  /*70e0*/  FFMA.FTZ R70, R71, UR42, -R64 ;  /* 0x0000002a47467c23 */ /* 0x000fc20008010840 */
[----:B------:R-:W1:Y:S01]  /*70f0*/  MUFU.EX2 R43, R43 ;  /* 0x0000002b002b7308 */ /* 0x000e620000000800 */
[----:B--2---:R-:W-:-:S01]  /*7100*/  FADD.FTZ R3, R39, R2 ;  /* 0x0000000227037221 */ /* 0x004fc20000010000 */
[----:B------:R-:W-:Y:S01]  /*7110*/  FADD.FTZ R72, R26, R73 ;  /* 0x000000491a487221 */ /* 0x000fe20000010000 */
[----:B------:R-:W-:-:S03]  /*7120*/  FFMA.FTZ R71, R74, UR42, -R64 ;  /* 0x0000002a4a477c23 */ /* 0x000fc60008010840 */
[----:B------:R-:W-:Y:S02]  /*7130*/  FADD.FTZ R73, R33, R72 ;  /* 0x0000004821497221 */ /* 0x000fe40000010000 */
[----:B------:R-:W2:Y:S01]  /*7140*/  MUFU.EX2 R46, R46 ;  /* 0x0000002e002e7308 */ /* 0x000ea20000000800 */
[----:B0-----:R-:W-:-:S01]  /*7150*/  FADD.FTZ R2, R42, R3 ;  /* 0x000000032a027221 */ /* 0x001fc20000010000 */
[----:B------:R-:W-:-:S04]  /*7160*/  FADD.FTZ R72, R28, R73 ;  /* 0x000000491c487221 */ /* 0x000fc80000010000 */
[----:B------:R-:W-:Y:S01]  /*7170*/  FADD.FTZ R73, R37, R72 ;  /* 0x0000004825497221 */ /* 0x000fe20000010000 */
[----:B------:R-:W-:-:S01]  /*7180*/  FFMA.FTZ R72, R75, UR42, -R64 ;  /* 0x0000002a4b487c23 */ /* 0x000fc20008010840 */
[----:B------:R-:W0:Y:S01]  /*7190*/  MUFU.EX2 R47, R47 ;  /* 0x0000002f002f7308 */ /* 0x000e220000000800 */
[----:B-1----:R-:W-:-:S07]  /*71a0*/  FADD.FTZ R3, R43, R2 ;  /* 0x000000022b037221 */ /* 0x002fce0000010000 */
[----:B------:R-:W1:Y:S01]  /*71b0*/  MUFU.EX2 R50, R50 ;  /* 0x0000003200327308 */ /* 0x000e620000000800 */
[----:B--2---:R-:W-:-:S07]  /*71c0*/  FADD.FTZ R2, R46, R3 ;  /* 0x000000032e027221 */ /* 0x004fce0000010000 */
[----:B------:R-:W2:Y:S01]  /*71d0*/  MUFU.EX2 R51, R51 ;  /* 0x0000003300337308 */ /* 0x000ea20000000800 */
[----:B0-----:R-:W-:-:S01]  /*71e0*/  FADD.FTZ R3, R47, R2 ;  /* 0x000000022f037221 */ /* 0x001fc20000010000 */
[----:B------:R-:W-:Y:S01]  /*71f0*/  FADD.FTZ R2, R32, R73 ;  /* 0x0000004920027221 */ /* 0x000fe20000010000 */
[----:B------:R-:W-:-:S05]  /*7200*/  FFMA.FTZ R73, R78, UR42, -R64 ;  /* 0x0000002a4e497c23 */ /* 0x000fca0008010840 */
[----:B------:R-:W0:Y:S01]  /*7210*/  MUFU.EX2 R55, R55 ;  /* 0x0000003700377308 */ /* 0x000e220000000800 */
[----:B-1----:R-:W-:-:S04]  /*7220*/  FADD.FTZ R3, R50, R3 ;  /* 0x0000000332037221 */ /* 0x002fc80000010000 */
[----:B------:R-:W-:Y:S01]  /*7230*/  FADD.FTZ R74, R10, R3 ;  /* 0x000000030a4a7221 */ /* 0x000fe20000010000 */
[----:B------:R-:W-:-:S02]  /*7240*/  FADD.FTZ R3, R41, R2 ;  /* 0x0000000229037221 */ /* 0x000fc40000010000 */
[----:B------:R-:W1:Y:S01]  /*7250*/  MUFU.EX2 R58, R58 ;  /* 0x0000003a003a7308 */ /* 0x000e620000000800 */
[----:B--2---:R-:W-:-:S01]  /*7260*/  FADD.FTZ R74, R51, R74 ;  /* 0x0000004a334a7221 */ /* 0x004fc20000010000 */
[----:B------:R-:W-:-:S04]  /*7270*/  FADD.FTZ R2, R36, R3 ;  /* 0x0000000324027221 */ /* 0x000fc80000010000 */
[----:B------:R-:W-:Y:S02]  /*7280*/  FADD.FTZ R75, R45, R2 ;  /* 0x000000022d4b7221 */ /* 0x000fe40000010000 */
[----:B------:R-:W2:Y:S01]  /*7290*/  MUFU.EX2 R59, R59 ;  /* 0x0000003b003b7308 */ /* 0x000ea20000000800 */
[----:B0-----:R-:W-:-:S01]  /*72a0*/  FADD.FTZ R3, R55, R74 ;  /* 0x0000004a37037221 */ /* 0x001fc20000010000 */
[----:B------:R-:W-:Y:S01]  /*72b0*/  FADD.FTZ R76, R14, R75 ;  /* 0x0000004b0e4c7221 */ /* 0x000fe20000010000 */
[----:B------:R-:W-:-:S01]  /*72c0*/  FFMA.FTZ R74, R79, UR42, -R64 ;  /* 0x0000002a4f4a7c23 */ /* 0x000fc20008010840 */
[----:B------:R-:W-:Y:S02]  /*72d0*/  FFMA.FTZ R75, R82, UR42, -R64 ;  /* 0x0000002a524b7c23 */ /* 0x000fe40008010840 */
[----:B------:R-:W-:-:S02]  /*72e0*/  FADD.FTZ R77, R15, R76 ;  /* 0x0000004c0f4d7221 */ /* 0x000fc40000010000 */
        /* <DEDUP_REMOVED lines=8> */
[----:B------:R-:W-:-:S05]  /*7370*/  FFMA.FTZ R64, R87, UR42, -R64 ;  /* 0x0000002a57407c23 */ /* 0x000fca0008010840 */
        /* <DEDUP_REMOVED lines=40> */
[----:B--2---:R-:W-:-:S03]  /*7600*/  FADD.FTZ R3, R9, R2 ;  /* 0x0000000209037221 */ /* 0x004fc60000010000 */
[----:B0-----:R-:W-:Y:S01]  /*7610*/  FADD.FTZ R2, R64, R77 ;  /* 0x0000004d40027221 */ /* 0x001fe20000010000 */
[----:B------:R-:W-:Y:S06]  /*7620*/  @!P0 BRA `(.L_x_804) ;  /* 0x0000000000048947 */ /* 0x000fec0003800000 */
[----:B------:R-:W-:Y:S01]  /*7630*/  BPT.TRAP 0x1 ;  /* 0x000000040000795c */ /* 0x000fe20000300000 */
.L_x_804:
[----:B------:R-:W-:Y:S01]  /*7640*/  UIADD3 UR10, UR15, 0x17060, URZ ;  /* 0x000170600f0a7890 */ /* 0x000fe2000fffe03f */
[----:B------:R-:W-:Y:S01]  /*7650*/  ISETP.GT.AND P1, PT, R11, UR23, PT ;  /* 0x000000170b007c0c */ /* 0x000fe2000bf24270 */
[----:B------:R-:W-:Y:S01]  /*7660*/  UMOV UR21, UR4 ;  /* 0x0000000400157c82 */ /* 0x000fe20008000000 */
[----:B------:R-:W-:Y:S01]  /*7670*/  F2FP.SATFINITE.E4M3.F32.PACK_AB_MERGE_C R10, R51, R10, RZ ;  /* 0x0000000a330a723e */ /* 0x000fe200048070ff */
[----:B------:R-:W-:Y:S01]  /*7680*/  UPRMT UR10, UR5, 0x654, UR10 ;  /* 0x00000654050a7896 */ /* 0x000fe2000800000a */
[----:B------:R-:W-:Y:S01]  /*7690*/  F2FP.SATFINITE.E4M3.F32.PACK_AB_MERGE_C R14, R15, R14, RZ ;  /* 0x0000000e0f0e723e */ /* 0x000fe200048070ff */
[----:B------:R-:W-:Y:S01]  /*76a0*/  UMOV UR22, UR7 ;  /* 0x0000000700167c82 */ /* 0x000fe20008000000 */
        /* <DEDUP_REMOVED lines=9> */
[-C--:B------:R-:W-:Y:S01]  /*7740*/  FMUL.FTZ R93, R93, R69.reuse ;  /* 0x000000455d5d7220 */ /* 0x080fe20000410000 */
[----:B------:R-:W-:Y:S01]  /*7750*/  F2FP.SATFINITE.E4M3.F32.PACK_AB_MERGE_C R26, R33, R26, RZ ;  /* 0x0000001a211a723e */ /* 0x000fe200048070ff */
[----:B------:R-:W-:Y:S01]  /*7760*/  FMUL.FTZ R96, R96, R69 ;  /* 0x0000004560607220 */ /* 0x000fe20000410000 */
        /* <DEDUP_REMOVED lines=16> */
[----:B------:R-:W-:Y:S01]  /*7870*/  F2FP.SATFINITE.E4M3.F32.PACK_AB_MERGE_C R147, R50, R47, R10 ;  /* 0x0000002f3293723e */ /* 0x000fe2000480700a */
[-C--:B------:R-:W-:Y:S01]  /*7880*/  FMUL.FTZ R113, R113, R69.reuse ;  /* 0x0000004571717220 */ /* 0x080fe20000410000 */
[----:B------:R-:W-:Y:S01]  /*7890*/  F2FP.SATFINITE.E4M3.F32.PACK_AB_MERGE_C R138, R65, R56, R9 ;  /* 0x00000038418a723e */ /* 0x000fe20004807009 */
[-C--:B------:R-:W-:Y:S01]  /*78a0*/  FMUL.FTZ R116, R116, R69.reuse ;  /* 0x0000004574747220 */ /* 0x080fe20000410000 */
[----:B------:R-:W-:Y:S01]  /*78b0*/  F2FP.SATFINITE.E4M3.F32.PACK_AB_MERGE_C R148, R13, R16, R18 ;  /* 0x000000100d94723e */ /* 0x000fe20004807012 */
[----:B------:R-:W-:Y:S01]  /*78c0*/  FMUL.FTZ R117, R117, R69 ;  /* 0x0000004575757220 */ /* 0x000fe20000410000 */
        /* <DEDUP_REMOVED lines=45> */
[----:B------:R-:W-:-:S02]  /*7ba0*/  VIADD R11, R11, 0xffffffff ;  /* 0xffffffff0b0b7836 */ /* 0x000fc40000000000 */
[----:B------:R-:W-:Y:S02]  /*7bb0*/  IMAD.MOV.U32 R10, RZ, RZ, R12 ;  /* 0x000000ffff0a7224 */ /* 0x000fe400078e000c */
[----:B------:R-:W-:Y:S01]  /*7bc0*/  IMAD.MOV.U32 R9, RZ, RZ, R0 ;  /* 0x000000ffff097224 */ /* 0x000fe200078e0000 */
[----:B------:R-:W-:Y:S06]  /*7bd0*/  @P1 BRA `(.L_x_805) ;  /* 0xffffffd000d81947 */ /* 0x000fec000383ffff */
.L_x_786:
[----:B------:R-:W0:Y:S01]  /*7be0*/  S2UR UR10, SR_CTAID.X ;  /* 0x00000000000a79c3 */ /* 0x000e220000002500 */
[----:B------:R-:W-:Y:S01]  /*7bf0*/  IADD3 R4, -R4, 0x1, RZ ;  /* 0x0000000104047810 */ /* 0x000fe20007ffe1ff */
[----:B------:R-:W-:Y:S02]  /*7c00*/  UISETP.NE.AND UP1, UPT, UR43, URZ, UPT ;  /* 0x0000003f2b00728c */ /* 0x000fe4000bf25270 */
[----:B------:R-:W-:Y:S02]  /*7c10*/  UISETP.NE.AND UP0, UPT, UR46, URZ, UPT ;  /* 0x0000003f2e00728c */ /* 0x000fe4000bf05270 */
[----:B------:R-:W-:Y:S01]  /*7c20*/  IMAD R4, R17, UR24, R4 ;  /* 0x0000001811047c24 */ /* 0x000fe2000f8e0204 */
[----:B------:R-:W-:-:S03]  /*7c30*/  UMOV UR14, 0xc0 ;  /* 0x000000c0000e7882 */ /* 0x000fc60000000000 */
[----:B------:R-:W-:Y:S02]  /*7c40*/  PLOP3.LUT P1, PT, PT, PT, UP0, 0x40, 0x0 ;  /* 0x000000000000781c */ /* 0x000fe40003f2e808 */
[----:B------:R-:W-:Y:S01]  /*7c50*/  R2UR UR15, R4 ;  /* 0x00000000040f72ca */ /* 0x000fe200000e0000 */
[----:B------:R-:W-:Y:S01]  /*7c60*/  @UP1 ULDC UR16, c[0x0][0x450] ;  /* 0x0001140000101ab9 */ /* 0x000fe20000000800 */
[----:B0-----:R-:W-:-:S03]  /*7c70*/  UIMAD UR14, UR10, UR14, 0xbf ;  /* 0x000000bf0a0e74a4 */ /* 0x001fc6000f8e020e */
[----:B------:R-:W-:Y:S02]  /*7c80*/  @UP1 ULDC UR10, c[0x0][0x44c] ;  /* 0x00011300000a1ab9 */ /* 0x000fe40000000800 */
[----:B------:R-:W-:-:S04]  /*7c90*/  UIMAD.WIDE.U32 UR10, UR14, UR10, URZ ;  /* 0x0000000a0e0a72a5 */ /* 0x000fc8000f8e003f */
[----:B------:R-:W-:-:S04]  /*7ca0*/  @UP1 USHF.R.U32.HI UR14, URZ, UR16, UR11 ;  /* 0x000000103f0e1299 */ /* 0x000fc8000801160b */
[----:B------:R-:W-:-:S03]  /*7cb0*/  UIADD3 UR14, UR15, UR14, URZ ;  /* 0x0000000e0f0e7290 */ /* 0x000fc6000fffe03f */
[----:B------:R-:W-:Y:S02]  /*7cc0*/  ULDC UR15, c[0x0][0x9dc] ;  /* 0x00027700000f7ab9 */ /* 0x000fe40000000800 */
[----:B------:R-:W-:Y:S01]  /*7cd0*/  UIADD3 UR15, UR14, -UR15, URZ ;  /* 0x8000000f0e0f7290 */ /* 0x000fe2000fffe03f */
[----:B------:R-:W-:Y:S11]  /*7ce0*/  @P1 BRA `(.L_x_806) ;  /* 0x00000000004c1947 */ /* 0x000ff60003800000 */
[----:B------:R-:W-:-:S06]  /*7cf0*/  UISETP.GT.AND UP0, UPT, UR14, -0x1, UPT ;  /* 0xffffffff0e00788c */ /* 0x000fcc000bf04270 */
[----:B------:R-:W-:-:S13]  /*7d00*/  PLOP3.LUT P1, PT, PT, PT, UP0, 0x80, 0x0 ;  /* 0x000000000000781c */ /* 0x000fda0003f2f008 */
[----:B------:R-:W-:Y:S05]  /*7d10*/  @P1 BRA `(.L_x_807) ;  /* 0x0000000000201947 */ /* 0x000fea0003800000 */
[----:B------:R-:W-:Y:S01]  /*7d20*/  ULDC UR16, c[0x0][0x9e4] ;  /* 0x0002790000107ab9 */ /* 0x000fe20000000800 */
[----:B------:R-:W-:Y:S02]  /*7d30*/  ULOP3.LUT UR14, URZ, UR14, URZ, 0x33, !UPT ;  /* 0x0000000e3f0e7292 */ /* 0x000fe4000f8e333f */
[----:B------:R-:W-:-:S11]  /*7d40*/  UISETP.NE.AND UP0, UPT, UR16, 0x1, UPT ;  /* 0x000000011000788c */ /* 0x000fd6000bf05270 */
[----:B------:R-:W-:Y:S02]  /*7d50*/  @UP0 ULDC.64 UR18, c[0x0][0x9e8] ;  /* 0x00027a0000120ab9 */ /* 0x000fe40000000a00 */
[----:B------:R-:W-:-:S04]  /*7d60*/  UIMAD.WIDE.U32 UR10, UR14, UR18, URZ ;  /* 0x000000120e0a72a5 */ /* 0x000fc8000f8e003f */
[----:B------:R-:W-:-:S04]  /*7d70*/  @UP0 USHF.R.U32.HI UR14, URZ, UR19, UR11 ;  /* 0x000000133f0e0299 */ /* 0x000fc8000801160b */
[----:B------:R-:W-:Y:S01]  /*7d80*/  ULOP3.LUT UR14, URZ, UR14, URZ, 0x33, !UPT ;  /* 0x0000000e3f0e7292 */ /* 0x000fe2000f8e333f */
[----:B------:R-:W-:Y:S11]  /*7d90*/  BRA `(.L_x_808) ;  /* 0x0000000000147947 */ /* 0x000ff60003800000 */
.L_x_807:
[----:B------:R-:W-:Y:S02]  /*7da0*/  ULDC UR16, c[0x0][0x9e4] ;  /* 0x0002790000107ab9 */ /* 0x000fe40000000800 */
[----:B------:R-:W-:-:S11]  /*7db0*/  UISETP.NE.AND UP0, UPT, UR16, 0x1, UPT ;  /* 0x000000011000788c */ /* 0x000fd6000bf05270 */
[----:B------:R-:W-:Y:S02]  /*7dc0*/  @UP0 ULDC.64 UR18, c[0x0][0x9e8] ;  /* 0x00027a0000120ab9 */ /* 0x000fe40000000a00 */
[----:B------:R-:W-:-:S04]  /*7dd0*/  UIMAD.WIDE.U32 UR10, UR14, UR18, URZ ;  /* 0x000000120e0a72a5 */ /* 0x000fc8000f8e003f */
[----:B------:R-:W-:-:S12]  /*7de0*/  @UP0 USHF.R.U32.HI UR14, URZ, UR19, UR11 ;  /* 0x000000133f0e0299 */ /* 0x000fd8000801160b */
.L_x_808:
[----:B------:R-:W-:-:S04]  /*7df0*/  UIMAD UR14, UR14, UR16, URZ ;  /* 0x000000100e0e72a4 */ /* 0x000fc8000f8e023f */
[----:B------:R-:W-:-:S04]  /*7e00*/  UISETP.LT.AND UP0, UPT, UR15, UR14, UPT ;  /* 0x0000000e0f00728c */ /* 0x000fc8000bf01270 */
[----:B------:R-:W-:-:S12]  /*7e10*/  USEL UR15, UR15, UR14, !UP0 ;  /* 0x0000000e0f0f7287 */ /* 0x000fd8000c000000 */
.L_x_806:
[----:B------:R-:W-:-:S04]  /*7e20*/  UIADD3 UR15, UR15, 0x7f, URZ ;  /* 0x0000007f0f0f7890 */ /* 0x000fc8000fffe03f */
[----:B------:R-:W-:-:S04]  /*7e30*/  USHF.R.S32.HI UR10, URZ, 0x1f, UR15 ;  /* 0x0000001f3f0a7899 */ /* 0x000fc8000801140f */
[----:B------:R-:W-:-:S04]  /*7e40*/  ULEA.HI UR10, UR10, UR15, URZ, 0x7 ;  /* 0x0000000f0a0a7291 */ /* 0x000fc8000f8f383f */
[----:B------:R-:W-:-:S04]  /*7e50*/  USHF.R.S32.HI UR10, URZ, 0x7, UR10 ;  /* 0x000000073f0a7899 */ /* 0x000fc8000801140a */
[----:B------:R-:W-:-:S04]  /*7e60*/  UISETP.LT.AND UP0, UPT, UR44, UR10, UPT ;  /* 0x0000000a2c00728c */ /* 0x000fc8000bf01270 */
[----:B------:R-:W-:-:S06]  /*7e70*/  USEL UR21, UR44, UR10, !UP0 ;  /* 0x0000000a2c157287 */ /* 0x000fcc000c000000 */
[----:B------:R-:W-:-:S13]  /*7e80*/  ISETP.GE.AND P1, PT, R11, UR21, PT ;  /* 0x000000150b007c0c */ /* 0x000fda000bf26270 */
[----:B------:R-:W-:Y:S05]  /*7e90*/  @!P1 BRA `(.L_x_809) ;  /* 0x0000001800f49947 */ /* 0x000fea0003800000 */
[----:B------:R-:W-:Y:S01]  /*7ea0*/  IMAD.MOV.U32 R13, RZ, RZ, R12 ;  /* 0x000000ffff0d7224 */ /* 0x000fe200078e000c */
[----:B------:R-:W-:Y:S01]  /*7eb0*/  UMOV UR22, UR4 ;  /* 0x0000000400167c82 */ /* 0x000fe20008000000 */
[----:B------:R-:W-:Y:S01]  /*7ec0*/  IMAD.MOV.U32 R9, RZ, RZ, R0 ;  /* 0x000000ffff097224 */ /* 0x000fe200078e0000 */
[----:B------:R-:W-:-:S06]  /*7ed0*/  UMOV UR23, UR7 ;  /* 0x0000000700177c82 */ /* 0x000fcc0008000000 */
.L_x_820:
[----:B------:R-:W-:-:S04]  /*7ee0*/  UIADD3 UR4, UR23, 0x1, URZ ;  /* 0x0000000117047890 */ /* 0x000fc8000fffe03f */
[----:B------:R-:W-:-:S04]  /*7ef0*/  UISETP.NE.AND UP0, UPT, UR4, 0x2, UPT ;  /* 0x000000020400788c */ /* 0x000fc8000bf05270 */
[----:B------:R-:W-:Y:S02]  /*7f00*/  USEL UR10, URZ, 0x1, UP0 ;  /* 0x000000013f0a7887 */ /* 0x000fe40008000000 */
[----:B------:R-:W-:Y:S02]  /*7f10*/  USEL UR7, UR4, URZ, UP0 ;  /* 0x0000003f04077287 */ /* 0x000fe40008000000 */
[----:B------:R-:W-:Y:S01]  /*7f20*/  ULOP3.LUT UR4, UR22, UR10, URZ, 0x3c, !UPT ;  /* 0x0000000a16047292 */ /* 0x000fe2000f8e3c3f */
[----:B------:R-:W-:Y:S11]  /*7f30*/  @!P0 BRA `(.L_x_810) ;  /* 0x0000000000048947 */ /* 0x000ff60003800000 */
[----:B------:R-:W-:Y:S01]  /*7f40*/  BPT.TRAP 0x1 ;  /* 0x000000040000795c */ /* 0x000fe20000300000 */
.L_x_810:
[----:B------:R-:W-:Y:S01]  /*7f50*/  ULEA UR10, UR7, UR45, 0x3 ;  /* 0x0000002d070a7291 */ /* 0x000fe2000f8e183f */
[----:B------:R-:W-:-:S05]  /*7f60*/  IMAD.U32 R0, RZ, RZ, UR4 ;  /* 0x00000004ff007e24 */ /* 0x000fca000f8e00ff */
[----:B------:R-:W-:-:S04]  /*7f70*/  SHF.L.U32 R0, R0, 0x1f, RZ ;  /* 0x0000001f00007819 */ /* 0x000fc800000006ff */
[----:B------:R0:W1:Y:S01]  /*7f80*/  SYNCS.PHASECHK.TRANS64.TRYWAIT P1, [UR10+0x17030], R0 ;  /* 0x01703000ff0075a7 */ /* 0x000062000802014a */
[----:B------:R-:W-:Y:S05]  /*7f90*/  @!P0 BRA `(.L_x_811) ;  /* 0x0000000000048947 */ /* 0x000fea0003800000 */
[----:B------:R-:W-:Y:S01]  /*7fa0*/  BPT.TRAP 0x1 ;  /* 0x000000040000795c */ /* 0x000fe20000300000 */
.L_x_811:
[----:B-1----:R-:W-:Y:S05]  /*7fb0*/  @P1 BRA `(.L_x_812) ;  /* 0x0000000000081947 */ /* 0x002fea0003800000 */
[----:B------:R-:W1:Y:S02]  /*7fc0*/  SYNCS.PHASECHK.TRANS64.TRYWAIT P1, [UR10+0x17030], R0 ;  /* 0x01703000ff0075a7 */ /* 0x000e64000802014a */
[----:B-1----:R-:W-:Y:S05]  /*7fd0*/  @!P1 BRA `(.L_x_813) ;  /* 0x000000b000d09947 */ /* 0x002fea0003800000 */
.L_x_812:
        /* <DEDUP_REMOVED lines=19> */
.L_x_814:
[----:B------:R-:W-:Y:S01]  /*8110*/  ULEA UR15, UR23, UR45, 0x3 ;  /* 0x0000002d170f7291 */ /* 0x000fe2000f8e183f */
[----:B01----:R-:W-:-:S05]  /*8120*/  IMAD.U32 R0, RZ, RZ, UR22 ;  /* 0x00000016ff007e24 */ /* 0x003fca000f8e00ff */
[----:B------:R-:W-:-:S04]  /*8130*/  SHF.L.U32 R0, R0, 0x1f, RZ ;  /* 0x0000001f00007819 */ /* 0x000fc800000006ff */
[----:B------:R0:W1:Y:S01]  /*8140*/  SYNCS.PHASECHK.TRANS64.TRYWAIT P1, [UR15+0x17050], R0 ;  /* 0x01705000ff0075a7 */ /* 0x000062000802014f */
[----:B------:R-:W-:Y:S05]  /*8150*/  @!P0 BRA `(.L_x_815) ;  /* 0x0000000000048947 */ /* 0x000fea0003800000 */
[----:B------:R-:W-:Y:S01]  /*8160*/  BPT.TRAP 0x1 ;  /* 0x000000040000795c */ /* 0x000fe20000300000 */
.L_x_815:
[----:B-1----:R-:W-:Y:S05]  /*8170*/  @P1 BRA `(.L_x_816) ;  /* 0x0000000000081947 */ /* 0x002fea0003800000 */
[----:B------:R-:W1:Y:S02]  /*8180*/  SYNCS.PHASECHK.TRANS64.TRYWAIT P1, [UR15+0x17050], R0 ;  /* 0x01705000ff0075a7 */ /* 0x000e64000802014f */
[----:B-1----:R-:W-:Y:S05]  /*8190*/  @!P1 BRA `(.L_x_817) ;  /* 0x000000b000789947 */ /* 0x002fea0003800000 */
.L_x_816:
        /* <DEDUP_REMOVED lines=27> */
.L_x_818:
[----:B01----:R-:W-:Y:S01]  /*8350*/  FMNMX.FTZ R0, R24, R9, !PT ;  /* 0x0000000918007209 */ /* 0x003fe20007810000 */
[----:B------:R-:W-:Y:S01]  /*8360*/  IMAD.U32 R21, RZ, RZ, UR42 ;  /* 0x0000002aff157e24 */ /* 0x000fe2000f8e00ff */
[----:B------:R-:W-:Y:S01]  /*8370*/  FMNMX.FTZ R4, R26, R13, !PT ;  /* 0x0000000d1a047209 */ /* 0x000fe20007810000 */
[----:B------:R-:W-:Y:S01]  /*8380*/  ULEA UR10, UR7, UR45, 0x3 ;  /* 0x0000002d070a7291 */ /* 0x000fe2000f8e183f */
[----:B------:R-:W-:Y:S02]  /*8390*/  FMNMX.FTZ R15, R25, R0, !PT ;  /* 0x00000000190f7209 */ /* 0x000fe40007810000 */
[----:B------:R-:W-:Y:S01]  /*83a0*/  FMNMX.FTZ R19, R27, R4, !PT ;  /* 0x000000041b137209 */ /* 0x000fe20007810000 */
[----:B------:R-:W-:Y:S01]  /*83b0*/  UIADD3 UR10, UR10, 0x17040, URZ ;  /* 0x000170400a0a7890 */ /* 0x000fe2000fffe03f */
[----:B------:R-:W-:Y:S02]  /*83c0*/  FMNMX.FTZ R0, R28, R15, !PT ;  /* 0x0000000f1c007209 */ /* 0x000fe40007810000 */
[----:B------:R-:W-:Y:S01]  /*83d0*/  FMNMX.FTZ R4, R30, R19, !PT ;  /* 0x000000131e047209 */ /* 0x000fe20007810000 */
[----:B------:R-:W-:Y:S01]  /*83e0*/  UPRMT UR10, UR5, 0x654, UR10 ;  /* 0x00000654050a7896 */ /* 0x000fe2000800000a */
[----:B------:R-:W-:-:S02]  /*83f0*/  FMNMX.FTZ R15, R29, R0, !PT ;  /* 0x000000001d0f7209 */ /* 0x000fc40007810000 */
[----:B------:R-:W-:Y:S02]  /*8400*/  FMNMX.FTZ R19, R31, R4, !PT ;  /* 0x000000041f137209 */ /* 0x000fe40007810000 */
[----:B------:R-:W-:Y:S02]  /*8410*/  FMNMX.FTZ R0, R32, R15, !PT ;  /* 0x0000000f20007209 */ /* 0x000fe40007810000 */
[----:B------:R-:W-:Y:S02]  /*8420*/  FMNMX.FTZ R4, R34, R19, !PT ;  /* 0x0000001322047209 */ /* 0x000fe40007810000 */
[----:B------:R-:W-:Y:S01]  /*8430*/  FMNMX.FTZ R15, R33, R0, !PT ;  /* 0x00000000210f7209 */ /* 0x000fe20007810000 */
[----:B------:R-:W-:Y:S01]  /*8440*/  SYNCS.ARRIVE.TRANS64.RED.A1T0 RZ, [UR10], RZ ;  /* 0x000000ffffff79a7 */ /* 0x000fe2000810040a */
        /* <DEDUP_REMOVED lines=65> */
[--C-:B------:R-:W-:Y:S01]  /*8860*/  FFMA.FTZ R49, R69, UR42, -R136.reuse ;  /* 0x0000002a45317c23 */ /* 0x100fe20008010888 */
[----:B------:R-:W-:Y:S02]  /*8870*/  IMAD.U32 R69, RZ, RZ, UR42 ;  /* 0x0000002aff457e24 */ /* 0x000fe4000f8e00ff */
[--C-:B------:R-:W-:Y:S01]  /*8880*/  FFMA.FTZ R20, R40, UR42, -R136.reuse ;  /* 0x0000002a28147c23 */ /* 0x100fe20008010888 */
[----:B------:R-:W-:Y:S01]  /*8890*/  FMUL.FTZ R16, R9, UR42 ;  /* 0x0000002a09107c20 */ /* 0x000fe20008410000 */
[----:B------:R-:W-:Y:S01]  /*88a0*/  FFMA.FTZ R40, R64, UR42, -R136 ;  /* 0x0000002a40287c23 */ /* 0x000fe20008010888 */
[----:B------:R-:W-:-:S01]  /*88b0*/  FADD.FTZ R9, -R12, R13 ;  /* 0x0000000d0c097221 */ /* 0x000fc20000010100 */
[----:B------:R-:W-:Y:S01]  /*88c0*/  FFMA.FTZ R64, R12, R69, -8 ;  /* 0xc10000000c407423 */ /* 0x000fe20000010045 */
[----:B------:R-:W-:-:S01]  /*88d0*/  FFMA.FTZ R13, R24, UR42, -R136 ;  /* 0x0000002a180d7c23 */ /* 0x000fc20008010888 */
[----:B------:R-:W-:Y:S01]  /*88e0*/  FFMA.FTZ R10, R25, UR42, -R136 ;  /* 0x0000002a190a7c23 */ /* 0x000fe20008010888 */
[----:B------:R-:W-:Y:S01]  /*88f0*/  FMUL.FTZ R9, R9, UR42 ;  /* 0x0000002a09097c20 */ /* 0x000fe20008410000 */
[--C-:B------:R-:W-:Y:S01]  /*8900*/  FFMA.FTZ R26, R26, UR42, -R64.reuse ;  /* 0x0000002a1a1a7c23 */ /* 0x100fe20008010840 */
[----:B------:R-:W-:-:S01]  /*8910*/  FFMA.FTZ R27, R27, UR42, -R64 ;  /* 0x0000002a1b1b7c23 */ /* 0x000fc20008010840 */
[----:B------:R0:W-:Y:S01]  /*8920*/  MUFU.EX2 R4, R16 ;  /* 0x0000001000047308 */ /* 0x0001e20000000800 */
[----:B------:R-:W-:-:S01]  /*8930*/  FFMA.FTZ R14, R28, UR42, -R136 ;  /* 0x0000002a1c0e7c23 */ /* 0x000fc20008010888 */
[--C-:B------:R-:W-:Y:S01]  /*8940*/  FFMA.FTZ R30, R30, UR42, -R64.reuse ;  /* 0x0000002a1e1e7c23 */ /* 0x100fe20008010840 */
[----:B------:R-:W-:-:S01]  /*8950*/  FFMA.FTZ R31, R31, UR42, -R64 ;  /* 0x0000002a1f1f7c23 */ /* 0x000fc20008010840 */
[----:B------:R-:W-:Y:S01]  /*8960*/  FFMA.FTZ R34, R34, UR42, -R64 ;  /* 0x0000002a22227c23 */ /* 0x000fe20008010840 */
[----:B------:R-:W-:-:S01]  /*8970*/  FFMA.FTZ R19, R33, UR42, -R136 ;  /* 0x0000002a21137c23 */ /* 0x000fc20008010888 */
[----:B------:R-:W-:Y:S01]  /*8980*/  FFMA.FTZ R35, R35, UR42, -R64 ;  /* 0x0000002a23237c23 */ /* 0x000fe20008010840 */
[----:B------:R-:W-:-:S01]  /*8990*/  FFMA.FTZ R18, R36, UR42, -R136 ;  /* 0x0000002a24127c23 */ /* 0x000fc20008010888 */
[----:B------:R-:W1:Y:S01]  /*89a0*/  MUFU.EX2 R13, R13 ;  /* 0x0000000d000d7308 */ /* 0x000e620000000800 */
[----:B0-----:R-:W-:-:S01]  /*89b0*/  FFMA.FTZ R16, R32, UR42, -R136 ;  /* 0x0000002a20107c23 */ /* 0x001fc20008010888 */
[----:B------:R-:W-:Y:S01]  /*89c0*/  FFMA.FTZ R38, R38, UR42, -R64 ;  /* 0x0000002a26267c23 */ /* 0x000fe20008010840 */
[----:B------:R-:W-:-:S01]  /*89d0*/  FFMA.FTZ R21, R37, UR42, -R136 ;  /* 0x0000002a25157c23 */ /* 0x000fc20008010888 */
[----:B------:R-:W-:Y:S01]  /*89e0*/  FFMA.FTZ R39, R39, UR42, -R64 ;  /* 0x0000002a27277c23 */ /* 0x000fe20008010840 */
[----:B------:R-:W-:-:S01]  /*89f0*/  FFMA.FTZ R22, R44, UR42, -R136 ;  /* 0x0000002a2c167c23 */ /* 0x000fc20008010888 */
[----:B------:R-:W-:Y:S01]  /*8a00*/  FFMA.FTZ R44, R68, UR42, -R136 ;  /* 0x0000002a442c7c23 */ /* 0x000fe20008010888 */
[----:B------:R-:W-:-:S01]  /*8a10*/  FFMA.FTZ R42, R42, UR42, -R64 ;  /* 0x0000002a2a2a7c23 */ /* 0x000fc20008010840 */
[----:B------:R-:W-:Y:S01]  /*8a20*/  MUFU.EX2 R9, R9 ;  /* 0x0000000900097308 */ /* 0x000fe20000000800 */
[----:B------:R-:W-:-:S01]  /*8a30*/  FFMA.FTZ R23, R41, UR42, -R136 ;  /* 0x0000002a29177c23 */ /* 0x000fc20008010888 */
[--C-:B------:R-:W-:Y:S01]  /*8a40*/  FFMA.FTZ R43, R43, UR42, -R64.reuse ;  /* 0x0000002a2b2b7c23 */ /* 0x100fe20008010840 */
[----:B------:R-:W-:-:S01]  /*8a50*/  FFMA.FTZ R46, R46, UR42, -R64 ;  /* 0x0000002a2e2e7c23 */ /* 0x000fc20008010840 */
[----:B------:R-:W-:Y:S01]  /*8a60*/  FFMA.FTZ R25, R45, UR42, -R136 ;  /* 0x0000002a2d197c23 */ /* 0x000fe20008010888 */
[----:B------:R-:W-:-:S01]  /*8a70*/  FFMA.FTZ R47, R47, UR42, -R64 ;  /* 0x0000002a2f2f7c23 */ /* 0x000fc20008010840 */
[----:B------:R-:W-:Y:S01]  /*8a80*/  FFMA.FTZ R24, R48, UR42, -R136 ;  /* 0x0000002a30187c23 */ /* 0x000fe20008010888 */
[----:B------:R-:W-:-:S01]  /*8a90*/  FFMA.FTZ R50, R50, UR42, -R64 ;  /* 0x0000002a32327c23 */ /* 0x000fc20008010840 */
[----:B------:R-:W0:Y:S01]  /*8aa0*/  MUFU.EX2 R26, R26 ;  /* 0x0000001a001a7308 */ /* 0x000e220000000800 */
[----:B-1----:R-:W-:-:S01]  /*8ab0*/  FFMA.FTZ R3, R4, R3, R13 ;  /* 0x0000000304037223 */ /* 0x002fc2000001000d */
[----:B------:R-:W-:Y:S01]  /*8ac0*/  FFMA.FTZ R51, R51, UR42, -R64 ;  /* 0x0000002a33337c23 */ /* 0x000fe20008010840 */
[----:B------:R-:W-:-:S01]  /*8ad0*/  FFMA.FTZ R28, R52, UR42, -R136 ;  /* 0x0000002a341c7c23 */ /* 0x000fc20008010888 */
[----:B------:R-:W-:Y:S01]  /*8ae0*/  FFMA.FTZ R54, R54, UR42, -R64 ;  /* 0x0000002a36367c23 */ /* 0x000fe20008010840 */
[----:B------:R-:W-:-:S01]  /*8af0*/  FFMA.FTZ R33, R53, UR42, -R136 ;  /* 0x0000002a35217c23 */ /* 0x000fc20008010888 */
[----:B------:R-:W-:Y:S01]  /*8b00*/  FFMA.FTZ R53, R73, UR42, -R136 ;  /* 0x0000002a49357c23 */ /* 0x000fe20008010888 */
[----:B------:R-:W-:-:S01]  /*8b10*/  FFMA.FTZ R55, R55, UR42, -R64 ;  /* 0x0000002a37377c23 */ /* 0x000fc20008010840 */
[----:B------:R-:W1:Y:S01]  /*8b20*/  MUFU.EX2 R10, R10 ;  /* 0x0000000a000a7308 */ /* 0x000e620000000800 */
[----:B------:R-:W-:-:S01]  /*8b30*/  FFMA.FTZ R32, R56, UR42, -R136 ;  /* 0x0000002a38207c23 */ /* 0x000fc20008010888 */
[----:B------:R-:W-:Y:S01]  /*8b40*/  FFMA.FTZ R58, R58, UR42, -R64 ;  /* 0x0000002a3a3a7c23 */ /* 0x000fe20008010840 */
[----:B------:R-:W-:-:S01]  /*8b50*/  FFMA.FTZ R37, R57, UR42, -R136 ;  /* 0x0000002a39257c23 */ /* 0x000fc20008010888 */
[----:B------:R-:W-:Y:S01]  /*8b60*/  FFMA.FTZ R59, R59, UR42, -R64 ;  /* 0x0000002a3b3b7c23 */ /* 0x000fe20008010840 */
[----:B------:R-:W-:-:S01]  /*8b70*/  FFMA.FTZ R48, R72, UR42, -R136 ;  /* 0x0000002a48307c23 */ /* 0x000fc20008010888 */
[----:B------:R-:W-:Y:S01]  /*8b80*/  FFMA.FTZ R36, R60, UR42, -R136 ;  /* 0x0000002a3c247c23 */ /* 0x000fe20008010888 */
[----:B------:R-:W-:-:S01]  /*8b90*/  FFMA.FTZ R62, R62, UR42, -R64 ;  /* 0x0000002a3e3e7c23 */ /* 0x000fc20008010840 */
[----:B------:R-:W2:Y:S01]  /*8ba0*/  MUFU.EX2 R27, R27 ;  /* 0x0000001b001b7308 */ /* 0x000ea20000000800 */
[----:B0-----:R-:W-:-:S01]  /*8bb0*/  FFMA.FTZ R2, R9, R2, R26 ;  /* 0x0000000209027223 */ /* 0x001fc2000001001a */
[----:B------:R-:W-:Y:S01]  /*8bc0*/  FFMA.FTZ R41, R61, UR42, -R136 ;  /* 0x0000002a3d297c23 */ /* 0x000fe20008010888 */
[----:B------:R-:W-:-:S01]  /*8bd0*/  FFMA.FTZ R63, R63, UR42, -R64 ;  /* 0x0000002a3f3f7c23 */ /* 0x000fc20008010840 */
[----:B------:R-:W-:Y:S01]  /*8be0*/  FFMA.FTZ R66, R66, UR42, -R64 ;  /* 0x0000002a42427c23 */ /* 0x000fe20008010840 */
[----:B------:R-:W-:-:S01]  /*8bf0*/  FFMA.FTZ R45, R65, UR42, -R136 ;  /* 0x0000002a412d7c23 */ /* 0x000fc20008010888 */
[----:B------:R-:W-:Y:S01]  /*8c00*/  FFMA.FTZ R67, R67, UR42, -R64 ;  /* 0x0000002a43437c23 */ /* 0x000fe20008010840 */
[----:B------:R-:W-:-:S01]  /*8c10*/  FFMA.FTZ R52, R76, UR42, -R136 ;  /* 0x0000002a4c347c23 */ /* 0x000fc20008010888 */
[----:B------:R-:W0:Y:S01]  /*8c20*/  MUFU.EX2 R14, R14 ;  /* 0x0000000e000e7308 */ /* 0x000e220000000800 */
[----:B-1----:R-:W-:-:S01]  /*8c30*/  FADD.FTZ R3, R10, R3 ;  /* 0x000000030a037221 */ /* 0x002fc20000010000 */
[--C-:B------:R-:W-:Y:S01]  /*8c40*/  FFMA.FTZ R57, R77, UR42, -R136.reuse ;  /* 0x0000002a4d397c23 */ /* 0x100fe20008010888 */
[----:B------:R-:W-:-:S01]  /*8c50*/  FFMA.FTZ R56, R80, UR42, -R136 ;  /* 0x0000002a50387c23 */ /* 0x000fc20008010888 */
[--C-:B------:R-:W-:Y:S01]  /*8c60*/  FFMA.FTZ R61, R81, UR42, -R136.reuse ;  /* 0x0000002a513d7c23 */ /* 0x100fe20008010888 */
[----:B------:R-:W-:-:S01]  /*8c70*/  FFMA.FTZ R60, R84, UR42, -R136 ;  /* 0x0000002a543c7c23 */ /* 0x000fc20008010888 */
[----:B------:R-:W-:Y:S01]  /*8c80*/  FFMA.FTZ R86, R86, UR42, -R64 ;  /* 0x0000002a56567c23 */ /* 0x000fe20008010840 */
[----:B------:R-:W-:-:S01]  /*8c90*/  FFMA.FTZ R65, R85, UR42, -R136 ;  /* 0x0000002a55417c23 */ /* 0x000fc20008010888 */
        /* <DEDUP_REMOVED lines=85> */
[--C-:B------:R-:W-:Y:S01]  /*91f0*/  FFMA.FTZ R75, R83, UR42, -R64.reuse ;  /* 0x0000002a534b7c23 */ /* 0x100fe20008010840 */
[----:B------:R-:W-:-:S05]  /*9200*/  FFMA.FTZ R64, R87, UR42, -R64 ;  /* 0x0000002a57407c23 */ /* 0x000fca0008010840 */
        /* <DEDUP_REMOVED lines=44> */
.L_x_819:
        /* <DEDUP_REMOVED lines=10> */
[-C--:B------:R-:W-:Y:S01]  /*9570*/  FMUL.FTZ R91, R91, R9.reuse ;  /* 0x000000095b5b7220 */ /* 0x080fe20000410000 */
[----:B------:R-:W-:Y:S01]  /*9580*/  F2FP.SATFINITE.E4M3.F32.PACK_AB_MERGE_C R22, R25, R22, RZ ;  /* 0x000000161916723e */ /* 0x000fe200048070ff */
[-C--:B------:R-:W-:Y:S01]  /*9590*/  FMUL.FTZ R94, R94, R9.reuse ;  /* 0x000000095e5e7220 */ /* 0x080fe20000410000 */
[----:B------:R-:W-:Y:S01]  /*95a0*/  F2FP.SATFINITE.E4M3.F32.PACK_AB_MERGE_C R46, R47, R46, RZ ;  /* 0x0000002e2f2e723e */ /* 0x000fe200048070ff */
[----:B------:R-:W-:Y:S01]  /*95b0*/  SYNCS.ARRIVE.TRANS64.RED.A1T0 RZ, [UR10], RZ ;  /* 0x000000ffffff79a7 */ /* 0x000fe2000810040a */
        /* <DEDUP_REMOVED lines=19> */
[----:B------:R-:W-:Y:S01]  /*96f0*/  FMUL.FTZ R114, R114, R9 ;  /* 0x0000000972727220 */ /* 0x000fe20000410000 */
        /* <DEDUP_REMOVED lines=55> */
.L_x_809:
[----:B------:R-:W-:-:S13]  /*9a70*/  ISETP.GE.AND P1, PT, R11, UR44, PT ;  /* 0x0000002c0b007c0c */ /* 0x000fda000bf26270 */
[----:B------:R-:W-:Y:S05]  /*9a80*/  @!P1 BRA `(.L_x_821) ;  /* 0x0000002c00409947 */ /* 0x000fea0003800000 */
[----:B------:R-:W-:Y:S01]  /*9a90*/  IMAD.MOV.U32 R9, RZ, RZ, R12 ;  /* 0x000000ffff097224 */ /* 0x000fe200078e000c */
[----:B------:R-:W-:Y:S01]  /*9aa0*/  UMOV UR22, UR4 ;  /* 0x0000000400167c82 */ /* 0x000fe20008000000 */
[----:B------:R-:W-:Y:S01]  /*9ab0*/  IMAD.MOV.U32 R4, RZ, RZ, R0 ;  /* 0x000000ffff047224 */ /* 0x000fe200078e0000 */
[----:B------:R-:W-:Y:S01]  /*9ac0*/  UMOV UR23, UR7 ;  /* 0x0000000700177c82 */ /* 0x000fe20008000000 */
[----:B------:R-:W-:Y:S01]  /*9ad0*/  ULDC UR24, c[0x0][0x9e4] ;  /* 0x0002790000187ab9 */ /* 0x000fe20000000800 */
[----:B------:R-:W-:Y:S01]  /*9ae0*/  ULDC UR25, c[0x0][0x288] ;  /* 0x0000a20000197ab9 */ /* 0x000fe20000000800 */
[----:B------:R-:W-:Y:S01]  /*9af0*/  ULDC UR26, c[0x0][0x2f0] ;  /* 0x0000bc00001a7ab9 */ /* 0x000fe20000000800 */
[----:B------:R-:W-:-:S05]  /*9b00*/  ULDC UR27, c[0x0][0x9e0] ;  /* 0x00027800001b7ab9 */ /* 0x000fca0000000800 */
.L_x_840:
[----:B------:R-:W-:-:S04]  /*9b10*/  UIADD3 UR7, UR23, 0x1, URZ ;  /* 0x0000000117077890 */ /* 0x000fc8000fffe03f */
[----:B------:R-:W-:-:S04]  /*9b20*/  UISETP.NE.AND UP0, UPT, UR7, 0x2, UPT ;  /* 0x000000020700788c */ /* 0x000fc8000bf05270 */
[----:B------:R-:W-:Y:S02]  /*9b30*/  USEL UR4, URZ, 0x1, UP0 ;  /* 0x000000013f047887 */ /* 0x000fe40008000000 */
[----:B------:R-:W-:Y:S02]  /*9b40*/  USEL UR7, UR7, URZ, UP0 ;  /* 0x0000003f07077287 */ /* 0x000fe40008000000 */
[----:B------:R-:W-:Y:S01]  /*9b50*/  ULOP3.LUT UR4, UR22, UR4, URZ, 0x3c, !UPT ;  /* 0x0000000416047292 */ /* 0x000fe2000f8e3c3f */
[----:B------:R-:W-:Y:S11]  /*9b60*/  @!P0 BRA `(.L_x_822) ;  /* 0x0000000000048947 */ /* 0x000ff60003800000 */
[----:B------:R-:W-:Y:S01]  /*9b70*/  BPT.TRAP 0x1 ;  /* 0x000000040000795c */ /* 0x000fe20000300000 */
.L_x_822:
[----:B------:R-:W-:Y:S01]  /*9b80*/  ULEA UR21, UR7, UR45, 0x3 ;  /* 0x0000002d07157291 */ /* 0x000fe2000f8e183f */
[----:B------:R-:W-:-:S05]  /*9b90*/  IMAD.U32 R0, RZ, RZ, UR4 ;  /* 0x00000004ff007e24 */ /* 0x000fca000f8e00ff */
[----:B------:R-:W-:-:S04]  /*9ba0*/  SHF.L.U32 R0, R0, 0x1f, RZ ;  /* 0x0000001f00007819 */ /* 0x000fc800000006ff */
[----:B------:R0:W1:Y:S01]  /*9bb0*/  SYNCS.PHASECHK.TRANS64.TRYWAIT P1, [UR21+0x17030], R0 ;  /* 0x01703000ff0075a7 */ /* 0x0000620008020155 */
[----:B------:R-:W-:Y:S05]  /*9bc0*/  @!P0 BRA `(.L_x_823) ;  /* 0x0000000000048947 */ /* 0x000fea0003800000 */
[----:B------:R-:W-:Y:S01]  /*9bd0*/  BPT.TRAP 0x1 ;  /* 0x000000040000795c */ /* 0x000fe20000300000 */
.L_x_823:
[----:B-1----:R-:W-:Y:S05]  /*9be0*/  @P1 BRA `(.L_x_824) ;  /* 0x0000000000081947 */ /* 0x002fea0003800000 */
[----:B------:R-:W1:Y:S02]  /*9bf0*/  SYNCS.PHASECHK.TRANS64.TRYWAIT P1, [UR21+0x17030], R0 ;  /* 0x01703000ff0075a7 */ /* 0x000e640008020155 */
[----:B-1----:R-:W-:Y:S05]  /*9c00*/  @!P1 BRA `(.L_x_825) ;  /* 0x0000009400f49947 */ /* 0x002fea0003800000 */
.L_x_824:
        /* <DEDUP_REMOVED lines=19> */
.L_x_826:
[----:B------:R-:W-:Y:S01]  /*9d40*/  ULEA UR15, UR23, UR45, 0x3 ;  /* 0x0000002d170f7291 */ /* 0x000fe2000f8e183f */
[----:B01----:R-:W-:-:S05]  /*9d50*/  IMAD.U32 R0, RZ, RZ, UR22 ;  /* 0x00000016ff007e24 */ /* 0x003fca000f8e00ff */
[----:B------:R-:W-:-:S04]  /*9d60*/  SHF.L.U32 R0, R0, 0x1f, RZ ;  /* 0x0000001f00007819 */ /* 0x000fc800000006ff */
[----:B------:R0:W1:Y:S01]  /*9d70*/  SYNCS.PHASECHK.TRANS64.TRYWAIT P1, [UR15+0x17050], R0 ;  /* 0x01705000ff0075a7 */ /* 0x000062000802014f */
[----:B------:R-:W-:Y:S05]  /*9d80*/  @!P0 BRA `(.L_x_827) ;  /* 0x0000000000048947 */ /* 0x000fea0003800000 */
[----:B------:R-:W-:Y:S01]  /*9d90*/  BPT.TRAP 0x1 ;  /* 0x000000040000795c */ /* 0x000fe20000300000 */
.L_x_827:
[----:B-1----:R-:W-:Y:S05]  /*9da0*/  @P1 BRA `(.L_x_828) ;  /* 0x0000000000081947 */ /* 0x002fea0003800000 */
[----:B------:R-:W1:Y:S02]  /*9db0*/  SYNCS.PHASECHK.TRANS64.TRYWAIT P1, [UR15+0x17050], R0 ;  /* 0x01705000ff0075a7 */ /* 0x000e64000802014f */
[----:B-1----:R-:W-:Y:S05]  /*9dc0*/  @!P1 BRA `(.L_x_829) ;  /* 0x00000094009c9947 */ /* 0x002fea0003800000 */
.L_x_828:
        /* <DEDUP_REMOVED lines=27> */
.L_x_830:
[----:B------:R-:W-:Y:S01]  /*9f80*/  UISETP.NE.AND UP1, UPT, UR43, URZ, UPT ;  /* 0x0000003f2b00728c */ /* 0x000fe2000bf25270 */
[----:B------:R-:W-:Y:S01]  /*9f90*/  IMAD.MOV.U32 R10, RZ, RZ, R8 ;  /* 0x000000ffff0a7224 */ /* 0x000fe200078e0008 */
[----:B------:R-:W-:Y:S02]  /*9fa0*/  UISETP.NE.AND UP0, UPT, UR46, URZ, UPT ;  /* 0x0000003f2e00728c */ /* 0x000fe4000bf05270 */
[----:B------:R-:W-:Y:S02]  /*9fb0*/  UIADD3 UR21, UR21, 0x17040, URZ ;  /* 0x0001704015157890 */ /* 0x000fe4000fffe03f */
[----:B------:R-:W-:Y:S02]  /*9fc0*/  PLOP3.LUT P1, PT, PT, PT, UP1, 0x80, 0x0 ;  /* 0x000000000000781c */ /* 0x000fe40003f2f018 */
[----:B------:R-:W-:Y:S01]  /*9fd0*/  PLOP3.LUT P2, PT, PT, PT, UP1, 0x80, 0x0 ;  /* 0x000000000000781c */ /* 0x000fe20003f4f018 */
[----:B------:R-:W-:Y:S02]  /*9fe0*/  UPRMT UR21, UR5, 0x654, UR21 ;  /* 0x0000065405157896 */ /* 0x000fe40008000015 */
[----:B------:R-:W-:-:S07]  /*9ff0*/  @UP1 ULDC UR10, c[0x0][0x44c] ;  /* 0x00011300000a1ab9 */ /* 0x000fce0000000800 */
[----:B------:R-:W-:Y:S01]  /*a000*/  SYNCS.ARRIVE.TRANS64.RED.A1T0 RZ, [UR21], RZ ;  /* 0x000000ffffff79a7 */ /* 0x000fe20008100415 */
[----:B01----:R-:W-:Y:S01]  /*a010*/  @P1 IMAD.HI.U32 R0, R8, UR10, RZ ;  /* 0x0000000a08001c27 */ /* 0x003fe2000f8e00ff */
[----:B------:R-:W-:Y:S01]  /*a020*/  @UP1 ULDC UR10, c[0x0][0x450] ;  /* 0x00011400000a1ab9 */ /* 0x000fe20000000800 */
[----:B------:R-:W-:-:S03]  /*a030*/  PLOP3.LUT P1, PT, PT, PT, UP0, 0x40, 0x0 ;  /* 0x000000000000781c */ /* 0x000fc60003f2e808 */
[----:B------:R-:W-:Y:S01]  /*a040*/  @P2 SHF.R.U32.HI R10, RZ, UR10, R0 ;  /* 0x0000000aff0a2c19 */ /* 0x000fe20008011600 */
[----:B------:R-:W-:-:S04]  /*a050*/  IMAD.SHL.U32 R0, R11, 0x80, RZ ;  /* 0x000000800b007824 */ /* 0x000fc800078e00ff */
[----:B------:R-:W0:Y:S01]  /*a060*/  SHFL.IDX PT, R16, R10, RZ, 0x1c1f ;  /* 0x001c1fff0a107589 */ /* 0x000e2200000e0000 */
[----:B------:R-:W-:-:S05]  /*a070*/  IADD3 R12, -R0, 0x1, RZ ;  /* 0x00000001000c7810 */ /* 0x000fca0007ffe1ff */
[----:B------:R-:W-:-:S04]  /*a080*/  IMAD R12, R5, -0x2, R12 ;  /* 0xfffffffe050c7824 */ /* 0x000fc800078e020c */
[----:B------:R-:W-:-:S04]  /*a090*/  IMAD R12, R17, UR26, R12 ;  /* 0x0000001a110c7c24 */ /* 0x000fc8000f8e020c */
[----:B------:R-:W-:-:S04]  /*a0a0*/  VIADD R12, R12, -UR25 ;  /* 0x800000190c0c7c36 */ /* 0x000fc80008000000 */
[C---:B------:R-:W-:Y:S02]  /*a0b0*/  VIADD R19, R12.reuse, UR27 ;  /* 0x0000001b0c137c36 */ /* 0x040fe40008000000 */
[----:B------:R-:W-:Y:S02]  /*a0c0*/  VIADD R13, R12, UR20 ;  /* 0x000000140c0d7c36 */ /* 0x000fe40008000000 */
[--C-:B0-----:R-:W-:Y:S02]  /*a0d0*/  IMAD.IADD R14, R19, 0x1, R16.reuse ;  /* 0x00000001130e7824 */ /* 0x101fe400078e0210 */
[----:B------:R-:W-:Y:S01]  /*a0e0*/  IMAD.IADD R12, R13, 0x1, R16 ;  /* 0x000000010d0c7824 */ /* 0x000fe200078e0210 */
[----:B------:R-:W-:Y:S06]  /*a0f0*/  @P1 BRA `(.L_x_831) ;  /* 0x00000000005c1947 */ /* 0x000fec0003800000 */
[----:B------:R-:W-:Y:S01]  /*a100*/  IMAD R15, R17, UR26, R16 ;  /* 0x0000001a110f7c24 */ /* 0x000fe2000f8e0210 */
[----:B------:R-:W-:Y:S03]  /*a110*/  BSSY B0, `(.L_x_832) ;  /* 0x0000011000007945 */ /* 0x000fe60003800000 */
[----:B------:R-:W-:-:S05]  /*a120*/  VIADD R15, R15, -UR25 ;  /* 0x800000190f0f7c36 */ /* 0x000fca0008000000 */
        /* <DEDUP_REMOVED lines=10> */
.L_x_833:
[----:B------:R-:W-:-:S05]  /*a1d0*/  IMAD.U32 R18, RZ, RZ, UR24 ;  /* 0x00000018ff127e24 */ /* 0x000fca000f8e00ff */
[----:B------:R-:W-:-:S13]  /*a1e0*/  ISETP.NE.AND P1, PT, R18, 0x1, PT ;  /* 0x000000011200780c */ /* 0x000fda0003f25270 */
[----:B------:R-:W0:Y:S02]  /*a1f0*/  @P1 LDC.64 R20, c[0x0][0x9e8] ;  /* 0x00027a00ff141b82 */ /* 0x000e240000000a00 */
[----:B0-----:R-:W-:-:S05]  /*a200*/  @P1 IMAD.HI.U32 R16, R15, R20, RZ ;  /* 0x000000140f101227 */ /* 0x001fca00078e00ff */
[----:B------:R-:W-:-:S07]  /*a210*/  @P1 SHF.R.U32.HI R15, RZ, R21, R16 ;  /* 0x00000015ff0f1219 */ /* 0x000fce0000011610 */
.L_x_834:
[----:B------:R-:W-:Y:S05]  /*a220*/  BSYNC B0 ;  /* 0x0000000000007941 */ /* 0x000fea0003800000 */
.L_x_832:
[----:B------:R-:W-:-:S04]  /*a230*/  IMAD R16, R15, R18, -R0 ;  /* 0x000000120f107224 */ /* 0x000fc800078e0a00 */
[----:B------:R-:W-:-:S05]  /*a240*/  IMAD R15, R5, -0x2, R16 ;  /* 0xfffffffe050f7824 */ /* 0x000fca00078e0210 */
[----:B------:R-:W-:Y:S02]  /*a250*/  VIADDMNMX R14, R15, R18, R14, PT ;  /* 0x000000120f0e7246 */ /* 0x000fe4000380010e */
[----:B------:R-:W-:-:S07]  /*a260*/  VIMNMX R12, R12, R15, !PT ;  /* 0x0000000f0c0c7248 */ /* 0x000fce0007fe0100 */
.L_x_831:
        /* <DEDUP_REMOVED lines=116> */
.L_x_837:
[----:B------:R-:W-:-:S05]  /*a9b0*/  IMAD.U32 R10, RZ, RZ, UR24 ;  /* 0x00000018ff0a7e24 */ /* 0x000fca000f8e00ff */
[----:B------:R-:W-:-:S13]  /*a9c0*/  ISETP.NE.AND P2, PT, R10, 0x1, PT ;  /* 0x000000010a00780c */ /* 0x000fda0003f45270 */
[----:B------:R-:W0:Y:S02]  /*a9d0*/  @P2 LDC.64 R12, c[0x0][0x9e8] ;  /* 0x00027a00ff0c2b82 */ /* 0x000e240000000a00 */
[----:B0-----:R-:W-:-:S05]  /*a9e0*/  @P2 IMAD.HI.U32 R12, R19, R12, RZ ;  /* 0x0000000c130c2227 */ /* 0x001fca00078e00ff */
[----:B------:R-:W-:-:S07]  /*a9f0*/  @P2 SHF.R.U32.HI R19, RZ, R13, R12 ;  /* 0x0000000dff132219 */ /* 0x000fce000001160c */
.L_x_838:
[----:B------:R-:W-:Y:S05]  /*aa00*/  BSYNC B0 ;  /* 0x0000000000007941 */ /* 0x000fea0003800000 */
.L_x_836:
[----:B------:R-:W-:-:S04]  /*aa10*/  IMAD R0, R19, R10, -R0 ;  /* 0x0000000a13007224 */ /* 0x000fc800078e0a00 */
[----:B------:R-:W-:-:S05]  /*aa20*/  IMAD R13, R5, -0x2, R0 ;  /* 0xfffffffe050d7824 */ /* 0x000fca00078e0200 */
[----:B------:R-:W-:Y:S02]  /*aa30*/  VIADDMNMX R16, R13, R10, R16, PT ;  /* 0x0000000a0d107246 */ /* 0x000fe40003800110 */
[----:B------:R-:W-:-:S07]  /*aa40*/  VIMNMX R14, R14, R13, !PT ;  /* 0x0000000d0e0e7248 */ /* 0x000fce0007fe0100 */
.L_x_835:
        /* <DEDUP_REMOVED lines=32> */
[----:B------:R-:W-:Y:S02]  /*ac50*/  ISETP.LT.OR P4, PT, R16, 0xa, P4 ;  /* 0x0000000a1000780c */ /* 0x000fe40002781670 */
[----:B------:R-:W-:Y:S02]  /*ac60*/  FMNMX.FTZ R0, R56, R13, !PT ;  /* 0x0000000d38007209 */ /* 0x000fe40007810000 */
[----:B------:R-:W-:Y:S02]  /*ac70*/  FSEL R30, R30, -INF , !P3 ;  /* 0xff8000001e1e7808 */ /* 0x000fe40005800000 */
[----:B------:R-:W-:Y:S02]  /*ac80*/  FMNMX.FTZ R13, R57, R0, !PT ;  /* 0x00000000390d7209 */ /* 0x000fe40007810000 */
[----:B------:R-:W-:-:S02]  /*ac90*/  ISETP.GT.AND P2, PT, R14, 0x11, P1 ;  /* 0x000000110e00780c */ /* 0x000fc40000f44270 */
[----:B------:R-:W-:Y:S02]  /*aca0*/  FMNMX.FTZ R0, R60, R13, !PT ;  /* 0x0000000d3c007209 */ /* 0x000fe40007810000 */
[----:B------:R-:W-:Y:S02]  /*acb0*/  FSEL R31, R31, -INF , !P4 ;  /* 0xff8000001f1f7808 */ /* 0x000fe40006000000 */
        /* <DEDUP_REMOVED lines=26> */
[----:B------:R-:W-:Y:S01]  /*ae60*/  FSEL R43, R43, -INF , !P2 ;  /* 0xff8000002b2b7808 */ /* 0x000fe20005000000 */
[----:B------:R-:W0:Y:S01]  /*ae70*/  SHFL.BFLY PT, R13, R10, 0x2, 0x1f ;  /* 0x0c401f000a0d7f89 */ /* 0x000e2200000e0000 */
[----:B------:R-:W-:-:S02]  /*ae80*/  ISETP.GT.AND P2, PT, R14, 0x30, P1 ;  /* 0x000000300e00780c */ /* 0x000fc40000f44270 */
[----:B------:R-:W-:Y:S02]  /*ae90*/  FSEL R46, R46, -INF , !P3 ;  /* 0xff8000002e2e7808 */ /* 0x000fe40005800000 */
[----:B------:R-:W-:Y:S02]  /*aea0*/  ISETP.LT.OR P4, PT, R16, 0x2a, P4 ;  /* 0x0000002a1000780c */ /* 0x000fe40002781670 */
[----:B------:R-:W-:Y:S02]  /*aeb0*/  ISETP.GT.AND P3, PT, R14, 0x31, P1 ;  /* 0x000000310e00780c */ /* 0x000fe40000f64270 */
[----:B------:R-:W-:Y:S02]  /*aec0*/  ISETP.LT.OR P2, PT, R16, 0x31, P2 ;  /* 0x000000311000780c */ /* 0x000fe40001741670 */
[----:B------:R-:W-:Y:S02]  /*aed0*/  FSEL R47, R47, -INF , !P4 ;  /* 0xff8000002f2f7808 */ /* 0x000fe40006000000 */
[----:B------:R-:W-:-:S02]  /*aee0*/  ISETP.GT.AND P5, PT, R14, 0x38, P1 ;  /* 0x000000380e00780c */ /* 0x000fc40000fa4270 */
[----:B------:R-:W-:Y:S02]  /*aef0*/  FSEL R50, R50, -INF , !P2 ;  /* 0xff80000032327808 */ /* 0x000fe40005000000 */
[----:B------:R-:W-:Y:S02]  /*af00*/  ISETP.LT.OR P3, PT, R16, 0x32, P3 ;  /* 0x000000321000780c */ /* 0x000fe40001f61670 */
[----:B------:R-:W-:Y:S02]  /*af10*/  ISETP.GT.AND P4, PT, R14, 0x39, P1 ;  /* 0x000000390e00780c */ /* 0x000fe40000f84270 */
[----:B------:R-:W-:Y:S02]  /*af20*/  ISETP.LT.OR P5, PT, R16, 0x39, P5 ;  /* 0x000000391000780c */ /* 0x000fe40002fa1670 */
[----:B------:R-:W-:Y:S02]  /*af30*/  FSEL R51, R51, -INF , !P3 ;  /* 0xff80000033337808 */ /* 0x000fe40005800000 */
[----:B0-----:R-:W-:-:S02]  /*af40*/  FMNMX.FTZ R13, R10, R13, !PT ;  /* 0x0000000d0a0d7209 */ /* 0x001fc40007810000 */
[----:B------:R-:W-:Y:S02]  /*af50*/  ISETP.GT.AND P2, PT, R14, 0x40, P1 ;  /* 0x000000400e00780c */ /* 0x000fe40000f44270 */
[----:B------:R-:W-:Y:S01]  /*af60*/  FSEL R54, R54, -INF , !P5 ;  /* 0xff80000036367808 */ /* 0x000fe20006800000 */
[----:B------:R-:W0:Y:S01]  /*af70*/  SHFL.BFLY PT, R0, R13, 0x1, 0x1f ;  /* 0x0c201f000d007f89 */ /* 0x000e2200000e0000 */
[----:B------:R-:W-:Y:S02]  /*af80*/  ISETP.LT.OR P4, PT, R16, 0x3a, P4 ;  /* 0x0000003a1000780c */ /* 0x000fe40002781670 */
[----:B------:R-:W-:Y:S02]  /*af90*/  ISETP.GT.AND P3, PT, R14, 0x41, P1 ;  /* 0x000000410e00780c */ /* 0x000fe40000f64270 */
[----:B------:R-:W-:Y:S02]  /*afa0*/  ISETP.LT.OR P2, PT, R16, 0x41, P2 ;  /* 0x000000411000780c */ /* 0x000fe40001741670 */
[----:B------:R-:W-:-:S02]  /*afb0*/  FSEL R55, R55, -INF , !P4 ;  /* 0xff80000037377808 */ /* 0x000fc40006000000 */
[----:B------:R-:W-:Y:S02]  /*afc0*/  ISETP.GT.AND P5, PT, R14, 0x48, P1 ;  /* 0x000000480e00780c */ /* 0x000fe40000fa4270 */
[----:B------:R-:W-:Y:S02]  /*afd0*/  FSEL R58, R58, -INF , !P2 ;  /* 0xff8000003a3a7808 */ /* 0x000fe40005000000 */
[----:B------:R-:W-:Y:S02]  /*afe0*/  ISETP.LT.OR P3, PT, R16, 0x42, P3 ;  /* 0x000000421000780c */ /* 0x000fe40001f61670 */
[----:B------:R-:W-:Y:S02]  /*aff0*/  ISETP.GT.AND P4, PT, R14, 0x49, P1 ;  /* 0x000000490e00780c */ /* 0x000fe40000f84270 */
[----:B------:R-:W-:Y:S02]  /*b000*/  ISETP.LT.OR P5, PT, R16, 0x49, P5 ;  /* 0x000000491000780c */ /* 0x000fe40002fa1670 */
[----:B------:R-:W-:-:S02]  /*b010*/  FSEL R59, R59, -INF , !P3 ;  /* 0xff8000003b3b7808 */ /* 0x000fc40005800000 */
[----:B------:R-:W-:Y:S02]  /*b020*/  ISETP.GT.AND P2, PT, R14, 0x50, P1 ;  /* 0x000000500e00780c */ /* 0x000fe40000f44270 */
[----:B------:R-:W-:Y:S02]  /*b030*/  FSEL R62, R62, -INF , !P5 ;  /* 0xff8000003e3e7808 */ /* 0x000fe40006800000 */
[----:B0-----:R-:W-:Y:S02]  /*b040*/  FMNMX.FTZ R0, R13, R0, !PT ;  /* 0x000000000d007209 */ /* 0x001fe40007810000 */
[----:B------:R-:W-:Y:S02]  /*b050*/  ISETP.LT.OR P4, PT, R16, 0x4a, P4 ;  /* 0x0000004a1000780c */ /* 0x000fe40002781670 */
[C---:B------:R-:W-:Y:S01]  /*b060*/  FSETP.NEU.FTZ.AND P6, PT, R0.reuse, -INF , PT ;  /* 0xff8000000000780b */ /* 0x040fe20003fdd000 */
[----:B------:R-:W-:-:S01]  /*b070*/  FFMA.FTZ R12, R0, R19, -8 ;  /* 0xc1000000000c7423 */ /* 0x000fc20000010013 */
[----:B------:R-:W-:-:S02]  /*b080*/  ISETP.GT.AND P3, PT, R14, 0x51, P1 ;  /* 0x000000510e00780c */ /* 0x000fc40000f64270 */
[----:B------:R-:W-:Y:S02]  /*b090*/  ISETP.LT.OR P2, PT, R16, 0x51, P2 ;  /* 0x000000511000780c */ /* 0x000fe40001741670 */
[----:B------:R-:W-:Y:S02]  /*b0a0*/  FSEL R10, R12, RZ, P6 ;  /* 0x000000ff0c0a7208 */ /* 0x000fe40003000000 */
[----:B------:R-:W-:Y:S02]  /*b0b0*/  FMNMX.FTZ R12, R26, R9, !PT ;  /* 0x000000091a0c7209 */ /* 0x000fe40007810000 */
        /* <DEDUP_REMOVED lines=9> */
[----:B------:R-:W-:-:S01]  /*b150*/  FFMA.FTZ R15, R28, UR42, -R10 ;  /* 0x0000002a1c0f7c23 */ /* 0x000fc2000801080a */
[----:B------:R-:W-:Y:S01]  /*b160*/  FMNMX.FTZ R23, R31, R12, !PT ;  /* 0x0000000c1f177209 */ /* 0x000fe20007810000 */
[----:B------:R-:W-:-:S01]  /*b170*/  FFMA.FTZ R28, R41, UR42, -R10 ;  /* 0x0000002a291c7c23 */ /* 0x000fc2000801080a */
[----:B------:R-:W-:Y:S01]  /*b180*/  FSEL R66, R66, -INF , !P2 ;  /* 0xff80000042427808 */ /* 0x000fe20005000000 */
[----:B------:R-:W-:-:S01]  /*b190*/  FFMA.FTZ R19, R32, UR42, -R10 ;  /* 0x0000002a20137c23 */ /* 0x000fc2000801080a */
[----:B------:R-:W-:Y:S01]  /*b1a0*/  FMNMX.FTZ R12, R34, R23, !PT ;  /* 0x00000017220c7209 */ /* 0x000fe20007810000 */
[----:B------:R-:W-:-:S01]  /*b1b0*/  FFMA.FTZ R32, R45, UR42, -R10 ;  /* 0x0000002a2d207c23 */ /* 0x000fc2000801080a */
[----:B------:R-:W-:Y:S01]  /*b1c0*/  ISETP.LT.OR P3, PT, R16, 0x52, P3 ;  /* 0x000000521000780c */ /* 0x000fe20001f61670 */
[----:B------:R-:W-:-:S01]  /*b1d0*/  FFMA.FTZ R21, R36, UR42, -R10 ;  /* 0x0000002a24157c23 */ /* 0x000fc2000801080a */
[----:B------:R-:W-:Y:S01]  /*b1e0*/  FMNMX.FTZ R23, R35, R12, !PT ;  /* 0x0000000c23177209 */ /* 0x000fe20007810000 */
[----:B------:R-:W-:-:S01]  /*b1f0*/  FFMA.FTZ R36, R49, UR42, -R10 ;  /* 0x0000002a31247c23 */ /* 0x000fc2000801080a */
[----:B------:R-:W-:Y:S01]  /*b200*/  ISETP.GT.AND P4, PT, R14, 0x59, P1 ;  /* 0x000000590e00780c */ /* 0x000fe20000f84270 */
[----:B------:R-:W-:-:S01]  /*b210*/  FFMA.FTZ R49, R69, UR42, -R10 ;  /* 0x0000002a45317c23 */ /* 0x000fc2000801080a */
[----:B------:R-:W-:Y:S01]  /*b220*/  FMNMX.FTZ R12, R38, R23, !PT ;  /* 0x00000017260c7209 */ /* 0x000fe20007810000 */
[----:B------:R-:W-:-:S01]  /*b230*/  FFMA.FTZ R23, R40, UR42, -R10 ;  /* 0x0000002a28177c23 */ /* 0x000fc2000801080a */
[----:B------:R-:W-:Y:S01]  /*b240*/  ISETP.LT.OR P5, PT, R16, 0x59, P5 ;  /* 0x000000591000780c */ /* 0x000fe20002fa1670 */
[----:B------:R-:W-:-:S01]  /*b250*/  FFMA.FTZ R40, R53, UR42, -R10 ;  /* 0x0000002a35287c23 */ /* 0x000fc2000801080a */
[----:B------:R-:W-:Y:S01]  /*b260*/  FMNMX.FTZ R25, R39, R12, !PT ;  /* 0x0000000c27197209 */ /* 0x000fe20007810000 */
[----:B------:R-:W-:-:S01]  /*b270*/  FFMA.FTZ R53, R73, UR42, -R10 ;  /* 0x0000002a49357c23 */ /* 0x000fc2000801080a */
[----:B------:R-:W-:Y:S01]  /*b280*/  FSEL R67, R67, -INF , !P3 ;  /* 0xff80000043437808 */ /* 0x000fe20005800000 */
[----:B------:R-:W-:Y:S01]  /*b290*/  IMAD.U32 R73, RZ, RZ, UR42 ;  /* 0x0000002aff497e24 */ /* 0x000fe2000f8e00ff */
[----:B------:R-:W-:Y:S01]  /*b2a0*/  FMNMX.FTZ R12, R42, R25, !PT ;  /* 0x000000192a0c7209 */ /* 0x000fe20007810000 */
[----:B------:R-:W-:-:S01]  /*b2b0*/  FFMA.FTZ R85, R85, UR42, -R10 ;  /* 0x0000002a55557c23 */ /* 0x000fc2000801080a */
[----:B------:R-:W-:Y:S01]  /*b2c0*/  ISETP.GT.AND P2, PT, R14, 0x60, P1 ;  /* 0x000000600e00780c */ /* 0x000fe20000f44270 */
[----:B------:R-:W-:Y:S01]  /*b2d0*/  MUFU.EX2 R18, R18 ;  /* 0x0000001200127308 */ /* 0x000fe20000000800 */
[----:B------:R-:W-:-:S02]  /*b2e0*/  FMNMX.FTZ R25, R43, R12, !PT ;  /* 0x0000000c2b197209 */ /* 0x000fc40007810000 */
[----:B------:R-:W-:Y:S02]  /*b2f0*/  FSEL R70, R70, -INF , !P5 ;  /* 0xff80000046467808 */ /* 0x000fe40006800000 */
[----:B------:R-:W-:Y:S01]  /*b300*/  FMNMX.FTZ R12, R46, R25, !PT ;  /* 0x000000192e0c7209 */ /* 0x000fe20007810000 */
[--C-:B------:R-:W-:Y:S01]  /*b310*/  FFMA.FTZ R25, R44, UR42, -R10.reuse ;  /* 0x0000002a2c197c23 */ /* 0x100fe2000801080a */
[----:B------:R-:W-:Y:S01]  /*b320*/  ISETP.LT.OR P4, PT, R16, 0x5a, P4 ;  /* 0x0000005a1000780c */ /* 0x000fe20002781670 */
[--C-:B------:R-:W-:Y:S01]  /*b330*/  FFMA.FTZ R44, R64, UR42, -R10.reuse ;  /* 0x0000002a402c7c23 */ /* 0x100fe2000801080a */
[----:B------:R-:W-:Y:S01]  /*b340*/  FMNMX.FTZ R29, R47, R12, !PT ;  /* 0x0000000c2f1d7209 */ /* 0x000fe20007810000 */
[----:B------:R-:W-:Y:S01]  /*b350*/  FFMA.FTZ R64, R84, UR42, -R10 ;  /* 0x0000002a54407c23 */ /* 0x000fe2000801080a */
[----:B------:R-:W-:Y:S01]  /*b360*/  ISETP.GT.AND P3, PT, R14, 0x61, P1 ;  /* 0x000000610e00780c */ /* 0x000fe20000f64270 */
[----:B------:R-:W-:Y:S01]  /*b370*/  MUFU.EX2 R13, R13 ;  /* 0x0000000d000d7308 */ /* 0x000fe20000000800 */
[----:B------:R-:W-:-:S02]  /*b380*/  FMNMX.FTZ R12, R50, R29, !PT ;  /* 0x0000001d320c7209 */ /* 0x000fc40007810000 */
[----:B------:R-:W-:Y:S02]  /*b390*/  ISETP.LT.OR P2, PT, R16, 0x61, P2 ;  /* 0x000000611000780c */ /* 0x000fe40001741670 */
[----:B------:R-:W-:Y:S02]  /*b3a0*/  FMNMX.FTZ R29, R51, R12, !PT ;  /* 0x0000000c331d7209 */ /* 0x000fe40007810000 */
[----:B------:R-:W-:Y:S01]  /*b3b0*/  FSEL R71, R71, -INF , !P4 ;  /* 0xff80000047477808 */ /* 0x000fe20006000000 */
[----:B------:R-:W-:Y:S01]  /*b3c0*/  MUFU.EX2 R15, R15 ;  /* 0x0000000f000f7308 */ /* 0x000fe20000000800 */
[----:B------:R-:W-:Y:S01]  /*b3d0*/  FMNMX.FTZ R12, R54, R29, !PT ;  /* 0x0000001d360c7209 */ /* 0x000fe20007810000 */
[--C-:B------:R-:W-:Y:S01]  /*b3e0*/  FFMA.FTZ R29, R48, UR42, -R10.reuse ;  /* 0x0000002a301d7c23 */ /* 0x100fe2000801080a */
[----:B------:R-:W-:Y:S01]  /*b3f0*/  ISETP.GT.AND P5, PT, R14, 0x68, P1 ;  /* 0x000000680e00780c */ /* 0x000fe20000fa4270 */
[----:B------:R-:W-:Y:S01]  /*b400*/  FFMA.FTZ R48, R68, UR42, -R10 ;  /* 0x0000002a44307c23 */ /* 0x000fe2000801080a */
[----:B------:R-:W-:-:S02]  /*b410*/  FMNMX.FTZ R33, R55, R12, !PT ;  /* 0x0000000c37217209 */ /* 0x000fc40007810000 */
[----:B------:R-:W-:Y:S01]  /*b420*/  FSEL R74, R74, -INF , !P2 ;  /* 0xff8000004a4a7808 */ /* 0x000fe20005000000 */
[----:B------:R-:W-:Y:S01]  /*b430*/  MUFU.EX2 R20, R20 ;  /* 0x0000001400147308 */ /* 0x000fe20000000800 */
[----:B------:R-:W-:Y:S02]  /*b440*/  FMNMX.FTZ R12, R58, R33, !PT ;  /* 0x000000213a0c7209 */ /* 0x000fe40007810000 */
[----:B------:R-:W-:Y:S02]  /*b450*/  ISETP.LT.OR P3, PT, R16, 0x62, P3 ;  /* 0x000000621000780c */ /* 0x000fe40001f61670 */
[----:B------:R-:W-:Y:S02]  /*b460*/  FMNMX.FTZ R33, R59, R12, !PT ;  /* 0x0000000c3b217209 */ /* 0x000fe40007810000 */
[----:B------:R-:W-:Y:S01]  /*b470*/  ISETP.GT.AND P4, PT, R14, 0x69, P1 ;  /* 0x000000690e00780c */ /* 0x000fe20000f84270 */
[----:B------:R-:W-:Y:S01]  /*b480*/  MUFU.EX2 R19, R19 ;  /* 0x0000001300137308 */ /* 0x000fe20000000800 */
[----:B------:R-:W-:Y:S01]  /*b490*/  FMNMX.FTZ R12, R62, R33, !PT ;  /* 0x000000213e0c7209 */ /* 0x000fe20007810000 */
[--C-:B------:R-:W-:Y:S01]  /*b4a0*/  FFMA.FTZ R33, R52, UR42, -R10.reuse ;  /* 0x0000002a34217c23 */ /* 0x100fe2000801080a */
[----:B------:R-:W-:Y:S01]  /*b4b0*/  ISETP.LT.OR P5, PT, R16, 0x69, P5 ;  /* 0x000000691000780c */ /* 0x000fe20002fa1670 */
[----:B------:R-:W-:Y:S01]  /*b4c0*/  FFMA.FTZ R52, R72, UR42, -R10 ;  /* 0x0000002a48347c23 */ /* 0x000fe2000801080a */
[----:B------:R-:W-:-:S02]  /*b4d0*/  FMNMX.FTZ R37, R63, R12, !PT ;  /* 0x0000000c3f257209 */ /* 0x000fc40007810000 */
[----:B------:R-:W-:Y:S01]  /*b4e0*/  FSEL R75, R75, -INF , !P3 ;  /* 0xff8000004b4b7808 */ /* 0x000fe20005800000 */
[----:B------:R-:W-:Y:S01]  /*b4f0*/  MUFU.EX2 R22, R22 ;  /* 0x0000001600167308 */ /* 0x000fe20000000800 */
[----:B------:R-:W-:Y:S02]  /*b500*/  FMNMX.FTZ R12, R66, R37, !PT ;  /* 0x00000025420c7209 */ /* 0x000fe40007810000 */
[----:B------:R-:W-:Y:S02]  /*b510*/  ISETP.GT.AND P2, PT, R14, 0x70, P1 ;  /* 0x000000700e00780c */ /* 0x000fe40000f44270 */
[----:B------:R-:W-:Y:S02]  /*b520*/  FMNMX.FTZ R37, R67, R12, !PT ;  /* 0x0000000c43257209 */ /* 0x000fe40007810000 */
[----:B------:R-:W-:Y:S01]  /*b530*/  FSEL R78, R78, -INF , !P5 ;  /* 0xff8000004e4e7808 */ /* 0x000fe20006800000 */
[----:B------:R-:W-:Y:S01]  /*b540*/  MUFU.EX2 R21, R21 ;  /* 0x0000001500157308 */ /* 0x000fe20000000800 */
[----:B------:R-:W-:Y:S01]  /*b550*/  FMNMX.FTZ R12, R70, R37, !PT ;  /* 0x00000025460c7209 */ /* 0x000fe20007810000 */
[--C-:B------:R-:W-:Y:S01]  /*b560*/  FFMA.FTZ R37, R56, UR42, -R10.reuse ;  /* 0x0000002a38257c23 */ /* 0x100fe2000801080a */
[----:B------:R-:W-:Y:S01]  /*b570*/  ISETP.LT.OR P4, PT, R16, 0x6a, P4 ;  /* 0x0000006a1000780c */ /* 0x000fe20002781670 */
[----:B------:R-:W-:Y:S01]  /*b580*/  FFMA.FTZ R56, R76, UR42, -R10 ;  /* 0x0000002a4c387c23 */ /* 0x000fe2000801080a */
[----:B------:R-:W-:-:S02]  /*b590*/  FMNMX.FTZ R41, R71, R12, !PT ;  /* 0x0000000c47297209 */ /* 0x000fc40007810000 */
[----:B------:R-:W-:Y:S01]  /*b5a0*/  ISETP.GT.AND P3, PT, R14, 0x71, P1 ;  /* 0x000000710e00780c */ /* 0x000fe20000f64270 */
[----:B------:R-:W-:Y:S01]  /*b5b0*/  MUFU.EX2 R24, R24 ;  /* 0x0000001800187308 */ /* 0x000fe20000000800 */
[----:B------:R-:W-:Y:S02]  /*b5c0*/  FMNMX.FTZ R12, R74, R41, !PT ;  /* 0x000000294a0c7209 */ /* 0x000fe40007810000 */
        /* <DEDUP_REMOVED lines=8> */
[----:B------:R-:W-:-:S02]  /*b650*/  ISETP.LT.OR P3, PT, R16, 0x72, P3 ;  /* 0x000000721000780c */ /* 0x000fc40001f61670 */
[----:B------:R-:W-:Y:S01]  /*b660*/  FSEL R82, R82, -INF , !P2 ;  /* 0xff80000052527808 */ /* 0x000fe20005000000 */
[----:B------:R-:W-:Y:S01]  /*b670*/  MUFU.EX2 R28, R28 ;  /* 0x0000001c001c7308 */ /* 0x000fe20000000800 */
[----:B------:R-:W-:Y:S02]  /*b680*/  FMNMX.FTZ R45, R79, R12, !PT ;  /* 0x0000000c4f2d7209 */ /* 0x000fe40007810000 */
[----:B------:R-:W-:Y:S01]  /*b690*/  ISETP.GT.AND P1, PT, R14, 0x79, P1 ;  /* 0x000000790e00780c */ /* 0x000fe20000f24270 */
[----:B------:R-:W-:-:S01]  /*b6a0*/  FFMA.FTZ R14, R57, UR42, -R10 ;  /* 0x0000002a390e7c23 */ /* 0x000fc2000801080a */
[----:B------:R-:W-:Y:S02]  /*b6b0*/  ISETP.LT.OR P5, PT, R16, 0x79, P5 ;  /* 0x000000791000780c */ /* 0x000fe40002fa1670 */
[----:B------:R-:W-:Y:S01]  /*b6c0*/  FSEL R83, R83, -INF , !P3 ;  /* 0xff80000053537808 */ /* 0x000fe20005800000 */
[----:B------:R-:W-:Y:S01]  /*b6d0*/  MUFU.EX2 R25, R25 ;  /* 0x0000001900197308 */ /* 0x000fe20000000800 */
[----:B------:R-:W-:-:S02]  /*b6e0*/  FMNMX.FTZ R12, R82, R45, !PT ;  /* 0x0000002d520c7209 */ /* 0x000fc40007810000 */
[----:B------:R-:W-:Y:S01]  /*b6f0*/  ISETP.LT.OR P1, PT, R16, 0x7a, P1 ;  /* 0x0000007a1000780c */ /* 0x000fe20000f21670 */
[----:B------:R-:W-:-:S01]  /*b700*/  FFMA.FTZ R16, R61, UR42, -R10 ;  /* 0x0000002a3d107c23 */ /* 0x000fc2000801080a */
[----:B------:R-:W-:Y:S01]  /*b710*/  FSEL R86, R86, -INF , !P5 ;  /* 0xff80000056567808 */ /* 0x000fe20006800000 */
[----:B------:R-:W-:-:S01]  /*b720*/  FFMA.FTZ R61, R81, UR42, -R10 ;  /* 0x0000002a513d7c23 */ /* 0x000fc2000801080a */
[----:B------:R-:W-:Y:S01]  /*b730*/  FMNMX.FTZ R45, R83, R12, !PT ;  /* 0x0000000c532d7209 */ /* 0x000fe20007810000 */
[----:B------:R-:W-:Y:S01]  /*b740*/  MUFU.EX2 R32, R32 ;  /* 0x0000002000207308 */ /* 0x000fe20000000800 */
[----:B------:R-:W-:Y:S02]  /*b750*/  FSEL R87, R87, -INF , !P1 ;  /* 0xff80000057577808 */ /* 0x000fe40004800000 */
[----:B------:R-:W-:Y:S01]  /*b760*/  FMNMX.FTZ R12, R86, R45, !PT ;  /* 0x0000002d560c7209 */ /* 0x000fe20007810000 */
[----:B------:R-:W-:-:S01]  /*b770*/  FFMA.FTZ R45, R65, UR42, -R10 ;  /* 0x0000002a412d7c23 */ /* 0x000fc2000801080a */
[----:B------:R-:W-:-:S02]  /*b780*/  FSEL R69, R0, RZ, P6 ;  /* 0x000000ff00457208 */ /* 0x000fc40003000000 */
[----:B------:R-:W-:Y:S01]  /*b790*/  FMNMX.FTZ R12, R87, R12, !PT ;  /* 0x0000000c570c7209 */ /* 0x000fe20007810000 */
[----:B------:R-:W-:Y:S02]  /*b7a0*/  MUFU.EX2 R29, R29 ;  /* 0x0000001d001d7308 */ /* 0x000fe40000000800 */
[----:B------:R-:W-:-:S02]  /*b7b0*/  FADD.FTZ R69, -R69, R4 ;  /* 0x0000000445457221 */ /* 0x000fc40000010100 */
[----:B------:R-:W0:Y:S02]  /*b7c0*/  SHFL.BFLY PT, R57, R12, 0x2, 0x1f ;  /* 0x0c401f000c397f89 */ /* 0x000e2400000e0000 */
[----:B------:R-:W-:Y:S02]  /*b7d0*/  FMUL.FTZ R69, R69, UR42 ;  /* 0x0000002a45457c20 */ /* 0x000fe40008410000 */
[----:B------:R-:W-:Y:S08]  /*b7e0*/  MUFU.EX2 R36, R36 ;  /* 0x0000002400247308 */ /* 0x000ff00000000800 */
[----:B------:R-:W1:Y:S08]  /*b7f0*/  MUFU.EX2 R69, R69 ;  /* 0x0000004500457308 */ /* 0x000e700000000800 */
[----:B------:R-:W-:Y:S01]  /*b800*/  MUFU.EX2 R33, R33 ;  /* 0x0000002100217308 */ /* 0x000fe20000000800 */
[----:B0-----:R-:W-:Y:S01]  /*b810*/  FMNMX.FTZ R65, R12, R57, !PT ;  /* 0x000000390c417209 */ /* 0x001fe20007810000 */
[----:B------:R-:W-:-:S06]  /*b820*/  FFMA.FTZ R57, R77, UR42, -R10 ;  /* 0x0000002a4d397c23 */ /* 0x000fcc000801080a */
[----:B------:R-:W-:Y:S01]  /*b830*/  MUFU.EX2 R40, R40 ;  /* 0x0000002800287308 */ /* 0x000fe20000000800 */
[----:B------:R-:W0:Y:S07]  /*b840*/  SHFL.BFLY PT, R12, R65, 0x1, 0x1f ;  /* 0x0c201f00410c7f89 */ /* 0x000e2e00000e0000 */
[----:B------:R-:W-:Y:S08]  /*b850*/  MUFU.EX2 R37, R37 ;  /* 0x0000002500257308 */ /* 0x000ff00000000800 */
[----:B------:R-:W-:Y:S08]  /*b860*/  MUFU.EX2 R14, R14 ;  /* 0x0000000e000e7308 */ /* 0x000ff00000000800 */
[----:B------:R-:W-:Y:S01]  /*b870*/  MUFU.EX2 R41, R41 ;  /* 0x0000002900297308 */ /* 0x000fe20000000800 */
[----:B0-----:R-:W-:-:S04]  /*b880*/  FMNMX.FTZ R12, R65, R12, !PT ;  /* 0x0000000c410c7209 */ /* 0x001fc80007810000 */
[C---:B------:R-:W-:Y:S01]  /*b890*/  FSETP.NEU.FTZ.AND P1, PT, R12.reuse, -INF , PT ;  /* 0xff8000000c00780b */ /* 0x040fe20003f3d000 */
[----:B------:R-:W-:-:S02]  /*b8a0*/  FFMA.FTZ R4, R12, R73, -8 ;  /* 0xc10000000c047423 */ /* 0x000fc40000010049 */
        /* <DEDUP_REMOVED lines=11> */
[----:B------:R-:W-:Y:S01]  /*b960*/  MUFU.EX2 R73, R73 ;  /* 0x0000004900497308 */ /* 0x000fe20000000800 */
[----:B------:R-:W-:-:S01]  /*b970*/  FFMA.FTZ R27, R31, UR42, -R4 ;  /* 0x0000002a1f1b7c23 */ /* 0x000fc20008010804 */
[----:B------:R-:W-:Y:S01]  /*b980*/  FFMA.FTZ R68, R54, UR42, -R4 ;  /* 0x0000002a36447c23 */ /* 0x000fe20008010804 */
[----:B------:R-:W-:-:S01]  /*b990*/  FADD.FTZ R50, -R50, R9 ;  /* 0x0000000932327221 */ /* 0x000fc20000010100 */
[--C-:B------:R-:W-:Y:S01]  /*b9a0*/  FFMA.FTZ R31, R35, UR42, -R4.reuse ;  /* 0x0000002a231f7c23 */ /* 0x100fe20008010804 */
[----:B------:R-:W-:-:S01]  /*b9b0*/  FFMA.FTZ R54, R55, UR42, -R4 ;  /* 0x0000002a37367c23 */ /* 0x000fc20008010804 */
[----:B------:R-:W-:Y:S01]  /*b9c0*/  FFMA.FTZ R55, R62, UR42, -R4 ;  /* 0x0000002a3e377c23 */ /* 0x000fe20008010804 */
[----:B------:R-:W-:Y:S01]  /*b9d0*/  FMUL.FTZ R50, R50, UR42 ;  /* 0x0000002a32327c20 */ /* 0x000fe20008410000 */
[----:B------:R-:W-:Y:S01]  /*b9e0*/  MUFU.EX2 R10, R10 ;  /* 0x0000000a000a7308 */ /* 0x000fe20000000800 */
[----:B-1----:R-:W-:-:S01]  /*b9f0*/  FFMA.FTZ R62, R69, R3, R18 ;  /* 0x00000003453e7223 */ /* 0x002fc20000010012 */
[--C-:B------:R-:W-:Y:S01]  /*ba00*/  FFMA.FTZ R35, R39, UR42, -R4.reuse ;  /* 0x0000002a27237c23 */ /* 0x100fe20008010804 */
[----:B------:R-:W-:-:S01]  /*ba10*/  FFMA.FTZ R39, R43, UR42, -R4 ;  /* 0x0000002a2b277c23 */ /* 0x000fc20008010804 */
[--C-:B------:R-:W-:Y:S01]  /*ba20*/  FFMA.FTZ R43, R47, UR42, -R4.reuse ;  /* 0x0000002a2f2b7c23 */ /* 0x100fe20008010804 */
[----:B------:R-:W-:-:S01]  /*ba30*/  FFMA.FTZ R47, R51, UR42, -R4 ;  /* 0x0000002a332f7c23 */ /* 0x000fc20008010804 */
[--C-:B------:R-:W-:Y:S01]  /*ba40*/  FFMA.FTZ R51, R58, UR42, -R4.reuse ;  /* 0x0000002a3a337c23 */ /* 0x100fe20008010804 */
[----:B------:R-:W-:-:S01]  /*ba50*/  FFMA.FTZ R58, R59, UR42, -R4 ;  /* 0x0000002a3b3a7c23 */ /* 0x000fc20008010804 */
[----:B------:R-:W0:Y:S01]  /*ba60*/  MUFU.EX2 R50, R50 ;  /* 0x0000003200327308 */ /* 0x000e220000000800 */
[----:B------:R-:W-:-:S07]  /*ba70*/  FFMA.FTZ R86, R86, UR42, -R4 ;  /* 0x0000002a56567c23 */ /* 0x000fce0008010804 */
[----:B------:R-:W1:Y:S08]  /*ba80*/  MUFU.EX2 R26, R26 ;  /* 0x0000001a001a7308 */ /* 0x000e700000000800 */
[----:B------:R-:W2:Y:S01]  /*ba90*/  MUFU.EX2 R27, R27 ;  /* 0x0000001b001b7308 */ /* 0x000ea20000000800 */
[----:B0-----:R-:W-:-:S01]  /*baa0*/  FFMA.FTZ R3, R50, R2, R73 ;  /* 0x0000000232037223 */ /* 0x001fc20000010049 */
[----:B------:R-:W-:Y:S01]  /*bab0*/  FADD.FTZ R2, R13, R62 ;  /* 0x0000003e0d027221 */ /* 0x000fe20000010000 */
[----:B------:R-:W-:-:S02]  /*bac0*/  FFMA.FTZ R62, R63, UR42, -R4 ;  /* 0x0000002a3f3e7c23 */ /* 0x000fc40008010804 */
[----:B------:R-:W-:Y:S01]  /*bad0*/  FADD.FTZ R3, R10, R3 ;  /* 0x000000030a037221 */ /* 0x000fe20000010000 */
[----:B------:R-:W-:-:S02]  /*bae0*/  FADD.FTZ R59, R15, R2 ;  /* 0x000000020f3b7221 */ /* 0x000fc40000010000 */
[----:B------:R-:W0:Y:S01]  /*baf0*/  MUFU.EX2 R30, R30 ;  /* 0x0000001e001e7308 */ /* 0x000e220000000800 */
[----:B-1----:R-:W-:-:S07]  /*bb00*/  FADD.FTZ R2, R26, R3 ;  /* 0x000000031a027221 */ /* 0x002fce0000010000 */
[----:B------:R-:W1:Y:S01]  /*bb10*/  MUFU.EX2 R31, R31 ;  /* 0x0000001f001f7308 */ /* 0x000e620000000800 */
[----:B--2---:R-:W-:-:S07]  /*bb20*/  FADD.FTZ R3, R27, R2 ;  /* 0x000000021b037221 */ /* 0x004fce0000010000 */
[----:B------:R-:W2:Y:S01]  /*bb30*/  MUFU.EX2 R34, R34 ;  /* 0x0000002200227308 */ /* 0x000ea20000000800 */
[----:B0-----:R-:W-:-:S07]  /*bb40*/  FADD.FTZ R2, R30, R3 ;  /* 0x000000031e027221 */ /* 0x001fce0000010000 */
[----:B------:R0:W-:Y:S01]  /*bb50*/  MUFU.EX2 R9, R68 ;  /* 0x0000004400097308 */ /* 0x0001e20000000800 */
[----:B-1----:R-:W-:-:S07]  /*bb60*/  FADD.FTZ R3, R31, R2 ;  /* 0x000000021f037221 */ /* 0x002fce0000010000 */
[----:B------:R-:W1:Y:S01]  /*bb70*/  MUFU.EX2 R35, R35 ;  /* 0x0000002300237308 */ /* 0x000e620000000800 */
[----:B0-----:R-:W-:-:S01]  /*bb80*/  FADD.FTZ R68, R20, R59 ;  /* 0x0000003b14447221 */ /* 0x001fc20000010000 */
[----:B--2---:R-:W-:Y:S01]  /*bb90*/  FADD.FTZ R2, R34, R3 ;  /* 0x0000000322027221 */ /* 0x004fe20000010000 */
[----:B------:R-:W-:-:S01]  /*bba0*/  FFMA.FTZ R59, R66, UR42, -R4 ;  /* 0x0000002a423b7c23 */ /* 0x000fc20008010804 */
[----:B------:R-:W-:Y:S01]  /*bbb0*/  FFMA.FTZ R66, R67, UR42, -R4 ;  /* 0x0000002a43427c23 */ /* 0x000fe20008010804 */
[----:B------:R-:W-:-:S03]  /*bbc0*/  FADD.FTZ R63, R19, R68 ;  /* 0x00000044133f7221 */ /* 0x000fc60000010000 */
[----:B------:R-:W0:Y:S01]  /*bbd0*/  MUFU.EX2 R38, R38 ;  /* 0x0000002600267308 */ /* 0x000e220000000800 */
[----:B------:R-:W-:-:S04]  /*bbe0*/  FADD.FTZ R68, R22, R63 ;  /* 0x0000003f16447221 */ /* 0x000fc80000010000 */
[----:B------:R-:W-:-:S03]  /*bbf0*/  FADD.FTZ R63, R21, R68 ;  /* 0x00000044153f7221 */ /* 0x000fc60000010000 */
[----:B------:R-:W2:Y:S01]  /*bc00*/  MUFU.EX2 R39, R39 ;  /* 0x0000002700277308 */ /* 0x000ea20000000800 */
[----:B------:R-:W-:-:S01]  /*bc10*/  FADD.FTZ R68, R24, R63 ;  /* 0x0000003f18447221 */ /* 0x000fc20000010000 */
[----:B-1----:R-:W-:Y:S01]  /*bc20*/  FADD.FTZ R3, R35, R2 ;  /* 0x0000000223037221 */ /* 0x002fe20000010000 */
[----:B------:R-:W-:-:S02]  /*bc30*/  FFMA.FTZ R63, R70, UR42, -R4 ;  /* 0x0000002a463f7c23 */ /* 0x000fc40008010804 */
[----:B------:R-:W-:Y:S01]  /*bc40*/  FADD.FTZ R67, R23, R68 ;  /* 0x0000004417437221 */ /* 0x000fe20000010000 */
[----:B------:R-:W-:-:S02]  /*bc50*/  FFMA.FTZ R68, R71, UR42, -R4 ;  /* 0x0000002a47447c23 */ /* 0x000fc40008010804 */
[----:B------:R-:W1:Y:S01]  /*bc60*/  MUFU.EX2 R42, R42 ;  /* 0x0000002a002a7308 */ /* 0x000e620000000800 */
[----:B0-----:R-:W-:-:S01]  /*bc70*/  FADD.FTZ R2, R38, R3 ;  /* 0x0000000326027221 */ /* 0x001fc20000010000 */
[----:B------:R-:W-:-:S04]  /*bc80*/  FADD.FTZ R70, R28, R67 ;  /* 0x000000431c467221 */ /* 0x000fc80000010000 */
[----:B------:R-:W-:Y:S02]  /*bc90*/  FADD.FTZ R67, R25, R70 ;  /* 0x0000004619437221 */ /* 0x000fe40000010000 */
[----:B------:R-:W0:Y:S01]  /*bca0*/  MUFU.EX2 R43, R43 ;  /* 0x0000002b002b7308 */ /* 0x000e220000000800 */
[----:B--2---:R-:W-:-:S01]  /*bcb0*/  FADD.FTZ R3, R39, R2 ;  /* 0x0000000227037221 */ /* 0x004fc20000010000 */
[----:B------:R-:W-:Y:S01]  /*bcc0*/  FADD.FTZ R70, R32, R67 ;  /* 0x0000004320467221 */ /* 0x000fe20000010000 */
[----:B------:R-:W-:-:S03]  /*bcd0*/  FFMA.FTZ R67, R74, UR42, -R4 ;  /* 0x0000002a4a437c23 */ /* 0x000fc60008010804 */
[----:B------:R-:W-:Y:S01]  /*bce0*/  FADD.FTZ R71, R29, R70 ;  /* 0x000000461d477221 */ /* 0x000fe20000010000 */
[----:B------:R-:W-:-:S01]  /*bcf0*/  FFMA.FTZ R70, R75, UR42, -R4 ;  /* 0x0000002a4b467c23 */ /* 0x000fc20008010804 */
[----:B------:R-:W2:Y:S01]  /*bd00*/  MUFU.EX2 R46, R46 ;  /* 0x0000002e002e7308 */ /* 0x000ea20000000800 */
[----:B-1----:R-:W-:-:S01]  /*bd10*/  FADD.FTZ R2, R42, R3 ;  /* 0x000000032a027221 */ /* 0x002fc20000010000 */
[----:B------:R-:W-:-:S06]  /*bd20*/  FADD.FTZ R72, R36, R71 ;  /* 0x0000004724487221 */ /* 0x000fcc0000010000 */
[----:B------:R-:W1:Y:S01]  /*bd30*/  MUFU.EX2 R47, R47 ;  /* 0x0000002f002f7308 */ /* 0x000e620000000800 */
[----:B0-----:R-:W-:-:S07]  /*bd40*/  FADD.FTZ R3, R43, R2 ;  /* 0x000000022b037221 */ /* 0x001fce0000010000 */
[----:B------:R-:W0:Y:S01]  /*bd50*/  MUFU.EX2 R54, R54 ;  /* 0x0000003600367308 */ /* 0x000e220000000800 */
[----:B--2---:R-:W-:-:S01]  /*bd60*/  FADD.FTZ R2, R46, R3 ;  /* 0x000000032e027221 */ /* 0x004fc20000010000 */
[----:B------:R-:W-:-:S06]  /*bd70*/  FADD.FTZ R3, R33, R72 ;  /* 0x0000004821037221 */ /* 0x000fcc0000010000 */
[----:B------:R-:W2:Y:S01]  /*bd80*/  MUFU.EX2 R51, R51 ;  /* 0x0000003300337308 */ /* 0x000ea20000000800 */
[----:B-1----:R-:W-:-:S04]  /*bd90*/  FADD.FTZ R2, R47, R2 ;  /* 0x000000022f027221 */ /* 0x002fc80000010000 */
[----:B------:R-:W-:Y:S01]  /*bda0*/  FADD.FTZ R71, R9, R2 ;  /* 0x0000000209477221 */ /* 0x000fe20000010000 */
[----:B------:R-:W-:-:S02]  /*bdb0*/  FADD.FTZ R2, R40, R3 ;  /* 0x0000000328027221 */ /* 0x000fc40000010000 */
[----:B------:R-:W1:Y:S01]  /*bdc0*/  MUFU.EX2 R58, R58 ;  /* 0x0000003a003a7308 */ /* 0x000e620000000800 */
[----:B0-----:R-:W-:-:S01]  /*bdd0*/  FADD.FTZ R72, R54, R71 ;  /* 0x0000004736487221 */ /* 0x001fc20000010000 */
[----:B------:R-:W-:Y:S01]  /*bde0*/  FADD.FTZ R3, R37, R2 ;  /* 0x0000000225037221 */ /* 0x000fe20000010000 */
[----:B------:R-:W-:-:S03]  /*bdf0*/  FFMA.FTZ R71, R78, UR42, -R4 ;  /* 0x0000002a4e477c23 */ /* 0x000fc60008010804 */
[----:B------:R-:W-:Y:S02]  /*be00*/  FADD.FTZ R2, R14, R3 ;  /* 0x000000030e027221 */ /* 0x000fe40000010000 */
[----:B------:R-:W0:Y:S01]  /*be10*/  MUFU.EX2 R55, R55 ;  /* 0x0000003700377308 */ /* 0x000e220000000800 */
[----:B--2---:R-:W-:-:S01]  /*be20*/  FADD.FTZ R75, R51, R72 ;  /* 0x00000048334b7221 */ /* 0x004fc20000010000 */
[----:B------:R-:W-:Y:S01]  /*be30*/  FADD.FTZ R3, R41, R2 ;  /* 0x0000000229037221 */ /* 0x000fe20000010000 */
[----:B------:R-:W-:-:S03]  /*be40*/  FFMA.FTZ R72, R79, UR42, -R4 ;  /* 0x0000002a4f487c23 */ /* 0x000fc60008010804 */
[----:B------:R-:W-:Y:S02]  /*be50*/  FADD.FTZ R3, R16, R3 ;  /* 0x0000000310037221 */ /* 0x000fe40000010000 */
[----:B------:R-:W2:Y:S01]  /*be60*/  MUFU.EX2 R62, R62 ;  /* 0x0000003e003e7308 */ /* 0x000ea20000000800 */
[----:B-1----:R-:W-:-:S07]  /*be70*/  FADD.FTZ R74, R58, R75 ;  /* 0x0000004b3a4a7221 */ /* 0x002fce0000010000 */
[----:B------:R-:W1:Y:S01]  /*be80*/  MUFU.EX2 R44, R44 ;  /* 0x0000002c002c7308 */ /* 0x000e620000000800 */
[----:B0-----:R-:W-:-:S01]  /*be90*/  FADD.FTZ R75, R55, R74 ;  /* 0x0000004a374b7221 */ /* 0x001fc20000010000 */
[----:B------:R-:W-:-:S06]  /*bea0*/  FFMA.FTZ R74, R82, UR42, -R4 ;  /* 0x0000002a524a7c23 */ /* 0x000fcc0008010804 */
[----:B------:R-:W0:Y:S01]  /*beb0*/  MUFU.EX2 R59, R59 ;  /* 0x0000003b003b7308 */ /* 0x000e220000000800 */
[----:B--2---:R-:W-:-:S01]  /*bec0*/  FADD.FTZ R2, R62, R75 ;  /* 0x0000004b3e027221 */ /* 0x004fc20000010000 */
[--C-:B------:R-:W-:Y:S01]  /*bed0*/  FFMA.FTZ R75, R83, UR42, -R4.reuse ;  /* 0x0000002a534b7c23 */ /* 0x100fe20008010804 */
[----:B------:R-:W-:-:S05]  /*bee0*/  FFMA.FTZ R4, R87, UR42, -R4 ;  /* 0x0000002a57047c23 */ /* 0x000fca0008010804 */
        /* <DEDUP_REMOVED lines=43> */
[----:B-1----:R-:W-:-:S01]  /*c1a0*/  FADD.FTZ R76, R79, R76 ;  /* 0x0000004c4f4c7221 */ /* 0x002fc20000010000 */
[----:B0-----:R-:W-:-:S03]  /*c1b0*/  FADD.FTZ R3, R65, R2 ;  /* 0x0000000241037221 */ /* 0x001fc60000010000 */
[----:B--2---:R-:W-:Y:S01]  /*c1c0*/  FADD.FTZ R2, R4, R76 ;  /* 0x0000004c04027221 */ /* 0x004fe20000010000 */
[----:B------:R-:W-:Y:S06]  /*c1d0*/  @!P0 BRA `(.L_x_839) ;  /* 0x0000000000048947 */ /* 0x000fec0003800000 */
[----:B------:R-:W-:Y:S01]  /*c1e0*/  BPT.TRAP 0x1 ;  /* 0x000000040000795c */ /* 0x000fe20000300000 */
.L_x_839:
        /* <DEDUP_REMOVED lines=34> */
[-C--:B------:R-:W-:Y:S01]  /*c410*/  FMUL.FTZ R112, R112, R69.reuse ;  /* 0x0000004570707220 */ /* 0x080fe20000410000 */
        /* <DEDUP_REMOVED lines=55> */
.L_x_821:
[----:B------:R-:W-:Y:S06]  /*c790*/  BAR.ARV 0x8, 0x200 ;  /* 0x0208000000007b1d */ /* 0x000fec0000002000 */
[----:B------:R-:W-:Y:S05]  /*c7a0*/  @!P0 BRA `(.L_x_841) ;  /* 0x0000000000048947 */ /* 0x000fea0003800000 */
[----:B------:R-:W-:Y:S01]  /*c7b0*/  BPT.TRAP 0x1 ;  /* 0x000000040000795c */ /* 0x000fe20000300000 */
.L_x_841:
[----:B------:R-:W-:Y:S01]  /*c7c0*/  ULEA UR18, UR7, UR45, 0x3 ;  /* 0x0000002d07127291 */ /* 0x000fe2000f8e183f */
[----:B------:R-:W-:-:S05]  /*c7d0*/  IMAD.U32 R4, RZ, RZ, UR4 ;  /* 0x00000004ff047e24 */ /* 0x000fca000f8e00ff */
[----:B------:R-:W-:-:S04]  /*c7e0*/  SHF.L.U32 R4, R4, 0x1f, RZ ;  /* 0x0000001f04047819 */ /* 0x000fc800000006ff */
[----:B------:R0:W1:Y:S01]  /*c7f0*/  SYNCS.PHASECHK.TRANS64.TRYWAIT P1, [UR18+0x17050], R4 ;  /* 0x01705004ff0075a7 */ /* 0x0000620008020152 */
[----:B------:R-:W-:Y:S05]  /*c800*/  @!P0 BRA `(.L_x_842) ;  /* 0x0000000000048947 */ /* 0x000fea0003800000 */
[----:B------:R-:W-:Y:S01]  /*c810*/  BPT.TRAP 0x1 ;  /* 0x000000040000795c */ /* 0x000fe20000300000 */
.L_x_842:
[----:B-1----:R-:W-:Y:S05]  /*c820*/  @P1 BRA `(.L_x_843) ;  /* 0x0000000000081947 */ /* 0x002fea0003800000 */
[----:B------:R-:W1:Y:S02]  /*c830*/  SYNCS.PHASECHK.TRANS64.TRYWAIT P1, [UR18+0x17050], R4 ;  /* 0x01705004ff0075a7 */ /* 0x000e640008020152 */
[----:B-1----:R-:W-:Y:S05]  /*c840*/  @!P1 BRA `(.L_x_844) ;  /* 0x0000006c00149947 */ /* 0x002fea0003800000 */
.L_x_843:
[----:B------:R-:W-:Y:S01]  /*c850*/  ULDC.64 UR12, c[0x0][0x9a0] ;  /* 0x00026800000c7ab9 */ /* 0x000fe20000000a00 */
[----:B------:R-:W-:Y:S01]  /*c860*/  UIADD3 UR45, UR45, 0x400, URZ ;  /* 0x000004002d2d7890 */ /* 0x000fe2000fffe03f */
[----:B------:R-:W-:Y:S01]  /*c870*/  WARPGROUP.ARRIVE ;  /* 0x00000000000079c5 */ /* 0x000fe20000000000 */
[----:B------:R-:W-:Y:S01]  /*c880*/  UISETP.NE.U32.AND UP0, UPT, UR12, URZ, UPT ;  /* 0x0000003f0c00728c */ /* 0x000fe2000bf05070 */
[----:B------:R-:W-:Y:S01]  /*c890*/  IMAD.MOV.U32 R6, RZ, RZ, 0x3f800000 ;  /* 0x3f800000ff067424 */ /* 0x000fe200078e00ff */
[----:B------:R-:W-:Y:S02]  /*c8a0*/  USHF.R.U32.HI UR45, URZ, 0x4, UR45 ;  /* 0x000000043f2d7899 */ /* 0x000fe4000801162d */
[----:B------:R-:W-:Y:S02]  /*c8b0*/  UISETP.NE.AND.EX UP0, UPT, UR13, URZ, UPT, UP0 ;  /* 0x0000003f0d00728c */ /* 0x000fe4000bf05300 */
[----:B------:R-:W-:Y:S01]  /*c8c0*/  ULOP3.LUT UR45, UR45, 0x3fff, URZ, 0xc0, !UPT ;  /* 0x00003fff2d2d7892 */ /* 0x000fe2000f8ec03f */
[----:B------:R-:W-:-:S03]  /*c8d0*/  UMOV UR15, 0x40000040 ;  /* 0x40000040000f7882 */ /* 0x000fc60000000000 */
[----:B------:R-:W-:Y:S01]  /*c8e0*/  ULOP3.LUT UR45, UR45, 0x10000, URZ, 0xfc, !UPT ;  /* 0x000100002d2d7892 */ /* 0x000fe2000f8efc3f */
[----:B------:R-:W-:-:S04]  /*c8f0*/  PLOP3.LUT P1, PT, PT, PT, UP0, 0x80, 0x0 ;  /* 0x000000000000781c */ /* 0x000fc80003f2f008 */
[----:B------:R-:W-:Y:S01]  /*c900*/  @UP0 ULDC.64 UR10, c[0x0][0x9c8] ;  /* 0x00027200000a0ab9 */ /* 0x000fe20000000a00 */
[----:B------:R-:W-:Y:S02]  /*c910*/  @UP0 USHF.R.S32.HI UR14, URZ, 0x1f, UR40 ;  /* 0x0000001f3f0e0899 */ /* 0x000fe40008011428 */
[----:B------:R-:W-:Y:S01]  /*c920*/  @UP0 UIMAD UR4, UR41, UR10, URZ ;  /* 0x0000000a290402a4 */ /* 0x000fe2000f8e023f */
[----:B------:R-:W-:Y:S01]  /*c930*/  @UP0 ULDC.64 UR16, c[0x0][0x9d0] ;  /* 0x0002740000100ab9 */ /* 0x000fe20000000a00 */
[----:B------:R-:W-:Y:S02]  /*c940*/  @UP0 UIMAD.WIDE.U32 UR8, UR39, UR10, URZ ;  /* 0x0000000a270802a5 */ /* 0x000fe4000f8e003f */
[----:B------:R-:W-:Y:S02]  /*c950*/  @UP0 UIMAD UR6, UR39, UR11, UR4 ;  /* 0x0000000b270602a4 */ /* 0x000fe4000f8e0204 */
[----:B------:R-:W-:Y:S02]  /*c960*/  UIMAD UR4, UR7, 0x300, UR45 ;  /* 0x00000300070478a4 */ /* 0x000fe4000f8e022d */
[----:B------:R-:W-:-:S02]  /*c970*/  @UP0 UIMAD UR10, UR14, UR16, URZ ;  /* 0x000000100e0a02a4 */ /* 0x000fc4000f8e023f */
[----:B------:R-:W-:Y:S02]  /*c980*/  @UP0 UIADD3 UR7, UR9, UR6, URZ ;  /* 0x0000000609070290 */ /* 0x000fe4000fffe03f */
[----:B------:R-:W-:Y:S01]  /*c990*/  @UP0 UIMAD UR10, UR40, UR17, UR10 ;  /* 0x00000011280a02a4 */ /* 0x000fe2000f8e020a */
[----:B------:R-:W-:Y:S01]  /*c9a0*/  UMOV UR14, UR4 ;  /* 0x00000004000e7c82 */ /* 0x000fe20008000000 */
[----:B------:R-:W-:Y:S01]  /*c9b0*/  @UP0 UMOV UR6, UR8 ;  /* 0x0000000800060c82 */ /* 0x000fe20008000000 */
        /* <DEDUP_REMOVED lines=59> */
.L_x_845:
        /* <DEDUP_REMOVED lines=52> */
.L_x_767:
[----:B------:R-:W-:Y:S05]  /*d0b0*/  @P0 BRA `(.L_x_846) ;  /* 0x0000001800ec0947 */ /* 0x000fea0003800000 */
[----:B------:R-:W0:Y:S01]  /*d0c0*/  S2R R9, SR_TID.X ;  /* 0x0000000000097919 */ /* 0x000e220000002100 */
[----:B------:R-:W-:Y:S01]  /*d0d0*/  ULDC.64 UR4, c[0x4][0x38] ;  /* 0x01000e0000047ab9 */ /* 0x000fe20000000a00 */
[----:B------:R-:W1:Y:S01]  /*d0e0*/  LDC R46, c[0x0][0xbe8] ;  /* 0x0002fa00ff2e7b82 */ /* 0x000e620000000800 */
[----:B------:R-:W-:Y:S01]  /*d0f0*/  ULDC.64 UR8, c[0x0][0xbd0] ;  /* 0x0002f40000087ab9 */ /* 0x000fe20000000a00 */
[----:B------:R-:W-:Y:S01]  /*d100*/  USHF.R.S32.HI UR7, URZ, 0x1f, UR40 ;  /* 0x0000001f3f077899 */ /* 0x000fe20008011428 */
[----:B------:R-:W-:-:S05]  /*d110*/  ULDC.64 UR10, c[0x0][0xb38] ;  /* 0x0002ce00000a7ab9 */ /* 0x000fca0000000a00 */
[----:B------:R-:W2:Y:S01]  /*d120*/  LDC R72, c[0x0][0xc50] ;  /* 0x00031400ff487b82 */ /* 0x000ea20000000800 */
[----:B0-----:R-:W-:-:S05]  /*d130*/  IMAD.SHL.U32 R7, R9, 0x4, RZ ;  /* 0x0000000409077824 */ /* 0x001fca00078e00ff */
[----:B------:R-:W-:Y:S02]  /*d140*/  LOP3.LUT R7, R7, 0xc, RZ, 0xc0, !PT ;  /* 0x0000000c07077812 */ /* 0x000fe400078ec0ff */
[----:B------:R-:W-:Y:S02]  /*d150*/  BAR.SYNC.DEFER_BLOCKING 0x1, 0x180 ;  /* 0x0046000000007b1d */ /* 0x000fe40000010000 */
[----:B------:R-:W-:-:S05]  /*d160*/  IADD3 R12, P0, R7, UR4, RZ ;  /* 0x00000004070c7c10 */ /* 0x000fca000ff1e0ff */
[----:B------:R-:W-:-:S05]  /*d170*/  IMAD.X R13, RZ, RZ, UR5, P0 ;  /* 0x00000005ff0d7e24 */ /* 0x000fca00080e06ff */
[----:B------:R0:W3:Y:S01]  /*d180*/  LDG.E.CONSTANT R12, desc[UR36][R12.64] ;  /* 0x000000240c0c7981 */ /* 0x0000e2000c1e9900 */
[----:B------:R-:W-:Y:S01]  /*d190*/  LOP3.LUT P0, R7, R9, 0x3, RZ, 0xc0, !PT ;  /* 0x0000000309077812 */ /* 0x000fe2000780c0ff */
[----:B------:R-:W-:Y:S01]  /*d1a0*/  UIMAD.WIDE.U32 UR4, UR40, UR8, URZ ;  /* 0x00000008280472a5 */ /* 0x000fe2000f8e003f */
[----:B-1----:R-:W-:Y:S01]  /*d1b0*/  ISETP.NE.AND P2, PT, R46, 0x1, PT ;  /* 0x000000012e00780c */ /* 0x002fe20003f45270 */
[----:B------:R-:W-:Y:S01]  /*d1c0*/  UIMAD UR6, UR7, UR8, URZ ;  /* 0x00000008070672a4 */ /* 0x000fe2000f8e023f */
[----:B------:R-:W-:Y:S01]  /*d1d0*/  ISETP.EQ.OR P0, PT, R7, 0x3, !P0 ;  /* 0x000000030700780c */ /* 0x000fe20004702670 */
[----:B------:R-:W-:Y:S01]  /*d1e0*/  UIMAD UR8, UR7, UR10, URZ ;  /* 0x0000000a070872a4 */ /* 0x000fe2000f8e023f */
[----:B------:R-:W-:Y:S01]  /*d1f0*/  BSSY B0, `(.L_x_847) ;  /* 0x0000145000007945 */ /* 0x000fe20003800000 */
[----:B------:R-:W-:Y:S01]  /*d200*/  IMAD.U32 R26, RZ, RZ, UR4 ;  /* 0x00000004ff1a7e24 */ /* 0x000fe2000f8e00ff */
[----:B------:R-:W-:Y:S01]  /*d210*/  SEL R73, R3, R0, P0 ;  /* 0x0000000003497207 */ /* 0x000fe20000000000 */
[----:B------:R-:W-:Y:S01]  /*d220*/  UIMAD UR9, UR40, UR9, UR6 ;  /* 0x00000009280972a4 */ /* 0x000fe2000f8e0206 */
[----:B------:R-:W-:Y:S01]  /*d230*/  SEL R3, R0, R3, P0 ;  /* 0x0000000300037207 */ /* 0x000fe20000000000 */
[----:B------:R-:W-:Y:S01]  /*d240*/  VIADD R0, R9, 0xffffff80 ;  /* 0xffffff8009007836 */ /* 0x000fe20000000000 */
[----:B------:R-:W-:Y:S01]  /*d250*/  SEL R55, R15, R6, P0 ;  /* 0x000000060f377207 */ /* 0x000fe20000000000 */
[----:B------:R-:W2:Y:S01]  /*d260*/  S2UR UR4, SR_CTAID.Y ;  /* 0x00000000000479c3 */ /* 0x000ea20000002600 */
[----:B------:R-:W-:Y:S01]  /*d270*/  SEL R15, R6, R15, P0 ;  /* 0x0000000f060f7207 */ /* 0x000fe20000000000 */
[----:B------:R-:W-:Y:S01]  /*d280*/  UIADD3 UR9, UR5, UR9, URZ ;  /* 0x0000000905097290 */ /* 0x000fe2000fffe03f */
[----:B------:R-:W-:Y:S01]  /*d290*/  SHF.R.S32.HI R23, RZ, 0x1f, R0 ;  /* 0x0000001fff177819 */ /* 0x000fe20000011400 */
[----:B------:R-:W-:Y:S01]  /*d2a0*/  UIMAD.WIDE.U32 UR6, UR40, UR10, URZ ;  /* 0x0000000a280672a5 */ /* 0x000fe2000f8e003f */
[----:B------:R-:W-:Y:S01]  /*d2b0*/  SEL R57, R5, R8, P0 ;  /* 0x0000000805397207 */ /* 0x000fe20000000000 */
[----:B------:R-:W-:Y:S01]  /*d2c0*/  UIMAD UR8, UR40, UR11, UR8 ;  /* 0x0000000b280872a4 */ /* 0x000fe2000f8e0208 */
[----:B------:R-:W-:Y:S01]  /*d2d0*/  LEA.HI R6, R23, R0, RZ, 0x7 ;  /* 0x0000000017067211 */ /* 0x000fe200078f38ff */
[----:B------:R-:W1:Y:S01]  /*d2e0*/  @P2 LDC R70, c[0x0][0xbec] ;  /* 0x0002fb00ff462b82 */ /* 0x000e620000000800 */
[----:B------:R-:W-:Y:S01]  /*d2f0*/  SEL R5, R8, R5, P0 ;  /* 0x0000000508057207 */ /* 0x000fe20000000000 */
[----:B------:R-:W-:Y:S01]  /*d300*/  UIADD3 UR8, UR7, UR8, URZ ;  /* 0x0000000807087290 */ /* 0x000fe2000fffe03f */
[----:B------:R-:W-:Y:S01]  /*d310*/  LOP3.LUT R7, R6, 0xffffff80, RZ, 0xc0, !PT ;  /* 0xffffff8006077812 */ /* 0x000fe200078ec0ff */
[----:B------:R-:W-:Y:S01]  /*d320*/  IMAD.U32 R35, RZ, RZ, UR7 ;  /* 0x00000007ff237e24 */ /* 0x000fe2000f8e00ff */
[----:B------:R-:W-:Y:S01]  /*d330*/  SEL R69, R47, R10, P0 ;  /* 0x0000000a2f457207 */ /* 0x000fe20000000000 */
[----:B------:R-:W-:Y:S01]  /*d340*/  IMAD.U32 R34, RZ, RZ, UR6 ;  /* 0x00000006ff227e24 */ /* 0x000fe2000f8e00ff */
[----:B------:R-:W-:Y:S01]  /*d350*/  LEA.HI R23, R23, R0, RZ, 0x2 ;  /* 0x0000000017177211 */ /* 0x000fe200078f10ff */
[----:B------:R-:W-:Y:S01]  /*d360*/  IMAD.IADD R40, R0, 0x1, -R7 ;  /* 0x0000000100287824 */ /* 0x000fe200078e0a07 */
[----:B------:R-:W-:Y:S01]  /*d370*/  SHF.R.S32.HI R8, RZ, 0x7, R6 ;  /* 0x00000007ff087819 */ /* 0x000fe20000011406 */
[----:B------:R-:W4:Y:S01]  /*d380*/  @P2 LDC R74, c[0x0][0xbec] ;  /* 0x0002fb00ff4a2b82 */ /* 0x000f220000000800 */
[----:B------:R-:W-:Y:S01]  /*d390*/  SEL R47, R10, R47, P0 ;  /* 0x0000002f0a2f7207 */ /* 0x000fe20000000000 */
[----:B------:R-:W-:Y:S01]  /*d3a0*/  IMAD.U32 R35, RZ, RZ, UR8 ;  /* 0x00000008ff237e24 */ /* 0x000fe2000f8e00ff */
[----:B------:R-:W-:Y:S01]  /*d3b0*/  SHF.R.S32.HI R25, RZ, 0x1f, R40 ;  /* 0x0000001fff197819 */ /* 0x000fe20000011428 */
[----:B------:R-:W-:Y:S01]  /*d3c0*/  IMAD.HI R6, R8, 0x55555556, RZ ;  /* 0x5555555608067827 */ /* 0x000fe200078e02ff */
[----:B------:R-:W-:Y:S01]  /*d3d0*/  SEL R67, R51, R16, P0 ;  /* 0x0000001033437207 */ /* 0x000fe20000000000 */
[----:B------:R-:W-:Y:S01]  /*d3e0*/  ULDC.64 UR6, c[0x0][0xb48] ;  /* 0x0002d20000067ab9 */ /* 0x000fe20000000a00 */
[----:B------:R-:W-:-:S02]  /*d3f0*/  LEA.HI R10, R25, R40, RZ, 0x2 ;  /* 0x00000028190a7211 */ /* 0x000fc400078f10ff */
[----:B------:R-:W-:Y:S02]  /*d400*/  LOP3.LUT R23, R23, 0xfffffffc, RZ, 0xc0, !PT ;  /* 0xfffffffc17177812 */ /* 0x000fe400078ec0ff */
[----:B------:R-:W-:Y:S02]  /*d410*/  SEL R51, R16, R51, P0 ;  /* 0x0000003310337207 */ /* 0x000fe40000000000 */
[--C-:B------:R-:W-:Y:S01]  /*d420*/  SHF.R.S32.HI R16, RZ, 0x2, R10.reuse ;  /* 0x00000002ff107819 */ /* 0x100fe2000001140a */
[----:B------:R-:W-:Y:S01]  /*d430*/  IMAD.IADD R20, R0, 0x1, -R23 ;  /* 0x0000000100147824 */ /* 0x000fe200078e0a17 */
[----:B------:R-:W-:Y:S02]  /*d440*/  SHF.R.S32.HI R27, RZ, 0x1f, R10 ;  /* 0x0000001fff1b7819 */ /* 0x000fe4000001140a */
[----:B------:R-:W-:Y:S02]  /*d450*/  LEA.HI R23, R6, R6, RZ, 0x1 ;  /* 0x0000000606177211 */ /* 0x000fe400078f08ff */
[----:B------:R-:W-:Y:S01]  /*d460*/  LEA.HI R27, R27, R16, RZ, 0x3 ;  /* 0x000000101b1b7211 */ /* 0x000fe200078f18ff */
[----:B------:R-:W5:Y:S01]  /*d470*/  S2R R6, SR_CTAID.X ;  /* 0x0000000000067919 */ /* 0x000f620000002500 */
[----:B------:R-:W-:-:S02]  /*d480*/  SEL R61, R135, R134, P0 ;  /* 0x00000086873d7207 */ /* 0x000fc40000000000 */
[----:B------:R-:W-:Y:S01]  /*d490*/  LOP3.LUT R33, R27, 0xfffffff8, RZ, 0xc0, !PT ;  /* 0xfffffff81b217812 */ /* 0x000fe200078ec0ff */
[----:B------:R-:W-:Y:S01]  /*d4a0*/  IMAD R27, R23, -0x3, R8 ;  /* 0xfffffffd171b7824 */ /* 0x000fe200078e0208 */
[----:B------:R-:W-:Y:S02]  /*d4b0*/  LEA.HI R8, R20, R20, RZ, 0x1 ;  /* 0x0000001414087211 */ /* 0x000fe400078f08ff */
[----:B------:R-:W-:Y:S01]  /*d4c0*/  SEL R31, R98, R99, P0 ;  /* 0x00000063621f7207 */ /* 0x000fe20000000000 */
[----:B------:R-:W-:Y:S01]  /*d4d0*/  IMAD.IADD R0, R16, 0x1, -R33 ;  /* 0x0000000110007824 */ /* 0x000fe200078e0a21 */
[----:B------:R-:W-:Y:S02]  /*d4e0*/  LOP3.LUT R33, R8, 0x1ffffffe, RZ, 0xc0, !PT ;  /* 0x1ffffffe08217812 */ /* 0x000fe400078ec0ff */
[----:B------:R-:W-:Y:S02]  /*d4f0*/  SEL R21, R110, R111, P0 ;  /* 0x0000006f6e157207 */ /* 0x000fe40000000000 */
[----:B------:R-:W-:Y:S01]  /*d500*/  SEL R19, R14, R93, P0 ;  /* 0x0000005d0e137207 */ /* 0x000fe20000000000 */
[----:B------:R-:W-:Y:S01]  /*d510*/  IMAD.IADD R45, R20, 0x1, -R33 ;  /* 0x00000001142d7824 */ /* 0x000fe200078e0a21 */
[----:B------:R-:W-:-:S02]  /*d520*/  SEL R33, R134, R135, P0 ;  /* 0x0000008786217207 */ /* 0x000fc40000000000 */
[----:B------:R-:W-:Y:S02]  /*d530*/  SEL R14, R93, R14, P0 ;  /* 0x0000000e5d0e7207 */ /* 0x000fe40000000000 */
[----:B------:R-:W-:Y:S02]  /*d540*/  LOP3.LUT R75, R10, 0x7ffffffc, RZ, 0xc0, !PT ;  /* 0x7ffffffc0a4b7812 */ /* 0x000fe400078ec0ff */
[----:B------:R-:W-:Y:S02]  /*d550*/  LEA.HI R25, R25, R40, RZ, 0x5 ;  /* 0x0000002819197211 */ /* 0x000fe400078f28ff */
[----:B------:R-:W-:Y:S02]  /*d560*/  SEL R59, R108, R109, P0 ;  /* 0x0000006d6c3b7207 */ /* 0x000fe40000000000 */
[----:B------:R-:W-:Y:S02]  /*d570*/  SEL R18, R109, R108, P0 ;  /* 0x0000006c6d127207 */ /* 0x000fe40000000000 */
[----:B------:R-:W-:-:S02]  /*d580*/  SHF.R.S32.HI R25, RZ, 0x5, R25 ;  /* 0x00000005ff197819 */ /* 0x000fc40000011419 */
[----:B------:R-:W-:Y:S02]  /*d590*/  SEL R43, R58, R117, P0 ;  /* 0x000000753a2b7207 */ /* 0x000fe40000000000 */
[----:B------:R-:W-:Y:S01]  /*d5a0*/  SEL R65, R104, R105, P0 ;  /* 0x0000006968417207 */ /* 0x000fe20000000000 */
[----:B------:R-:W-:Y:S01]  /*d5b0*/  IMAD R0, R25, 0x10, R0 ;  /* 0x0000001019007824 */ /* 0x000fe200078e0200 */
[----:B------:R-:W-:Y:S02]  /*d5c0*/  SEL R17, R113, R112, P0 ;  /* 0x0000007071117207 */ /* 0x000fe40000000000 */
[----:B------:R-:W-:Y:S01]  /*d5d0*/  SEL R58, R117, R58, P0 ;  /* 0x0000003a753a7207 */ /* 0x000fe20000000000 */
[----:B------:R-:W-:Y:S01]  /*d5e0*/  IMAD R0, R27, 0x40, R0 ;  /* 0x000000401b007824 */ /* 0x000fe200078e0200 */
[----:B------:R-:W-:Y:S01]  /*d5f0*/  SEL R49, R124, R125, P0 ;  /* 0x0000007d7c317207 */ /* 0x000fe20000000000 */
[----:B------:R-:W-:Y:S01]  /*d600*/  IMAD.U32 R27, RZ, RZ, UR5 ;  /* 0x00000005ff1b7e24 */ /* 0x000fe2000f8e00ff */
[----:B------:R-:W-:Y:S01]  /*d610*/  SEL R53, R132, R133, P0 ;  /* 0x0000008584357207 */ /* 0x000fe20000000000 */
[--C-:B------:R-:W-:Y:S01]  /*d620*/  IMAD R45, R45, 0x8, R0.reuse ;  /* 0x000000082d2d7824 */ /* 0x100fe200078e0200 */
[----:B------:R-:W-:Y:S01]  /*d630*/  SEL R29, R90, R91, P0 ;  /* 0x0000005b5a1d7207 */ /* 0x000fe20000000000 */
[----:B-----5:R-:W-:Y:S01]  /*d640*/  IMAD R54, R6, 0xc0, R0 ;  /* 0x000000c006367824 */ /* 0x020fe200078e0200 */
[----:B------:R-:W-:Y:S01]  /*d650*/  SEL R63, R94, R95, P0 ;  /* 0x0000005f5e3f7207 */ /* 0x000fe20000000000 */
[----:B------:R-:W-:Y:S01]  /*d660*/  IMAD R45, R6, 0xc0, R45 ;  /* 0x000000c0062d7824 */ /* 0x000fe200078e022d */
[----:B------:R-:W-:Y:S01]  /*d670*/  SEL R41, R102, R103, P0 ;  /* 0x0000006766297207 */ /* 0x000fe20000000000 */
[----:B------:R-:W-:Y:S01]  /*d680*/  IMAD.U32 R27, RZ, RZ, UR9 ;  /* 0x00000009ff1b7e24 */ /* 0x000fe2000f8e00ff */
[----:B------:R-:W-:Y:S01]  /*d690*/  SEL R11, R106, R107, P0 ;  /* 0x0000006b6a0b7207 */ /* 0x000fe20000000000 */
[----:B----4-:R-:W-:Y:S01]  /*d6a0*/  @P2 IMAD.HI.U32 R74, R45, R74, RZ ;  /* 0x0000004a2d4a2227 */ /* 0x010fe200078e00ff */
[----:B------:R-:W-:Y:S01]  /*d6b0*/  SEL R9, R114, R115, P0 ;  /* 0x0000007372097207 */ /* 0x000fe20000000000 */
[----:B------:R-:W-:Y:S01]  /*d6c0*/  ULDC.64 UR8, c[0x0][0xb28] ;  /* 0x0002ca0000087ab9 */ /* 0x000fe20000000a00 */
[----:B------:R-:W-:-:S02]  /*d6d0*/  SEL R39, R118, R119, P0 ;  /* 0x0000007776277207 */ /* 0x000fc40000000000 */
[----:B------:R-:W-:Y:S02]  /*d6e0*/  SEL R7, R122, R123, P0 ;  /* 0x0000007b7a077207 */ /* 0x000fe40000000000 */
[----:B------:R-:W-:Y:S02]  /*d6f0*/  SEL R37, R126, R127, P0 ;  /* 0x0000007f7e257207 */ /* 0x000fe40000000000 */
[----:B------:R-:W-:Y:S02]  /*d700*/  SEL R25, R130, R131, P0 ;  /* 0x0000008382197207 */ /* 0x000fe40000000000 */
[----:B------:R-:W-:Y:S02]  /*d710*/  SEL R23, R131, R130, P0 ;  /* 0x0000008283177207 */ /* 0x000fe40000000000 */
[----:B0-----:R-:W-:Y:S02]  /*d720*/  SEL R13, R105, R104, P0 ;  /* 0x00000068690d7207 */ /* 0x001fe40000000000 */
        /* <DEDUP_REMOVED lines=13> */
[C---:B------:R-:W-:Y:S01]  /*d800*/  LOP3.LUT P1, RZ, R40.reuse, 0x3, RZ, 0xc0, !PT ;  /* 0x0000000328ff7812 */ /* 0x040fe2000782c0ff */
[----:B------:R-:W-:Y:S01]  /*d810*/  IMAD.IADD R40, R40, 0x1, -R75 ;  /* 0x0000000128287824 */ /* 0x000fe200078e0a4b */
[----:B---3--:R-:W-:Y:S01]  /*d820*/  LOP3.LUT R44, R12, 0x2, RZ, 0x3c, !PT ;  /* 0x000000020c2c7812 */ /* 0x008fe200078e3cff */
[----:B------:R-:W-:Y:S04]  /*d830*/  SHFL.IDX PT, R60, R33, R12, 0x1c1f ;  /* 0x001c1f0c213c7589 */ /* 0x000fe800000e0000 */
[----:B------:R-:W0:Y:S04]  /*d840*/  SHFL.IDX PT, R61, R61, R44, 0x1c1f ;  /* 0x001c1f2c3d3d7589 */ /* 0x000e2800000e0000 */
[----:B------:R3:W-:Y:S04]  /*d850*/  SHFL.IDX PT, R24, R31, R12, 0x1c1f ;  /* 0x001c1f0c1f187589 */ /* 0x0007e800000e0000 */
[----:B------:R-:W-:Y:S04]  /*d860*/  SHFL.IDX PT, R10, R21, R12, 0x1c1f ;  /* 0x001c1f0c150a7589 */ /* 0x000fe800000e0000 */
[----:B------:R-:W-:Y:S01]  /*d870*/  SHFL.IDX PT, R20, R73, R12, 0x1c1f ;  /* 0x001c1f0c49147589 */ /* 0x000fe200000e0000 */
[----:B---3--:R-:W3:Y:S03]  /*d880*/  LDC.64 R30, c[0x0][0xbd8] ;  /* 0x0002f600ff1e7b82 */ /* 0x008ee60000000a00 */
[----:B------:R0:W-:Y:S04]  /*d890*/  SHFL.IDX PT, R21, R3, R44, 0x1c1f ;  /* 0x001c1f2c03157589 */ /* 0x0001e800000e0000 */
[----:B------:R-:W-:Y:S04]  /*d8a0*/  SHFL.IDX PT, R19, R19, R12, 0x1c1f ;  /* 0x001c1f0c13137589 */ /* 0x000fe800000e0000 */
[----:B------:R-:W-:Y:S01]  /*d8b0*/  SHFL.IDX PT, R14, R14, R44, 0x1c1f ;  /* 0x001c1f2c0e0e7589 */ /* 0x000fe200000e0000 */
[----:B0-----:R-:W-:-:S03]  /*d8c0*/  SEL R3, R61, R60, P0 ;  /* 0x0000003c3d037207 */ /* 0x001fc60000000000 */
[----:B------:R-:W-:Y:S04]  /*d8d0*/  SHFL.IDX PT, R57, R57, R12, 0x1c1f ;  /* 0x001c1f0c39397589 */ /* 0x000fe800000e0000 */
[----:B------:R0:W4:Y:S04]  /*d8e0*/  SHFL.IDX PT, R62, R5, R44, 0x1c1f ;  /* 0x001c1f2c053e7589 */ /* 0x00012800000e0000 */
[----:B------:R-:W-:Y:S04]  /*d8f0*/  SHFL.IDX PT, R59, R59, R12, 0x1c1f ;  /* 0x001c1f0c3b3b7589 */ /* 0x000fe800000e0000 */
[----:B------:R4:W-:Y:S01]  /*d900*/  SHFL.IDX PT, R66, R18, R44, 0x1c1f ;  /* 0x001c1f2c12427589 */ /* 0x0009e200000e0000 */
[----:B0-----:R-:W-:-:S03]  /*d910*/  SEL R5, R60, R61, P0 ;  /* 0x0000003d3c057207 */ /* 0x001fc60000000000 */
[----:B------:R-:W-:Y:S01]  /*d920*/  SHFL.IDX PT, R55, R55, R12, 0x1c1f ;  /* 0x001c1f0c37377589 */ /* 0x000fe200000e0000 */
[----:B------:R-:W0:Y:S03]  /*d930*/  LDC.64 R60, c[0x0][0xb40] ;  /* 0x0002d000ff3c7b82 */ /* 0x000e260000000a00 */
[----:B------:R-:W5:Y:S04]  /*d940*/  SHFL.IDX PT, R64, R15, R44, 0x1c1f ;  /* 0x001c1f2c0f407589 */ /* 0x000f6800000e0000 */
[----:B------:R2:W-:Y:S04]  /*d950*/  SHFL.IDX PT, R48, R69, R12, 0x1c1f ;  /* 0x001c1f0c45307589 */ /* 0x0005e800000e0000 */
[----:B------:R-:W-:Y:S01]  /*d960*/  SHFL.IDX PT, R52, R67, R12, 0x1c1f ;  /* 0x001c1f0c43347589 */ /* 0x000fe200000e0000 */
[----:B----4-:R-:W-:-:S03]  /*d970*/  SEL R18, R57, R62, P0 ;  /* 0x0000003e39127207 */ /* 0x010fc60000000000 */
[----:B------:R-:W-:Y:S01]  /*d980*/  SHFL.IDX PT, R16, R41, R12, 0x1c1f ;  /* 0x001c1f0c29107589 */ /* 0x000fe200000e0000 */
[----:B--2---:R-:W2:Y:S03]  /*d990*/  @P2 LDC R69, c[0x0][0xbf0] ;  /* 0x0002fc00ff452b82 */ /* 0x004ea60000000800 */
[----:B------:R-:W-:Y:S04]  /*d9a0*/  SHFL.IDX PT, R8, R39, R12, 0x1c1f ;  /* 0x001c1f0c27087589 */ /* 0x000fe800000e0000 */
[----:B------:R-:W-:Y:S01]  /*d9b0*/  SHFL.IDX PT, R0, R37, R12, 0x1c1f ;  /* 0x001c1f0c25007589 */ /* 0x000fe200000e0000 */
[----:B0-----:R-:W-:-:S03]  /*d9c0*/  IMAD.WIDE.U32 R34, R60, UR39, R34 ;  /* 0x000000273c227c25 */ /* 0x001fc6000f8e0022 */
[----:B------:R-:W-:Y:S01]  /*d9d0*/  SHFL.IDX PT, R6, R25, R12, 0x1c1f ;  /* 0x001c1f0c19067589 */ /* 0x000fe200000e0000 */
[----:B-----5:R-:W-:-:S03]  /*d9e0*/  SEL R15, R64, R55, P0 ;  /* 0x00000037400f7207 */ /* 0x020fc60000000000 */
[----:B------:R-:W-:Y:S04]  /*d9f0*/  SHFL.IDX PT, R67, R17, R44, 0x1c1f ;  /* 0x001c1f2c11437589 */ /* 0x000fe800000e0000 */
        /* <DEDUP_REMOVED lines=10> */
[----:B------:R4:W-:Y:S04]  /*daa0*/  SHFL.IDX PT, R7, R7, R12, 0x1c1f ;  /* 0x001c1f0c07077589 */ /* 0x0009e800000e0000 */
[----:B------:R5:W1:Y:S04]  /*dab0*/  SHFL.IDX PT, R68, R13, R44, 0x1c1f ;  /* 0x001c1f2c0d447589 */ /* 0x000a6800000e0000 */
[----:B------:R-:W-:Y:S01]  /*dac0*/  SHFL.IDX PT, R58, R58, R44, 0x1c1f ;  /* 0x001c1f2c3a3a7589 */ /* 0x000fe200000e0000 */
[----:B----4-:R-:W-:-:S03]  /*dad0*/  SEL R12, R20, R21, P0 ;  /* 0x00000015140c7207 */ /* 0x010fc60000000000 */
[----:B------:R-:W-:Y:S01]  /*dae0*/  SHFL.IDX PT, R50, R125, R44, 0x1c1f ;  /* 0x001c1f2c7d327589 */ /* 0x000fe200000e0000 */
[----:B------:R-:W-:Y:S02]  /*daf0*/  SEL R20, R21, R20, P0 ;  /* 0x0000001415147207 */ /* 0x000fe40000000000 */
[----:B-----5:R-:W-:Y:S01]  /*db00*/  SEL R13, R19, R14, P0 ;  /* 0x0000000e130d7207 */ /* 0x020fe20000000000 */
[----:B------:R-:W4:Y:S01]  /*db10*/  SHFL.IDX PT, R47, R47, R44, 0x1c1f ;  /* 0x001c1f2c2f2f7589 */ /* 0x000f2200000e0000 */
[----:B------:R-:W-:Y:S02]  /*db20*/  SEL R21, R14, R19, P0 ;  /* 0x000000130e157207 */ /* 0x000fe40000000000 */
[----:B------:R-:W-:Y:S01]  /*db30*/  SEL R14, R62, R57, P0 ;  /* 0x000000393e0e7207 */ /* 0x000fe20000000000 */
[----:B------:R-:W-:Y:S01]  /*db40*/  SHFL.IDX PT, R56, R133, R44, 0x1c1f ;  /* 0x001c1f2c85387589 */ /* 0x000fe200000e0000 */
[----:B---3--:R-:W-:Y:S01]  /*db50*/  IMAD.WIDE.U32 R62, R30, UR39, R26 ;  /* 0x000000271e3e7c25 */ /* 0x008fe2000f8e001a */
[----:B------:R-:W-:-:S02]  /*db60*/  SEL R27, R59, R66, P0 ;  /* 0x000000423b1b7207 */ /* 0x000fc40000000000 */
[----:B------:R-:W3:Y:S01]  /*db70*/  SHFL.IDX PT, R51, R51, R44, 0x1c1f ;  /* 0x001c1f2c33337589 */ /* 0x000ee200000e0000 */
[----:B------:R-:W-:Y:S01]  /*db80*/  IMAD R57, RZ, RZ, -UR40 ;  /* 0x80000028ff397e24 */ /* 0x000fe2000f8e02ff */
[----:B------:R-:W-:Y:S01]  /*db90*/  SEL R19, R55, R64, P0 ;  /* 0x0000004037137207 */ /* 0x000fe20000000000 */
[----:B------:R-:W-:Y:S01]  /*dba0*/  IMAD R64, R60, UR41, RZ ;  /* 0x000000293c407c24 */ /* 0x000fe2000f8e02ff */
[----:B------:R-:W-:Y:S01]  /*dbb0*/  SHFL.IDX PT, R41, R95, R44, 0x1c1f ;  /* 0x001c1f2c5f297589 */ /* 0x000fe200000e0000 */
[----:B------:R-:W-:Y:S01]  /*dbc0*/  IMAD.MOV.U32 R55, RZ, RZ, R45 ;  /* 0x000000ffff377224 */ /* 0x000fe200078e002d */
[----:B-1----:R-:W-:Y:S01]  /*dbd0*/  SEL R26, R65, R68, P0 ;  /* 0x00000044411a7207 */ /* 0x002fe20000000000 */
[----:B------:R-:W-:Y:S01]  /*dbe0*/  IMAD R61, R61, UR39, R64 ;  /* 0x000000273d3d7c24 */ /* 0x000fe2000f8e0240 */
[----:B------:R-:W-:Y:S01]  /*dbf0*/  SHFL.IDX PT, R38, R91, R44, 0x1c1f ;  /* 0x001c1f2c5b267589 */ /* 0x000fe200000e0000 */
[----:B------:R-:W-:Y:S02]  /*dc00*/  IMAD.MOV.U32 R60, RZ, RZ, R34 ;  /* 0x000000ffff3c7224 */ /* 0x000fe400078e0022 */
[----:B------:R-:W-:Y:S01]  /*dc10*/  IMAD.IADD R61, R35, 0x1, R61 ;  /* 0x00000001233d7824 */ /* 0x000fe200078e023d */
        /* <DEDUP_REMOVED lines=8> */
[----:B------:R1:W-:Y:S02]  /*dca0*/  SHFL.IDX PT, R23, R23, R44, 0x1c1f ;  /* 0x001c1f2c17177589 */ /* 0x0003e400000e0000 */
[----:B-1----:R-:W-:Y:S01]  /*dcb0*/  IMAD R44, R30, UR41, RZ ;  /* 0x000000291e2c7c24 */ /* 0x002fe2000f8e02ff */
[----:B------:R-:W-:-:S03]  /*dcc0*/  SEL R30, R68, R65, P0 ;  /* 0x00000041441e7207 */ /* 0x000fc60000000000 */
[----:B------:R-:W-:Y:S02]  /*dcd0*/  IMAD R31, R31, UR39, R44 ;  /* 0x000000271f1f7c24 */ /* 0x000fe4000f8e022c */
[----:B------:R-:W-:-:S04]  /*dce0*/  @P2 IMAD.HI.U32 R44, R45, R70, RZ ;  /* 0x000000462d2c2227 */ /* 0x000fc800078e00ff */
[----:B------:R-:W-:Y:S01]  /*dcf0*/  IMAD.IADD R63, R63, 0x1, R31 ;  /* 0x000000013f3f7824 */ /* 0x000fe200078e021f */
[----:B------:R-:W-:Y:S01]  /*dd00*/  SEL R31, R66, R59, P0 ;  /* 0x0000003b421f7207 */ /* 0x000fe20000000000 */
[----:B------:R-:W-:Y:S01]  /*dd10*/  IMAD R59, R72, R57, UR4 ;  /* 0x00000004483b7e24 */ /* 0x000fe2000f8e0239 */
[----:B--2---:R-:W-:Y:S01]  /*dd20*/  @P2 SHF.R.U32.HI R55, RZ, R69, R44 ;  /* 0x00000045ff372219 */ /* 0x004fe2000001162c */
[----:B------:R-:W-:Y:S01]  /*dd30*/  ULDC.64 UR4, c[0x0][0xbe0] ;  /* 0x0002f80000047ab9 */ /* 0x000fe20000000a00 */
[----:B------:R-:W-:Y:S01]  /*dd40*/  IMAD.MOV.U32 R57, RZ, RZ, R45 ;  /* 0x000000ffff397224 */ /* 0x000fe200078e002d */
[----:B0-----:R-:W-:Y:S01]  /*dd50*/  @P2 SHF.R.U32.HI R57, RZ, R71, R74 ;  /* 0x00000047ff392219 */ /* 0x001fe2000001164a */
[----:B------:R-:W-:Y:S01]  /*dd60*/  IMAD.WIDE.U32 R60, R59, UR6, R60 ;  /* 0x000000063b3c7c25 */ /* 0x000fe2000f8e003c */
[----:B------:R-:W-:-:S05]  /*dd70*/  SHF.R.S32.HI R44, RZ, 0x1f, R59 ;  /* 0x0000001fff2c7819 */ /* 0x000fca000001143b */
[C---:B------:R-:W-:Y:S02]  /*dd80*/  IMAD R35, R44.reuse, UR4, RZ ;  /* 0x000000042c237c24 */ /* 0x040fe4000f8e02ff */
[----:B------:R-:W-:Y:S02]  /*dd90*/  IMAD R44, R44, UR6, RZ ;  /* 0x000000062c2c7c24 */ /* 0x000fe4000f8e02ff */
[C---:B------:R-:W-:Y:S02]  /*dda0*/  IMAD R64, R59.reuse, UR5, R35 ;  /* 0x000000053b407c24 */ /* 0x040fe4000f8e0223 */
[----:B------:R-:W-:Y:S01]  /*ddb0*/  IMAD.WIDE.U32 R34, R59, UR4, R62 ;  /* 0x000000043b227c25 */ /* 0x000fe2000f8e003e */
[----:B------:R-:W-:-:S03]  /*ddc0*/  ULDC.64 UR4, c[0x0][0xb30] ;  /* 0x0002cc0000047ab9 */ /* 0x000fc60000000a00 */
[----:B------:R-:W-:Y:S01]  /*ddd0*/  IMAD R63, R59, UR7, R44 ;  /* 0x000000073b3f7c24 */ /* 0x000fe2000f8e022c */
[----:B------:R-:W-:Y:S01]  /*dde0*/  SHF.R.S32.HI R59, RZ, 0x1f, R55 ;  /* 0x0000001fff3b7819 */ /* 0x000fe20000011437 */
[----:B------:R-:W-:Y:S01]  /*ddf0*/  IMAD.MOV R62, RZ, RZ, -R57 ;  /* 0x000000ffff3e7224 */ /* 0x000fe200078e0a39 */
[----:B------:R-:W-:Y:S01]  /*de00*/  IADD3 R34, P2, R55, R34, RZ ;  /* 0x0000002237227210 */ /* 0x000fe20007f5e0ff */
[----:B------:R-:W-:Y:S01]  /*de10*/  IMAD.MOV R55, RZ, RZ, -R55 ;  /* 0x000000ffff377224 */ /* 0x000fe200078e0a37 */
[----:B------:R-:W-:Y:S01]  /*de20*/  SHF.R.S32.HI R44, RZ, 0x1f, R57 ;  /* 0x0000001fff2c7819 */ /* 0x000fe20000011439 */
[----:B------:R-:W-:Y:S01]  /*de30*/  IMAD.IADD R61, R61, 0x1, R63 ;  /* 0x000000013d3d7824 */ /* 0x000fe200078e023f */
[----:B------:R-:W-:Y:S01]  /*de40*/  IADD3.X R35, R59, R35, R64, P2, !PT ;  /* 0x000000233b237210 */ /* 0x000fe200017fe440 */
[----:B------:R-:W-:Y:S01]  /*de50*/  IMAD R55, R46, R55, R45 ;  /* 0x000000372e377224 */ /* 0x000fe200078e022d */
[----:B------:R-:W-:Y:S01]  /*de60*/  ULDC.64 UR6, c[0x0][0xbc8] ;  /* 0x0002f20000067ab9 */ /* 0x000fe20000000a00 */
[----:B------:R-:W-:-:S02]  /*de70*/  IMAD R44, R44, UR4, RZ ;  /* 0x000000042c2c7c24 */ /* 0x000fc4000f8e02ff */
[----:B------:R-:W-:Y:S02]  /*de80*/  IMAD R59, R46, R62, R45 ;  /* 0x0000003e2e3b7224 */ /* 0x000fe400078e022d */
[C---:B------:R-:W-:Y:S01]  /*de90*/  IMAD R63, R57.reuse, UR5, R44 ;  /* 0x00000005393f7c24 */ /* 0x040fe2000f8e022c */
[----:B------:R-:W-:Y:S01]  /*dea0*/  SHF.R.S32.HI R44, RZ, 0x1f, R55 ;  /* 0x0000001fff2c7819 */ /* 0x000fe20000011437 */
[----:B------:R-:W-:Y:S01]  /*deb0*/  IMAD.WIDE.U32 R60, R57, UR4, R60 ;  /* 0x00000004393c7c25 */ /* 0x000fe2000f8e003c */
[----:B------:R-:W-:Y:S01]  /*dec0*/  SHF.R.S32.HI R45, RZ, 0x1f, R59 ;  /* 0x0000001fff2d7819 */ /* 0x000fe2000001143b */
[----:B------:R-:W0:Y:S01]  /*ded0*/  S2UR UR5, SR_CgaCtaId ;  /* 0x00000000000579c3 */ /* 0x000e220000008800 */
[----:B------:R-:W-:Y:S01]  /*dee0*/  UMOV UR4, 0x400 ;  /* 0x0000040000047882 */ /* 0x000fe20000000000 */
[----:B------:R-:W-:Y:S02]  /*def0*/  IMAD R44, R44, UR6, RZ ;  /* 0x000000062c2c7c24 */ /* 0x000fe4000f8e02ff */
[----:B------:R-:W-:-:S02]  /*df00*/  IMAD R62, R45, UR8, RZ ;  /* 0x000000082d3e7c24 */ /* 0x000fc4000f8e02ff */
[----:B------:R-:W-:Y:S02]  /*df10*/  IMAD R57, R55, UR7, R44 ;  /* 0x0000000737397c24 */ /* 0x000fe4000f8e022c */
[----:B------:R-:W-:Y:S02]  /*df20*/  IMAD.IADD R61, R61, 0x1, R63 ;  /* 0x000000013d3d7824 */ /* 0x000fe400078e023f */
[----:B------:R-:W-:Y:S01]  /*df30*/  IMAD.WIDE.U32 R44, R55, UR6, R34 ;  /* 0x00000006372c7c25 */ /* 0x000fe2000f8e0022 */
[----:B------:R-:W-:Y:S01]  /*df40*/  ULDC.64 UR6, c[0x0][0xba8] ;  /* 0x0002ea0000067ab9 */ /* 0x000fe20000000a00 */
[----:B------:R-:W-:Y:S02]  /*df50*/  SEL R34, R42, R67, P0 ;  /* 0x000000432a227207 */ /* 0x000fe40000000000 */
[C---:B------:R-:W-:Y:S01]  /*df60*/  IMAD R35, R59.reuse, UR9, R62 ;  /* 0x000000093b237c24 */ /* 0x040fe2000f8e023e */
[----:B------:R-:W-:Y:S01]  /*df70*/  LEA R55, P2, R44, UR6, 0x2 ;  /* 0x000000062c377c11 */ /* 0x000fe2000f8410ff */
[----:B------:R-:W-:Y:S01]  /*df80*/  IMAD.WIDE.U32 R60, R59, UR8, R60 ;  /* 0x000000083b3c7c25 */ /* 0x000fe2000f8e003c */
[----:B------:R-:W-:Y:S01]  /*df90*/  ULDC.64 UR8, c[0x0][0xb00] ;  /* 0x0002c00000087ab9 */ /* 0x000fe20000000a00 */
[----:B------:R-:W-:Y:S01]  /*dfa0*/  ULDC UR6, c[0x0][0xa88] ;  /* 0x0002a20000067ab9 */ /* 0x000fe20000000800 */
[----:B------:R-:W-:Y:S01]  /*dfb0*/  SEL R42, R67, R42, P0 ;  /* 0x0000002a432a7207 */ /* 0x000fe20000000000 */
[----:B------:R-:W-:Y:S01]  /*dfc0*/  IMAD.IADD R45, R45, 0x1, R57 ;  /* 0x000000012d2d7824 */ /* 0x000fe200078e0239 */
[----:B------:R-:W-:Y:S01]  /*dfd0*/  LEA R68, P3, R60, UR8, 0x2 ;  /* 0x000000083c447c11 */ /* 0x000fe2000f8610ff */
[----:B------:R-:W-:Y:S01]  /*dfe0*/  IMAD.IADD R35, R61, 0x1, R35 ;  /* 0x000000013d237824 */ /* 0x000fe200078e0223 */
[----:B------:R-:W-:Y:S01]  /*dff0*/  SHFL.IDX PT, R62, R55, 0x1, 0x1c1f ;  /* 0x003c1f00373e7f89 */ /* 0x000fe200000e0000 */
        /* <DEDUP_REMOVED lines=8> */
[----:B------:R-:W1:Y:S01]  /*e080*/  SHFL.IDX PT, R61, R57, RZ, 0x1c1f ;  /* 0x001c1fff393d7589 */ /* 0x000e6200000e0000 */
[-C--:B------:R-:W-:Y:S01]  /*e090*/  ISETP.GE.OR P1, PT, R64, R65.reuse, P1 ;  /* 0x000000414000720c */ /* 0x080fe20000f26670 */
[----:B------:R-:W-:Y:S01]  /*e0a0*/  UPRMT UR4, URZ, 0x654, UR4 ;  /* 0x000006543f047896 */ /* 0x000fe20008000004 */
[----:B------:R-:W-:Y:S01]  /*e0b0*/  ISETP.GE.AND P3, PT, R54, R65, PT ;  /* 0x000000413600720c */ /* 0x000fe20003f66270 */
[----:B------:R-:W2:Y:S01]  /*e0c0*/  SHFL.IDX PT, R63, R57, 0x1, 0x1c1f ;  /* 0x003c1f00393f7f89 */ /* 0x000ea200000e0000 */
[----:B----4-:R-:W-:Y:S01]  /*e0d0*/  SEL R46, R48, R47, P0 ;  /* 0x0000002f302e7207 */ /* 0x010fe20000000000 */
[----:B0-----:R-:W-:Y:S01]  /*e0e0*/  IMAD.SHL.U32 R55, R40, 0x2, RZ ;  /* 0x0000000228377824 */ /* 0x001fe200078e00ff */
[----:B------:R-:W-:Y:S01]  /*e0f0*/  SEL R48, R47, R48, P0 ;  /* 0x000000302f307207 */ /* 0x000fe20000000000 */
[----:B------:R0:W4:Y:S01]  /*e100*/  SHFL.IDX PT, R44, R68, RZ, 0x1c1f ;  /* 0x001c1fff442c7589 */ /* 0x00012200000e0000 */
[----:B------:R-:W-:Y:S02]  /*e110*/  SEL R47, R49, R50, P0 ;  /* 0x00000032312f7207 */ /* 0x000fe40000000000 */
[----:B------:R-:W-:Y:S01]  /*e120*/  SYNCS.ARRIVE.TRANS64.RED.A1T0 RZ, [UR4], RZ ;  /* 0x000000ffffff79a7 */ /* 0x000fe20008100404 */
[----:B------:R-:W-:Y:S01]  /*e130*/  SEL R49, R50, R49, P0 ;  /* 0x0000003132317207 */ /* 0x000fe20000000000 */
[----:B------:R0:W0:Y:S01]  /*e140*/  SHFL.IDX PT, R45, R69, RZ, 0x1c1f ;  /* 0x001c1fff452d7589 */ /* 0x00002200000e0000 */
[----:B---3--:R-:W-:-:S02]  /*e150*/  SEL R50, R52, R51, P0 ;  /* 0x0000003334327207 */ /* 0x008fc40000000000 */
[----:B------:R-:W-:Y:S02]  /*e160*/  SEL R52, R51, R52, P0 ;  /* 0x0000003433347207 */ /* 0x000fe40000000000 */
[----:B------:R-:W-:Y:S02]  /*e170*/  SEL R35, R43, R58, P0 ;  /* 0x0000003a2b237207 */ /* 0x000fe40000000000 */
[----:B------:R-:W-:Y:S02]  /*e180*/  SEL R51, R53, R56, P0 ;  /* 0x0000003835337207 */ /* 0x000fe40000000000 */
[----:B------:R-:W-:Y:S01]  /*e190*/  SEL R43, R58, R43, P0 ;  /* 0x0000002b3a2b7207 */ /* 0x000fe20000000000 */
[----:B-1----:R1:W-:Y:S01]  /*e1a0*/  @!P2 ST.E desc[UR36][R60.64], R4 ;  /* 0x000000043c00a985 */ /* 0x0023e2000c101924 */
[----:B------:R-:W-:-:S03]  /*e1b0*/  SEL R53, R56, R53, P0 ;  /* 0x0000003538357207 */ /* 0x000fc60000000000 */
[----:B--2---:R1:W-:Y:S01]  /*e1c0*/  @!P1 ST.E desc[UR36][R62.64], R2 ;  /* 0x000000023e009985 */ /* 0x0043e2000c101924 */
[----:B------:R-:W-:Y:S05]  /*e1d0*/  @P3 BRA `(.L_x_848) ;  /* 0x0000000400183947 */ /* 0x000fea0003800000 */
[C---:B------:R-:W-:Y:S01]  /*e1e0*/  VIADD R40, R55.reuse, 0x8 ;  /* 0x0000000837287836 */ /* 0x040fe20000000000 */
[----:B------:R-:W-:Y:S01]  /*e1f0*/  ULDC UR4, c[0x0][0xac8] ;  /* 0x0002b20000047ab9 */ /* 0x000fe20000000800 */
[C---:B------:R-:W-:Y:S01]  /*e200*/  VIADD R54, R55.reuse, 0x10 ;  /* 0x0000001037367836 */ /* 0x040fe20000000000 */
[C---:B------:R-:W-:Y:S01]  /*e210*/  ISETP.GE.AND P1, PT, R55.reuse, UR4, PT ;  /* 0x0000000437007c0c */ /* 0x040fe2000bf26270 */
[C---:B-1----:R-:W-:Y:S01]  /*e220*/  VIADD R60, R55.reuse, 0x18 ;  /* 0x00000018373c7836 */ /* 0x042fe20000000000 */
[----:B------:R-:W-:Y:S01]  /*e230*/  ISETP.GE.AND P2, PT, R40, UR4, PT ;  /* 0x0000000428007c0c */ /* 0x000fe2000bf46270 */
[C---:B------:R-:W-:Y:S01]  /*e240*/  VIADD R62, R55.reuse, 0x20 ;  /* 0x00000020373e7836 */ /* 0x040fe20000000000 */
[----:B------:R-:W-:Y:S01]  /*e250*/  ISETP.GE.AND P3, PT, R54, UR4, PT ;  /* 0x0000000436007c0c */ /* 0x000fe2000bf66270 */
[----:B------:R-:W-:Y:S01]  /*e260*/  VIADD R66, R55, 0x28 ;  /* 0x0000002837427836 */ /* 0x000fe20000000000 */
[----:B------:R-:W-:Y:S02]  /*e270*/  ISETP.GE.AND P4, PT, R60, UR4, PT ;  /* 0x000000043c007c0c */ /* 0x000fe4000bf86270 */
[----:B------:R-:W-:-:S02]  /*e280*/  ISETP.GE.AND P5, PT, R62, UR4, PT ;  /* 0x000000043e007c0c */ /* 0x000fc4000bfa6270 */
[----:B------:R-:W-:-:S03]  /*e290*/  ISETP.GE.AND P6, PT, R66, UR4, PT ;  /* 0x0000000442007c0c */ /* 0x000fc6000bfc6270 */
[C-C-:B0---4-:R-:W-:Y:S02]  /*e2a0*/  @!P1 IMAD.WIDE R56, R55.reuse, 0x4, R44.reuse ;  /* 0x0000000437389825 */ /* 0x151fe400078e022c */
[----:B------:R-:W-:Y:S02]  /*e2b0*/  @!P2 LEA.HI R40, R40, R40, RZ, 0x1 ;  /* 0x000000282828a211 */ /* 0x000fe400078f08ff */
[----:B------:R-:W-:Y:S01]  /*e2c0*/  @!P3 LEA.HI R54, R54, R54, RZ, 0x1 ;  /* 0x000000363636b211 */ /* 0x000fe200078f08ff */
[----:B------:R0:W-:Y:S01]  /*e2d0*/  @!P1 ST.E.64 desc[UR36][R56.64], R12 ;  /* 0x0000000c38009985 */ /* 0x0001e2000c101b24 */
[----:B------:R-:W-:Y:S01]  /*e2e0*/  @!P2 LOP3.LUT R59, R40, 0xfffffffe, RZ, 0xc0, !PT ;  /* 0xfffffffe283ba812 */ /* 0x000fe200078ec0ff */
[----:B------:R-:W-:Y:S01]  /*e2f0*/  VIADD R40, R55, 0x30 ;  /* 0x0000003037287836 */ /* 0x000fe20000000000 */
[----:B------:R-:W-:Y:S02]  /*e300*/  @!P4 LEA.HI R60, R60, R60, RZ, 0x1 ;  /* 0x0000003c3c3cc211 */ /* 0x000fe400078f08ff */
[----:B------:R-:W-:Y:S01]  /*e310*/  @!P3 LOP3.LUT R61, R54, 0xfffffffe, RZ, 0xc0, !PT ;  /* 0xfffffffe363db812 */ /* 0x000fe200078ec0ff */
[----:B------:R-:W-:Y:S01]  /*e320*/  @!P2 IMAD.WIDE R58, R59, 0x4, R44 ;  /* 0x000000043b3aa825 */ /* 0x000fe200078e022c */
[----:B------:R-:W-:-:S02]  /*e330*/  @!P5 LEA.HI R62, R62, R62, RZ, 0x1 ;  /* 0x0000003e3e3ed211 */ /* 0x000fc400078f08ff */
[----:B------:R-:W-:Y:S01]  /*e340*/  @!P6 LEA.HI R66, R66, R66, RZ, 0x1 ;  /* 0x000000424242e211 */ /* 0x000fe200078f08ff */
[----:B------:R-:W-:Y:S01]  /*e350*/  VIADD R54, R55, 0x38 ;  /* 0x0000003837367836 */ /* 0x000fe20000000000 */
[----:B------:R-:W-:Y:S01]  /*e360*/  @!P4 LOP3.LUT R63, R60, 0xfffffffe, RZ, 0xc0, !PT ;  /* 0xfffffffe3c3fc812 */ /* 0x000fe200078ec0ff */
[--C-:B------:R-:W-:Y:S01]  /*e370*/  @!P3 IMAD.WIDE R60, R61, 0x4, R44.reuse ;  /* 0x000000043d3cb825 */ /* 0x100fe200078e022c */
[----:B------:R-:W-:Y:S01]  /*e380*/  @!P5 LOP3.LUT R67, R62, 0xfffffffe, RZ, 0xc0, !PT ;  /* 0xfffffffe3e43d812 */ /* 0x000fe200078ec0ff */
[----:B------:R1:W-:Y:S01]  /*e390*/  @!P2 ST.E.64 desc[UR36][R58.64], R20 ;  /* 0x000000143a00a985 */ /* 0x0003e2000c101b24 */
[----:B0-----:R-:W-:Y:S01]  /*e3a0*/  @!P6 LOP3.LUT R57, R66, 0xfffffffe, RZ, 0xc0, !PT ;  /* 0xfffffffe4239e812 */ /* 0x001fe200078ec0ff */
[--C-:B------:R-:W-:Y:S01]  /*e3b0*/  @!P4 IMAD.WIDE R62, R63, 0x4, R44.reuse ;  /* 0x000000043f3ec825 */ /* 0x100fe200078e022c */
[----:B------:R-:W-:Y:S01]  /*e3c0*/  ISETP.GE.AND P1, PT, R40, UR4, PT ;  /* 0x0000000428007c0c */ /* 0x000fe2000bf26270 */
[----:B------:R0:W-:Y:S01]  /*e3d0*/  @!P3 ST.E.64 desc[UR36][R60.64], R18 ;  /* 0x000000123c00b985 */ /* 0x0001e2000c101b24 */
[----:B------:R-:W-:Y:S01]  /*e3e0*/  ISETP.GE.AND P2, PT, R54, UR4, PT ;  /* 0x0000000436007c0c */ /* 0x000fe2000bf46270 */
[----:B------:R-:W-:-:S02]  /*e3f0*/  @!P5 IMAD.WIDE R12, R67, 0x4, R44 ;  /* 0x00000004430cd825 */ /* 0x000fc400078e022c */
[----:B------:R-:W-:Y:S02]  /*e400*/  @!P4 ST.E.64 desc[UR36][R62.64], R14 ;  /* 0x0000000e3e00c985 */ /* 0x000fe4000c101b24 */
[----:B------:R-:W-:Y:S02]  /*e410*/  VIADD R56, R55, 0x40 ;  /* 0x0000004037387836 */ /* 0x000fe40000000000 */
[----:B------:R2:W-:Y:S01]  /*e420*/  @!P5 ST.E.64 desc[UR36][R12.64], R26 ;  /* 0x0000001a0c00d985 */ /* 0x0005e2000c101b24 */
[----:B-1----:R-:W-:Y:S02]  /*e430*/  @!P6 IMAD.WIDE R20, R57, 0x4, R44 ;  /* 0x000000043914e825 */ /* 0x002fe400078e022c */
[----:B------:R-:W-:Y:S02]  /*e440*/  ISETP.GE.AND P3, PT, R56, UR4, PT ;  /* 0x0000000438007c0c */ /* 0x000fe4000bf66270 */
[----:B------:R-:W-:Y:S01]  /*e450*/  @!P1 LEA.HI R40, R40, R40, RZ, 0x1 ;  /* 0x0000002828289211 */ /* 0x000fe200078f08ff */
[C---:B------:R-:W-:Y:S01]  /*e460*/  VIADD R57, R55.reuse, 0x48 ;  /* 0x0000004837397836 */ /* 0x040fe20000000000 */
[----:B------:R1:W-:Y:S01]  /*e470*/  @!P6 ST.E.64 desc[UR36][R20.64], R30 ;  /* 0x0000001e1400e985 */ /* 0x0003e2000c101b24 */
[C---:B0-----:R-:W-:Y:S01]  /*e480*/  VIADD R18, R55.reuse, 0x50 ;  /* 0x0000005037127836 */ /* 0x041fe20000000000 */
[----:B------:R-:W-:Y:S01]  /*e490*/  @!P2 LEA.HI R54, R54, R54, RZ, 0x1 ;  /* 0x000000363636a211 */ /* 0x000fe200078f08ff */
[----:B------:R-:W-:Y:S01]  /*e4a0*/  VIADD R19, R55, 0x58 ;  /* 0x0000005837137836 */ /* 0x000fe20000000000 */
[----:B------:R-:W-:-:S02]  /*e4b0*/  ISETP.GE.AND P4, PT, R57, UR4, PT ;  /* 0x0000000439007c0c */ /* 0x000fc4000bf86270 */
[----:B------:R-:W-:Y:S02]  /*e4c0*/  ISETP.GE.AND P5, PT, R18, UR4, PT ;  /* 0x0000000412007c0c */ /* 0x000fe4000bfa6270 */
[----:B------:R-:W-:Y:S02]  /*e4d0*/  ISETP.GE.AND P6, PT, R19, UR4, PT ;  /* 0x0000000413007c0c */ /* 0x000fe4000bfc6270 */
[----:B------:R-:W-:Y:S02]  /*e4e0*/  @!P3 LEA.HI R56, R56, R56, RZ, 0x1 ;  /* 0x000000383838b211 */ /* 0x000fe400078f08ff */
[----:B--2---:R-:W-:Y:S02]  /*e4f0*/  @!P1 LOP3.LUT R13, R40, 0xfffffffe, RZ, 0xc0, !PT ;  /* 0xfffffffe280d9812 */ /* 0x004fe400078ec0ff */
[----:B------:R-:W-:-:S03]  /*e500*/  @!P2 LOP3.LUT R15, R54, 0xfffffffe, RZ, 0xc0, !PT ;  /* 0xfffffffe360fa812 */ /* 0x000fc600078ec0ff */
[----:B------:R-:W-:Y:S02]  /*e510*/  @!P4 LEA.HI R57, R57, R57, RZ, 0x1 ;  /* 0x000000393939c211 */ /* 0x000fe400078f08ff */
[----:B------:R-:W-:Y:S01]  /*e520*/  @!P5 LEA.HI R18, R18, R18, RZ, 0x1 ;  /* 0x000000121212d211 */ /* 0x000fe200078f08ff */
[--C-:B------:R-:W-:Y:S01]  /*e530*/  @!P2 IMAD.WIDE R14, R15, 0x4, R44.reuse ;  /* 0x000000040f0ea825 */ /* 0x100fe200078e022c */
[----:B------:R-:W-:Y:S02]  /*e540*/  @!P6 LEA.HI R12, R19, R19, RZ, 0x1 ;  /* 0x00000013130ce211 */ /* 0x000fe400078f08ff */
        /* <DEDUP_REMOVED lines=15> */
.L_x_848:
[----:B------:R-:W-:Y:S05]  /*e640*/  BSYNC B0 ;  /* 0x0000000000007941 */ /* 0x000fea0003800000 */
.L_x_847:
[----:B------:R-:W-:Y:S01]  /*e650*/  ISETP.GE.AND P1, PT, R64, R65, PT ;  /* 0x000000414000720c */ /* 0x000fe20003f26270 */
[----:B--2---:R2:W3:Y:S01]  /*e660*/  SHFL.IDX PT, R13, R69, 0x1, 0x1c1f ;  /* 0x003c1f00450d7f89 */ /* 0x0044e200000e0000 */
        /* <DEDUP_REMOVED lines=21> */
[----:B-1----:R-:W-:Y:S02]  /*e7c0*/  SEL R4, R6, R23, P0 ;  /* 0x0000001706047207 */ /* 0x002fe40000000000 */
[----:B------:R-:W-:Y:S01]  /*e7d0*/  SEL R2, R23, R6, P0 ;  /* 0x0000000617027207 */ /* 0x000fe20000000000 */
[----:B0-23--:R-:W-:Y:S06]  /*e7e0*/  @P1 BRA `(.L_x_759) ;  /* 0x0000004800641947 */ /* 0x00dfec0003800000 */
        /* <DEDUP_REMOVED lines=32> */
[C---:B-1----:R-:W-:Y:S02]  /*e9f0*/  VIADD R18, R55.reuse, 0x40 ;  /* 0x0000004037127836 */ /* 0x042fe40000000000 */
        /* <DEDUP_REMOVED lines=11> */
[----:B--2---:R-:W-:Y:S01]  /*eab0*/  @!P0 IMAD.WIDE R6, R9, 0x4, R12 ;  /* 0x0000000409068825 */ /* 0x004fe200078e020c */
        /* <DEDUP_REMOVED lines=16> */
[--C-:B-1----:R-:W-:Y:S01]  /*ebc0*/  @!P5 IMAD.WIDE R8, R19, 0x4, R12.reuse ;  /* 0x000000041308d825 */ /* 0x102fe200078e020c */
        /* <DEDUP_REMOVED lines=10> */
.L_x_846:
        /* <DEDUP_REMOVED lines=51> */
[----:B------:R-:W-:-:S03]  /*efa0*/  ULDC.64 UR4, c[0x0][0xba8] ;  /* 0x0002ea0000047ab9 */ /* 0x000fc60000000a00 */
[----:B------:R-:W-:Y:S01]  /*efb0*/  IMAD.IADD R3, R3, 0x1, R5 ;  /* 0x0000000103037824 */ /* 0x000fe200078e0205 */
[----:B------:R-:W-:-:S04]  /*efc0*/  LEA R4, P0, R2, UR4, 0x2 ;  /* 0x0000000402047c11 */ /* 0x000fc8000f8010ff */
[----:B------:R-:W-:Y:S01]  /*efd0*/  LEA.HI.X R5, R2, UR5, R3, 0x2, P0 ;  /* 0x0000000502057c11 */ /* 0x000fe200080f1403 */
[----:B------:R-:W-:-:S05]  /*efe0*/  IMAD.MOV.U32 R3, RZ, RZ, -0x800000 ;  /* 0xff800000ff037424 */ /* 0x000fca00078e00ff */
[----:B------:R1:W-:Y:S01]  /*eff0*/  STG.E desc[UR36][R4.64], R3 ;  /* 0x0000000304007986 */ /* 0x0003e2000c101924 */
[----:B------:R-:W-:Y:S05]  /*f000*/  BRA `(.L_x_759) ;  /* 0x00000040005c7947 */ /* 0x000fea0003800000 */
.L_x_757:
        /* <DEDUP_REMOVED lines=18> */
.L_x_849:
[----:B------:R-:W-:Y:S01]  /*f130*/  ULDC UR7, c[0x0][0xc50] ;  /* 0x0003140000077ab9 */ /* 0x000fe20000000800 */
[----:B------:R-:W-:Y:S01]  /*f140*/  UMOV UR42, UR6 ;  /* 0x00000006002a7c82 */ /* 0x000fe20008000000 */
[----:B------:R-:W-:-:S11]  /*f150*/  UISETP.NE.AND UP0, UPT, UR7, 0x1, UPT ;  /* 0x000000010700788c */ /* 0x000fd6000bf05270 */
[----:B------:R-:W-:Y:S01]  /*f160*/  @UP0 ULDC UR4, c[0x0][0xc54] ;  /* 0x0003150000040ab9 */ /* 0x000fe20000000800 */
[----:B------:R-:W-:Y:S01]  /*f170*/  @UP0 ULDC UR8, c[0x0][0xc58] ;  /* 0x0003160000080ab9 */ /* 0x000fe20000000800 */
[----:B------:R-:W-:-:S04]  /*f180*/  UIMAD.WIDE.U32 UR4, UR6, UR4, URZ ;  /* 0x00000004060472a5 */ /* 0x000fc8000f8e003f */
[----:B------:R-:W-:-:S12]  /*f190*/  @UP0 USHF.R.U32.HI UR42, URZ, UR8, UR5 ;  /* 0x000000083f2a0299 */ /* 0x000fd80008011605 */
.L_x_850:
        /* <DEDUP_REMOVED lines=8> */
[----:B------:R-:W-:Y:S01]  /*f220*/  IMAD.MOV.U32 R18, RZ, RZ, RZ ;  /* 0x000000ffff127224 */ /* 0x000fe200078e00ff */
[----:B------:R-:W-:Y:S01]  /*f230*/  ULDC.64 UR4, c[0x0][0x418] ;  /* 0x0001060000047ab9 */ /* 0x000fe20000000a00 */
[----:B------:R-:W-:Y:S01]  /*f240*/  ULDC UR6, c[0x0][0x448] ;  /* 0x0001120000067ab9 */ /* 0x000fe20000000800 */
[----:B------:R-:W-:Y:S01]  /*f250*/  ULDC UR10, c[0x0][0x2f0] ;  /* 0x0000bc00000a7ab9 */ /* 0x000fe20000000800 */
[----:B------:R-:W-:Y:S01]  /*f260*/  ULDC UR11, c[0x0][0x288] ;  /* 0x0000a200000b7ab9 */ /* 0x000fe20000000800 */
[----:B0-----:R-:W-:-:S04]  /*f270*/  ISETP.NE.U32.AND P0, PT, R2, RZ, PT ;  /* 0x000000ff0200720c */ /* 0x001fc80003f05070 */
[----:B------:R-:W-:-:S13]  /*f280*/  ISETP.NE.AND.EX P0, PT, R3, RZ, PT, P0 ;  /* 0x000000ff0300720c */ /* 0x000fda0003f05300 */
[----:B------:R-:W0:Y:S02]  /*f290*/  @P0 LDC.64 R2, c[0x0][0xa28] ;  /* 0x00028a00ff020b82 */ /* 0x000e240000000a00 */
[----:B0-----:R-:W-:-:S05]  /*f2a0*/  @P0 IMAD.WIDE R2, R25, 0x4, R2 ;  /* 0x0000000419020825 */ /* 0x001fca00078e0202 */
[----:B------:R0:W5:Y:S01]  /*f2b0*/  @P0 LDG.E R18, desc[UR36][R2.64] ;  /* 0x0000002402120981 */ /* 0x000162000c1e1900 */
[----:B------:R-:W1:Y:S01]  /*f2c0*/  S2UR UR43, SR_CTAID.X ;  /* 0x00000000002b79c3 */ /* 0x000e620000002500 */
[----:B------:R-:W-:Y:S02]  /*f2d0*/  UISETP.NE.U32.AND UP0, UPT, UR4, URZ, UPT ;  /* 0x0000003f0400728c */ /* 0x000fe4000bf05070 */
[----:B------:R-:W-:Y:S02]  /*f2e0*/  UISETP.NE.AND UP1, UPT, UR6, 0x1, UPT ;  /* 0x000000010600788c */ /* 0x000fe4000bf25270 */
[----:B------:R-:W-:Y:S01]  /*f2f0*/  UISETP.NE.AND.EX UP0, UPT, UR5, URZ, UPT, UP0 ;  /* 0x0000003f0500728c */ /* 0x000fe2000bf05300 */
[----:B------:R-:W-:Y:S02]  /*f300*/  ULDC UR6, c[0x0][0x424] ;  /* 0x0001090000067ab9 */ /* 0x000fe40000000800 */
[----:B------:R-:W-:Y:S01]  /*f310*/  ULDC.64 UR4, c[0x0][0x9e0] ;  /* 0x0002780000047ab9 */ /* 0x000fe20000000a00 */
[----:B------:R-:W-:-:S02]  /*f320*/  USEL UR9, UR6, 0x1, UP0 ;  /* 0x0000000106097887 */ /* 0x000fc40008000000 */
[----:B------:R-:W-:Y:S02]  /*f330*/  UISETP.GE.AND UP0, UPT, UR5, 0x1, UPT ;  /* 0x000000010500788c */ /* 0x000fe4000bf06270 */
[----:B------:R-:W-:Y:S01]  /*f340*/  UIMAD UR40, UR9, UR10, URZ ;  /* 0x0000000a092872a4 */ /* 0x000fe2000f8e023f */
[----:B------:R-:W-:Y:S01]  /*f350*/  @UP1 ULDC UR7, c[0x0][0x44c] ;  /* 0x0001130000071ab9 */ /* 0x000fe20000000800 */
[----:B------:R-:W-:Y:S02]  /*f360*/  UIMAD UR9, UR9, UR10, 0x7f ;  /* 0x0000007f090974a4 */ /* 0x000fe4000f8e020a */
[----:B------:R-:W-:Y:S01]  /*f370*/  PLOP3.LUT P1, PT, PT, PT, UP0, 0x80, 0x0 ;  /* 0x000000000000781c */ /* 0x000fe20003f2f008 */
[----:B------:R-:W-:Y:S01]  /*f380*/  @UP1 ULDC UR12, c[0x0][0x450] ;  /* 0x00011400000c1ab9 */ /* 0x000fe20000000800 */
[----:B------:R-:W-:Y:S02]  /*f390*/  UP2UR UR50, UPR, URZ, 0x2 ;  /* 0x000000023f327883 */ /* 0x000fe40008000000 */
[----:B-1----:R-:W-:-:S04]  /*f3a0*/  UIMAD UR43, UR43, 0xc0, URZ ;  /* 0x000000c02b2b78a4 */ /* 0x002fc8000f8e023f */
[----:B------:R-:W-:-:S04]  /*f3b0*/  UIADD3 UR8, UR43, 0xbf, URZ ;  /* 0x000000bf2b087890 */ /* 0x000fc8000fffe03f */
[----:B------:R-:W-:Y:S02]  /*f3c0*/  UIMAD.WIDE.U32 UR6, UR8, UR7, URZ ;  /* 0x00000007080672a5 */ /* 0x000fe4000f8e003f */
[----:B------:R-:W-:Y:S02]  /*f3d0*/  UIADD3 UR6, UR40, 0x1, -UR11 ;  /* 0x0000000128067890 */ /* 0x000fe4000fffe80b */
[----:B------:R-:W-:Y:S02]  /*f3e0*/  @UP1 USHF.R.U32.HI UR8, URZ, UR12, UR7 ;  /* 0x0000000c3f081299 */ /* 0x000fe40008011607 */
[----:B------:R-:W-:Y:S02]  /*f3f0*/  USHF.R.S32.HI UR7, URZ, 0x1f, UR9 ;  /* 0x0000001f3f077899 */ /* 0x000fe40008011409 */
[----:B------:R-:W-:Y:S02]  /*f400*/  UIADD3 UR6, UR6, UR8, URZ ;  /* 0x0000000806067290 */ /* 0x000fe4000fffe03f */
[----:B------:R-:W-:-:S02]  /*f410*/  ULEA.HI UR7, UR7, UR9, URZ, 0x7 ;  /* 0x0000000907077291 */ /* 0x000fc4000f8f383f */
[----:B------:R-:W-:Y:S02]  /*f420*/  UIADD3 UR4, UR6, UR4, URZ ;  /* 0x0000000406047290 */ /* 0x000fe4000fffe03f */
[----:B------:R-:W-:Y:S01]  /*f430*/  USHF.R.S32.HI UR44, URZ, 0x7, UR7 ;  /* 0x000000073f2c7899 */ /* 0x000fe20008011407 */
[----:B0-----:R-:W-:Y:S11]  /*f440*/  @!P1 BRA `(.L_x_852) ;  /* 0x0000000000449947 */ /* 0x001ff60003800000 */
        /* <DEDUP_REMOVED lines=10> */
.L_x_853:
[----:B------:R-:W-:-:S11]  /*f4f0*/  UISETP.NE.AND UP0, UPT, UR5, 0x1, UPT ;  /* 0x000000010500788c */ /* 0x000fd6000bf05270 */
[----:B------:R-:W-:Y:S02]  /*f500*/  @UP0 ULDC.64 UR12, c[0x0][0x9e8] ;  /* 0x00027a00000c0ab9 */ /* 0x000fe40000000a00 */
[----:B------:R-:W-:-:S04]  /*f510*/  UIMAD.WIDE.U32 UR6, UR8, UR12, URZ ;  /* 0x0000000c080672a5 */ /* 0x000fc8000f8e003f */
[----:B------:R-:W-:-:S12]  /*f520*/  @UP0 USHF.R.U32.HI UR8, URZ, UR13, UR7 ;  /* 0x0000000d3f080299 */ /* 0x000fd80008011607 */
.L_x_854:
[----:B------:R-:W-:-:S04]  /*f530*/  UIMAD UR8, UR8, UR5, UR5 ;  /* 0x00000005080872a4 */ /* 0x000fc8000f8e0205 */
[----:B------:R-:W-:-:S04]  /*f540*/  UISETP.LT.AND UP0, UPT, UR4, UR8, UPT ;  /* 0x000000080400728c */ /* 0x000fc8000bf01270 */
[----:B------:R-:W-:-:S12]  /*f550*/  USEL UR4, UR4, UR8, UP0 ;  /* 0x0000000804047287 */ /* 0x000fd80008000000 */
.L_x_852:
[----:B------:R-:W-:Y:S02]  /*f560*/  UISETP.NE.AND UP0, UPT, UR50, URZ, UPT ;  /* 0x0000003f3200728c */ /* 0x000fe4000bf05270 */
[----:B------:R-:W-:-:S04]  /*f570*/  UIADD3 UR4, UR4, 0x7f, URZ ;  /* 0x0000007f04047890 */ /* 0x000fc8000fffe03f */
[----:B------:R-:W-:-:S04]  /*f580*/  USHF.R.S32.HI UR8, URZ, 0x1f, UR4 ;  /* 0x0000001f3f087899 */ /* 0x000fc80008011404 */
[----:B------:R-:W-:Y:S01]  /*f590*/  ULEA.HI UR8, UR8, UR4, URZ, 0x7 ;  /* 0x0000000408087291 */ /* 0x000fe2000f8f383f */
[----:B------:R-:W-:Y:S01]  /*f5a0*/  @UP0 ULDC UR6, c[0x0][0x44c] ;  /* 0x0001130000060ab9 */ /* 0x000fe20000000800 */
[----:B------:R-:W-:Y:S01]  /*f5b0*/  @UP0 ULDC UR9, c[0x0][0x450] ;  /* 0x0001140000090ab9 */ /* 0x000fe20000000800 */
[----:B------:R-:W-:Y:S02]  /*f5c0*/  UIMAD.WIDE.U32 UR6, UR43, UR6, URZ ;  /* 0x000000062b0672a5 */ /* 0x000fe4000f8e003f */
[----:B------:R-:W-:Y:S01]  /*f5d0*/  UMOV UR4, UR43 ;  /* 0x0000002b00047c82 */ /* 0x000fe20008000000 */
[----:B------:R-:W-:Y:S02]  /*f5e0*/  USHF.R.S32.HI UR45, URZ, 0x7, UR8 ;  /* 0x000000073f2d7899 */ /* 0x000fe40008011408 */
[----:B------:R-:W-:Y:S02]  /*f5f0*/  @UP0 USHF.R.U32.HI UR4, URZ, UR9, UR7 ;  /* 0x000000093f040299 */ /* 0x000fe40008011607 */
[----:B------:R-:W-:-:S02]  /*f600*/  UISETP.LT.AND UP0, UPT, UR44, UR45, UPT ;  /* 0x0000002d2c00728c */ /* 0x000fc4000bf01270 */
[----:B------:R-:W-:Y:S01]  /*f610*/  UIADD3 UR4, UR4, -UR11, UR40 ;  /* 0x8000000b04047290 */ /* 0x000fe2000fffe028 */
[----:B------:R-:W-:Y:S01]  /*f620*/  ULDC UR8, c[0x0][0x9dc] ;  /* 0x0002770000087ab9 */ /* 0x000fe20000000800 */
[----:B------:R-:W-:Y:S02]  /*f630*/  USEL UR12, UR44, UR45, UP0 ;  /* 0x0000002d2c0c7287 */ /* 0x000fe40008000000 */
[----:B------:R-:W-:Y:S01]  /*f640*/  UIADD3 UR8, UR4, -UR8, URZ ;  /* 0x8000000804087290 */ /* 0x000fe2000fffe03f */
[----:B------:R-:W-:Y:S11]  /*f650*/  @!P1 BRA `(.L_x_855) ;  /* 0x0000000000449947 */ /* 0x000ff60003800000 */
        /* <DEDUP_REMOVED lines=10> */
.L_x_856:
[----:B------:R-:W-:-:S11]  /*f700*/  UISETP.NE.AND UP0, UPT, UR5, 0x1, UPT ;  /* 0x000000010500788c */ /* 0x000fd6000bf05270 */
[----:B------:R-:W-:Y:S02]  /*f710*/  @UP0 ULDC.64 UR10, c[0x0][0x9e8] ;  /* 0x00027a00000a0ab9 */ /* 0x000fe40000000a00 */
[----:B------:R-:W-:-:S04]  /*f720*/  UIMAD.WIDE.U32 UR6, UR4, UR10, URZ ;  /* 0x0000000a040672a5 */ /* 0x000fc8000f8e003f */
[----:B------:R-:W-:-:S12]  /*f730*/  @UP0 USHF.R.U32.HI UR4, URZ, UR11, UR7 ;  /* 0x0000000b3f040299 */ /* 0x000fd80008011607 */
.L_x_857:
[----:B------:R-:W-:-:S04]  /*f740*/  UIMAD UR4, UR4, UR5, URZ ;  /* 0x00000005040472a4 */ /* 0x000fc8000f8e023f */
[----:B------:R-:W-:-:S04]  /*f750*/  UISETP.LT.AND UP0, UPT, UR8, UR4, UPT ;  /* 0x000000040800728c */ /* 0x000fc8000bf01270 */
[----:B------:R-:W-:-:S12]  /*f760*/  USEL UR8, UR8, UR4, !UP0 ;  /* 0x0000000408087287 */ /* 0x000fd8000c000000 */
.L_x_855:
[----:B------:R-:W-:Y:S02]  /*f770*/  USHF.R.S32.HI UR4, URZ, 0x1f, UR8 ;  /* 0x0000001f3f047899 */ /* 0x000fe40008011408 */
[----:B------:R-:W-:Y:S02]  /*f780*/  USHF.R.U32.HI UR9, URZ, 0x10, UR47 ;  /* 0x000000103f097899 */ /* 0x000fe4000801162f */
[----:B------:R-:W-:Y:S02]  /*f790*/  ULEA.HI UR4, UR4, UR8, URZ, 0x7 ;  /* 0x0000000804047291 */ /* 0x000fe4000f8f383f */
[----:B------:R-:W-:Y:S02]  /*f7a0*/  ULOP3.LUT UR47, UR47, 0xffff, URZ, 0xc0, !UPT ;  /* 0x0000ffff2f2f7892 */ /* 0x000fe4000f8ec03f */
[----:B------:R-:W-:Y:S01]  /*f7b0*/  USHF.R.S32.HI UR4, URZ, 0x7, UR4 ;  /* 0x000000073f047899 */ /* 0x000fe20008011404 */
[----:B------:R-:W-:-:S03]  /*f7c0*/  UMOV UR39, URZ ;  /* 0x0000003f00277c82 */ /* 0x000fc60008000000 */
[----:B------:R-:W-:-:S04]  /*f7d0*/  UISETP.LT.AND UP0, UPT, URZ, UR4, UPT ;  /* 0x000000043f00728c */ /* 0x000fc8000bf01270 */
[----:B------:R-:W-:Y:S02]  /*f7e0*/  USEL UR46, URZ, UR4, !UP0 ;  /* 0x000000043f2e7287 */ /* 0x000fe4000c000000 */
[----:B------:R-:W-:Y:S02]  /*f7f0*/  UISETP.NE.AND UP0, UPT, UR9, URZ, UPT ;  /* 0x0000003f0900728c */ /* 0x000fe4000bf05270 */
[----:B------:R-:W-:-:S06]  /*f800*/  UISETP.GT.AND UP1, UPT, UR12, UR46, UPT ;  /* 0x0000002e0c00728c */ /* 0x000fcc000bf24270 */
[----:B------:R-:W-:-:S03]  /*f810*/  PLOP3.LUT P0, PT, PT, PT, UP1, 0x80, 0x0 ;  /* 0x000000000000781c */ /* 0x000fc60003f0f018 */
[----:B------:R-:W-:-:S10]  /*f820*/  @!UP0 ULDC UR9, c[0x0][0x9f0] ;  /* 0x00027c0000098ab9 */ /* 0x000fd40000000800 */
[----:B------:R-:W-:Y:S05]  /*f830*/  @!P0 BRA `(.L_x_858) ;  /* 0x00000000007c8947 */ /* 0x000fea0003800000 */
[----:B------:R-:W-:Y:S01]  /*f840*/  IABS R0, UR9 ;  /* 0x0000000900007c13 */ /* 0x000fe20008000000 */
[----:B------:R-:W-:Y:S02]  /*f850*/  UIADD3 UR4, UR9, -0x1, UR12 ;  /* 0xffffffff09047890 */ /* 0x000fe4000fffe00c */
[----:B------:R-:W-:Y:S02]  /*f860*/  IABS R4, UR9 ;  /* 0x0000000900047c13 */ /* 0x000fe40008000000 */
[----:B------:R-:W-:Y:S01]  /*f870*/  R2UR UR10, R0 ;  /* 0x00000000000a72ca */ /* 0x000fe200000e0000 */
[----:B------:R-:W-:-:S03]  /*f880*/  UIADD3 UR6, -UR46, UR4, URZ ;  /* 0x000000042e067290 */ /* 0x000fc6000fffe13f */
[----:B------:R-:W-:-:S03]  /*f890*/  UMOV UR4, URZ ;  /* 0x0000003f00047c82 */ /* 0x000fc60008000000 */
[----:B------:R-:W-:Y:S01]  /*f8a0*/  IABS R3, UR6 ;  /* 0x0000000600037c13 */ /* 0x000fe20008000000 */
[----:B------:R-:W-:-:S03]  /*f8b0*/  ULOP3.LUT UR6, UR6, UR9, URZ, 0x3c, !UPT ;  /* 0x0000000906067292 */ /* 0x000fc6000f8e3c3f */
[----:B------:R-:W-:Y:S02]  /*f8c0*/  R2UR UR8, R3 ;  /* 0x00000000030872ca */ /* 0x000fe400000e0000 */
        /* <DEDUP_REMOVED lines=22> */
.L_x_858:
[----:B------:R-:W-:Y:S02]  /*fa30*/  UIMAD UR51, UR47, UR39, UR46 ;  /* 0x000000272f3372a4 */ /* 0x000fe4000f8e022e */
[----:B------:R-:W-:Y:S02]  /*fa40*/  IMAD.U32 R0, RZ, RZ, UR39 ;  /* 0x00000027ff007e24 */ /* 0x000fe4000f8e00ff */
[----:B------:R-:W-:Y:S02]  /*fa50*/  IMAD.MOV.U32 R20, RZ, RZ, 0x1 ;  /* 0x00000001ff147424 */ /* 0x000fe400078e00ff */
[----:B------:R-:W-:Y:S02]  /*fa60*/  IMAD.MOV.U32 R2, RZ, RZ, 0x1 ;  /* 0x00000001ff027424 */ /* 0x000fe400078e00ff */
[----:B------:R-:W-:-:S05]  /*fa70*/  IMAD.U32 R17, RZ, RZ, UR51 ;  /* 0x00000033ff117e24 */ /* 0x000fca000f8e00ff */
[----:B------:R-:W-:Y:S01]  /*fa80*/  VIADDMNMX R17, R17, R0, UR12, PT ;  /* 0x0000000c11117e46 */ /* 0x000fe2000b800100 */
[----:B------:R-:W-:-:S03]  /*fa90*/  IMAD.MOV.U32 R0, RZ, RZ, RZ ;  /* 0x000000ffff007224 */ /* 0x000fc600078e00ff */
[----:B------:R-:W-:-:S13]  /*faa0*/  ISETP.GT.AND P0, PT, R17, UR51, PT ;  /* 0x0000003311007c0c */ /* 0x000fda000bf04270 */
        /* <DEDUP_REMOVED lines=25> */
.L_x_859:
        /* <DEDUP_REMOVED lines=20> */
.L_x_860:
        /* <DEDUP_REMOVED lines=20> */
.L_x_861:
        /* <DEDUP_REMOVED lines=18> */
.L_x_862:
        /* <DEDUP_REMOVED lines=10> */
[----:B------:R-:W-:Y:S02]  /*10080*/  LOP3.LUT R7, R22, 0x7f, RZ, 0xc0, !PT ;  /* 0x0000007f16077812 */ /* 0x000fe400078ec0ff */
[----:B------:R-:W-:Y:S02]  /*10090*/  LEA R6, R17, 0xffffff80, 0x7 ;  /* 0xffffff8011067811 */ /* 0x000fe400078e38ff */
[----:B------:R-:W-:Y:S02]  /*100a0*/  LOP3.LUT R4, R0, 0x40, RZ, 0xc0, !PT ;  /* 0x0000004000047812 */ /* 0x000fe400078ec0ff */
[----:B------:R-:W-:Y:S02]  /*100b0*/  SHF.R.U32.HI R27, RZ, 0x1, R7 ;  /* 0x00000001ff1b7819 */ /* 0x000fe40000011607 */
[----:B------:R-:W-:-:S02]  /*100c0*/  LOP3.LUT R16, R16, 0xffffffef, RZ, 0xc0, !PT ;  /* 0xffffffef10107812 */ /* 0x000fc400078ec0ff */
[----:B------:R-:W-:Y:S01]  /*100d0*/  IADD3 R9, R4, R27, R6 ;  /* 0x0000001b04097210 */ /* 0x000fe20007ffe006 */
[----:B------:R-:W1:Y:S01]  /*100e0*/  @P1 LDC R5, c[0x0][0x434] ;  /* 0x00010d00ff051b82 */ /* 0x000e620000000800 */
[----:B------:R-:W-:Y:S02]  /*100f0*/  @P1 LOP3.LUT R16, R16, 0x10, RZ, 0xfc, !PT ;  /* 0x0000001010101812 */ /* 0x000fe400078efcff */
[C---:B------:R-:W-:Y:S01]  /*10100*/  ISETP.GE.AND P0, PT, R9.reuse, UR40, PT ;  /* 0x0000002809007c0c */ /* 0x040fe2000bf06270 */
[----:B-----5:R-:W-:-:S04]  /*10110*/  IMAD.IADD R10, R9, 0x1, R18 ;  /* 0x00000001090a7824 */ /* 0x020fc800078e0212 */
[----:B------:R-:W3:Y:S01]  /*10120*/  @P1 LDC R13, c[0x0][0x438] ;  /* 0x00010e00ff0d1b82 */ /* 0x000ee20000000800 */
[----:B------:R-:W-:-:S07]  /*10130*/  IMAD.MOV.U32 R11, RZ, RZ, R10 ;  /* 0x000000ffff0b7224 */ /* 0x000fce00078e000a */
[----:B------:R-:W4:Y:S01]  /*10140*/  @!P0 LDC.64 R8, c[0x0][0x428] ;  /* 0x00010a00ff088b82 */ /* 0x000f220000000a00 */
[----:B-1----:R-:W-:-:S07]  /*10150*/  @P1 IMAD.HI.U32 R0, R10, R5, RZ ;  /* 0x000000050a001227 */ /* 0x002fce00078e00ff */
[----:B------:R-:W1:Y:S01]  /*10160*/  @!P0 LDC.64 R4, c[0x0][0x418] ;  /* 0x00010600ff048b82 */ /* 0x000e620000000a00 */
[----:B---3--:R-:W-:-:S04]  /*10170*/  @P1 SHF.R.U32.HI R11, RZ, R13, R0 ;  /* 0x0000000dff0b1219 */ /* 0x008fc80000011600 */
[--C-:B0-----:R-:W-:Y:S01]  /*10180*/  @!P0 SHF.R.S32.HI R3, RZ, 0x1f, R11.reuse ;  /* 0x0000001fff038819 */ /* 0x101fe2000001140b */
[----:B------:R-:W-:Y:S01]  /*10190*/  @!P0 IMAD.MOV.U32 R2, RZ, RZ, R11 ;  /* 0x000000ffff028224 */ /* 0x000fe200078e000b */
[----:B------:R-:W-:Y:S01]  /*101a0*/  UMOV UR4, 0xffffffff ;  /* 0xffffffff00047882 */ /* 0x000fe20000000000 */
[----:B--2---:R-:W-:Y:S02]  /*101b0*/  SHF.R.S32.HI R28, RZ, 0x1f, R23 ;  /* 0x0000001fff1c7819 */ /* 0x004fe40000011417 */
[----:B----4-:R-:W-:-:S04]  /*101c0*/  @!P0 IMAD.WIDE.U32 R2, R23, R8, R2 ;  /* 0x0000000817028225 */ /* 0x010fc800078e0002 */
        /* <DEDUP_REMOVED lines=11> */
[----:B------:R-:W-:Y:S01]  /*10280*/  LOP3.LUT R29, R8, 0x400, RZ, 0xc0, !PT ;  /* 0x00000400081d7812 */ /* 0x000fe200078ec0ff */
[----:B-1----:R-:W-:Y:S01]  /*10290*/  IMAD R4, R12, R3, R10 ;  /* 0x000000030c047224 */ /* 0x002fe200078e020a */
[----:B------:R-:W-:Y:S01]  /*102a0*/  LOP3.LUT R3, R2, 0x20, RZ, 0xc0, !PT ;  /* 0x0000002002037812 */ /* 0x000fe200078ec0ff */
[----:B------:R-:W-:Y:S02]  /*102b0*/  IMAD.SHL.U32 R10, R19, 0x800, RZ ;  /* 0x00000800130a7824 */ /* 0x000fe400078e00ff */
[C---:B------:R-:W-:Y:S01]  /*102c0*/  IMAD.SHL.U32 R12, R22.reuse, 0x4, RZ ;  /* 0x00000004160c7824 */ /* 0x040fe200078e00ff */
[----:B------:R-:W-:Y:S02]  /*102d0*/  LOP3.LUT R3, R3, 0x10, R22, 0xf8, !PT ;  /* 0x0000001003037812 */ /* 0x000fe400078ef816 */
[----:B------:R-:W-:Y:S02]  /*102e0*/  LOP3.LUT R29, R29, 0x800, R10, 0xf8, !PT ;  /* 0x000008001d1d7812 */ /* 0x000fe400078ef80a */
        /* <DEDUP_REMOVED lines=10> */
.L_x_915:
[----:B------:R-:W-:Y:S01]  /*10390*/  ULOP3.LUT UR4, UR38, 0x2, URZ, 0xfc, !UPT ;  /* 0x0000000226047892 */ /* 0x000fe2000f8efc3f */
[----:B------:R-:W-:Y:S02]  /*103a0*/  LOP3.LUT R8, R8, 0x70, R5, 0x78, !PT ;  /* 0x0000007008087812 */ /* 0x000fe400078e7805 */
[----:B------:R-:W-:Y:S02]  /*103b0*/  LOP3.LUT R16, R16, 0xfffffffe, RZ, 0xc0, !PT ;  /* 0xfffffffe10107812 */ /* 0x000fe400078ec0ff */
[----:B------:R-:W-:Y:S01]  /*103c0*/  LOP3.LUT R29, R29, R8, RZ, 0xfc, !PT ;  /* 0x000000081d1d7212 */ /* 0x000fe200078efcff */
[----:B------:R-:W-:Y:S01]  /*103d0*/  IMAD.U32 R11, RZ, RZ, UR4 ;  /* 0x00000004ff0b7e24 */ /* 0x000fe2000f8e00ff */
[----:B------:R-:W-:Y:S02]  /*103e0*/  LOP3.LUT R8, R5, 0x10, RZ, 0xc0, !PT ;  /* 0x0000001005087812 */ /* 0x000fe400078ec0ff */
[----:B------:R-:W-:Y:S02]  /*103f0*/  LOP3.LUT R7, R10, R7, RZ, 0xfc, !PT ;  /* 0x000000070a077212 */ /* 0x000fe400078efcff */
[----:B------:R-:W-:-:S02]  /*10400*/  ISETP.NE.AND P1, PT, R11, 0x3, PT ;  /* 0x000000030b00780c */ /* 0x000fc40003f25270 */
[CC--:B0-----:R-:W-:Y:S01]  /*10410*/  ISETP.GE.AND P4, PT, R8.reuse, R9.reuse, PT ;  /* 0x000000090800720c */ /* 0x0c1fe20003f86270 */
[----:B------:R0:W-:Y:S01]  /*10420*/  STL [R1], R7 ;  /* 0x0000000701007387 */ /* 0x0001e20000100800 */
[C---:B------:R-:W-:Y:S02]  /*10430*/  LOP3.LUT R25, R8.reuse, 0x20, RZ, 0xfc, !PT ;  /* 0x0000002008197812 */ /* 0x040fe400078efcff */
[----:B------:R-:W-:Y:S02]  /*10440*/  LOP3.LUT R24, R8, 0x40, RZ, 0xfc, !PT ;  /* 0x0000004008187812 */ /* 0x000fe400078efcff */
[-C--:B------:R-:W-:Y:S02]  /*10450*/  ISETP.GE.AND P3, PT, R25, R9.reuse, PT ;  /* 0x000000091900720c */ /* 0x080fe40003f66270 */
[----:B------:R-:W-:Y:S02]  /*10460*/  ISETP.GE.AND P2, PT, R24, R9, PT ;  /* 0x000000091800720c */ /* 0x000fe40003f46270 */
[----:B------:R-:W-:Y:S01]  /*10470*/  LOP3.LUT P0, RZ, R22, 0x4, RZ, 0xc0, !PT ;  /* 0x0000000416ff7812 */ /* 0x000fe2000780c0ff */
[----:B0-----:R-:W-:Y:S01]  /*10480*/  IMAD.MOV.U32 R7, RZ, RZ, 0x40 ;  /* 0x00000040ff077424 */ /* 0x001fe200078e00ff */
[----:B------:R-:W-:-:S02]  /*10490*/  @P1 LOP3.LUT R16, R16, 0x1, RZ, 0xfc, !PT ;  /* 0x0000000110101812 */ /* 0x000fc400078efcff */
[----:B------:R-:W-:Y:S01]  /*104a0*/  SHF.R.U32.HI R5, RZ, 0x3, R22 ;  /* 0x00000003ff057819 */ /* 0x000fe20000011616 */
[----:B------:R-:W-:Y:S01]  /*104b0*/  IMAD.U32 R22, RZ, RZ, UR42 ;  /* 0x0000002aff167e24 */ /* 0x000fe2000f8e00ff */
[----:B------:R-:W-:Y:S02]  /*104c0*/  LOP3.LUT R16, R16, 0xfffffff7, RZ, 0xc0, !PT ;  /* 0xfffffff710107812 */ /* 0x000fe400078ec0ff */
[----:B------:R-:W-:Y:S02]  /*104d0*/  LOP3.LUT R5, R5, 0x1, RZ, 0xc0, !PT ;  /* 0x0000000105057812 */ /* 0x000fe400078ec0ff */
[----:B------:R-:W-:Y:S02]  /*104e0*/  @P4 LOP3.LUT R16, R16, 0x8, RZ, 0xfc, !PT ;  /* 0x0000000810104812 */ /* 0x000fe400078efcff */
[----:B------:R-:W-:Y:S02]  /*104f0*/  SHF.R.S32.HI R22, RZ, 0x1f, R22 ;  /* 0x0000001fff167819 */ /* 0x000fe40000011416 */
[----:B------:R-:W-:-:S02]  /*10500*/  LOP3.LUT R16, R16, 0xfffffffb, RZ, 0xc0, !PT ;  /* 0xfffffffb10107812 */ /* 0x000fc400078ec0ff */
[----:B------:R-:W-:Y:S02]  /*10510*/  SEL R7, R7, 0xffffffc0, !P0 ;  /* 0xffffffc007077807 */ /* 0x000fe40004000000 */
[----:B------:R-:W-:-:S04]  /*10520*/  @P3 LOP3.LUT R16, R16, 0x4, RZ, 0xfc, !PT ;  /* 0x0000000410103812 */ /* 0x000fc800078efcff */
[----:B------:R-:W-:-:S04]  /*10530*/  LOP3.LUT R16, R16, 0xfffffffd, RZ, 0xc0, !PT ;  /* 0xfffffffd10107812 */ /* 0x000fc800078ec0ff */
[----:B------:R-:W-:Y:S01]  /*10540*/  @P2 LOP3.LUT R16, R16, 0x2, RZ, 0xfc, !PT ;  /* 0x0000000210102812 */ /* 0x000fe200078efcff */
[----:B------:R-:W-:Y:S06]  /*10550*/  @!P1 BRA `(.L_x_864) ;  /* 0x0000000000049947 */ /* 0x000fec0003800000 */
[----:B------:R-:W-:Y:S01]  /*10560*/  BPT.TRAP 0x1 ;  /* 0x000000040000795c */ /* 0x000fe20000300000 */
.L_x_864:
[----:B------:R-:W-:Y:S01]  /*10570*/  IMAD.MOV.U32 R10, RZ, RZ, 0x1 ;  /* 0x00000001ff0a7424 */ /* 0x000fe200078e00ff */
[----:B------:R-:W-:Y:S01]  /*10580*/  LOP3.LUT R3, R3, 0x700, RZ, 0xc0, !PT ;  /* 0x0000070003037812 */ /* 0x000fe200078ec0ff */
[----:B------:R-:W-:Y:S02]  /*10590*/  IMAD.SHL.U32 R2, R2, 0x20, RZ ;  /* 0x0000002002027824 */ /* 0x000fe400078e00ff */
[C---:B------:R-:W-:Y:S01]  /*105a0*/  IMAD R26, R5.reuse, 0x80, R8 ;  /* 0x00000080051a7824 */ /* 0x040fe200078e0208 */
[----:B------:R-:W-:Y:S01]  /*105b0*/  SHF.L.U32 R10, R10, 0x1f, RZ ;  /* 0x0000001f0a0a7819 */ /* 0x000fe200000006ff */
[----:B------:R-:W-:Y:S01]  /*105c0*/  IMAD.SHL.U32 R5, R5, 0x10, RZ ;  /* 0x0000001005057824 */ /* 0x000fe200078e00ff */
[----:B------:R-:W-:Y:S02]  /*105d0*/  LOP3.LUT R2, R3, 0x60, R2, 0xf8, !PT ;  /* 0x0000006003027812 */ /* 0x000fe400078ef802 */
[----:B------:R-:W0:Y:S02]  /*105e0*/  SYNCS.PHASECHK.TRANS64.TRYWAIT P0, [UR48+0x17080], R10 ;  /* 0x0170800aff0075a7 */ /* 0x000e240008000170 */
[----:B------:R-:W-:-:S02]  /*105f0*/  LOP3.LUT R26, R2, R26, R5, 0xf6, !PT ;  /* 0x0000001a021a7212 */ /* 0x000fc400078ef605 */
[----:B------:R-:W-:Y:S01]  /*10600*/  SHF.R.S32.HI R5, RZ, 0x1f, R4 ;  /* 0x0000001fff057819 */ /* 0x000fe20000011404 */
[----:B0-----:R-:W-:Y:S06]  /*10610*/  @!P0 BRA `(.L_x_865) ;  /* 0x0000002c00d88947 */ /* 0x001fec0003800000 */
.L_x_916:
        /* <DEDUP_REMOVED lines=46> */
.L_x_922:
        /* <DEDUP_REMOVED lines=20> */
.L_x_867:
[----:B------:R-:W-:Y:S01]  /*10a40*/  SYNCS.ARRIVE.TRANS64.A1T0 RZ, [UR48+0x17070], RZ ;  /* 0x017070ffffff79a7 */ /* 0x000fe20008100030 */
[----:B------:R-:W-:Y:S05]  /*10a50*/  @!P6 BRA `(.L_x_868) ;  /* 0x000000000004e947 */ /* 0x000fea0003800000 */
[----:B------:R-:W-:Y:S01]  /*10a60*/  BPT.TRAP 0x1 ;  /* 0x000000040000795c */ /* 0x000fe20000300000 */
.L_x_868:
[----:B------:R-:W0:Y:S02]  /*10a70*/  SYNCS.PHASECHK.TRANS64.TRYWAIT P1, [UR48+0x17040], R10 ;  /* 0x0170400aff0075a7 */ /* 0x000e240008020170 */
[----:B0-----:R-:W-:Y:S05]  /*10a80*/  @!P1 BRA `(.L_x_869) ;  /* 0x0000002c009c9947 */ /* 0x001fea0003800000 */
.L_x_923:
        /* <DEDUP_REMOVED lines=39> */
.L_x_929:
        /* <DEDUP_REMOVED lines=17> */
.L_x_871:
        /* <DEDUP_REMOVED lines=29> */
.L_x_872:
[----:B------:R-:W0:Y:S01]  /*10fe0*/  S2R R20, SR_TID.X ;  /* 0x0000000000147919 */ /* 0x000e220000002100 */
[----:B------:R-:W-:Y:S01]  /*10ff0*/  UISETP.NE.AND UP0, UPT, UR50, URZ, UPT ;  /* 0x0000003f3200728c */ /* 0x000fe2000bf05270 */
[----:B------:R-:W-:Y:S01]  /*11000*/  IMAD.U32 R4, RZ, RZ, UR40 ;  /* 0x00000028ff047e24 */ /* 0x000fe2000f8e00ff */
[----:B------:R-:W1:Y:S01]  /*11010*/  LDC R8, c[0x0][0x448] ;  /* 0x00011200ff087b82 */ /* 0x000e620000000800 */
[----:B------:R-:W-:Y:S01]  /*11020*/  IMAD.U32 R3, RZ, RZ, UR49 ;  /* 0x00000031ff037e24 */ /* 0x000fe2000f8e00ff */
[----:B------:R-:W-:Y:S01]  /*11030*/  ULDC.64 UR6, c[0x0][0x2c8] ;  /* 0x0000b20000067ab9 */ /* 0x000fe20000000a00 */
[----:B------:R-:W-:Y:S01]  /*11040*/  IMAD.MOV.U32 R2, RZ, RZ, R4 ;  /* 0x000000ffff027224 */ /* 0x000fe200078e0004 */
[----:B------:R-:W-:Y:S01]  /*11050*/  PLOP3.LUT P0, PT, PT, PT, UP0, 0x80, 0x0 ;  /* 0x000000000000781c */ /* 0x000fe20003f0f008 */
[----:B------:R-:W-:Y:S01]  /*11060*/  IMAD.U32 R5, RZ, RZ, UR41 ;  /* 0x00000029ff057e24 */ /* 0x000fe2000f8e00ff */
[----:B------:R-:W-:Y:S01]  /*11070*/  PLOP3.LUT P1, PT, PT, PT, UP0, 0x80, 0x0 ;  /* 0x000000000000781c */ /* 0x000fe20003f2f008 */
[----:B------:R-:W-:-:S02]  /*11080*/  ULDC.64 UR8, c[0x0][0x280] ;  /* 0x0000a00000087ab9 */ /* 0x000fc40000000a00 */
[----:B------:R-:W-:Y:S01]  /*11090*/  @UP0 ULDC UR4, c[0x0][0x44c] ;  /* 0x0001130000040ab9 */ /* 0x000fe20000000800 */
[----:B------:R-:W-:Y:S01]  /*110a0*/  @UP0 ULDC UR10, c[0x0][0x44c] ;  /* 0x00011300000a0ab9 */ /* 0x000fe20000000800 */
[----:B0-----:R-:W-:-:S05]  /*110b0*/  IMAD.SHL.U32 R20, R20, 0x40, RZ ;  /* 0x0000004014147824 */ /* 0x001fca00078e00ff */
[----:B------:R-:W-:-:S04]  /*110c0*/  LOP3.LUT R20, R20, 0x40, RZ, 0xc0, !PT ;  /* 0x0000004014147812 */ /* 0x000fc800078ec0ff */
[----:B------:R-:W-:Y:S02]  /*110d0*/  IADD3 R6, R27, UR43, R20 ;  /* 0x0000002b1b067c10 */ /* 0x000fe4000fffe014 */
[----:B------:R-:W0:Y:S03]  /*110e0*/  S2R R20, SR_CTAID.Z ;  /* 0x0000000000147919 */ /* 0x000e260000002700 */
[----:B------:R-:W-:Y:S01]  /*110f0*/  @P0 IMAD.HI.U32 R4, R6, UR4, RZ ;  /* 0x0000000406040c27 */ /* 0x000fe2000f8e00ff */
[----:B------:R-:W-:-:S03]  /*11100*/  @UP0 ULDC UR4, c[0x0][0x450] ;  /* 0x0001140000040ab9 */ /* 0x000fc60000000800 */
[----:B------:R-:W-:Y:S01]  /*11110*/  IMAD.MOV.U32 R0, RZ, RZ, R6 ;  /* 0x000000ffff007224 */ /* 0x000fe200078e0006 */
[----:B------:R-:W-:Y:S01]  /*11120*/  @P1 SHF.R.U32.HI R0, RZ, UR4, R4 ;  /* 0x00000004ff001c19 */ /* 0x000fe20008011604 */
[----:B------:R-:W-:Y:S01]  /*11130*/  ULDC.64 UR4, c[0x0][0x2e0] ;  /* 0x0000b80000047ab9 */ /* 0x000fe20000000a00 */
[----:B------:R-:W-:-:S03]  /*11140*/  PLOP3.LUT P1, PT, PT, PT, UP0, 0x80, 0x0 ;  /* 0x000000000000781c */ /* 0x000fc60003f2f008 */
[----:B------:R-:W-:Y:S01]  /*11150*/  IMAD.MOV R7, RZ, RZ, -R0 ;  /* 0x000000ffff077224 */ /* 0x000fe200078e0a00 */
[----:B0-----:R-:W-:Y:S02]  /*11160*/  SHF.R.S32.HI R21, RZ, 0x1f, R20 ;  /* 0x0000001fff157819 */ /* 0x001fe40000011414 */
[----:B------:R-:W0:Y:S03]  /*11170*/  S2R R20, SR_CTAID.Z ;  /* 0x0000000000147919 */ /* 0x000e260000002700 */
[----:B------:R-:W-:-:S04]  /*11180*/  IMAD R4, R21, UR4, RZ ;  /* 0x0000000415047c24 */ /* 0x000fc8000f8e02ff */
[C---:B0-----:R-:W-:Y:S01]  /*11190*/  IMAD R5, R20.reuse, UR5, R4 ;  /* 0x0000000514057c24 */ /* 0x041fe2000f8e0204 */
[----:B------:R-:W-:Y:S01]  /*111a0*/  SHF.R.S32.HI R4, RZ, 0x1f, R0 ;  /* 0x0000001fff047819 */ /* 0x000fe20000011400 */
[----:B------:R-:W-:Y:S01]  /*111b0*/  IMAD.WIDE.U32 R2, R20, UR4, R2 ;  /* 0x0000000414027c25 */ /* 0x000fe2000f8e0002 */
[----:B------:R-:W-:Y:S01]  /*111c0*/  ULDC.64 UR4, c[0x0][0x2d0] ;  /* 0x0000b40000047ab9 */ /* 0x000fe20000000a00 */
[----:B------:R-:W0:Y:S02]  /*111d0*/  S2R R20, SR_TID.X ;  /* 0x0000000000147919 */ /* 0x000e240000002100 */
[----:B------:R-:W-:Y:S02]  /*111e0*/  IMAD.IADD R3, R3, 0x1, R5 ;  /* 0x0000000103037824 */ /* 0x000fe400078e0205 */
[----:B------:R-:W-:Y:S02]  /*111f0*/  IMAD R9, R4, UR4, RZ ;  /* 0x0000000404097c24 */ /* 0x000fe4000f8e02ff */
[----:B------:R-:W-:-:S04]  /*11200*/  IMAD.WIDE.U32 R4, R0, UR4, R2 ;  /* 0x0000000400047c25 */ /* 0x000fc8000f8e0002 */
[----:B------:R-:W-:Y:S02]  /*11210*/  IMAD R9, R0, UR5, R9 ;  /* 0x0000000500097c24 */ /* 0x000fe4000f8e0209 */
[----:B-1----:R-:W-:Y:S02]  /*11220*/  IMAD R0, R8, R7, R6 ;  /* 0x0000000708007224 */ /* 0x002fe400078e0206 */
[----:B------:R-:W-:Y:S02]  /*11230*/  IMAD.IADD R5, R5, 0x1, R9 ;  /* 0x0000000105057824 */ /* 0x000fe400078e0209 */
[----:B------:R-:W-:Y:S01]  /*11240*/  VIADD R6, R6, 0x80 ;  /* 0x0000008006067836 */ /* 0x000fe20000000000 */
[----:B------:R-:W-:Y:S01]  /*11250*/  SHF.R.S32.HI R7, RZ, 0x1f, R0 ;  /* 0x0000001fff077819 */ /* 0x000fe20000011400 */
[----:B------:R-:W-:-:S04]  /*11260*/  IMAD.WIDE.U32 R4, R0, UR6, R4 ;  /* 0x0000000600047c25 */ /* 0x000fc8000f8e0004 */
[----:B------:R-:W-:-:S04]  /*11270*/  IMAD R7, R7, UR6, RZ ;  /* 0x0000000607077c24 */ /* 0x000fc8000f8e02ff */
[----:B------:R-:W-:Y:S01]  /*11280*/  IMAD R7, R0, UR7, R7 ;  /* 0x0000000700077c24 */ /* 0x000fe2000f8e0207 */
[----:B------:R-:W-:-:S04]  /*11290*/  IADD3 R0, P0, R4, UR8, RZ ;  /* 0x0000000804007c10 */ /* 0x000fc8000ff1e0ff */
[----:B------:R-:W-:Y:S01]  /*112a0*/  IADD3.X R4, R5, UR9, R7, P0, !PT ;  /* 0x0000000905047c10 */ /* 0x000fe200087fe407 */
[----:B------:R-:W-:Y:S01]  /*112b0*/  IMAD.MOV.U32 R5, RZ, RZ, R6 ;  /* 0x000000ffff057224 */ /* 0x000fe200078e0006 */
[----:B------:R-:W-:Y:S01]  /*112c0*/  PLOP3.LUT P0, PT, PT, PT, UP0, 0x80, 0x0 ;  /* 0x000000000000781c */ /* 0x000fe20003f0f008 */
[----:B0-----:R-:W-:-:S05]  /*112d0*/  IMAD.SHL.U32 R20, R20, 0x10, RZ ;  /* 0x0000001014147824 */ /* 0x001fca00078e00ff */
[----:B------:R-:W-:-:S07]  /*112e0*/  LOP3.LUT R20, R20, 0x10, RZ, 0xc0, !PT ;  /* 0x0000001014147812 */ /* 0x000fce00078ec0ff */
[----:B------:R-:W-:Y:S01]  /*112f0*/  @P0 IMAD.HI.U32 R7, R6, UR10, RZ ;  /* 0x0000000a06070c27 */ /* 0x000fe2000f8e00ff */
[----:B------:R-:W-:-:S04]  /*11300*/  @UP0 ULDC UR10, c[0x0][0x450] ;  /* 0x00011400000a0ab9 */ /* 0x000fc80000000800 */
[----:B------:R-:W-:-:S04]  /*11310*/  @P1 SHF.R.U32.HI R5, RZ, UR10, R7 ;  /* 0x0000000aff051c19 */ /* 0x000fc80008011607 */
        /* <DEDUP_REMOVED lines=20> */
[----:B------:R-:W-:Y:S02]  /*11460*/  ULDC UR4, c[0x0][0x288] ;  /* 0x0000a20000047ab9 */ /* 0x000fe40000000800 */
[----:B------:R-:W-:Y:S01]  /*11470*/  IMAD R7, R8, UR4, RZ ;  /* 0x0000000408077c24 */ /* 0x000fe2000f8e02ff */
[----:B------:R-:W1:Y:S01]  /*11480*/  SHFL.IDX PT, R2, R4, RZ, 0x1e1f ;  /* 0x001e1fff04027589 */ /* 0x000e6200000e0000 */
[----:B------:R-:W-:-:S03]  /*11490*/  VIADD R8, R27, UR43 ;  /* 0x0000002b1b087c36 */ /* 0x000fc60008000000 */
[----:B------:R-:W-:Y:S01]  /*114a0*/  SHFL.IDX PT, R4, R4, 0x1, 0x1e1f ;  /* 0x003e1f0004047f89 */ /* 0x000fe200000e0000 */
[C---:B------:R-:W-:Y:S01]  /*114b0*/  VIADD R10, R8.reuse, 0x40 ;  /* 0x00000040080a7836 */ /* 0x040fe20000000000 */
[----:B------:R-:W-:Y:S02]  /*114c0*/  ISETP.GE.AND P1, PT, R8, R7, PT ;  /* 0x000000070800720c */ /* 0x000fe40003f26270 */
        /* <DEDUP_REMOVED lines=17> */
.L_x_936:
        /* <DEDUP_REMOVED lines=12> */
.L_x_875:
[----:B------:R-:W-:Y:S05]  /*116a0*/  BSYNC B0 ;  /* 0x0000000000007941 */ /* 0x000fea0003800000 */
.L_x_874:
[----:B------:R-:W-:Y:S01]  /*116b0*/  NOP ;  /* 0x0000000000007918 */ /* 0x000fe20000000000 */
[----:B------:R-:W-:Y:S01]  /*116c0*/  SYNCS.ARRIVE.TRANS64.RED.A0T1 RZ, [UR48+0x17000], RZ ;  /* 0x017000ffffff79a7 */ /* 0x000fe20008200430 */
[----:B------:R-:W-:Y:S01]  /*116d0*/  IMAD.MOV.U32 R0, RZ, RZ, 0x1 ;  /* 0x00000001ff007424 */ /* 0x000fe200078e00ff */
[----:B------:R-:W-:Y:S04]  /*116e0*/  ARRIVES.LDGSTSBAR.64.TRANSCNT [UR48+0x17000] ;  /* 0x01700000ff0079b0 */ /* 0x000fe80008000ab0 */
[----:B------:R-:W-:Y:S01]  /*116f0*/  SHF.L.U32 R0, R0, 0x1f, RZ ;  /* 0x0000001f00007819 */ /* 0x000fe200000006ff */
[----:B------:R-:W-:Y:S01]  /*11700*/  NOP ;  /* 0x0000000000007918 */ /* 0x000fe20000000000 */
[----:B------:R-:W-:Y:S01]  /*11710*/  SYNCS.ARRIVE.TRANS64.A1T0 RZ, [UR48+0x17000], RZ ;  /* 0x017000ffffff79a7 */ /* 0x000fe20008100030 */
[----:B------:R-:W-:-:S05]  /*11720*/  VIADD R17, R17, 0xfffffffe ;  /* 0xfffffffe11117836 */ /* 0x000fca0000000000 */
[----:B------:R-:W-:Y:S01]  /*11730*/  ISETP.GE.AND P0, PT, R17, UR51, PT ;  /* 0x0000003311007c0c */ /* 0x000fe2000bf06270 */
[----:B------:R-:W3:Y:S02]  /*11740*/  SYNCS.PHASECHK.TRANS64.TRYWAIT P1, [UR48+0x17020], R0 ;  /* 0x01702000ff0075a7 */ /* 0x000ee40008020170 */
[----:B---3--:R-:W-:Y:S10]  /*11750*/  @!P1 BRA `(.L_x_876) ;  /* 0x0000002400fc9947 */ /* 0x008ff40003800000 */
.L_x_937:
[----:B------:R-:W-:Y:S01]  /*11760*/  IMAD.MOV.U32 R20, RZ, RZ, 0x1 ;  /* 0x00000001ff147424 */ /* 0x000fe200078e00ff */
[----:B------:R-:W-:Y:S06]  /*11770*/  @!P0 BRA `(.L_x_877) ;  /* 0x00000010003c8947 */ /* 0x000fec0003800000 */
[----:B0-2---:R-:W0:Y:S01]  /*11780*/  S2R R2, SR_TID.X ;  /* 0x0000000000027919 */ /* 0x005e220000002100 */
[----:B------:R-:W-:Y:S01]  /*11790*/  UIADD3 UR4, UR47, 0x1, URZ ;  /* 0x000000012f047890 */ /* 0x000fe2000fffe03f */
[----:B------:R-:W-:Y:S01]  /*117a0*/  LOP3.LUT R3, RZ, UR45, RZ, 0x33, !PT ;  /* 0x0000002dff037c12 */ /* 0x000fe2000f8e33ff */
[----:B------:R-:W-:Y:S01]  /*117b0*/  IMAD.MOV.U32 R6, RZ, RZ, 0x1 ;  /* 0x00000001ff067424 */ /* 0x000fe200078e00ff */
[----:B------:R-:W-:Y:S01]  /*117c0*/  LOP3.LUT R5, RZ, UR44, RZ, 0x33, !PT ;  /* 0x0000002cff057c12 */ /* 0x000fe2000f8e33ff */
[----:B------:R-:W-:Y:S01]  /*117d0*/  UIMAD UR4, UR4, UR39, URZ ;  /* 0x00000027040472a4 */ /* 0x000fe2000f8e023f */
[----:B------:R-:W-:-:S05]  /*117e0*/  IMAD.MOV.U32 R4, RZ, RZ, RZ ;  /* 0x000000ffff047224 */ /* 0x000fca00078e00ff */
[----:B------:R-:W-:-:S04]  /*117f0*/  LOP3.LUT R0, RZ, UR4, RZ, 0x33, !PT ;  /* 0x00000004ff007c12 */ /* 0x000fc8000f8e33ff */
[----:B------:R-:W-:-:S04]  /*11800*/  VIADDMNMX R0, R0, -UR46, R3, !PT ;  /* 0x8000002e00007c46 */ /* 0x000fc8000f800103 */
[----:B------:R-:W-:-:S04]  /*11810*/  VIMNMX R0, R0, R5, !PT ;  /* 0x0000000500007248 */ /* 0x000fc80007fe0100 */
[----:B------:R-:W-:Y:S01]  /*11820*/  IADD3 R21, -R0, -0x2, RZ ;  /* 0xfffffffe00157810 */ /* 0x000fe20007ffe1ff */
[----:B0-----:R-:W-:-:S05]  /*11830*/  IMAD.SHL.U32 R2, R2, 0x40, RZ ;  /* 0x0000004002027824 */ /* 0x001fca00078e00ff */
[----:B------:R-:W-:-:S04]  /*11840*/  LOP3.LUT R2, R2, 0x40, RZ, 0xc0, !PT ;  /* 0x0000004002027812 */ /* 0x000fc800078ec0ff */
[----:B------:R-:W-:-:S05]  /*11850*/  IADD3 R18, R2, R18, R27 ;  /* 0x0000001202127210 */ /* 0x000fca0007ffe01b */
[----:B------:R-:W-:-:S04]  /*11860*/  VIADD R17, R18, 0xfffffe80 ;  /* 0xfffffe8012117836 */ /* 0x000fc80000000000 */
[----:B------:R-:W-:-:S07]  /*11870*/  IMAD R17, R0, -0x80, R17 ;  /* 0xffffff8000117824 */ /* 0x000fce00078e0211 */
.L_x_892:
[----:B0-----:R-:W0:Y:S01]  /*11880*/  LDC R0, c[0x0][0x430] ;  /* 0x00010c00ff007b82 */ /* 0x001e220000000800 */
[----:B------:R-:W-:Y:S01]  /*11890*/  IMAD.MOV.U32 R7, RZ, RZ, R17 ;  /* 0x000000ffff077224 */ /* 0x000fe200078e0011 */
[----:B------:R-:W-:Y:S01]  /*118a0*/  ULDC.64 UR4, c[0x0][0x428] ;  /* 0x00010a0000047ab9 */ /* 0x000fe20000000a00 */
[----:B0-----:R-:W-:-:S13]  /*118b0*/  ISETP.NE.AND P0, PT, R0, 0x1, PT ;  /* 0x000000010000780c */ /* 0x001fda0003f05270 */
[----:B------:R-:W0:Y:S08]  /*118c0*/  @P0 LDC R0, c[0x0][0x434] ;  /* 0x00010d00ff000b82 */ /* 0x000e300000000800 */
[----:B--2---:R-:W2:Y:S01]  /*118d0*/  @P0 LDC R3, c[0x0][0x438] ;  /* 0x00010e00ff030b82 */ /* 0x004ea20000000800 */
[----:B0-----:R-:W-:-:S05]  /*118e0*/  @P0 IMAD.HI.U32 R0, R17, R0, RZ ;  /* 0x0000000011000227 */ /* 0x001fca00078e00ff */
[----:B--2---:R-:W-:Y:S01]  /*118f0*/  @P0 SHF.R.U32.HI R7, RZ, R3, R0 ;  /* 0x00000003ff070219 */ /* 0x004fe20000011600 */
[----:B------:R-:W-:-:S03]  /*11900*/  IMAD R0, R28, UR4, RZ ;  /* 0x000000041c007c24 */ /* 0x000fc6000f8e02ff */
[--C-:B------:R-:W-:Y:S01]  /*11910*/  SHF.R.S32.HI R3, RZ, 0x1f, R7.reuse ;  /* 0x0000001fff037819 */ /* 0x100fe20000011407 */
[----:B------:R-:W-:Y:S02]  /*11920*/  IMAD.MOV.U32 R2, RZ, RZ, R7 ;  /* 0x000000ffff027224 */ /* 0x000fe400078e0007 */
[C---:B------:R-:W-:Y:S02]  /*11930*/  IMAD R5, R23.reuse, UR5, R0 ;  /* 0x0000000517057c24 */ /* 0x040fe4000f8e0200 */
        /* <DEDUP_REMOVED lines=19> */
.L_x_878:
[----:B------:R-:W-:Y:S02]  /*11a70*/  LEA R5, R0, UR48, 0x3 ;  /* 0x0000003000057c11 */ /* 0x000fe4000f8e18ff */
[----:B------:R-:W-:-:S04]  /*11a80*/  SHF.L.U32 R10, R20, 0x1f, RZ ;  /* 0x0000001f140a7819 */ /* 0x000fc800000006ff */
[----:B------:R-:W0:Y:S02]  /*11a90*/  SYNCS.PHASECHK.TRANS64.TRYWAIT P1, [R5+URZ+0x17080], R10 ;  /* 0x0170800a050075a7 */ /* 0x000e24000802017f */
[----:B0-----:R-:W-:Y:S05]  /*11aa0*/  @!P1 BRA `(.L_x_879) ;  /* 0x0000002400409947 */ /* 0x001fea0003800000 */
.L_x_938:
        /* <DEDUP_REMOVED lines=27> */
[----:B---3--:R-:W-:Y:S01]  /*11c60*/  ISETP.GE.AND P4, PT, R25, R12, PT ;  /* 0x0000000c1900720c */ /* 0x008fe20003f86270 */
[----:B------:R-:W-:Y:S01]  /*11c70*/  IMAD.U32 R27, RZ, RZ, UR7 ;  /* 0x00000007ff1b7e24 */ /* 0x000fe2000f8e00ff */
[----:B------:R-:W-:-:S04]  /*11c80*/  IADD3 R24, P1, R2, UR6, RZ ;  /* 0x0000000602187c10 */ /* 0x000fc8000ff3e0ff */
[----:B------:R-:W-:Y:S01]  /*11c90*/  IADD3.X R27, R27, UR4, R3, P1, !PT ;  /* 0x000000041b1b7c10 */ /* 0x000fe20008ffe403 */
[----:B------:R-:W-:-:S03]  /*11ca0*/  UMOV UR4, 0xffffffff ;  /* 0xffffffff00047882 */ /* 0x000fc60000000000 */
[----:B------:R-:W-:Y:S05]  /*11cb0*/  BRA.DIV UR4, `(.L_x_880) ;  /* 0x0000002204d07947 */ /* 0x000fea000b800000 */
        /* <DEDUP_REMOVED lines=13> */
.L_x_944:
        /* <DEDUP_REMOVED lines=21> */
.L_x_881:
[----:B------:R0:W-:Y:S01]  /*11ee0*/  SYNCS.ARRIVE.TRANS64.A1T0 RZ, [R5+URZ+0x17070], RZ ;  /* 0x017070ff05ff79a7 */ /* 0x0001e2000810003f */
[----:B------:R-:W-:Y:S05]  /*11ef0*/  @!P2 BRA `(.L_x_882) ;  /* 0x000000000004a947 */ /* 0x000fea0003800000 */
[----:B------:R-:W-:Y:S01]  /*11f00*/  BPT.TRAP 0x1 ;  /* 0x000000040000795c */ /* 0x000fe20000300000 */
.L_x_882:
[----:B------:R-:W3:Y:S02]  /*11f10*/  SYNCS.PHASECHK.TRANS64.TRYWAIT P1, [R5+URZ+0x17040], R10 ;  /* 0x0170400a050075a7 */ /* 0x000ee4000802017f */
[----:B---3--:R-:W-:Y:S05]  /*11f20*/  @!P1 BRA `(.L_x_883) ;  /* 0x0000002000d09947 */ /* 0x008fea0003800000 */
.L_x_945:
[----:B--2---:R-:W2:Y:S01]  /*11f30*/  S2R R24, SR_TID.X ;  /* 0x0000000000187919 */ /* 0x004ea20000002100 */
[----:B------:R-:W-:Y:S01]  /*11f40*/  ULDC.64 UR4, c[0x0][0x300] ;  /* 0x0000c00000047ab9 */ /* 0x000fe20000000a00 */
[----:B------:R-:W-:Y:S01]  /*11f50*/  R2UR UR6, R22 ;  /* 0x00000000160672ca */ /* 0x000fe200000e0000 */
[----:B------:R-:W-:Y:S01]  /*11f60*/  IMAD R2, R9, UR4, RZ ;  /* 0x0000000409027c24 */ /* 0x000fe2000f8e02ff */
[----:B------:R-:W4:Y:S01]  /*11f70*/  LDC R11, c[0x0][0x2f4] ;  /* 0x0000bd00ff0b7b82 */ /* 0x000f220000000800 */
[C---:B------:R-:W-:Y:S02]  /*11f80*/  LOP3.LUT P3, RZ, R16.reuse, 0x4, RZ, 0xc0, !PT ;  /* 0x0000000410ff7812 */ /* 0x040fe4000786c0ff */
[C---:B------:R-:W-:Y:S01]  /*11f90*/  IMAD R9, R7.reuse, UR5, R2 ;  /* 0x0000000507097c24 */ /* 0x040fe2000f8e0202 */
[----:B------:R-:W-:Y:S01]  /*11fa0*/  LOP3.LUT P2, RZ, R16, 0x2, RZ, 0xc0, !PT ;  /* 0x0000000210ff7812 */ /* 0x000fe2000784c0ff */
[----:B------:R-:W-:Y:S01]  /*11fb0*/  IMAD.WIDE.U32 R2, R7, UR4, RZ ;  /* 0x0000000407027c25 */ /* 0x000fe2000f8e00ff */
[----:B------:R-:W-:-:S03]  /*11fc0*/  ULDC.64 UR4, c[0x0][0x310] ;  /* 0x0000c40000047ab9 */ /* 0x000fc60000000a00 */
[----:B------:R-:W-:Y:S02]  /*11fd0*/  IMAD.IADD R3, R3, 0x1, R9 ;  /* 0x0000000103037824 */ /* 0x000fe400078e0209 */
[----:B------:R-:W-:Y:S02]  /*11fe0*/  IMAD R7, R18, UR4, RZ ;  /* 0x0000000412077c24 */ /* 0x000fe4000f8e02ff */
[----:B------:R-:W-:-:S04]  /*11ff0*/  IMAD.WIDE.U32 R2, R8, UR4, R2 ;  /* 0x0000000408027c25 */ /* 0x000fc8000f8e0002 */
[----:B------:R-:W-:Y:S01]  /*12000*/  IMAD R7, R8, UR5, R7 ;  /* 0x0000000508077c24 */ /* 0x000fe2000f8e0207 */
        /* <DEDUP_REMOVED lines=26> */
.L_x_951:
        /* <DEDUP_REMOVED lines=14> */
[----:B---3--:R-:W-:-:S05]  /*12290*/  IMAD.U32 R10, RZ, RZ, UR5 ;  /* 0x00000005ff0a7e24 */ /* 0x008fca000f8e00ff */
[----:B------:R-:W-:-:S13]  /*122a0*/  ISETP.NE.AND P2, PT, R10, 0x3, PT ;  /* 0x000000030a00780c */ /* 0x000fda0003f45270 */
[----:B0-----:R-:W-:Y:S05]  /*122b0*/  @!P2 BRA `(.L_x_885) ;  /* 0x000000000004a947 */ /* 0x001fea0003800000 */
[----:B------:R-:W-:Y:S01]  /*122c0*/  BPT.TRAP 0x1 ;  /* 0x000000040000795c */ /* 0x000fe20000300000 */
.L_x_885:
[----:B------:R-:W-:Y:S01]  /*122d0*/  IMAD.U32 R2, RZ, RZ, UR38 ;  /* 0x00000026ff027e24 */ /* 0x000fe2000f8e00ff */
[----:B------:R0:W-:Y:S04]  /*122e0*/  SYNCS.ARRIVE.TRANS64.A1T0 RZ, [R5+URZ+0x17030], RZ ;  /* 0x017030ff05ff79a7 */ /* 0x0001e8000810003f */
[----:B------:R-:W-:-:S04]  /*122f0*/  LOP3.LUT R2, R2, 0x1, RZ, 0xfc, !PT ;  /* 0x0000000102027812 */ /* 0x000fc800078efcff */
[----:B------:R-:W-:-:S13]  /*12300*/  ISETP.NE.AND P1, PT, R2, 0x3, PT ;  /* 0x000000030200780c */ /* 0x000fda0003f25270 */
[----:B0-----:R-:W-:Y:S05]  /*12310*/  @!P1 BRA `(.L_x_886) ;  /* 0x0000000000049947 */ /* 0x001fea0003800000 */
[----:B------:R-:W-:Y:S01]  /*12320*/  BPT.TRAP 0x1 ;  /* 0x000000040000795c */ /* 0x000fe20000300000 */
.L_x_886:
[----:B------:R-:W-:Y:S02]  /*12330*/  LOP3.LUT R2, R6, 0x1, RZ, 0x3c, !PT ;  /* 0x0000000106027812 */ /* 0x000fe400078e3cff */
[----:B------:R-:W-:Y:S02]  /*12340*/  LEA R3, R4, UR48, 0x3 ;  /* 0x0000003004037c11 */ /* 0x000fe4000f8e18ff */
[----:B------:R-:W-:-:S04]  /*12350*/  SHF.L.U32 R2, R2, 0x1f, RZ ;  /* 0x0000001f02027819 */ /* 0x000fc800000006ff */
[----:B------:R-:W0:Y:S02]  /*12360*/  SYNCS.PHASECHK.TRANS64.TRYWAIT P2, [R3+URZ+0x17070], R2 ;  /* 0x01707002030075a7 */ /* 0x000e24000804017f */
[----:B0-----:R-:W-:Y:S05]  /*12370*/  @!P2 BRA `(.L_x_887) ;  /* 0x000000200068a947 */ /* 0x001fea0003800000 */
.L_x_952:
[----:B------:R-:W-:-:S06]  /*12380*/  ULOP3.LUT UR4, UR38, 0x2, URZ, 0xfc, !UPT ;  /* 0x0000000226047892 */ /* 0x000fcc000f8efc3f */
[----:B------:R-:W-:-:S05]  /*12390*/  IMAD.U32 R5, RZ, RZ, UR4 ;  /* 0x00000004ff057e24 */ /* 0x000fca000f8e00ff */
[----:B------:R-:W-:-:S13]  /*123a0*/  ISETP.NE.AND P2, PT, R5, 0x3, PT ;  /* 0x000000030500780c */ /* 0x000fda0003f45270 */
[----:B------:R-:W-:Y:S05]  /*123b0*/  @!P2 BRA `(.L_x_888) ;  /* 0x000000000004a947 */ /* 0x000fea0003800000 */
[----:B------:R-:W-:Y:S01]  /*123c0*/  BPT.TRAP 0x1 ;  /* 0x000000040000795c */ /* 0x000fe20000300000 */
.L_x_888:
[----:B0-----:R-:W-:Y:S01]  /*123d0*/  SHF.L.U32 R2, R6, 0x1f, RZ ;  /* 0x0000001f06027819 */ /* 0x001fe200000006ff */
[----:B------:R-:W-:-:S03]  /*123e0*/  IMAD R10, R4, 0x3000, RZ ;  /* 0x00003000040a7824 */ /* 0x000fc600078e02ff */
[----:B------:R-:W0:Y:S02]  /*123f0*/  SYNCS.PHASECHK.TRANS64.TRYWAIT P2, [R3+URZ+0x17060], R2 ;  /* 0x01706002030075a7 */ /* 0x000e24000804017f */
[----:B0-----:R-:W-:Y:S05]  /*12400*/  @!P2 BRA `(.L_x_889) ;  /* 0x000000200058a947 */ /* 0x001fea0003800000 */
.L_x_953:
[----:B------:R-:W0:Y:S01]  /*12410*/  LDL R4, [R1] ;  /* 0x0000000001047983 */ /* 0x000e220000100800 */
[----:B------:R-:W-:Y:S05]  /*12420*/  WARPSYNC.ALL ;  /* 0x0000000000007948 */ /* 0x000fea0003800000 */
[----:B------:R-:W-:Y:S01]  /*12430*/  LOP3.LUT R12, R10, R29, RZ, 0xfc, !PT ;  /* 0x0000001d0a0c7212 */ /* 0x000fe200078efcff */
[----:B------:R-:W1:Y:S01]  /*12440*/  S2R R13, SR_TID.X ;  /* 0x00000000000d7919 */ /* 0x000e620000002100 */
[----:B------:R-:W-:-:S03]  /*12450*/  ULOP3.LUT UR4, UR38, 0x2, URZ, 0xfc, !UPT ;  /* 0x0000000226047892 */ /* 0x000fc6000f8efc3f */
[----:B------:R-:W-:Y:S01]  /*12460*/  VIADD R12, R12, UR48 ;  /* 0x000000300c0c7c36 */ /* 0x000fe20008000000 */
[----:B-1----:R-:W-:Y:S01]  /*12470*/  LOP3.LUT P2, RZ, R13, 0x4, RZ, 0xc0, !PT ;  /* 0x000000040dff7812 */ /* 0x002fe2000784c0ff */
[----:B------:R-:W-:-:S05]  /*12480*/  IMAD.MOV.U32 R13, RZ, RZ, 0x40 ;  /* 0x00000040ff0d7424 */ /* 0x000fca00078e00ff */
[----:B------:R-:W-:Y:S02]  /*12490*/  SEL R13, R13, 0xffffffc0, !P2 ;  /* 0xffffffc00d0d7807 */ /* 0x000fe40005000000 */
[----:B0-----:R-:W-:-:S05]  /*124a0*/  LOP3.LUT R2, R10, R4, RZ, 0xfc, !PT ;  /* 0x000000040a027212 */ /* 0x001fca00078efcff */
        /* <DEDUP_REMOVED lines=18> */
[----:B------:R-:W1:Y:S01]  /*125d0*/  LDSM.16.MT88.4 R4, [R2+UR48+0x6c00] ;  /* 0x006c00300204783b */ /* 0x000e620008004200 */
[----:B0-----:R-:W-:Y:S01]  /*125e0*/  IADD3 R12, R13, 0x400, R12 ;  /* 0x000004000d0c7810 */ /* 0x001fe20007ffe00c */
[----:B------:R-:W-:-:S05]  /*125f0*/  IMAD.U32 R13, RZ, RZ, UR4 ;  /* 0x00000004ff0d7e24 */ /* 0x000fca000f8e00ff */
[----:B------:R-:W-:Y:S02]  /*12600*/  ISETP.NE.AND P2, PT, R13, 0x3, PT ;  /* 0x000000030d00780c */ /* 0x000fe40003f45270 */
[C-C-:B-1----:R-:W-:Y:S02]  /*12610*/  PRMT R8, R4.reuse, 0x6420, R5.reuse ;  /* 0x0000642004087816 */ /* 0x142fe40000000005 */
        /* <DEDUP_REMOVED lines=24> */
.L_x_890:
[----:B-1----:R1:W-:Y:S01]  /*127a0*/  SYNCS.ARRIVE.TRANS64.A1T0 RZ, [R3+URZ+0x17050], RZ ;  /* 0x017050ff03ff79a7 */ /* 0x0023e2000810003f */
[----:B------:R-:W-:Y:S06]  /*127b0*/  BAR.SYNC.DEFER_BLOCKING 0x2, 0x80 ;  /* 0x0082000000007b1d */ /* 0x000fec0000010000 */
[----:B------:R-:W-:Y:S05]  /*127c0*/  @!P1 BRA `(.L_x_891) ;  /* 0x0000000000049947 */ /* 0x000fea0003800000 */
[----:B------:R-:W-:Y:S01]  /*127d0*/  BPT.TRAP 0x1 ;  /* 0x000000040000795c */ /* 0x000fe20000300000 */
.L_x_891:
[----:B------:R-:W2:Y:S01]  /*127e0*/  S2R R2, SR_CgaCtaId ;  /* 0x0000000000027919 */ /* 0x000ea20000008800 */
[----:B-1----:R-:W-:Y:S02]  /*127f0*/  VIADD R3, R3, 0x17080 ;  /* 0x0001708003037836 */ /* 0x002fe40000000000 */
[----:B------:R-:W-:Y:S02]  /*12800*/  VIADD R17, R17, 0xffffff80 ;  /* 0xffffff8011117836 */ /* 0x000fe40000000000 */
[----:B------:R-:W-:Y:S02]  /*12810*/  IMAD.MOV.U32 R4, RZ, RZ, R0 ;  /* 0x000000ffff047224 */ /* 0x000fe400078e0000 */
[----:B------:R-:W-:Y:S01]  /*12820*/  IMAD.MOV.U32 R6, RZ, RZ, R20 ;  /* 0x000000ffff067224 */ /* 0x000fe200078e0014 */
[----:B--2---:R-:W-:-:S04]  /*12830*/  PRMT R3, R2, 0x654, R3 ;  /* 0x0000065402037816 */ /* 0x004fc80000000003 */
[----:B------:R2:W-:Y:S01]  /*12840*/  SYNCS.ARRIVE.TRANS64.RED.A1T0 RZ, [R3+URZ], RZ ;  /* 0x000000ff03ff79a7 */ /* 0x0005e2000810043f */
[----:B------:R-:W-:Y:S05]  /*12850*/  @P0 BRA `(.L_x_892) ;  /* 0xfffffff000080947 */ /* 0x000fea000383ffff */
[----:B------:R-:W-:Y:S05]  /*12860*/  BRA `(.L_x_893) ;  /* 0x0000000000047947 */ /* 0x000fea0003800000 */
.L_x_877:
[----:B0-----:R-:W-:-:S07]  /*12870*/  IMAD.MOV.U32 R0, RZ, RZ, RZ ;  /* 0x000000ffff007224 */ /* 0x001fce00078e00ff */
.L_x_893:
[----:B------:R-:W-:-:S06]  /*12880*/  ULOP3.LUT UR4, UR38, 0x1, URZ, 0xfc, !UPT ;  /* 0x0000000126047892 */ /* 0x000fcc000f8efc3f */
[----:B--2---:R-:W-:-:S05]  /*12890*/  IMAD.U32 R2, RZ, RZ, UR4 ;  /* 0x00000004ff027e24 */ /* 0x004fca000f8e00ff */
[----:B------:R-:W-:-:S13]  /*128a0*/  ISETP.NE.AND P1, PT, R2, 0x3, PT ;  /* 0x000000030200780c */ /* 0x000fda0003f25270 */
[----:B------:R-:W-:Y:S05]  /*128b0*/  @!P1 BRA `(.L_x_894) ;  /* 0x0000000000049947 */ /* 0x000fea0003800000 */
[----:B------:R-:W-:Y:S01]  /*128c0*/  BPT.TRAP 0x1 ;  /* 0x000000040000795c */ /* 0x000fe20000300000 */
.L_x_894:
[----:B------:R-:W-:Y:S01]  /*128d0*/  LOP3.LUT R2, R20, 0x1, RZ, 0x3c, !PT ;  /* 0x0000000114027812 */ /* 0x000fe200078e3cff */
[----:B------:R-:W-:Y:S01]  /*128e0*/  BSSY B0, `(.L_x_895) ;  /* 0x0000005000007945 */ /* 0x000fe20003800000 */
[----:B------:R-:W-:Y:S02]  /*128f0*/  LEA R3, R0, UR48, 0x3 ;  /* 0x0000003000037c11 */ /* 0x000fe4000f8e18ff */
[----:B------:R-:W-:-:S04]  /*12900*/  SHF.L.U32 R2, R2, 0x1f, RZ ;  /* 0x0000001f02027819 */ /* 0x000fc800000006ff */
[----:B------:R-:W2:Y:S02]  /*12910*/  SYNCS.PHASECHK.TRANS64.TRYWAIT P0, [R3+URZ+0x17070], R2 ;  /* 0x01707002030075a7 */ /* 0x000ea4000800017f */
[----:B--2---:R-:W-:Y:S05]  /*12920*/  @!P0 BRA `(.L_x_896) ;  /* 0x0000001c00248947 */ /* 0x004fea0003800000 */
.L_x_954:
[----:B------:R-:W-:Y:S05]  /*12930*/  BSYNC B0 ;  /* 0x0000000000007941 */ /* 0x000fea0003800000 */
.L_x_895:
[----:B------:R-:W-:-:S06]  /*12940*/  ULOP3.LUT UR4, UR38, 0x2, URZ, 0xfc, !UPT ;  /* 0x0000000226047892 */ /* 0x000fcc000f8efc3f */
[----:B------:R-:W-:-:S05]  /*12950*/  IMAD.U32 R4, RZ, RZ, UR4 ;  /* 0x00000004ff047e24 */ /* 0x000fca000f8e00ff */
[----:B------:R-:W-:-:S13]  /*12960*/  ISETP.NE.AND P0, PT, R4, 0x3, PT ;  /* 0x000000030400780c */ /* 0x000fda0003f05270 */
[----:B------:R-:W-:Y:S05]  /*12970*/  @!P0 BRA `(.L_x_897) ;  /* 0x0000000000048947 */ /* 0x000fea0003800000 */
[----:B------:R-:W-:Y:S01]  /*12980*/  BPT.TRAP 0x1 ;  /* 0x000000040000795c */ /* 0x000fe20000300000 */
.L_x_897:
[----:B--2---:R-:W2:Y:S01]  /*12990*/  LDL.LU R2, [R1] ;  /* 0x0000000001027983 */ /* 0x004ea20000300800 */
[----:B------:R-:W-:Y:S01]  /*129a0*/  SHF.L.U32 R4, R20, 0x1f, RZ ;  /* 0x0000001f14047819 */ /* 0x000fe200000006ff */
[----:B0-----:R-:W-:-:S03]  /*129b0*/  IMAD R8, R0, 0x3000, RZ ;  /* 0x0000300000087824 */ /* 0x001fc600078e02ff */
[----:B------:R-:W0:Y:S02]  /*129c0*/  SYNCS.PHASECHK.TRANS64.TRYWAIT P0, [R3+URZ+0x17060], R4 ;  /* 0x01706004030075a7 */ /* 0x000e24000800017f */
[----:B--2---:R-:W-:Y:S01]  /*129d0*/  LOP3.LUT R2, R8, R2, RZ, 0xfc, !PT ;  /* 0x0000000208027212 */ /* 0x004fe200078efcff */
[----:B0-----:R-:W-:Y:S06]  /*129e0*/  @!P0 BRA `(.L_x_898) ;  /* 0x0000001c00088947 */ /* 0x001fec0003800000 */
.L_x_955:
[----:B------:R-:W-:Y:S05]  /*129f0*/  WARPSYNC.ALL ;  /* 0x0000000000007948 */ /* 0x000fea0003800000 */
[----:B0-----:R-:W0:Y:S01]  /*12a00*/  LDSM.16.MT88.4 R4, [R2+UR48+0x6400] ;  /* 0x006400300204783b */ /* 0x001e220008004200 */
[----:B------:R-:W-:Y:S01]  /*12a10*/  LOP3.LUT R12, R8, R29, RZ, 0xfc, !PT ;  /* 0x0000001d080c7212 */ /* 0x000fe200078efcff */
[----:B------:R-:W-:Y:S01]  /*12a20*/  ULOP3.LUT UR4, UR38, 0x2, URZ, 0xfc, !UPT ;  /* 0x0000000226047892 */ /* 0x000fe2000f8efc3f */
[----:B------:R-:W2:Y:S03]  /*12a30*/  S2R R13, SR_TID.X ;  /* 0x00000000000d7919 */ /* 0x000ea60000002100 */
[----:B------:R-:W-:Y:S01]  /*12a40*/  VIADD R12, R12, UR48 ;  /* 0x000000300c0c7c36 */ /* 0x000fe20008000000 */
[----:B--2---:R-:W-:Y:S01]  /*12a50*/  LOP3.LUT P0, RZ, R13, 0x4, RZ, 0xc0, !PT ;  /* 0x000000040dff7812 */ /* 0x004fe2000780c0ff */
[----:B------:R-:W-:Y:S01]  /*12a60*/  IMAD.MOV.U32 R13, RZ, RZ, 0x40 ;  /* 0x00000040ff0d7424 */ /* 0x000fe200078e00ff */
[----:B0-----:R-:W-:-:S02]  /*12a70*/  PRMT R8, R4, 0x6420, R5 ;  /* 0x0000642004087816 */ /* 0x001fc40000000005 */
[----:B------:R-:W-:Y:S02]  /*12a80*/  PRMT R9, R4, 0x7531, R5 ;  /* 0x0000753104097816 */ /* 0x000fe40000000005 */
[C-C-:B------:R-:W-:Y:S02]  /*12a90*/  PRMT R10, R6.reuse, 0x6420, R7.reuse ;  /* 0x00006420060a7816 */ /* 0x140fe40000000007 */
[----:B------:R-:W-:Y:S02]  /*12aa0*/  PRMT R11, R6, 0x7531, R7 ;  /* 0x00007531060b7816 */ /* 0x000fe40000000007 */
[----:B------:R-:W-:-:S03]  /*12ab0*/  SEL R13, R13, 0xffffffc0, !P0 ;  /* 0xffffffc00d0d7807 */ /* 0x000fc60004000000 */
        /* <DEDUP_REMOVED lines=13> */
[----:B------:R-:W2:Y:S01]  /*12b90*/  LDSM.16.MT88.4 R4, [R2+UR48+0x6c00] ;  /* 0x006c00300204783b */ /* 0x000ea20008004200 */
[----:B0-----:R-:W-:Y:S01]  /*12ba0*/  IADD3 R12, R13, 0x400, R12 ;  /* 0x000004000d0c7810 */ /* 0x001fe20007ffe00c */
[----:B------:R-:W-:-:S05]  /*12bb0*/  IMAD.U32 R13, RZ, RZ, UR4 ;  /* 0x00000004ff0d7e24 */ /* 0x000fca000f8e00ff */
[----:B------:R-:W-:Y:S02]  /*12bc0*/  ISETP.NE.AND P0, PT, R13, 0x3, PT ;  /* 0x000000030d00780c */ /* 0x000fe40003f05270 */
[C-C-:B--2---:R-:W-:Y:S02]  /*12bd0*/  PRMT R8, R4.reuse, 0x6420, R5.reuse ;  /* 0x0000642004087816 */ /* 0x144fe40000000005 */
        /* <DEDUP_REMOVED lines=24> */
.L_x_899:
[----:B--2---:R2:W-:Y:S01]  /*12d60*/  SYNCS.ARRIVE.TRANS64.A1T0 RZ, [R3+URZ+0x17050], RZ ;  /* 0x017050ff03ff79a7 */ /* 0x0045e2000810003f */
[----:B------:R-:W-:Y:S06]  /*12d70*/  BAR.SYNC.DEFER_BLOCKING 0x2, 0x80 ;  /* 0x0082000000007b1d */ /* 0x000fec0000010000 */
[----:B------:R-:W-:Y:S05]  /*12d80*/  @!P1 BRA `(.L_x_900) ;  /* 0x0000000000049947 */ /* 0x000fea0003800000 */
[----:B------:R-:W-:Y:S01]  /*12d90*/  BPT.TRAP 0x1 ;  /* 0x000000040000795c */ /* 0x000fe20000300000 */
.L_x_900:
[----:B------:R-:W3:Y:S01]  /*12da0*/  S2R R2, SR_CgaCtaId ;  /* 0x0000000000027919 */ /* 0x000ee20000008800 */
[----:B--2---:R-:W-:Y:S02]  /*12db0*/  VIADD R3, R3, 0x17080 ;  /* 0x0001708003037836 */ /* 0x004fe40000000000 */
[----:B------:R-:W-:-:S05]  /*12dc0*/  VIADD R0, R0, 0x1 ;  /* 0x0000000100007836 */ /* 0x000fca0000000000 */
[----:B------:R-:W-:-:S04]  /*12dd0*/  ISETP.NE.AND P0, PT, R0, 0x2, PT ;  /* 0x000000020000780c */ /* 0x000fc80003f05270 */
[----:B------:R-:W-:Y:S02]  /*12de0*/  SEL R0, R0, RZ, P0 ;  /* 0x000000ff00007207 */ /* 0x000fe40000000000 */
[----:B---3--:R-:W-:Y:S01]  /*12df0*/  PRMT R3, R2, 0x654, R3 ;  /* 0x0000065402037816 */ /* 0x008fe20000000003 */
[----:B------:R-:W-:-:S03]  /*12e00*/  IMAD.MOV.U32 R2, RZ, RZ, RZ ;  /* 0x000000ffff027224 */ /* 0x000fc600078e00ff */
[----:B------:R2:W-:Y:S02]  /*12e10*/  SYNCS.ARRIVE.TRANS64.RED.A1T0 RZ, [R3+URZ], RZ ;  /* 0x000000ff03ff79a7 */ /* 0x0005e4000810043f */
[----:B--2---:R-:W-:-:S04]  /*12e20*/  SEL R3, RZ, 0x1, P0 ;  /* 0x00000001ff037807 */ /* 0x004fc80000000000 */
[----:B------:R-:W-:-:S07]  /*12e30*/  LOP3.LUT R20, R20, R3, RZ, 0x3c, !PT ;  /* 0x0000000314147212 */ /* 0x000fce00078e3cff */
.L_x_851:
[----:B------:R-:W2:Y:S01]  /*12e40*/  S2R R4, SR_CgaCtaId ;  /* 0x0000000000047919 */ /* 0x000ea20000008800 */
[----:B------:R-:W-:Y:S02]  /*12e50*/  MOV R3, 0x400 ;  /* 0x0000040000037802 */ /* 0x000fe40000000f00 */
[----:B------:R-:W-:Y:S02]  /*12e60*/  SHF.L.U32 R2, R2, 0x1f, RZ ;  /* 0x0000001f02027819 */ /* 0x000fe400000006ff */
[----:B--2---:R-:W-:-:S04]  /*12e70*/  LEA R7, R4, R3, 0x18 ;  /* 0x0000000304077211 */ /* 0x004fc800078ec0ff */
[----:B------:R-:W2:Y:S02]  /*12e80*/  SYNCS.PHASECHK.TRANS64.TRYWAIT P0, [R7+URZ+0x17020], R2 ;  /* 0x01702002070075a7 */ /* 0x000ea4000800017f */
[----:B--2---:R-:W-:Y:S05]  /*12e90*/  @!P0 BRA `(.L_x_901) ;  /* 0x0000001400f08947 */ /* 0x004fea0003800000 */
.L_x_956:
[----:B------:R-:W3:Y:S02]  /*12ea0*/  S2R R3, SR_TID.X ;  /* 0x0000000000037919 */ /* 0x000ee40000002100 */
[----:B---3--:R-:W-:-:S04]  /*12eb0*/  SHF.R.U32.HI R3, RZ, 0x5, R3 ;  /* 0x00000005ff037819 */ /* 0x008fc80000011603 */
[----:B------:R-:W-:-:S05]  /*12ec0*/  LOP3.LUT R3, R3, 0x3, RZ, 0xc0, !PT ;  /* 0x0000000303037812 */ /* 0x000fca00078ec0ff */
[----:B--2---:R-:W2:Y:S02]  /*12ed0*/  SHFL.IDX PT, R2, R3, RZ, 0x1f ;  /* 0x00001fff03027589 */ /* 0x004ea400000e0000 */
[----:B--2---:R-:W-:-:S13]  /*12ee0*/  ISETP.NE.AND P0, PT, R2, RZ, PT ;  /* 0x000000ff0200720c */ /* 0x004fda0003f05270 */
        /* <DEDUP_REMOVED lines=8> */
.L_x_902:
[----:B------:R-:W-:Y:S01]  /*12f70*/  IMAD R5, R0, 0x8, R7 ;  /* 0x0000000800057824 */ /* 0x000fe200078e0207 */
[----:B------:R-:W-:Y:S01]  /*12f80*/  SHF.L.U32 R2, R20, 0x1f, RZ ;  /* 0x0000001f14027819 */ /* 0x000fe200000006ff */
[----:B------:R-:W-:-:S03]  /*12f90*/  VIADD R0, R0, 0x1 ;  /* 0x0000000100007836 */ /* 0x000fc60000000000 */
[----:B------:R-:W2:Y:S02]  /*12fa0*/  SYNCS.PHASECHK.TRANS64.TRYWAIT P1, [R5+URZ+0x17040], R2 ;  /* 0x01704002050075a7 */ /* 0x000ea4000802017f */
[----:B------:R-:W-:-:S04]  /*12fb0*/  ISETP.NE.AND P2, PT, R0, 0x2, PT ;  /* 0x000000020000780c */ /* 0x000fc80003f45270 */
[----:B------:R-:W-:Y:S01]  /*12fc0*/  SEL R3, RZ, 0x1, P2 ;  /* 0x00000001ff037807 */ /* 0x000fe20001000000 */
[----:B--2---:R-:W-:Y:S08]  /*12fd0*/  @!P1 BRA `(.L_x_903) ;  /* 0x0000001400b49947 */ /* 0x004ff00003800000 */
.L_x_957:
[----:B------:R-:W-:Y:S02]  /*12fe0*/  SEL R0, R0, RZ, P2 ;  /* 0x000000ff00007207 */ /* 0x000fe40001000000 */
[----:B------:R-:W-:Y:S01]  /*12ff0*/  LOP3.LUT R3, R20, R3, RZ, 0x3c, !PT ;  /* 0x0000000314037212 */ /* 0x000fe200078e3cff */
[----:B------:R-:W-:Y:S06]  /*13000*/  @!P0 BRA `(.L_x_904) ;  /* 0x0000000000048947 */ /* 0x000fec0003800000 */
[----:B------:R-:W-:Y:S01]  /*13010*/  BPT.TRAP 0x1 ;  /* 0x000000040000795c */ /* 0x000fe20000300000 */
.L_x_904:
[----:B------:R-:W-:Y:S01]  /*13020*/  IMAD R7, R0, 0x8, R7 ;  /* 0x0000000800077824 */ /* 0x000fe200078e0207 */
[----:B------:R-:W-:-:S04]  /*13030*/  SHF.L.U32 R0, R3, 0x1f, RZ ;  /* 0x0000001f03007819 */ /* 0x000fc800000006ff */
[----:B------:R-:W3:Y:S02]  /*13040*/  SYNCS.PHASECHK.TRANS64.TRYWAIT P1, [R7+URZ+0x17040], R0 ;  /* 0x01704000070075a7 */ /* 0x000ee4000802017f */
[----:B---3--:R-:W-:Y:S05]  /*13050*/  @!P1 BRA `(.L_x_905) ;  /* 0x0000001400a89947 */ /* 0x008fea0003800000 */
.L_x_958:
[----:B------:R-:W-:Y:S05]  /*13060*/  @!P0 BRA `(.L_x_906) ;  /* 0x0000000000048947 */ /* 0x000fea0003800000 */
[----:B------:R-:W-:Y:S01]  /*13070*/  BPT.TRAP 0x1 ;  /* 0x000000040000795c */ /* 0x000fe20000300000 */
.L_x_906:
[----:B------:R-:W4:Y:S02]  /*13080*/  SYNCS.PHASECHK.TRANS64.TRYWAIT P1, [R5+URZ+0x17060], R2 ;  /* 0x01706002050075a7 */ /* 0x000f24000802017f */
[----:B----4-:R-:W-:Y:S05]  /*13090*/  @!P1 BRA `(.L_x_907) ;  /* 0x0000001400ac9947 */ /* 0x010fea0003800000 */
.L_x_959:
[----:B------:R-:W-:Y:S05]  /*130a0*/  @!P0 BRA `(.L_x_908) ;  /* 0x0000000000048947 */ /* 0x000fea0003800000 */
[----:B------:R-:W-:Y:S01]  /*130b0*/  BPT.TRAP 0x1 ;  /* 0x000000040000795c */ /* 0x000fe20000300000 */
.L_x_908:
[----:B------:R-:W0:Y:S02]  /*130c0*/  SYNCS.PHASECHK.TRANS64.TRYWAIT P1, [R7+URZ+0x17060], R0 ;  /* 0x01706000070075a7 */ /* 0x000e24000802017f */
[----:B0-----:R-:W-:Y:S05]  /*130d0*/  @!P1 BRA `(.L_x_909) ;  /* 0x0000001400b09947 */ /* 0x001fea0003800000 */
.L_x_960:
[----:B------:R-:W-:Y:S05]  /*130e0*/  @!P0 BRA `(.L_x_910) ;  /* 0x0000000000048947 */ /* 0x000fea0003800000 */
[----:B------:R-:W-:Y:S01]  /*130f0*/  BPT.TRAP 0x1 ;  /* 0x000000040000795c */ /* 0x000fe20000300000 */
.L_x_910:
[----:B------:R-:W0:Y:S02]  /*13100*/  SYNCS.PHASECHK.TRANS64.TRYWAIT P1, [R5+URZ+0x17080], R2 ;  /* 0x01708002050075a7 */ /* 0x000e24000802017f */
[----:B0-----:R-:W-:Y:S05]  /*13110*/  @!P1 BRA `(.L_x_911) ;  /* 0x0000001400b49947 */ /* 0x001fea0003800000 */
.L_x_961:
[----:B------:R-:W-:Y:S05]  /*13120*/  @!P0 BRA `(.L_x_912) ;  /* 0x0000000000048947 */ /* 0x000fea0003800000 */
[----:B------:R-:W-:Y:S01]  /*13130*/  BPT.TRAP 0x1 ;  /* 0x000000040000795c */ /* 0x000fe20000300000 */
.L_x_912:
[----:B------:R0:W0:Y:S02]  /*13140*/  SYNCS.PHASECHK.TRANS64.TRYWAIT P0, [R7+URZ+0x17080], R0 ;  /* 0x01708000070075a7 */ /* 0x000024000800017f */
[----:B0-----:R-:W-:Y:S05]  /*13150*/  @!P0 NANOSLEEP.SYNCS 0x989680 ;  /* 0x009896800000895d */ /* 0x001fea0003900000 */
[----:B------:R-:W0:Y:S02]  /*13160*/  @!P0 SYNCS.PHASECHK.TRANS64 P0, [R7+URZ+0x17080], R0 ;  /* 0x01708000070085a7 */ /* 0x000e24000800007f */
[----:B0-----:R-:W-:Y:S05]  /*13170*/  @!P0 BRA `(.L_x_912) ;  /* 0xfffffffc00f08947 */ /* 0x001fea000383ffff */
.L_x_759:
[----:B------:R-:W-:Y:S05]  /*13180*/  BSYNC B6 ;  /* 0x0000000000067941 */ /* 0x000fea0003800000 */
.L_x_756:
[----:B------:R-:W-:Y:S05]  /*13190*/  EXIT ;  /* 0x000000000000794d */ /* 0x000fea0003800000 */
.L_x_769:
[----:B0-----:R-:W-:-:S04]  /*131a0*/  IMAD.U32 R3, RZ, RZ, UR45 ;  /* 0x0000002dff037e24 */ /* 0x001fc8000f8e00ff */
[----:B------:R0:W1:Y:S03]  /*131b0*/  SYNCS.PHASECHK.TRANS64.TRYWAIT P0, [R3+URZ+0x17000], R0 ;  /* 0x01700000030075a7 */ /* 0x000066000800017f */
[----:B-1----:R-:W-:Y:S05]  /*131c0*/  @!P0 NANOSLEEP.SYNCS 0x989680 ;  /* 0x009896800000895d */ /* 0x002fea0003900000 */
[----:B------:R-:W1:Y:S02]  /*131d0*/  @!P0 SYNCS.PHASECHK.TRANS64 P0, [R3+URZ+0x17000], R0 ;  /* 0x01700000030085a7 */ /* 0x000e64000800007f */
[----:B-1----:R-:W-:Y:S05]  /*131e0*/  @!P0 BRA `(.L_x_769) ;  /* 0xfffffffc00ec8947 */ /* 0x002fea000383ffff */
[----:B------:R-:W-:Y:S05]  /*131f0*/  BRA `(.L_x_913) ;  /* 0xfffffee400e87947 */ /* 0x000fea000383ffff */
.L_x_773:
[----:B0-----:R-:W-:-:S04]  /*13200*/  IMAD.U32 R3, RZ, RZ, UR45 ;  /* 0x0000002dff037e24 */ /* 0x001fc8000f8e00ff */
[----:B------:R0:W2:Y:S03]  /*13210*/  SYNCS.PHASECHK.TRANS64.TRYWAIT P1, [R3+URZ+0x17030], R0 ;  /* 0x01703000030075a7 */ /* 0x0000a6000802017f */
[----:B--2---:R-:W-:Y:S05]  /*13220*/  @!P1 NANOSLEEP.SYNCS 0x989680 ;  /* 0x009896800000995d */ /* 0x004fea0003900000 */
[----:B------:R-:W2:Y:S02]  /*13230*/  @!P1 SYNCS.PHASECHK.TRANS64 P1, [R3+URZ+0x17030], R0 ;  /* 0x01703000030095a7 */ /* 0x000ea4000802007f */
[----:B--2---:R-:W-:Y:S05]  /*13240*/  @!P1 BRA `(.L_x_773) ;  /* 0xfffffffc00ec9947 */ /* 0x004fea000383ffff */
[----:B------:R-:W-:Y:S05]  /*13250*/  BRA `(.L_x_772) ;  /* 0xfffffee800047947 */ /* 0x000fea000383ffff */
.L_x_790:
[----:B-1----:R-:W-:-:S04]  /*13260*/  IMAD.U32 R13, RZ, RZ, UR27 ;  /* 0x0000001bff0d7e24 */ /* 0x002fc8000f8e00ff */
[----:B------:R1:W2:Y:S03]  /*13270*/  SYNCS.PHASECHK.TRANS64.TRYWAIT P1, [R13+URZ+0x17030], R0 ;  /* 0x017030000d0075a7 */ /* 0x0002a6000802017f */
[----:B--2---:R-:W-:Y:S05]  /*13280*/  @!P1 NANOSLEEP.SYNCS 0x989680 ;  /* 0x009896800000995d */ /* 0x004fea0003900000 */
[----:B------:R-:W2:Y:S02]  /*13290*/  @!P1 SYNCS.PHASECHK.TRANS64 P1, [R13+URZ+0x17030], R0 ;  /* 0x017030000d0095a7 */ /* 0x000ea4000802007f */
[----:B--2---:R-:W-:Y:S05]  /*132a0*/  @!P1 BRA `(.L_x_790) ;  /* 0xfffffffc00ec9947 */ /* 0x004fea000383ffff */
[----:B------:R-:W-:Y:S05]  /*132b0*/  BRA `(.L_x_789) ;  /* 0xffffff1c00647947 */ /* 0x000fea000383ffff */
.L_x_794:
[----:B-1----:R-:W-:-:S04]  /*132c0*/  IMAD.U32 R13, RZ, RZ, UR15 ;  /* 0x0000000fff0d7e24 */ /* 0x002fc8000f8e00ff */
[----:B------:R1:W2:Y:S03]  /*132d0*/  SYNCS.PHASECHK.TRANS64.TRYWAIT P1, [R13+URZ+0x17050], R0 ;  /* 0x017050000d0075a7 */ /* 0x0002a6000802017f */
[----:B--2---:R-:W-:Y:S05]  /*132e0*/  @!P1 NANOSLEEP.SYNCS 0x989680 ;  /* 0x009896800000995d */ /* 0x004fea0003900000 */
[----:B------:R-:W2:Y:S02]  /*132f0*/  @!P1 SYNCS.PHASECHK.TRANS64 P1, [R13+URZ+0x17050], R0 ;  /* 0x017050000d0095a7 */ /* 0x000ea4000802007f */
[----:B--2---:R-:W-:Y:S05]  /*13300*/  @!P1 BRA `(.L_x_794) ;  /* 0xfffffffc00ec9947 */ /* 0x004fea000383ffff */
[----:B------:R-:W-:Y:S05]  /*13310*/  BRA `(.L_x_793) ;  /* 0xffffff1c00bc7947 */ /* 0x000fea000383ffff */
.L_x_813:
[----:B-1----:R-:W-:-:S04]  /*13320*/  IMAD.U32 R15, RZ, RZ, UR10 ;  /* 0x0000000aff0f7e24 */ /* 0x002fc8000f8e00ff */
[----:B------:R1:W2:Y:S03]  /*13330*/  SYNCS.PHASECHK.TRANS64.TRYWAIT P1, [R15+URZ+0x17030], R0 ;  /* 0x017030000f0075a7 */ /* 0x0002a6000802017f */
[----:B--2---:R-:W-:Y:S05]  /*13340*/  @!P1 NANOSLEEP.SYNCS 0x989680 ;  /* 0x009896800000995d */ /* 0x004fea0003900000 */
[----:B------:R-:W2:Y:S02]  /*13350*/  @!P1 SYNCS.PHASECHK.TRANS64 P1, [R15+URZ+0x17030], R0 ;  /* 0x017030000f0095a7 */ /* 0x000ea4000802007f */
[----:B--2---:R-:W-:Y:S05]  /*13360*/  @!P1 BRA `(.L_x_813) ;  /* 0xfffffffc00ec9947 */ /* 0x004fea000383ffff */
[----:B------:R-:W-:Y:S05]  /*13370*/  BRA `(.L_x_812) ;  /* 0xffffff4c00187947 */ /* 0x000fea000383ffff */
.L_x_817:
[----:B-1----:R-:W-:-:S04]  /*13380*/  IMAD.U32 R15, RZ, RZ, UR15 ;  /* 0x0000000fff0f7e24 */ /* 0x002fc8000f8e00ff */
[----:B------:R1:W2:Y:S03]  /*13390*/  SYNCS.PHASECHK.TRANS64.TRYWAIT P1, [R15+URZ+0x17050], R0 ;  /* 0x017050000f0075a7 */ /* 0x0002a6000802017f */
[----:B--2---:R-:W-:Y:S05]  /*133a0*/  @!P1 NANOSLEEP.SYNCS 0x989680 ;  /* 0x009896800000995d */ /* 0x004fea0003900000 */
[----:B------:R-:W2:Y:S02]  /*133b0*/  @!P1 SYNCS.PHASECHK.TRANS64 P1, [R15+URZ+0x17050], R0 ;  /* 0x017050000f0095a7 */ /* 0x000ea4000802007f */
[----:B--2---:R-:W-:Y:S05]  /*133c0*/  @!P1 BRA `(.L_x_817) ;  /* 0xfffffffc00ec9947 */ /* 0x004fea000383ffff */
[----:B------:R-:W-:Y:S05]  /*133d0*/  BRA `(.L_x_816) ;  /* 0xffffff4c00707947 */ /* 0x000fea000383ffff */
.L_x_825:
[----:B-1----:R-:W-:-:S04]  /*133e0*/  IMAD.U32 R13, RZ, RZ, UR21 ;  /* 0x00000015ff0d7e24 */ /* 0x002fc8000f8e00ff */
[----:B------:R1:W2:Y:S03]  /*133f0*/  SYNCS.PHASECHK.TRANS64.TRYWAIT P1, [R13+URZ+0x17030], R0 ;  /* 0x017030000d0075a7 */ /* 0x0002a6000802017f */
[----:B--2---:R-:W-:Y:S05]  /*13400*/  @!P1 NANOSLEEP.SYNCS 0x989680 ;  /* 0x009896800000995d */ /* 0x004fea0003900000 */
[----:B------:R-:W2:Y:S02]  /*13410*/  @!P1 SYNCS.PHASECHK.TRANS64 P1, [R13+URZ+0x17030], R0 ;  /* 0x017030000d0095a7 */ /* 0x000ea4000802007f */
[----:B--2---:R-:W-:Y:S05]  /*13420*/  @!P1 BRA `(.L_x_825) ;  /* 0xfffffffc00ec9947 */ /* 0x004fea000383ffff */
[----:B------:R-:W-:Y:S05]  /*13430*/  BRA `(.L_x_824) ;  /* 0xffffff6400f47947 */ /* 0x000fea000383ffff */
.L_x_829:
[----:B-1----:R-:W-:-:S04]  /*13440*/  IMAD.U32 R13, RZ, RZ, UR15 ;  /* 0x0000000fff0d7e24 */ /* 0x002fc8000f8e00ff */
[----:B------:R1:W2:Y:S03]  /*13450*/  SYNCS.PHASECHK.TRANS64.TRYWAIT P1, [R13+URZ+0x17050], R0 ;  /* 0x017050000d0075a7 */ /* 0x0002a6000802017f */
[----:B--2---:R-:W-:Y:S05]  /*13460*/  @!P1 NANOSLEEP.SYNCS 0x989680 ;  /* 0x009896800000995d */ /* 0x004fea0003900000 */
[----:B------:R-:W2:Y:S02]  /*13470*/  @!P1 SYNCS.PHASECHK.TRANS64 P1, [R13+URZ+0x17050], R0 ;  /* 0x017050000d0095a7 */ /* 0x000ea4000802007f */
[----:B--2---:R-:W-:Y:S05]  /*13480*/  @!P1 BRA `(.L_x_829) ;  /* 0xfffffffc00ec9947 */ /* 0x004fea000383ffff */
[----:B------:R-:W-:Y:S05]  /*13490*/  BRA `(.L_x_828) ;  /* 0xffffff68004c7947 */ /* 0x000fea000383ffff */
.L_x_844:
[----:B-1----:R-:W-:-:S04]  /*134a0*/  IMAD.U32 R5, RZ, RZ, UR18 ;  /* 0x00000012ff057e24 */ /* 0x002fc8000f8e00ff */
[----:B------:R1:W2:Y:S03]  /*134b0*/  SYNCS.PHASECHK.TRANS64.TRYWAIT P1, [R5+URZ+0x17050], R4 ;  /* 0x01705004050075a7 */ /* 0x0002a6000802017f */
[----:B--2---:R-:W-:Y:S05]  /*134c0*/  @!P1 NANOSLEEP.SYNCS 0x989680 ;  /* 0x009896800000995d */ /* 0x004fea0003900000 */
[----:B------:R-:W2:Y:S02]  /*134d0*/  @!P1 SYNCS.PHASECHK.TRANS64 P1, [R5+URZ+0x17050], R4 ;  /* 0x01705004050095a7 */ /* 0x000ea4000802007f */
[----:B--2---:R-:W-:Y:S05]  /*134e0*/  @!P1 BRA `(.L_x_844) ;  /* 0xfffffffc00ec9947 */ /* 0x004fea000383ffff */
[----:B------:R-:W-:Y:S05]  /*134f0*/  BRA `(.L_x_843) ;  /* 0xffffff9000d47947 */ /* 0x000fea000383ffff */
.L_x_863:
[----:B------:R-:W-:Y:S02]  /*13500*/  IMAD.MOV.U32 R13, RZ, RZ, R24 ;  /* 0x000000ffff0d7224 */ /* 0x000fe400078e0018 */
[----:B------:R-:W-:Y:S02]  /*13510*/  IMAD.MOV.U32 R12, RZ, RZ, RZ ;  /* 0x000000ffff0c7224 */ /* 0x000fe400078e00ff */
[----:B------:R-:W-:Y:S02]  /*13520*/  IMAD.MOV.U32 R11, RZ, RZ, 0x1f ;  /* 0x0000001fff0b7424 */ /* 0x000fe400078e00ff */
[----:B------:R-:W-:-:S07]  /*13530*/  IMAD.MOV.U32 R15, RZ, RZ, -0x1 ;  /* 0xffffffffff0f7424 */ /* 0x000fce00078e00ff */
[----:B0----5:R-:W-:Y:S05]  /*13540*/  WARPSYNC.COLLECTIVE R15, `(.L_x_914) ;  /* 0x000000000f087348 */ /* 0x021fea0003c00000 */
[----:B------:R1:W2:Y:S02]  /*13550*/  SHFL.IDX P6, R14, R13, R12, R11 ;  /* 0x0000000c0d0e7389 */ /* 0x0002a400000c000b */
[----:B012--5:R-:W-:Y:S01]  /*13560*/  ENDCOLLECTIVE ;  /* 0x000000000000791b */ /* 0x027fe20003800000 */
.L_x_914:
[----:B------:R-:W-:Y:S05]  /*13570*/  BRA `(.L_x_915) ;  /* 0xffffffcc00847947 */ /* 0x000fea000383ffff */
.L_x_865:
[----:B0-----:R-:W-:-:S04]  /*13580*/  IMAD.U32 R3, RZ, RZ, UR48 ;  /* 0x00000030ff037e24 */ /* 0x001fc8000f8e00ff */
[----:B------:R0:W1:Y:S03]  /*13590*/  SYNCS.PHASECHK.TRANS64.TRYWAIT P0, [R3+URZ+0x17080], R10 ;  /* 0x0170800a030075a7 */ /* 0x000066000800017f */
[----:B-1----:R-:W-:Y:S05]  /*135a0*/  @!P0 NANOSLEEP.SYNCS 0x989680 ;  /* 0x009896800000895d */ /* 0x002fea0003900000 */
[----:B------:R-:W1:Y:S02]  /*135b0*/  @!P0 SYNCS.PHASECHK.TRANS64 P0, [R3+URZ+0x17080], R10 ;  /* 0x0170800a030085a7 */ /* 0x000e64000800007f */
[----:B-1----:R-:W-:Y:S05]  /*135c0*/  @!P0 BRA `(.L_x_865) ;  /* 0xfffffffc00ec8947 */ /* 0x002fea000383ffff */
[----:B------:R-:W-:Y:S05]  /*135d0*/  BRA `(.L_x_916) ;  /* 0xffffffd000107947 */ /* 0x000fea000383ffff */
.L_x_866:
        /* <DEDUP_REMOVED lines=8> */
.L_x_918:
[----:B------:R-:W-:Y:S05]  /*13660*/  BSYNC B0 ;  /* 0x0000000000007941 */ /* 0x000fea0003800000 */
.L_x_917:
        /* <DEDUP_REMOVED lines=10> */
.L_x_919:
        /* <DEDUP_REMOVED lines=8> */
.L_x_920:
        /* <DEDUP_REMOVED lines=13> */
.L_x_921:
        /* <DEDUP_REMOVED lines=10> */
.L_x_869:
[----:B0-----:R-:W-:-:S04]  /*13900*/  IMAD.U32 R3, RZ, RZ, UR48 ;  /* 0x00000030ff037e24 */ /* 0x001fc8000f8e00ff */
[----:B------:R0:W1:Y:S03]  /*13910*/  SYNCS.PHASECHK.TRANS64.TRYWAIT P1, [R3+URZ+0x17040], R10 ;  /* 0x0170400a030075a7 */ /* 0x000066000802017f */
[----:B-1----:R-:W-:Y:S05]  /*13920*/  @!P1 NANOSLEEP.SYNCS 0x989680 ;  /* 0x009896800000995d */ /* 0x002fea0003900000 */
[----:B------:R-:W1:Y:S02]  /*13930*/  @!P1 SYNCS.PHASECHK.TRANS64 P1, [R3+URZ+0x17040], R10 ;  /* 0x0170400a030095a7 */ /* 0x000e64000802007f */
[----:B-1----:R-:W-:Y:S05]  /*13940*/  @!P1 BRA `(.L_x_869) ;  /* 0xfffffffc00ec9947 */ /* 0x002fea000383ffff */
[----:B------:R-:W-:Y:S05]  /*13950*/  BRA `(.L_x_923) ;  /* 0xffffffd0004c7947 */ /* 0x000fea000383ffff */
.L_x_870:
        /* <DEDUP_REMOVED lines=8> */
.L_x_925:
[----:B------:R-:W-:Y:S05]  /*139e0*/  BSYNC B0 ;  /* 0x0000000000007941 */ /* 0x000fea0003800000 */
.L_x_924:
        /* <DEDUP_REMOVED lines=8> */
.L_x_926:
        /* <DEDUP_REMOVED lines=8> */
.L_x_927:
        /* <DEDUP_REMOVED lines=11> */
.L_x_928:
[----:B------:R-:W-:Y:S05]  /*13ba0*/  BRA `(.L_x_929) ;  /* 0xffffffd000547947 */ /* 0x000fea000383ffff */
.L_x_873:
[----:B------:R-:W-:Y:S02]  /*13bb0*/  IMAD.MOV.U32 R13, RZ, RZ, R4 ;  /* 0x000000ffff0d7224 */ /* 0x000fe400078e0004 */
[----:B------:R-:W-:Y:S02]  /*13bc0*/  IMAD.MOV.U32 R12, RZ, RZ, RZ ;  /* 0x000000ffff0c7224 */ /* 0x000fe400078e00ff */
[----:B------:R-:W-:Y:S02]  /*13bd0*/  IMAD.MOV.U32 R11, RZ, RZ, 0x1e1f ;  /* 0x00001e1fff0b7424 */ /* 0x000fe400078e00ff */
[----:B------:R-:W-:-:S07]  /*13be0*/  IMAD.MOV.U32 R15, RZ, RZ, -0x1 ;  /* 0xffffffffff0f7424 */ /* 0x000fce00078e00ff */
[----:B------:R-:W-:Y:S05]  /*13bf0*/  WARPSYNC.COLLECTIVE R15, `(.L_x_930) ;  /* 0x000000000f087348 */ /* 0x000fea0003c00000 */
[----:B------:R0:W1:Y:S02]  /*13c00*/  SHFL.IDX P6, R14, R13, R12, R11 ;  /* 0x0000000c0d0e7389 */ /* 0x00006400000c000b */
[----:B01----:R-:W-:Y:S01]  /*13c10*/  ENDCOLLECTIVE ;  /* 0x000000000000791b */ /* 0x003fe20003800000 */
.L_x_930:
[----:B------:R-:W-:Y:S02]  /*13c20*/  IMAD.MOV.U32 R13, RZ, RZ, R0 ;  /* 0x000000ffff0d7224 */ /* 0x000fe400078e0000 */
[----:B------:R-:W-:-:S07]  /*13c30*/  IMAD.MOV.U32 R2, RZ, RZ, R14 ;  /* 0x000000ffff027224 */ /* 0x000fce00078e000e */
[----:B------:R-:W-:Y:S05]  /*13c40*/  WARPSYNC.COLLECTIVE R15, `(.L_x_931) ;  /* 0x000000000f087348 */ /* 0x000fea0003c00000 */
[----:B------:R0:W1:Y:S02]  /*13c50*/  SHFL.IDX P6, R14, R13, R12, R11 ;  /* 0x0000000c0d0e7389 */ /* 0x00006400000c000b */
[----:B01----:R-:W-:Y:S01]  /*13c60*/  ENDCOLLECTIVE ;  /* 0x000000000000791b */ /* 0x003fe20003800000 */
.L_x_931:
[----:B------:R-:W-:Y:S02]  /*13c70*/  ULDC UR4, c[0x0][0x288] ;  /* 0x0000a20000047ab9 */ /* 0x000fe40000000800 */
[----:B------:R-:W-:Y:S02]  /*13c80*/  IMAD R7, R8, UR4, RZ ;  /* 0x0000000408077c24 */ /* 0x000fe4000f8e02ff */
[----:B------:R-:W-:-:S05]  /*13c90*/  VIADD R8, R27, UR43 ;  /* 0x0000002b1b087c36 */ /* 0x000fca0008000000 */
        /* <DEDUP_REMOVED lines=9> */
.L_x_932:
[----:B------:R-:W-:Y:S01]  /*13d30*/  @!PT LDS RZ, [RZ] ;  /* 0x00000000fffff984 */ /* 0x000fe20000000800 */
[----:B------:R-:W-:Y:S01]  /*13d40*/  @!PT LDS RZ, [RZ] ;  /* 0x00000000fffff984 */ /* 0x000fe20000000800 */
[----:B------:R-:W-:Y:S01]  /*13d50*/  @!PT LDS RZ, [RZ] ;  /* 0x00000000fffff984 */ /* 0x000fe20000000800 */
[----:B------:R0:W-:Y:S04]  /*13d60*/  @!P1 LDGSTS.E.BYPASS.LTC128B.128 [R19+0xc400], desc[UR36][R2.64], !P3 ;  /* 0x0c40000002139fae */ /* 0x0001e8000d901d64 */
[----:B------:R0:W-:Y:S04]  /*13d70*/  @!P1 LDGSTS.E.BYPASS.LTC128B.128 [R19+0xdc00], desc[UR36][R2.64+0x20], !P2 ;  /* 0x0dc0002002139fae */ /* 0x0001e8000d101d64 */
[----:B------:R0:W-:Y:S01]  /*13d80*/  @!P1 LDGSTS.E.BYPASS.LTC128B.128 [R19+0xf400], desc[UR36][R2.64+0x40], !P0 ;  /* 0x0f40004002139fae */ /* 0x0001e2000c101d64 */
[----:B------:R-:W-:Y:S02]  /*13d90*/  IMAD.MOV.U32 R13, RZ, RZ, R0 ;  /* 0x000000ffff0d7224 */ /* 0x000fe400078e0000 */
[----:B------:R-:W-:-:S05]  /*13da0*/  VIADD R0, R8, 0x40 ;  /* 0x0000004008007836 */ /* 0x000fca0000000000 */
[----:B------:R-:W-:Y:S01]  /*13db0*/  ISETP.GE.AND P1, PT, R0, R7, PT ;  /* 0x000000070000720c */ /* 0x000fe20003f26270 */
[----:B------:R-:W-:-:S12]  /*13dc0*/  IMAD.MOV.U32 R4, RZ, RZ, R14 ;  /* 0x000000ffff047224 */ /* 0x000fd800078e000e */
[----:B0-----:R-:W-:Y:S05]  /*13dd0*/  WARPSYNC.COLLECTIVE R15, `(.L_x_933) ;  /* 0x000000000f087348 */ /* 0x001fea0003c00000 */
[----:B------:R1:W2:Y:S02]  /*13de0*/  SHFL.IDX P6, R14, R13, R12, R11 ;  /* 0x0000000c0d0e7389 */ /* 0x0002a400000c000b */
[----:B012---:R-:W-:Y:S01]  /*13df0*/  ENDCOLLECTIVE ;  /* 0x000000000000791b */ /* 0x007fe20003800000 */
.L_x_933:
[----:B------:R-:W-:Y:S02]  /*13e00*/  IMAD.MOV.U32 R13, RZ, RZ, R6 ;  /* 0x000000ffff0d7224 */ /* 0x000fe400078e0006 */
[----:B------:R-:W-:Y:S01]  /*13e10*/  IMAD.MOV.U32 R12, RZ, RZ, RZ ;  /* 0x000000ffff0c7224 */ /* 0x000fe200078e00ff */
[----:B------:R-:W-:-:S05]  /*13e20*/  @!P1 IADD3 R14, P4, R20, R14, RZ ;  /* 0x0000000e140e9210 */ /* 0x000fca0007f9e0ff */
[----:B------:R-:W-:-:S08]  /*13e30*/  @!P1 IMAD.MOV.U32 R2, RZ, RZ, R14 ;  /* 0x000000ffff029224 */ /* 0x000fd000078e000e */
[----:B------:R-:W-:Y:S05]  /*13e40*/  WARPSYNC.COLLECTIVE R15, `(.L_x_934) ;  /* 0x000000000f087348 */ /* 0x000fea0003c00000 */
[----:B------:R0:W1:Y:S02]  /*13e50*/  SHFL.IDX P6, R14, R13, R12, R11 ;  /* 0x0000000c0d0e7389 */ /* 0x00006400000c000b */
[----:B01----:R-:W-:Y:S01]  /*13e60*/  ENDCOLLECTIVE ;  /* 0x000000000000791b */ /* 0x003fe20003800000 */
.L_x_934:
        /* <DEDUP_REMOVED lines=13> */
.L_x_935:
[----:B------:R-:W-:Y:S05]  /*13f40*/  BRA `(.L_x_936) ;  /* 0xffffffd400a47947 */ /* 0x000fea000383ffff */
.L_x_876:
[----:B0-2---:R-:W-:-:S04]  /*13f50*/  IMAD.U32 R3, RZ, RZ, UR48 ;  /* 0x00000030ff037e24 */ /* 0x005fc8000f8e00ff */
[----:B------:R0:W2:Y:S03]  /*13f60*/  SYNCS.PHASECHK.TRANS64.TRYWAIT P1, [R3+URZ+0x17020], R0 ;  /* 0x01702000030075a7 */ /* 0x0000a6000802017f */
[----:B--2---:R-:W-:Y:S05]  /*13f70*/  @!P1 NANOSLEEP.SYNCS 0x989680 ;  /* 0x009896800000995d */ /* 0x004fea0003900000 */
[----:B------:R-:W2:Y:S02]  /*13f80*/  @!P1 SYNCS.PHASECHK.TRANS64 P1, [R3+URZ+0x17020], R0 ;  /* 0x01702000030095a7 */ /* 0x000ea4000802007f */
[----:B--2---:R-:W-:Y:S05]  /*13f90*/  @!P1 BRA `(.L_x_876) ;  /* 0xfffffffc00ec9947 */ /* 0x004fea000383ffff */
[----:B------:R-:W-:Y:S05]  /*13fa0*/  BRA `(.L_x_937) ;  /* 0xffffffd400ec7947 */ /* 0x000fea000383ffff */
.L_x_879:
[----:B0-----:R0:W2:Y:S02]  /*13fb0*/  SYNCS.PHASECHK.TRANS64.TRYWAIT P1, [R5+URZ+0x17080], R10 ;  /* 0x0170800a050075a7 */ /* 0x0010a4000802017f */
[----:B--2---:R-:W-:Y:S05]  /*13fc0*/  @!P1 NANOSLEEP.SYNCS 0x989680 ;  /* 0x009896800000995d */ /* 0x004fea0003900000 */
[----:B------:R-:W2:Y:S02]  /*13fd0*/  @!P1 SYNCS.PHASECHK.TRANS64 P1, [R5+URZ+0x17080], R10 ;  /* 0x0170800a050095a7 */ /* 0x000ea4000802007f */
[----:B--2---:R-:W-:Y:S05]  /*13fe0*/  @!P1 BRA `(.L_x_879) ;  /* 0xfffffffc00f09947 */ /* 0x004fea000383ffff */
[----:B------:R-:W-:Y:S05]  /*13ff0*/  BRA `(.L_x_938) ;  /* 0xffffffd800ac7947 */ /* 0x000fea000383ffff */
.L_x_880:
        /* <DEDUP_REMOVED lines=8> */
.L_x_940:
[----:B------:R-:W-:Y:S05]  /*14080*/  BSYNC B0 ;  /* 0x0000000000007941 */ /* 0x000fea0003800000 */
.L_x_939:
        /* <DEDUP_REMOVED lines=8> */
.L_x_941:
[----:B------:R-:W-:Y:S02]  /*14110*/  IMAD.MOV.U32 R13, RZ, RZ, R27 ;  /* 0x000000ffff0d7224 */ /* 0x000fe400078e001b */
[----:B------:R-:W-:Y:S02]  /*14120*/  IMAD.MOV.U32 R12, RZ, RZ, 0x1 ;  /* 0x00000001ff0c7424 */ /* 0x000fe400078e00ff */
[----:B------:R-:W-:-:S07]  /*14130*/  IMAD.MOV.U32 R2, RZ, RZ, R14 ;  /* 0x000000ffff027224 */ /* 0x000fce00078e000e */
[----:B------:R-:W-:Y:S05]  /*14140*/  WARPSYNC.COLLECTIVE R15, `(.L_x_942) ;  /* 0x000000000f087348 */ /* 0x000fea0003c00000 */
[----:B------:R0:W1:Y:S02]  /*14150*/  SHFL.IDX P6, R14, R13, R12, R11 ;  /* 0x0000000c0d0e7389 */ /* 0x00006400000c000b */
[----:B01----:R-:W-:Y:S01]  /*14160*/  ENDCOLLECTIVE ;  /* 0x000000000000791b */ /* 0x003fe20003800000 */
.L_x_942:
        /* <DEDUP_REMOVED lines=14> */
.L_x_943:
[----:B------:R-:W-:Y:S01]  /*14250*/  IMAD.MOV.U32 R2, RZ, RZ, R14 ;  /* 0x000000ffff027224 */ /* 0x000fe200078e000e */
[----:B------:R-:W-:Y:S06]  /*14260*/  BRA `(.L_x_944) ;  /* 0xffffffd800c87947 */ /* 0x000fec000383ffff */
.L_x_883:
[----:B---3--:R3:W4:Y:S02]  /*14270*/  SYNCS.PHASECHK.TRANS64.TRYWAIT P1, [R5+URZ+0x17040], R10 ;  /* 0x0170400a050075a7 */ /* 0x008724000802017f */
[----:B----4-:R-:W-:Y:S05]  /*14280*/  @!P1 NANOSLEEP.SYNCS 0x989680 ;  /* 0x009896800000995d */ /* 0x010fea0003900000 */
[----:B------:R-:W4:Y:S02]  /*14290*/  @!P1 SYNCS.PHASECHK.TRANS64 P1, [R5+URZ+0x17040], R10 ;  /* 0x0170400a050095a7 */ /* 0x000f24000802007f */
[----:B----4-:R-:W-:Y:S05]  /*142a0*/  @!P1 BRA `(.L_x_883) ;  /* 0xfffffffc00f09947 */ /* 0x010fea000383ffff */
[----:B------:R-:W-:Y:S05]  /*142b0*/  BRA `(.L_x_945) ;  /* 0xffffffdc001c7947 */ /* 0x000fea000383ffff */
.L_x_884:
        /* <DEDUP_REMOVED lines=8> */
.L_x_947:
[----:B------:R-:W-:Y:S05]  /*14340*/  BSYNC B0 ;  /* 0x0000000000007941 */ /* 0x000fea0003800000 */
.L_x_946:
        /* <DEDUP_REMOVED lines=9> */
.L_x_948:
[----:B------:R-:W-:Y:S02]  /*143e0*/  VIADD R8, R8, UR48 ;  /* 0x0000003008087c36 */ /* 0x000fe40008000000 */
[----:B------:R-:W-:Y:S02]  /*143f0*/  IMAD.MOV.U32 R13, RZ, RZ, R9 ;  /* 0x000000ffff0d7224 */ /* 0x000fe400078e0009 */
[----:B------:R-:W-:Y:S01]  /*14400*/  IMAD.MOV.U32 R12, RZ, RZ, 0x1 ;  /* 0x00000001ff0c7424 */ /* 0x000fe200078e00ff */
[----:B------:R-:W-:-:S13]  /*14410*/  IADD3 R2, P1, R24, R14, RZ ;  /* 0x0000000e18027210 */ /* 0x000fda0007f3e0ff */
[----:B------:R-:W-:Y:S05]  /*14420*/  WARPSYNC.COLLECTIVE R15, `(.L_x_949) ;  /* 0x000000000f087348 */ /* 0x000fea0003c00000 */
[----:B------:R0:W1:Y:S02]  /*14430*/  SHFL.IDX P6, R14, R13, R12, R11 ;  /* 0x0000000c0d0e7389 */ /* 0x00006400000c000b */
[----:B01----:R-:W-:Y:S01]  /*14440*/  ENDCOLLECTIVE ;  /* 0x000000000000791b */ /* 0x003fe20003800000 */
.L_x_949:
        /* <DEDUP_REMOVED lines=12> */
.L_x_950:
[----:B------:R-:W-:Y:S05]  /*14510*/  BRA `(.L_x_951) ;  /* 0xffffffdc00247947 */ /* 0x000fea000383ffff */
.L_x_887:
[----:B0-----:R0:W1:Y:S02]  /*14520*/  SYNCS.PHASECHK.TRANS64.TRYWAIT P2, [R3+URZ+0x17070], R2 ;  /* 0x01707002030075a7 */ /* 0x001064000804017f */
[----:B-1----:R-:W-:Y:S05]  /*14530*/  @!P2 NANOSLEEP.SYNCS 0x989680 ;  /* 0x009896800000a95d */ /* 0x002fea0003900000 */
[----:B------:R-:W1:Y:S02]  /*14540*/  @!P2 SYNCS.PHASECHK.TRANS64 P2, [R3+URZ+0x17070], R2 ;  /* 0x017070020300a5a7 */ /* 0x000e64000804007f */
[----:B-1----:R-:W-:Y:S05]  /*14550*/  @!P2 BRA `(.L_x_887) ;  /* 0xfffffffc00f0a947 */ /* 0x002fea000383ffff */
[----:B------:R-:W-:Y:S05]  /*14560*/  BRA `(.L_x_952) ;  /* 0xffffffdc00847947 */ /* 0x000fea000383ffff */
.L_x_889:
[----:B0-----:R0:W1:Y:S02]  /*14570*/  SYNCS.PHASECHK.TRANS64.TRYWAIT P2, [R3+URZ+0x17060], R2 ;  /* 0x01706002030075a7 */ /* 0x001064000804017f */
[----:B-1----:R-:W-:Y:S05]  /*14580*/  @!P2 NANOSLEEP.SYNCS 0x989680 ;  /* 0x009896800000a95d */ /* 0x002fea0003900000 */
[----:B------:R-:W1:Y:S02]  /*14590*/  @!P2 SYNCS.PHASECHK.TRANS64 P2, [R3+URZ+0x17060], R2 ;  /* 0x017060020300a5a7 */ /* 0x000e64000804007f */
[----:B-1----:R-:W-:Y:S05]  /*145a0*/  @!P2 BRA `(.L_x_889) ;  /* 0xfffffffc00f0a947 */ /* 0x002fea000383ffff */
[----:B------:R-:W-:Y:S05]  /*145b0*/  BRA `(.L_x_953) ;  /* 0xffffffdc00947947 */ /* 0x000fea000383ffff */
.L_x_896:
[----:B--2---:R2:W3:Y:S02]  /*145c0*/  SYNCS.PHASECHK.TRANS64.TRYWAIT P0, [R3+URZ+0x17070], R2 ;  /* 0x01707002030075a7 */ /* 0x0044e4000800017f */
[----:B---3--:R-:W-:Y:S05]  /*145d0*/  @!P0 NANOSLEEP.SYNCS 0x989680 ;  /* 0x009896800000895d */ /* 0x008fea0003900000 */
[----:B------:R-:W3:Y:S02]  /*145e0*/  @!P0 SYNCS.PHASECHK.TRANS64 P0, [R3+URZ+0x17070], R2 ;  /* 0x01707002030085a7 */ /* 0x000ee4000800007f */
[----:B---3--:R-:W-:Y:S05]  /*145f0*/  @!P0 BRA `(.L_x_896) ;  /* 0xfffffffc00f08947 */ /* 0x008fea000383ffff */
[----:B------:R-:W-:Y:S05]  /*14600*/  BRA `(.L_x_954) ;  /* 0xffffffe000c87947 */ /* 0x000fea000383ffff */
.L_x_898:
[----:B0-----:R0:W2:Y:S02]  /*14610*/  SYNCS.PHASECHK.TRANS64.TRYWAIT P0, [R3+URZ+0x17060], R4 ;  /* 0x01706004030075a7 */ /* 0x0010a4000800017f */
[----:B--2---:R-:W-:Y:S05]  /*14620*/  @!P0 NANOSLEEP.SYNCS 0x989680 ;  /* 0x009896800000895d */ /* 0x004fea0003900000 */
[----:B------:R-:W2:Y:S02]  /*14630*/  @!P0 SYNCS.PHASECHK.TRANS64 P0, [R3+URZ+0x17060], R4 ;  /* 0x01706004030085a7 */ /* 0x000ea4000800007f */
[----:B--2---:R-:W-:Y:S05]  /*14640*/  @!P0 BRA `(.L_x_898) ;  /* 0xfffffffc00f08947 */ /* 0x004fea000383ffff */
[----:B------:R-:W-:Y:S05]  /*14650*/  BRA `(.L_x_955) ;  /* 0xffffffe000e47947 */ /* 0x000fea000383ffff */
.L_x_901:
[----:B--2---:R2:W3:Y:S02]  /*14660*/  SYNCS.PHASECHK.TRANS64.TRYWAIT P0, [R7+URZ+0x17020], R2 ;  /* 0x01702002070075a7 */ /* 0x0044e4000800017f */
[----:B---3--:R-:W-:Y:S05]  /*14670*/  @!P0 NANOSLEEP.SYNCS 0x989680 ;  /* 0x009896800000895d */ /* 0x008fea0003900000 */
[----:B------:R-:W3:Y:S02]  /*14680*/  @!P0 SYNCS.PHASECHK.TRANS64 P0, [R7+URZ+0x17020], R2 ;  /* 0x01702002070085a7 */ /* 0x000ee4000800007f */
[----:B---3--:R-:W-:Y:S05]  /*14690*/  @!P0 BRA `(.L_x_901) ;  /* 0xfffffffc00f08947 */ /* 0x008fea000383ffff */
[----:B------:R-:W-:Y:S05]  /*146a0*/  BRA `(.L_x_956) ;  /* 0xffffffe400fc7947 */ /* 0x000fea000383ffff */
.L_x_903:
[----:B--2---:R2:W3:Y:S02]  /*146b0*/  SYNCS.PHASECHK.TRANS64.TRYWAIT P1, [R5+URZ+0x17040], R2 ;  /* 0x01704002050075a7 */ /* 0x0044e4000802017f */
[----:B---3--:R-:W-:Y:S05]  /*146c0*/  @!P1 NANOSLEEP.SYNCS 0x989680 ;  /* 0x009896800000995d */ /* 0x008fea0003900000 */
[----:B------:R-:W3:Y:S02]  /*146d0*/  @!P1 SYNCS.PHASECHK.TRANS64 P1, [R5+URZ+0x17040], R2 ;  /* 0x01704002050095a7 */ /* 0x000ee4000802007f */
[----:B---3--:R-:W-:Y:S05]  /*146e0*/  @!P1 BRA `(.L_x_903) ;  /* 0xfffffffc00f09947 */ /* 0x008fea000383ffff */
[----:B------:R-:W-:Y:S05]  /*146f0*/  BRA `(.L_x_957) ;  /* 0xffffffe800387947 */ /* 0x000fea000383ffff */
.L_x_905:
[----:B---3--:R3:W4:Y:S02]  /*14700*/  SYNCS.PHASECHK.TRANS64.TRYWAIT P1, [R7+URZ+0x17040], R0 ;  /* 0x01704000070075a7 */ /* 0x008724000802017f */
[----:B----4-:R-:W-:Y:S05]  /*14710*/  @!P1 NANOSLEEP.SYNCS 0x989680 ;  /* 0x009896800000995d */ /* 0x010fea0003900000 */
[----:B------:R-:W4:Y:S02]  /*14720*/  @!P1 SYNCS.PHASECHK.TRANS64 P1, [R7+URZ+0x17040], R0 ;  /* 0x01704000070095a7 */ /* 0x000f24000802007f */
[----:B----4-:R-:W-:Y:S05]  /*14730*/  @!P1 BRA `(.L_x_905) ;  /* 0xfffffffc00f09947 */ /* 0x010fea000383ffff */
[----:B------:R-:W-:Y:S05]  /*14740*/  BRA `(.L_x_958) ;  /* 0xffffffe800447947 */ /* 0x000fea000383ffff */
.L_x_907:
[----:B----4-:R4:W0:Y:S02]  /*14750*/  SYNCS.PHASECHK.TRANS64.TRYWAIT P1, [R5+URZ+0x17060], R2 ;  /* 0x01706002050075a7 */ /* 0x010824000802017f */
[----:B0-----:R-:W-:Y:S05]  /*14760*/  @!P1 NANOSLEEP.SYNCS 0x989680 ;  /* 0x009896800000995d */ /* 0x001fea0003900000 */
[----:B------:R-:W0:Y:S02]  /*14770*/  @!P1 SYNCS.PHASECHK.TRANS64 P1, [R5+URZ+0x17060], R2 ;  /* 0x01706002050095a7 */ /* 0x000e24000802007f */
[----:B0-----:R-:W-:Y:S05]  /*14780*/  @!P1 BRA `(.L_x_907) ;  /* 0xfffffffc00f09947 */ /* 0x001fea000383ffff */
[----:B------:R-:W-:Y:S05]  /*14790*/  BRA `(.L_x_959) ;  /* 0xffffffe800407947 */ /* 0x000fea000383ffff */
.L_x_909:
[----:B------:R0:W0:Y:S02]  /*147a0*/  SYNCS.PHASECHK.TRANS64.TRYWAIT P1, [R7+URZ+0x17060], R0 ;  /* 0x01706000070075a7 */ /* 0x000024000802017f */
[----:B0-----:R-:W-:Y:S05]  /*147b0*/  @!P1 NANOSLEEP.SYNCS 0x989680 ;  /* 0x009896800000995d */ /* 0x001fea0003900000 */
[----:B------:R-:W0:Y:S02]  /*147c0*/  @!P1 SYNCS.PHASECHK.TRANS64 P1, [R7+URZ+0x17060], R0 ;  /* 0x01706000070095a7 */ /* 0x000e24000802007f */
[----:B0-----:R-:W-:Y:S05]  /*147d0*/  @!P1 BRA `(.L_x_909) ;  /* 0xfffffffc00f09947 */ /* 0x001fea000383ffff */
[----:B------:R-:W-:Y:S05]  /*147e0*/  BRA `(.L_x_960) ;  /* 0xffffffe8003c7947 */ /* 0x000fea000383ffff */
.L_x_911:
[----:B------:R0:W0:Y:S02]  /*147f0*/  SYNCS.PHASECHK.TRANS64.TRYWAIT P1, [R5+URZ+0x17080], R2 ;  /* 0x01708002050075a7 */ /* 0x000024000802017f */
[----:B0-----:R-:W-:Y:S05]  /*14800*/  @!P1 NANOSLEEP.SYNCS 0x989680 ;  /* 0x009896800000995d */ /* 0x001fea0003900000 */
[----:B------:R-:W0:Y:S02]  /*14810*/  @!P1 SYNCS.PHASECHK.TRANS64 P1, [R5+URZ+0x17080], R2 ;  /* 0x01708002050095a7 */ /* 0x000e24000802007f */
[----:B0-----:R-:W-:Y:S05]  /*14820*/  @!P1 BRA `(.L_x_911) ;  /* 0xfffffffc00f09947 */ /* 0x001fea000383ffff */
[----:B------:R-:W-:Y:S05]  /*14830*/  BRA `(.L_x_961) ;  /* 0xffffffe800387947 */ /* 0x000fea000383ffff */
.L_x_962:
        /* <DEDUP_REMOVED lines=12> */
.L_x_2540:


//--------------------- .text._ZN7cutlass13device_kernelIN5flash11enable_sm90INS1_16FlashAttnFwdSm90INS1_25CollectiveMainloopFwdSm90ILi2EN4cute5tupleIJNS5_1CILi1EEES8_S8_EEENS6_IJNS7_ILi192EEENS7_ILi128EEENS7_ILi96EEEEEELi96ENS_12float_e4m3_tEfNS_4arch4Sm90ELb0ELb1ELb0ELb1ELb1ELb0ELb0ELb1ELb1ELb1ELb1ELb0EEENS1_21CollectiveEpilogueFwdINS6_IJSA_SC_SB_EEES9_NS_10bfloat16_tESG_Li384ELb1ELb1ELb1ELb1EEENS1_36VarlenDynamicPersistentTileSchedulerILi192ELi128ELi384ELi128ELb1ELb1ELb1ELb1ELb0ELb1EEEEEEEEEvNT_6ParamsE --------------------------
	.section	.text._ZN7cutlass13device_kernelIN5flash11enable_sm90INS1_16FlashAttnFwdSm90INS1_25CollectiveMainloopFwdSm90ILi2EN4cute5tupleIJNS5_1CILi1EEES8_S8_EEENS6_IJNS7_ILi192EEENS7_ILi128EEENS7_ILi96EEEEEELi96ENS_12float_e4m3_tEfNS_4arch4Sm90ELb0ELb1ELb0ELb1ELb1ELb0ELb0ELb1ELb1ELb1ELb1ELb0EEENS1_21CollectiveEpilogueFwdINS6_IJSA_SC_SB_EEES9_NS_10bfloat16_tESG_Li384ELb1ELb1ELb1ELb1EEENS1_36VarlenDynamicPersistentTileSchedulerILi192ELi128ELi384ELi128ELb1ELb1ELb1ELb1ELb0ELb1EEEEEEEEEvNT_6ParamsE,"ax",@progbits
	.align	128
.text._ZN7cutlass13device_kernelIN5flash11enable_sm90INS1_16FlashAttnFwdSm90INS1_25CollectiveMainloopFwdSm90ILi2EN4cute5tupleIJNS5_1CILi1EEES8_S8_EEENS6_IJNS7_ILi192EEENS7_ILi128EEENS7_ILi96EEEEEELi96ENS_12float_e4m3_tEfNS_4arch4Sm90ELb0ELb1ELb0ELb1ELb1ELb0ELb0ELb1ELb1ELb1ELb1ELb0EEENS1_21CollectiveEpilogueFwdINS6_IJSA_SC_SB_EEES9_NS_10bfloat16_tESG_Li384ELb1ELb1ELb1ELb1EEENS1_36VarlenDynamicPersistentTileSchedulerILi192ELi128ELi384ELi128ELb1ELb1ELb1ELb1ELb0ELb1EEEEEEEEEvNT_6ParamsE:
        .type           _ZN7cutlass13device_kernelIN5flash11enable_sm90INS1_16FlashAttnFwdSm90INS1_25CollectiveMainloopFwdSm90ILi2EN4cute5tupleIJNS5_1CILi1EEES8_S8_EEENS6_IJNS7_ILi192EEENS7_ILi128EEENS7_ILi96EEEEEELi96ENS_12float_e4m3_tEfNS_4arch4Sm90ELb0ELb1ELb0ELb1ELb1ELb0ELb0ELb1ELb1ELb1ELb1ELb0EEENS1_21CollectiveEpilogueFwdINS6_IJSA_SC_SB_EEES9_NS_10bfloat16_tESG_Li384ELb1ELb1ELb1ELb1EEENS1_36VarlenDynamicPersistentTileSchedulerILi192ELi128ELi384ELi128ELb1ELb1ELb1ELb1ELb0ELb1EEEEEEEEEvNT_6ParamsE,@function
        .size           _ZN7cutlass13device_kernelIN5flash11enable_sm90INS1_16FlashAttnFwdSm90INS1_25CollectiveMainloopFwdSm90ILi2EN4cute5tupleIJNS5_1CILi1EEES8_S8_EEENS6_IJNS7_ILi192EEENS7_ILi128EEENS7_ILi96EEEEEELi96ENS_12float_e4m3_tEfNS_4arch4Sm90ELb0ELb1ELb0ELb1ELb1ELb0ELb0ELb1ELb1ELb1ELb1ELb0EEENS1_21CollectiveEpilogueFwdINS6_IJSA_SC_SB_EEES9_NS_10bfloat16_tESG_Li384ELb1ELb1ELb1ELb1EEENS1_36VarlenDynamicPersistentTileSchedulerILi192ELi128ELi384ELi128ELb1ELb1ELb1ELb1ELb0ELb1EEEEEEEEEvNT_6ParamsE,(.L_x_2541 - _ZN7cutlass13device_kernelIN5flash11enable_sm90INS1_16FlashAttnFwdSm90INS1_25CollectiveMainloopFwdSm90ILi2EN4cute5tupleIJNS5_1CILi1EEES8_S8_EEENS6_IJNS7_ILi192EEENS7_ILi128EEENS7_ILi96EEEEEELi96ENS_12float_e4m3_tEfNS_4arch4Sm90ELb0ELb1ELb0ELb1ELb1ELb0ELb0ELb1ELb1ELb1ELb1ELb0EEENS1_21CollectiveEpilogueFwdINS6_IJSA_SC_SB_EEES9_NS_10bfloat16_tESG_Li384ELb1ELb1ELb1ELb1EEENS1_36VarlenDynamicPersistentTileSchedulerILi192ELi128ELi384ELi128ELb1ELb1ELb1ELb1ELb0ELb1EEEEEEEEEvNT_6ParamsE)
        .other          _ZN7cutlass13device_kernelIN5flash11enable_sm90INS1_16FlashAttnFwdSm90INS1_25CollectiveMainloopFwdSm90ILi2EN4cute5tupleIJNS5_1CILi1EEES8_S8_EEENS6_IJNS7_ILi192EEENS7_ILi128EEENS7_ILi96EEEEEELi96ENS_12float_e4m3_tEfNS_4arch4Sm90ELb0ELb1ELb0ELb1ELb1ELb0ELb0ELb1ELb1ELb1ELb1ELb0EEENS1_21CollectiveEpilogueFwdINS6_IJSA_SC_SB_EEES9_NS_10bfloat16_tESG_Li384ELb1ELb1ELb1ELb1EEENS1_36VarlenDynamicPersistentTileSchedulerILi192ELi128ELi384ELi128ELb1ELb1ELb1ELb1ELb0ELb1EEEEEEEEEvNT_6ParamsE,@"STO_CUDA_ENTRY STV_DEFAULT"
_ZN7cutlass13device_kernelIN5flash11enable_sm90INS1_16FlashAttnFwdSm90INS1_25CollectiveMainloopFwdSm90ILi2EN4cute5tupleIJNS5_1CILi1EEES8_S8_EEENS6_IJNS7_ILi192EEENS7_ILi128EEENS7_ILi96EEEEEELi96ENS_12float_e4m3_tEfNS_4arch4Sm90ELb0ELb1ELb0ELb1ELb1ELb0ELb0ELb1ELb1ELb1ELb1ELb0EEENS1_21CollectiveEpilogueFwdINS6_IJSA_SC_SB_EEES9_NS_10bfloat16_tESG_Li384ELb1ELb1ELb1ELb1EEENS1_36VarlenDynamicPersistentTileSchedulerILi192ELi128ELi384ELi128ELb1ELb1ELb1ELb1ELb0ELb1EEEEEEEEEvNT_6ParamsE:
        /* <DEDUP_REMOVED lines=45> */
.L_x_963:
        /* <DEDUP_REMOVED lines=22> */
.L_x_964:
        /* <DEDUP_REMOVED lines=18> */
.L_x_965:
        /* <DEDUP_REMOVED lines=22> */
.L_x_966:
        /* <DEDUP_REMOVED lines=24> */
.L_x_967:
        /* <DEDUP_REMOVED lines=8> */
.L_x_969:
        /* <DEDUP_REMOVED lines=19> */
[----:B------:R-:W-:Y:S01]  /*09e0*/  R2UR UR52, R11 ;  /* 0x000000000b3472ca */ /* 0x000fe200000e0000 */
        /* <DEDUP_REMOVED lines=15> */
[----:B------:R-:W-:Y:S02]  /*0ae0*/  LOP3.LUT R2, R3, 0x7fffff0, RZ, 0xc0, !PT ;  /* 0x07fffff003027812 */ /* 0x000fe400078ec0ff */
[----:B------:R-:W-:-:S02]  /*0af0*/  SHF.R.S32.HI R9, RZ, 0x2, R8 ;  /* 0x00000002ff097819 */ /* 0x000fc40000011408 */
[----:B------:R-:W-:Y:S01]  /*0b00*/  SHF.R.S32.HI R6, RZ, 0x1f, R8 ;  /* 0x0000001fff067819 */ /* 0x000fe20000011408 */
[----:B------:R-:W-:Y:S01]  /*0b10*/  IMAD.IADD R2, R13, 0x1, -R2 ;  /* 0x000000010d027824 */ /* 0x000fe200078e0a02 */
[----:B------:R-:W-:Y:S02]  /*0b20*/  LEA.HI R3, R3, R4, RZ, 0x1 ;  /* 0x0000000403037211 */ /* 0x000fe400078f08ff */
[----:B------:R-:W-:Y:S01]  /*0b30*/  LEA.HI R10, R6, R9, RZ, 0x3 ;  /* 0x00000009060a7211 */ /* 0x000fe200078f18ff */
[----:B------:R-:W-:Y:S01]  /*0b40*/  IMAD.HI R6, R14, 0x55555556, RZ ;  /* 0x555555560e067827 */ /* 0x000fe200078e02ff */
[----:B------:R-:W-:Y:S02]  /*0b50*/  LEA.HI R7, R7, R12, RZ, 0x5 ;  /* 0x0000000c07077211 */ /* 0x000fe400078f28ff */
[----:B------:R-:W-:Y:S01]  /*0b60*/  LOP3.LUT R10, R10, 0xfffffff8, RZ, 0xc0, !PT ;  /* 0xfffffff80a0a7812 */ /* 0x000fe200078ec0ff */
[----:B------:R-:W-:Y:S01]  /*0b70*/  IMAD R2, R2, 0x20, R5 ;  /* 0x0000002002027824 */ /* 0x000fe200078e0205 */
[----:B------:R-:W-:-:S02]  /*0b80*/  LOP3.LUT R3, R3, 0x1ffffffe, RZ, 0xc0, !PT ;  /* 0x1ffffffe03037812 */ /* 0x000fc400078ec0ff */
[----:B------:R-:W-:Y:S01]  /*0b90*/  LEA.HI R6, R6, R6, RZ, 0x1 ;  /* 0x0000000606067211 */ /* 0x000fe200078f08ff */
[----:B------:R-:W-:Y:S01]  /*0ba0*/  IMAD.IADD R10, R9, 0x1, -R10 ;  /* 0x00000001090a7824 */ /* 0x000fe200078e0a0a */
[----:B------:R-:W-:Y:S01]  /*0bb0*/  SHF.R.S32.HI R7, RZ, 0x5, R7 ;  /* 0x00000005ff077819 */ /* 0x000fe20000011407 */
[----:B------:R-:W-:Y:S01]  /*0bc0*/  IMAD.IADD R3, R4, 0x1, -R3 ;  /* 0x0000000104037824 */ /* 0x000fe200078e0a03 */
[----:B------:R-:W-:Y:S01]  /*0bd0*/  LEA.HI R0, R0, R13, RZ, 0x2 ;  /* 0x0000000d00007211 */ /* 0x000fe200078f10ff */
[----:B------:R-:W-:Y:S01]  /*0be0*/  IMAD R6, R6, -0x3, R14 ;  /* 0xfffffffd06067824 */ /* 0x000fe200078e020e */
[----:B------:R-:W-:Y:S01]  /*0bf0*/  LOP3.LUT R8, R8, 0x7ffffffc, RZ, 0xc0, !PT ;  /* 0x7ffffffc08087812 */ /* 0x000fe200078ec0ff */
[----:B------:R-:W-:Y:S01]  /*0c00*/  IMAD R7, R7, 0x10, R10 ;  /* 0x0000001007077824 */ /* 0x000fe200078e020a */
[----:B------:R-:W-:Y:S01]  /*0c10*/  LOP3.LUT R4, R0, 0xfffffffc, RZ, 0xc0, !PT ;  /* 0xfffffffc00047812 */ /* 0x000fe200078ec0ff */
[----:B------:R-:W-:Y:S01]  /*0c20*/  IMAD R2, R3, 0x8, R2 ;  /* 0x0000000803027824 */ /* 0x000fe200078e0202 */
[----:B------:R-:W-:Y:S01]  /*0c30*/  SHF.R.S32.HI R0, RZ, 0x2, R0 ;  /* 0x00000002ff007819 */ /* 0x000fe20000011400 */
[----:B------:R-:W-:-:S02]  /*0c40*/  IMAD R5, R6, 0x40, R7 ;  /* 0x0000004006057824 */ /* 0x000fc400078e0207 */
[----:B------:R-:W-:Y:S01]  /*0c50*/  IMAD.IADD R4, R13, 0x1, -R4 ;  /* 0x000000010d047824 */ /* 0x000fe200078e0a04 */
[----:B------:R0:W-:Y:S01]  /*0c60*/  STL [R1+0x24], R2 ;  /* 0x0000240201007387 */ /* 0x0001e20000100800 */
[----:B------:R-:W-:Y:S02]  /*0c70*/  IMAD.IADD R8, R12, 0x1, -R8 ;  /* 0x000000010c087824 */ /* 0x000fe400078e0a08 */
[----:B------:R-:W-:Y:S01]  /*0c80*/  IMAD.SHL.U32 R19, R4, 0x8, RZ ;  /* 0x0000000804137824 */ /* 0x000fe200078e00ff */
[----:B------:R1:W-:Y:S01]  /*0c90*/  STL [R1+0x20], R5 ;  /* 0x0000200501007387 */ /* 0x0003e20000100800 */
[----:B------:R-:W-:Y:S02]  /*0ca0*/  IMAD.SHL.U32 R17, R8, 0x2, RZ ;  /* 0x0000000208117824 */ /* 0x000fe400078e00ff */
[C---:B------:R-:W-:Y:S02]  /*0cb0*/  VIADD R22, R19.reuse, 0x20 ;  /* 0x0000002013167836 */ /* 0x040fe40000000000 */
[----:B------:R-:W-:Y:S01]  /*0cc0*/  VIADD R23, R19, 0x40 ;  /* 0x0000004013177836 */ /* 0x000fe20000000000 */
[----:B0-----:R-:W-:Y:S01]  /*0cd0*/  LEA.HI R2, R4, R4, RZ, 0x1 ;  /* 0x0000000404027211 */ /* 0x001fe200078f08ff */
[C---:B------:R-:W-:Y:S01]  /*0ce0*/  VIADD R157, R17.reuse, 0x30 ;  /* 0x00000030119d7836 */ /* 0x040fe20000000000 */
[----:B------:R-:W-:Y:S01]  /*0cf0*/  SHF.R.S32.HI R0, RZ, 0x1f, R17 ;  /* 0x0000001fff007819 */ /* 0x000fe20000011411 */
[C---:B------:R-:W-:Y:S01]  /*0d00*/  VIADD R0, R17.reuse, 0x28 ;  /* 0x0000002811007836 */ /* 0x040fe20000000000 */
[----:B------:R-:W-:Y:S01]  /*0d10*/  LOP3.LUT R2, R2, 0x1ffffffe, RZ, 0xc0, !PT ;  /* 0x1ffffffe02027812 */ /* 0x000fe200078ec0ff */
[C---:B------:R-:W-:Y:S01]  /*0d20*/  VIADD R156, R17.reuse, 0x38 ;  /* 0x00000038119c7836 */ /* 0x040fe20000000000 */
[----:B------:R-:W-:Y:S01]  /*0d30*/  SHF.R.S32.HI R3, RZ, 0x1f, R23 ;  /* 0x0000001fff037819 */ /* 0x000fe20000011417 */
[C---:B------:R-:W-:Y:S01]  /*0d40*/  VIADD R3, R17.reuse, 0x20 ;  /* 0x0000002011037836 */ /* 0x040fe20000000000 */
[----:B------:R-:W-:Y:S01]  /*0d50*/  SHF.R.S32.HI R0, RZ, 0x1f, R0 ;  /* 0x0000001fff007819 */ /* 0x000fe20000011400 */
[----:B------:R-:W-:Y:S01]  /*0d60*/  IMAD.IADD R2, R4, 0x1, -R2 ;  /* 0x0000000104027824 */ /* 0x000fe200078e0a02 */
[----:B------:R-:W-:Y:S01]  /*0d70*/  SHF.R.S32.HI R4, RZ, 0x1f, R22 ;  /* 0x0000001fff047819 */ /* 0x000fe20000011416 */
[C---:B------:R-:W-:Y:S01]  /*0d80*/  VIADD R4, R17.reuse, 0x18 ;  /* 0x0000001811047836 */ /* 0x040fe20000000000 */
        /* <DEDUP_REMOVED lines=11> */
[----:B------:R-:W-:Y:S01]  /*0e40*/  VIADD R152, R17, 0x58 ;  /* 0x0000005811987836 */ /* 0x000fe20000000000 */
[----:B------:R-:W-:Y:S01]  /*0e50*/  SHF.R.S32.HI R6, RZ, 0x1f, R6 ;  /* 0x0000001fff067819 */ /* 0x000fe20000011406 */
[----:B------:R-:W-:Y:S01]  /*0e60*/  IMAD R18, R2, 0x8, R5 ;  /* 0x0000000802127824 */ /* 0x000fe200078e0205 */
[----:B------:R-:W-:-:S02]  /*0e70*/  SHF.R.S32.HI R4, RZ, 0x1f, R154 ;  /* 0x0000001fff047819 */ /* 0x000fc4000001149a */
[----:B------:R-:W-:Y:S02]  /*0e80*/  SHF.R.S32.HI R3, RZ, 0x1f, R153 ;  /* 0x0000001fff037819 */ /* 0x000fe40000011499 */
[----:B-1----:R-:W-:-:S07]  /*0e90*/  SHF.R.S32.HI R0, RZ, 0x1f, R152 ;  /* 0x0000001fff007819 */ /* 0x002fce0000011498 */
.L_x_1073:
[----:B------:R-:W-:Y:S01]  /*0ea0*/  ULDC.64 UR8, c[0x0][0xa28] ;  /* 0x00028a0000087ab9 */ /* 0x000fe20000000a00 */
[----:B------:R-:W-:Y:S01]  /*0eb0*/  ULDC UR4, c[0x0][0x424] ;  /* 0x0001090000047ab9 */ /* 0x000fe20000000800 */
[----:B------:R-:W-:Y:S01]  /*0ec0*/  UISETP.NE.U32.AND UP0, UPT, UR8, URZ, UPT ;  /* 0x0000003f0800728c */ /* 0x000fe2000bf05070 */
[----:B------:R-:W-:-:S03]  /*0ed0*/  ULDC UR7, c[0x0][0x2f0] ;  /* 0x0000bc0000077ab9 */ /* 0x000fc60000000800 */
[----:B------:R-:W-:-:S03]  /*0ee0*/  UISETP.NE.AND.EX UP0, UPT, UR9, URZ, UPT, UP0 ;  /* 0x0000003f0900728c */ /* 0x000fc6000bf05300 */
[----:B------:R-:W-:Y:S02]  /*0ef0*/  ULDC.64 UR8, c[0x0][0xa18] ;  /* 0x0002860000087ab9 */ /* 0x000fe40000000a00 */
[----:B------:R-:W-:Y:S01]  /*0f00*/  UISETP.NE.U32.AND UP1, UPT, UR8, URZ, UPT ;  /* 0x0000003f0800728c */ /* 0x000fe2000bf25070 */
[----:B------:R-:W-:-:S03]  /*0f10*/  PLOP3.LUT P0, PT, PT, PT, UP0, 0x80, 0x0 ;  /* 0x000000000000781c */ /* 0x000fc60003f0f008 */
[----:B------:R-:W-:-:S03]  /*0f20*/  UISETP.NE.AND.EX UP1, UPT, UR9, URZ, UPT, UP1 ;  /* 0x0000003f0900728c */ /* 0x000fc6000bf25310 */
[----:B------:R-:W-:Y:S02]  /*0f30*/  @UP0 ULDC.64 UR8, c[0x0][0xa28] ;  /* 0x00028a0000080ab9 */ /* 0x000fe40000000a00 */
[----:B------:R-:W-:Y:S01]  /*0f40*/  @UP0 UIMAD.WIDE UR8, UR52, 0x4, UR8 ;  /* 0x00000004340808a5 */ /* 0x000fe2000f8e0208 */
[----:B------:R-:W-:-:S05]  /*0f50*/  PLOP3.LUT P2, PT, PT, PT, UP1, 0x80, 0x0 ;  /* 0x000000000000781c */ /* 0x000fca0003f4f018 */
[----:B01-3--:R-:W-:Y:S02]  /*0f60*/  IMAD.U32 R2, RZ, RZ, UR8 ;  /* 0x00000008ff027e24 */ /* 0x00bfe4000f8e00ff */
[----:B----4-:R-:W-:Y:S01]  /*0f70*/  IMAD.U32 R3, RZ, RZ, UR9 ;  /* 0x00000009ff037e24 */ /* 0x010fe2000f8e00ff */
[----:B------:R-:W-:Y:S02]  /*0f80*/  @UP1 ULDC.64 UR8, c[0x0][0xa18] ;  /* 0x0002860000081ab9 */ /* 0x000fe40000000a00 */
[----:B------:R-:W-:Y:S02]  /*0f90*/  @UP1 UIMAD.WIDE UR8, UR52, 0x4, UR8 ;  /* 0x00000004340818a5 */ /* 0x000fe4000f8e0208 */
[----:B--2---:R-:W2:Y:S04]  /*0fa0*/  @P0 LDG.E R2, desc[UR56][R2.64] ;  /* 0x0000003802020981 */ /* 0x004ea8000c1e1900 */
[----:B------:R-:W-:-:S02]  /*0fb0*/  IMAD.U32 R4, RZ, RZ, UR8 ;  /* 0x00000008ff047e24 */ /* 0x000fc4000f8e00ff */
[----:B------:R-:W-:Y:S01]  /*0fc0*/  IMAD.U32 R5, RZ, RZ, UR9 ;  /* 0x00000009ff057e24 */ /* 0x000fe2000f8e00ff */
[----:B------:R-:W-:-:S04]  /*0fd0*/  ULDC.64 UR8, c[0x0][0x418] ;  /* 0x0001060000087ab9 */ /* 0x000fc80000000a00 */
[----:B------:R-:W3:Y:S01]  /*0fe0*/  @P2 LDG.E R4, desc[UR56][R4.64] ;  /* 0x0000003804042981 */ /* 0x000ee2000c1e1900 */
[----:B------:R-:W-:Y:S01]  /*0ff0*/  UISETP.NE.U32.AND UP0, UPT, UR8, URZ, UPT ;  /* 0x0000003f0800728c */ /* 0x000fe2000bf05070 */
[----:B------:R-:W-:Y:S01]  /*1000*/  UMOV UR40, URZ ;  /* 0x0000003f00287c82 */ /* 0x000fe20008000000 */
[----:B------:R-:W-:Y:S02]  /*1010*/  ULOP3.LUT UR37, UR5, 0xffff, URZ, 0xc0, !UPT ;  /* 0x0000ffff05257892 */ /* 0x000fe4000f8ec03f */
[----:B------:R-:W-:-:S03]  /*1020*/  UISETP.NE.AND.EX UP0, UPT, UR9, URZ, UPT, UP0 ;  /* 0x0000003f0900728c */ /* 0x000fc6000bf05300 */
[----:B------:R-:W-:Y:S01]  /*1030*/  ULDC.64 UR8, c[0x0][0xa20] ;  /* 0x0002880000087ab9 */ /* 0x000fe20000000a00 */
[----:B------:R-:W-:Y:S01]  /*1040*/  USEL UR4, UR4, 0x1, UP0 ;  /* 0x0000000104047887 */ /* 0x000fe20008000000 */
[----:B------:R-:W-:-:S03]  /*1050*/  ISETP.NE.U32.AND P1, PT, RZ, UR8, PT ;  /* 0x00000008ff007c0c */ /* 0x000fc6000bf25070 */
[----:B------:R-:W-:Y:S01]  /*1060*/  UIMAD UR4, UR4, UR7, URZ ;  /* 0x00000007040472a4 */ /* 0x000fe2000f8e023f */
[----:B------:R-:W-:Y:S02]  /*1070*/  ISETP.NE.AND.EX P1, PT, RZ, UR9, PT, P1 ;  /* 0x00000009ff007c0c */ /* 0x000fe4000bf25310 */
[----:B--2---:R-:W-:Y:S02]  /*1080*/  @P0 R2UR UR40, R2 ;  /* 0x00000000022802ca */ /* 0x004fe400000e0000 */
[----:B---3--:R-:W-:Y:S01]  /*1090*/  @P2 R2UR UR47, R4 ;  /* 0x00000000042f22ca */ /* 0x008fe200000e0000 */
[----:B-----5:R-:W-:-:S14]  /*10a0*/  @P2 BRA `(.L_x_970) ;  /* 0x0000000000382947 */ /* 0x020fdc0003800000 */
[----:B------:R-:W-:Y:S01]  /*10b0*/  ULDC.64 UR8, c[0x0][0xa00] ;  /* 0x0002800000087ab9 */ /* 0x000fe20000000a00 */
[----:B------:R-:W-:Y:S01]  /*10c0*/  ULDC UR47, c[0x0][0x288] ;  /* 0x0000a200002f7ab9 */ /* 0x000fe20000000800 */
        /* <DEDUP_REMOVED lines=12> */
.L_x_970:
[----:B------:R-:W-:Y:S01]  /*1190*/  UMOV UR38, UR52 ;  /* 0x0000003400267c82 */ /* 0x000fe20008000000 */
[----:B------:R-:W-:Y:S05]  /*11a0*/  @!P1 BRA `(.L_x_971) ;  /* 0x00000000001c9947 */ /* 0x000fea0003800000 */
[----:B------:R-:W-:Y:S02]  /*11b0*/  ULDC.64 UR8, c[0x0][0xa20] ;  /* 0x0002880000087ab9 */ /* 0x000fe40000000a00 */
[----:B------:R-:W-:-:S06]  /*11c0*/  UIMAD.WIDE UR8, UR52, 0x4, UR8 ;  /* 0x00000004340878a5 */ /* 0x000fcc000f8e0208 */
[----:B------:R-:W-:Y:S02]  /*11d0*/  IMAD.U32 R2, RZ, RZ, UR8 ;  /* 0x00000008ff027e24 */ /* 0x000fe4000f8e00ff */
[----:B------:R-:W-:-:S05]  /*11e0*/  IMAD.U32 R3, RZ, RZ, UR9 ;  /* 0x00000009ff037e24 */ /* 0x000fca000f8e00ff */
[----:B------:R-:W2:Y:S02]  /*11f0*/  LDG.E R2, desc[UR56][R2.64] ;  /* 0x0000003802027981 */ /* 0x000ea4000c1e1900 */
[----:B--2---:R-:W-:Y:S01]  /*1200*/  R2UR UR4, R2 ;  /* 0x00000000020472ca */ /* 0x004fe200000e0000 */
[----:B------:R-:W-:-:S14]  /*1210*/  BRA `(.L_x_972) ;  /* 0x0000000000347947 */ /* 0x000fdc0003800000 */
.L_x_971:
        /* <DEDUP_REMOVED lines=13> */
.L_x_972:
[----:B------:R-:W-:Y:S01]  /*12f0*/  ULDC.64 UR10, c[0x0][0x990] ;  /* 0x00026400000a7ab9 */ /* 0x000fe20000000a00 */
[----:B------:R-:W-:Y:S01]  /*1300*/  ULDC.64 UR8, c[0x0][0x998] ;  /* 0x0002660000087ab9 */ /* 0x000fe20000000a00 */
[----:B------:R-:W-:Y:S01]  /*1310*/  UISETP.NE.U32.AND UP0, UPT, UR10, URZ, UPT ;  /* 0x0000003f0a00728c */ /* 0x000fe2000bf05070 */
[----:B------:R-:W-:Y:S01]  /*1320*/  IMAD.MOV.U32 R7, RZ, RZ, 0x3f800000 ;  /* 0x3f800000ff077424 */ /* 0x000fe200078e00ff */
[----:B------:R-:W-:Y:S01]  /*1330*/  UISETP.NE.U32.AND UP1, UPT, UR8, URZ, UPT ;  /* 0x0000003f0800728c */ /* 0x000fe2000bf25070 */
[----:B------:R-:W-:Y:S01]  /*1340*/  IMAD.MOV.U32 R0, RZ, RZ, 0x3f800000 ;  /* 0x3f800000ff007424 */ /* 0x000fe200078e00ff */
[----:B------:R-:W-:Y:S02]  /*1350*/  UISETP.NE.AND.EX UP0, UPT, UR11, URZ, UPT, UP0 ;  /* 0x0000003f0b00728c */ /* 0x000fe4000bf05300 */
[----:B------:R-:W-:-:S04]  /*1360*/  UISETP.NE.AND.EX UP1, UPT, UR9, URZ, UPT, UP1 ;  /* 0x0000003f0900728c */ /* 0x000fc8000bf25310 */
[----:B------:R-:W-:Y:S02]  /*1370*/  PLOP3.LUT P0, PT, PT, PT, UP0, 0x80, 0x0 ;  /* 0x000000000000781c */ /* 0x000fe40003f0f008 */
[----:B------:R-:W-:-:S03]  /*1380*/  PLOP3.LUT P1, PT, PT, PT, UP1, 0x80, 0x0 ;  /* 0x000000000000781c */ /* 0x000fc60003f2f018 */
[----:B------:R-:W-:Y:S02]  /*1390*/  @UP0 USHF.R.S32.HI UR7, URZ, 0x1f, UR52 ;  /* 0x0000001f3f070899 */ /* 0x000fe40008011434 */
[----:B------:R-:W-:Y:S01]  /*13a0*/  @UP1 USHF.R.S32.HI UR16, URZ, 0x1f, UR52 ;  /* 0x0000001f3f101899 */ /* 0x000fe20008011434 */
[----:B------:R-:W-:Y:S01]  /*13b0*/  @UP0 ULDC.64 UR14, c[0x0][0x9a8] ;  /* 0x00026a00000e0ab9 */ /* 0x000fe20000000a00 */
[----:B------:R-:W-:Y:S01]  /*13c0*/  @UP1 ULDC.64 UR18, c[0x0][0x9b8] ;  /* 0x00026e0000121ab9 */ /* 0x000fe20000000a00 */
[----:B------:R-:W-:Y:S02]  /*13d0*/  @UP0 UIMAD UR7, UR7, UR14, URZ ;  /* 0x0000000e070702a4 */ /* 0x000fe4000f8e023f */
[----:B------:R-:W-:Y:S02]  /*13e0*/  @UP1 UIMAD UR16, UR16, UR18, URZ ;  /* 0x00000012101012a4 */ /* 0x000fe4000f8e023f */
[----:B------:R-:W-:Y:S02]  /*13f0*/  @UP0 UIMAD.WIDE.U32 UR12, UR52, UR14, URZ ;  /* 0x0000000e340c02a5 */ /* 0x000fe4000f8e003f */
[----:B------:R-:W-:-:S02]  /*1400*/  @UP0 UIMAD UR7, UR52, UR15, UR7 ;  /* 0x0000000f340702a4 */ /* 0x000fc4000f8e0207 */
[----:B------:R-:W-:Y:S02]  /*1410*/  @UP1 UIMAD UR16, UR52, UR19, UR16 ;  /* 0x00000013341012a4 */ /* 0x000fe4000f8e0210 */
[----:B------:R-:W-:Y:S02]  /*1420*/  @UP1 UIMAD.WIDE.U32 UR14, UR52, UR18, URZ ;  /* 0x00000012340e12a5 */ /* 0x000fe4000f8e003f */
[----:B------:R-:W-:Y:S02]  /*1430*/  @UP0 UIADD3 UR13, UR13, UR7, URZ ;  /* 0x000000070d0d0290 */ /* 0x000fe4000fffe03f */
[----:B------:R-:W-:Y:S01]  /*1440*/  @UP1 UIADD3 UR15, UR15, UR16, URZ ;  /* 0x000000100f0f1290 */ /* 0x000fe2000fffe03f */
[----:B------:R-:W-:Y:S02]  /*1450*/  @UP1 ULDC.64 UR18, c[0x0][0x9c0] ;  /* 0x0002700000121ab9 */ /* 0x000fe40000000a00 */
[----:B------:R-:W-:Y:S01]  /*1460*/  @UP0 ULDC.64 UR16, c[0x0][0x9b0] ;  /* 0x00026c0000100ab9 */ /* 0x000fe20000000a00 */
[----:B------:R-:W-:-:S02]  /*1470*/  @UP1 UIMAD.WIDE.U32 UR14, UR37, UR18, UR14 ;  /* 0x00000012250e12a5 */ /* 0x000fc4000f8e000e */
[----:B------:R-:W-:Y:S02]  /*1480*/  @UP0 UIMAD.WIDE.U32 UR12, UR37, UR16, UR12 ;  /* 0x00000010250c02a5 */ /* 0x000fe4000f8e000c */
[----:B------:R-:W-:Y:S02]  /*1490*/  @UP1 UIMAD UR7, UR37, UR19, UR15 ;  /* 0x00000013250712a4 */ /* 0x000fe4000f8e020f */
[----:B------:R-:W-:Y:S02]  /*14a0*/  @UP0 UIMAD UR13, UR37, UR17, UR13 ;  /* 0x00000011250d02a4 */ /* 0x000fe4000f8e020d */
[----:B------:R-:W-:Y:S02]  /*14b0*/  @UP0 ULEA UR10, UP2, UR12, UR10, 0x2 ;  /* 0x0000000a0c0a0291 */ /* 0x000fe4000f84103f */
[----:B------:R-:W-:Y:S02]  /*14c0*/  @UP1 ULEA UR8, UP3, UR14, UR8, 0x2 ;  /* 0x000000080e081291 */ /* 0x000fe4000f86103f */
[----:B------:R-:W-:-:S02]  /*14d0*/  @UP0 ULEA.HI.X UR11, UR12, UR11, UR13, 0x2, UP2 ;  /* 0x0000000b0c0b0291 */ /* 0x000fc400090f140d */
[----:B------:R-:W-:Y:S01]  /*14e0*/  @UP1 ULEA.HI.X UR9, UR14, UR9, UR7, 0x2, UP3 ;  /* 0x000000090e091291 */ /* 0x000fe200098f1407 */
[----:B------:R-:W-:Y:S02]  /*14f0*/  IMAD.U32 R2, RZ, RZ, UR10 ;  /* 0x0000000aff027e24 */ /* 0x000fe4000f8e00ff */
[----:B------:R-:W-:Y:S01]  /*1500*/  IMAD.U32 R4, RZ, RZ, UR8 ;  /* 0x00000008ff047e24 */ /* 0x000fe2000f8e00ff */
[----:B------:R-:W-:Y:S01]  /*1510*/  ULDC UR7, c[0x0][0x448] ;  /* 0x0001120000077ab9 */ /* 0x000fe20000000800 */
[----:B------:R-:W-:Y:S02]  /*1520*/  IMAD.U32 R3, RZ, RZ, UR11 ;  /* 0x0000000bff037e24 */ /* 0x000fe4000f8e00ff */
[----:B------:R-:W-:Y:S01]  /*1530*/  IMAD.U32 R5, RZ, RZ, UR9 ;  /* 0x00000009ff057e24 */ /* 0x000fe2000f8e00ff */
[----:B------:R-:W-:Y:S02]  /*1540*/  UISETP.NE.AND UP4, UPT, UR7, 0x1, UPT ;  /* 0x000000010700788c */ /* 0x000fe4000bf85270 */
[----:B------:R-:W2:Y:S01]  /*1550*/  @P0 LDG.E R7, desc[UR56][R2.64] ;  /* 0x0000003802070981 */ /* 0x000ea2000c1e1900 */
[----:B------:R-:W-:-:S02]  /*1560*/  UIMAD UR39, UR6, 0xc0, URZ ;  /* 0x000000c0062778a4 */ /* 0x000fc4000f8e023f */
[----:B------:R-:W-:Y:S01]  /*1570*/  UIADD3 UR40, -UR40, UR4, URZ ;  /* 0x0000000428287290 */ /* 0x000fe2000fffe13f */
[----:B------:R-:W2:Y:S01]  /*1580*/  @P1 LDG.E R0, desc[UR56][R4.64] ;  /* 0x0000003804001981 */ /* 0x000ea2000c1e1900 */
[----:B------:R-:W-:Y:S01]  /*1590*/  ULDC.64 UR6, c[0x0][0x9e0] ;  /* 0x0002780000067ab9 */ /* 0x000fe20000000a00 */
[----:B------:R-:W-:Y:S02]  /*15a0*/  UIADD3 UR4, UR39, 0xbf, URZ ;  /* 0x000000bf27047890 */ /* 0x000fe4000fffe03f */
[----:B------:R-:W-:Y:S01]  /*15b0*/  UISETP.GE.AND UP0, UPT, UR7, 0x1, UPT ;  /* 0x000000010700788c */ /* 0x000fe2000bf06270 */
[----:B------:R-:W-:Y:S01]  /*15c0*/  @UP4 ULDC UR8, c[0x0][0x44c] ;  /* 0x0001130000084ab9 */ /* 0x000fe20000000800 */
[----:B------:R-:W-:Y:S01]  /*15d0*/  @UP4 ULDC UR12, c[0x0][0x450] ;  /* 0x00011400000c4ab9 */ /* 0x000fe20000000800 */
[----:B------:R-:W-:-:S03]  /*15e0*/  UIMAD.WIDE.U32 UR8, UR4, UR8, URZ ;  /* 0x00000008040872a5 */ /* 0x000fc6000f8e003f */
[----:B------:R-:W-:Y:S01]  /*15f0*/  PLOP3.LUT P0, PT, PT, PT, UP0, 0x40, 0x0 ;  /* 0x000000000000781c */ /* 0x000fe20003f0e808 */
[----:B------:R-:W-:Y:S02]  /*1600*/  UIADD3 UR10, UR40, 0x1, -UR47 ;  /* 0x00000001280a7890 */ /* 0x000fe4000fffe82f */
[----:B------:R-:W-:Y:S01]  /*1610*/  @UP4 USHF.R.U32.HI UR4, URZ, UR12, UR9 ;  /* 0x0000000c3f044299 */ /* 0x000fe20008011609 */
[----:B------:R-:W-:Y:S01]  /*1620*/  ULDC UR11, c[0x0][0x988] ;  /* 0x00026200000b7ab9 */ /* 0x000fe20000000800 */
[----:B------:R-:W-:Y:S02]  /*1630*/  UP2UR UR54, UPR, URZ, 0x10 ;  /* 0x000000103f367883 */ /* 0x000fe40008000000 */
[----:B------:R-:W-:Y:S02]  /*1640*/  UIADD3 UR10, UR10, UR4, URZ ;  /* 0x000000040a0a7290 */ /* 0x000fe4000fffe03f */
[----:B------:R-:W-:Y:S02]  /*1650*/  UP2UR UR53, UPR, URZ, 0x1 ;  /* 0x000000013f357883 */ /* 0x000fe40008000000 */
[----:B------:R-:W-:Y:S01]  /*1660*/  UIADD3 UR6, UR10, UR6, URZ ;  /* 0x000000060a067290 */ /* 0x000fe2000fffe03f */
[----:B--2---:R-:W-:-:S04]  /*1670*/  FMUL.FTZ R0, R7, R0 ;  /* 0x0000000007007220 */ /* 0x004fc80000410000 */
[----:B------:R-:W-:-:S05]  /*1680*/  FMUL.FTZ R0, R0, UR11 ;  /* 0x0000000b00007c20 */ /* 0x000fca0008410000 */
[----:B------:R-:W-:Y:S01]  /*1690*/  R2UR UR41, R0 ;  /* 0x00000000002972ca */ /* 0x000fe200000e0000 */
[----:B------:R-:W-:-:S14]  /*16a0*/  @P0 BRA `(.L_x_973) ;  /* 0x0000000000440947 */ /* 0x000fdc0003800000 */
        /* <DEDUP_REMOVED lines=10> */
.L_x_974:
[----:B------:R-:W-:-:S11]  /*1750*/  UISETP.NE.AND UP0, UPT, UR7, 0x1, UPT ;  /* 0x000000010700788c */ /* 0x000fd6000bf05270 */
[----:B------:R-:W-:Y:S02]  /*1760*/  @UP0 ULDC.64 UR10, c[0x0][0x9e8] ;  /* 0x00027a00000a0ab9 */ /* 0x000fe40000000a00 */
[----:B------:R-:W-:-:S04]  /*1770*/  UIMAD.WIDE.U32 UR8, UR4, UR10, URZ ;  /* 0x0000000a040872a5 */ /* 0x000fc8000f8e003f */
[----:B------:R-:W-:-:S12]  /*1780*/  @UP0 USHF.R.U32.HI UR4, URZ, UR11, UR9 ;  /* 0x0000000b3f040299 */ /* 0x000fd80008011609 */
.L_x_975:
[----:B------:R-:W-:-:S04]  /*1790*/  UIMAD UR4, UR4, UR7, UR7 ;  /* 0x00000007040472a4 */ /* 0x000fc8000f8e0207 */
[----:B------:R-:W-:-:S04]  /*17a0*/  UISETP.LT.AND UP0, UPT, UR6, UR4, UPT ;  /* 0x000000040600728c */ /* 0x000fc8000bf01270 */
[----:B------:R-:W-:-:S12]  /*17b0*/  USEL UR6, UR6, UR4, UP0 ;  /* 0x0000000406067287 */ /* 0x000fd80008000000 */
.L_x_973:
[----:B------:R-:W-:Y:S02]  /*17c0*/  UISETP.NE.AND UP0, UPT, UR54, URZ, UPT ;  /* 0x0000003f3600728c */ /* 0x000fe4000bf05270 */
[----:B------:R-:W-:Y:S02]  /*17d0*/  UIADD3 UR4, UR40, 0x7f, URZ ;  /* 0x0000007f28047890 */ /* 0x000fe4000fffe03f */
[----:B------:R-:W-:Y:S02]  /*17e0*/  UIADD3 UR10, UR6, 0x7f, URZ ;  /* 0x0000007f060a7890 */ /* 0x000fe4000fffe03f */
[----:B------:R-:W-:Y:S02]  /*17f0*/  UISETP.GE.AND UP1, UPT, UR7, 0x1, UPT ;  /* 0x000000010700788c */ /* 0x000fe4000bf26270 */
[----:B------:R-:W-:Y:S02]  /*1800*/  USHF.R.S32.HI UR6, URZ, 0x1f, UR4 ;  /* 0x0000001f3f067899 */ /* 0x000fe40008011404 */
[----:B------:R-:W-:Y:S01]  /*1810*/  USHF.R.S32.HI UR11, URZ, 0x1f, UR10 ;  /* 0x0000001f3f0b7899 */ /* 0x000fe2000801140a */
[----:B------:R-:W-:Y:S01]  /*1820*/  @UP0 ULDC UR8, c[0x0][0x44c] ;  /* 0x0001130000080ab9 */ /* 0x000fe20000000800 */
[----:B------:R-:W-:Y:S01]  /*1830*/  ULEA.HI UR6, UR6, UR4, URZ, 0x7 ;  /* 0x0000000406067291 */ /* 0x000fe2000f8f383f */
[----:B------:R-:W-:Y:S01]  /*1840*/  PLOP3.LUT P0, PT, PT, PT, UP1, 0x40, 0x0 ;  /* 0x000000000000781c */ /* 0x000fe20003f0e818 */
[----:B------:R-:W-:-:S02]  /*1850*/  UIMAD.WIDE.U32 UR8, UR39, UR8, URZ ;  /* 0x00000008270872a5 */ /* 0x000fc4000f8e003f */
[----:B------:R-:W-:Y:S01]  /*1860*/  ULEA.HI UR11, UR11, UR10, URZ, 0x7 ;  /* 0x0000000a0b0b7291 */ /* 0x000fe2000f8f383f */
[----:B------:R-:W-:Y:S01]  /*1870*/  @UP0 ULDC UR13, c[0x0][0x450] ;  /* 0x00011400000d0ab9 */ /* 0x000fe20000000800 */
[----:B------:R-:W-:Y:S01]  /*1880*/  UMOV UR12, UR39 ;  /* 0x00000027000c7c82 */ /* 0x000fe20008000000 */
[----:B------:R-:W-:Y:S02]  /*1890*/  UIADD3 UR55, UR40, -UR47, URZ ;  /* 0x8000002f28377290 */ /* 0x000fe4000fffe03f */
[----:B------:R-:W-:Y:S02]  /*18a0*/  USHF.R.S32.HI UR6, URZ, 0x7, UR6 ;  /* 0x000000073f067899 */ /* 0x000fe40008011406 */
[----:B------:R-:W-:Y:S02]  /*18b0*/  USHF.R.S32.HI UR11, URZ, 0x7, UR11 ;  /* 0x000000073f0b7899 */ /* 0x000fe4000801140b */
[----:B------:R-:W-:Y:S02]  /*18c0*/  @UP0 USHF.R.U32.HI UR12, URZ, UR13, UR9 ;  /* 0x0000000d3f0c0299 */ /* 0x000fe40008011609 */
[----:B------:R-:W-:-:S02]  /*18d0*/  UISETP.LT.AND UP0, UPT, UR6, UR11, UPT ;  /* 0x0000000b0600728c */ /* 0x000fc4000bf01270 */
[----:B------:R-:W-:Y:S01]  /*18e0*/  UIADD3 UR4, UR55, UR12, URZ ;  /* 0x0000000c37047290 */ /* 0x000fe2000fffe03f */
[----:B------:R-:W-:Y:S01]  /*18f0*/  ULDC UR10, c[0x0][0x9dc] ;  /* 0x00027700000a7ab9 */ /* 0x000fe20000000800 */
[----:B------:R-:W-:Y:S02]  /*1900*/  USEL UR6, UR6, UR11, UP0 ;  /* 0x0000000b06067287 */ /* 0x000fe40008000000 */
[----:B------:R-:W-:Y:S01]  /*1910*/  UIADD3 UR10, UR4, -UR10, URZ ;  /* 0x8000000a040a7290 */ /* 0x000fe2000fffe03f */
[----:B------:R-:W-:Y:S11]  /*1920*/  @P0 BRA `(.L_x_976) ;  /* 0x0000000000440947 */ /* 0x000ff60003800000 */
        /* <DEDUP_REMOVED lines=10> */
.L_x_977:
[----:B------:R-:W-:-:S11]  /*19d0*/  UISETP.NE.AND UP0, UPT, UR7, 0x1, UPT ;  /* 0x000000010700788c */ /* 0x000fd6000bf05270 */
[----:B------:R-:W-:Y:S02]  /*19e0*/  @UP0 ULDC.64 UR12, c[0x0][0x9e8] ;  /* 0x00027a00000c0ab9 */ /* 0x000fe40000000a00 */
[----:B------:R-:W-:-:S04]  /*19f0*/  UIMAD.WIDE.U32 UR8, UR4, UR12, URZ ;  /* 0x0000000c040872a5 */ /* 0x000fc8000f8e003f */
[----:B------:R-:W-:-:S12]  /*1a00*/  @UP0 USHF.R.U32.HI UR4, URZ, UR13, UR9 ;  /* 0x0000000d3f040299 */ /* 0x000fd80008011609 */
.L_x_978:
[----:B------:R-:W-:-:S04]  /*1a10*/  UIMAD UR4, UR4, UR7, URZ ;  /* 0x00000007040472a4 */ /* 0x000fc8000f8e023f */
[----:B------:R-:W-:-:S04]  /*1a20*/  UISETP.LT.AND UP0, UPT, UR10, UR4, UPT ;  /* 0x000000040a00728c */ /* 0x000fc8000bf01270 */
[----:B------:R-:W-:-:S12]  /*1a30*/  USEL UR10, UR10, UR4, !UP0 ;  /* 0x000000040a0a7287 */ /* 0x000fd8000c000000 */
.L_x_976:
[----:B------:R-:W-:-:S04]  /*1a40*/  USHF.R.S32.HI UR4, URZ, 0x1f, UR10 ;  /* 0x0000001f3f047899 */ /* 0x000fc8000801140a */
[----:B------:R-:W-:-:S04]  /*1a50*/  ULEA.HI UR4, UR4, UR10, URZ, 0x7 ;  /* 0x0000000a04047291 */ /* 0x000fc8000f8f383f */
[----:B------:R-:W-:Y:S02]  /*1a60*/  USHF.R.S32.HI UR7, URZ, 0x7, UR4 ;  /* 0x000000073f077899 */ /* 0x000fe40008011404 */
[----:B------:R-:W-:Y:S02]  /*1a70*/  ULOP3.LUT UR4, UR5, 0xff000000, URZ, 0xc0, !UPT ;  /* 0xff00000005047892 */ /* 0x000fe4000f8ec03f */
[----:B------:R-:W-:Y:S02]  /*1a80*/  UISETP.LT.AND UP0, UPT, URZ, UR7, UPT ;  /* 0x000000073f00728c */ /* 0x000fe4000bf01270 */
[----:B------:R-:W-:Y:S02]  /*1a90*/  ULOP3.LUT UR5, UR5, 0xff0000, URZ, 0xc0, !UPT ;  /* 0x00ff000005057892 */ /* 0x000fe4000f8ec03f */
[----:B------:R-:W-:Y:S02]  /*1aa0*/  USEL UR44, URZ, UR7, !UP0 ;  /* 0x000000073f2c7287 */ /* 0x000fe4000c000000 */
[----:B------:R-:W-:-:S02]  /*1ab0*/  USHF.R.U32.HI UR4, URZ, 0x8, UR4 ;  /* 0x000000083f047899 */ /* 0x000fc40008011604 */
[----:B------:R-:W-:Y:S02]  /*1ac0*/  UISETP.GT.AND UP0, UPT, UR6, UR44, UPT ;  /* 0x0000002c0600728c */ /* 0x000fe4000bf04270 */
[----:B------:R-:W-:-:S03]  /*1ad0*/  ULEA.HI UR5, UR5, UR4, URZ, 0x10 ;  /* 0x0000000405057291 */ /* 0x000fc6000f8f803f */
[----:B------:R-:W-:Y:S01]  /*1ae0*/  UMOV UR4, URZ ;  /* 0x0000003f00047c82 */ /* 0x000fe20008000000 */
[----:B------:R-:W-:Y:S01]  /*1af0*/  PLOP3.LUT P0, PT, PT, PT, UP0, 0x80, 0x0 ;  /* 0x000000000000781c */ /* 0x000fe20003f0f008 */
[----:B------:R-:W-:Y:S02]  /*1b00*/  ULOP3.LUT UR42, UR5, 0xff, URZ, 0xc0, !UPT ;  /* 0x000000ff052a7892 */ /* 0x000fe4000f8ec03f */
[----:B------:R-:W-:-:S10]  /*1b10*/  USHF.R.U32.HI UR43, URZ, 0x10, UR5 ;  /* 0x000000103f2b7899 */ /* 0x000fd40008011605 */
[----:B------:R-:W-:Y:S05]  /*1b20*/  @!P0 BRA `(.L_x_979) ;  /* 0x0000000000948947 */ /* 0x000fea0003800000 */
[----:B------:R-:W-:Y:S01]  /*1b30*/  UISETP.NE.AND UP0, UPT, UR43, URZ, UPT ;  /* 0x0000003f2b00728c */ /* 0x000fe2000bf05270 */
[----:B------:R-:W-:-:S03]  /*1b40*/  ULDC UR4, c[0x0][0x9f0] ;  /* 0x00027c0000047ab9 */ /* 0x000fc60000000800 */
[----:B------:R-:W-:-:S04]  /*1b50*/  USEL UR10, UR43, UR4, UP0 ;  /* 0x000000042b0a7287 */ /* 0x000fc80008000000 */
[----:B------:R-:W-:Y:S02]  /*1b60*/  UIADD3 UR4, UR10, -0x1, UR6 ;  /* 0xffffffff0a047890 */ /* 0x000fe4000fffe006 */
[----:B------:R-:W-:Y:S02]  /*1b70*/  IMAD.U32 R3, RZ, RZ, UR10 ;  /* 0x0000000aff037e24 */ /* 0x000fe4000f8e00ff */
[----:B------:R-:W-:-:S03]  /*1b80*/  UIADD3 UR7, -UR44, UR4, URZ ;  /* 0x000000042c077290 */ /* 0x000fc6000fffe13f */
[-C--:B------:R-:W-:Y:S01]  /*1b90*/  IABS R0, R3.reuse ;  /* 0x0000000300007213 */ /* 0x080fe20000000000 */
[----:B------:R-:W-:Y:S01]  /*1ba0*/  UMOV UR4, URZ ;  /* 0x0000003f00047c82 */ /* 0x000fe20008000000 */
[----:B------:R-:W-:Y:S01]  /*1bb0*/  IABS R5, R3 ;  /* 0x0000000300057213 */ /* 0x000fe20000000000 */
[----:B------:R-:W-:Y:S01]  /*1bc0*/  IMAD.U32 R4, RZ, RZ, UR7 ;  /* 0x00000007ff047e24 */ /* 0x000fe2000f8e00ff */
[----:B------:R-:W-:Y:S01]  /*1bd0*/  R2UR UR11, R0 ;  /* 0x00000000000b72ca */ /* 0x000fe200000e0000 */
[----:B------:R-:W-:-:S03]  /*1be0*/  ULOP3.LUT UR7, UR7, UR10, URZ, 0x3c, !UPT ;  /* 0x0000000a07077292 */ /* 0x000fc6000f8e3c3f */
[----:B------:R-:W-:-:S05]  /*1bf0*/  IABS R4, R4 ;  /* 0x0000000400047213 */ /* 0x000fca0000000000 */
[----:B------:R-:W-:-:S04]  /*1c00*/  IMAD.MOV.U32 R3, RZ, RZ, R4 ;  /* 0x000000ffff037224 */ /* 0x000fc800078e0004 */
[----:B------:R-:W0:Y:S01]  /*1c10*/  I2F.RP R0, UR11 ;  /* 0x0000000b00007d06 */ /* 0x000e220008209400 */
[----:B------:R-:W-:-:S07]  /*1c20*/  R2UR UR9, R3 ;  /* 0x00000000030972ca */ /* 0x000fce00000e0000 */
[----:B0-----:R-:W0:Y:S02]  /*1c30*/  MUFU.RCP R0, R0 ;  /* 0x0000000000007308 */ /* 0x001e240000001000 */
[----:B0-----:R-:W-:Y:S02]  /*1c40*/  VIADD R2, R0, 0xffffffe ;  /* 0x0ffffffe00027836 */ /* 0x001fe40000000000 */
        /* <DEDUP_REMOVED lines=19> */
.L_x_979:
[----:B------:R-:W-:Y:S01]  /*1d80*/  UIMAD UR44, UR42, UR4, UR44 ;  /* 0x000000042a2c72a4 */ /* 0x000fe2000f8e022c */
[----:B------:R-:W-:Y:S01]  /*1d90*/  IMAD.U32 R88, RZ, RZ, UR6 ;  /* 0x00000006ff587e24 */ /* 0x000fe2000f8e00ff */
[----:B------:R-:W-:Y:S01]  /*1da0*/  PLOP3.LUT P0, PT, PT, PT, PT, 0x80, 0x0 ;  /* 0x000000000000781c */ /* 0x000fe20003f0f070 */
[----:B------:R-:W-:Y:S01]  /*1db0*/  IMAD.U32 R3, RZ, RZ, UR4 ;  /* 0x00000004ff037e24 */ /* 0x000fe2000f8e00ff */
[----:B------:R-:W-:Y:S01]  /*1dc0*/  CS2R R14, SRZ ;  /* 0x00000000000e7805 */ /* 0x000fe2000001ff00 */
[----:B------:R-:W-:Y:S01]  /*1dd0*/  IMAD.MOV.U32 R13, RZ, RZ, RZ ;  /* 0x000000ffff0d7224 */ /* 0x000fe200078e00ff */
[----:B------:R-:W-:Y:S02]  /*1de0*/  CS2R R40, SRZ ;  /* 0x0000000000287805 */ /* 0x000fe4000001ff00 */
[----:B------:R-:W-:Y:S02]  /*1df0*/  CS2R R28, SRZ ;  /* 0x00000000001c7805 */ /* 0x000fe4000001ff00 */
[----:B------:R-:W-:-:S02]  /*1e00*/  VIADDMNMX R88, R3, UR44, R88, PT ;  /* 0x0000002c03587c46 */ /* 0x000fc4000b800158 */
[----:B------:R-:W-:Y:S01]  /*1e10*/  CS2R R2, SRZ ;  /* 0x0000000000027805 */ /* 0x000fe2000001ff00 */
[----:B------:R-:W-:Y:S01]  /*1e20*/  IMAD.MOV.U32 R93, RZ, RZ, RZ ;  /* 0x000000ffff5d7224 */ /* 0x000fe200078e00ff */
[----:B------:R-:W-:Y:S02]  /*1e30*/  CS2R R8, SRZ ;  /* 0x0000000000087805 */ /* 0x000fe4000001ff00 */
[----:B------:R-:W-:Y:S01]  /*1e40*/  ISETP.GT.AND P1, PT, R88, UR44, PT ;  /* 0x0000002c58007c0c */ /* 0x000fe2000bf24270 */
[----:B------:R-:W-:Y:S01]  /*1e50*/  IMAD.MOV.U32 R0, RZ, RZ, RZ ;  /* 0x000000ffff007224 */ /* 0x000fe200078e00ff */
[----:B------:R-:W-:Y:S01]  /*1e60*/  CS2R R20, SRZ ;  /* 0x0000000000147805 */ /* 0x000fe2000001ff00 */
[----:B------:R-:W-:Y:S01]  /*1e70*/  IMAD.MOV.U32 R95, RZ, RZ, RZ ;  /* 0x000000ffff5f7224 */ /* 0x000fe200078e00ff */
        /* <DEDUP_REMOVED lines=8> */
[----:B------:R-:W-:Y:S01]  /*1f00*/  IMAD.MOV.U32 R109, RZ, RZ, RZ ;  /* 0x000000ffff6d7224 */ /* 0x000fe200078e00ff */
        /* <DEDUP_REMOVED lines=9> */
[----:B------:R-:W-:Y:S01]  /*1fa0*/  CS2R R134, SRZ ;  /* 0x0000000000867805 */ /* 0x000fe2000001ff00 */
[----:B------:R-:W-:-:S02]  /*1fb0*/  IMAD.MOV.U32 R30, RZ, RZ, RZ ;  /* 0x000000ffff1e7224 */ /* 0x000fc400078e00ff */
        /* <DEDUP_REMOVED lines=39> */
.L_x_981:
        /* <DEDUP_REMOVED lines=9> */
.L_x_1182:
[----:B------:R-:W-:Y:S05]  /*22c0*/  @!P0 BRA `(.L_x_983) ;  /* 0x0000000000048947 */ /* 0x000fea0003800000 */
[----:B------:R-:W-:Y:S01]  /*22d0*/  BPT.TRAP 0x1 ;  /* 0x000000040000795c */ /* 0x000fe20000300000 */
.L_x_983:
[----:B0-----:R-:W-:Y:S02]  /*22e0*/  IMAD.U32 R3, RZ, RZ, UR48 ;  /* 0x00000030ff037e24 */ /* 0x001fe4000f8e00ff */
[----:B------:R-:W-:-:S03]  /*22f0*/  IMAD.U32 R0, RZ, RZ, UR49 ;  /* 0x00000031ff007e24 */ /* 0x000fc6000f8e00ff */
[----:B------:R-:W-:Y:S02]  /*2300*/  LEA R3, R3, UR46, 0x3 ;  /* 0x0000002e03037c11 */ /* 0x000fe4000f8e18ff */
[----:B------:R-:W-:-:S04]  /*2310*/  SHF.L.U32 R0, R0, 0x1f, RZ ;  /* 0x0000001f00007819 */ /* 0x000fc800000006ff */
[----:B------:R0:W1:Y:S01]  /*2320*/  SYNCS.PHASECHK.TRANS64.TRYWAIT P1, [R3+URZ+0x19c30], R0 ;  /* 0x019c3000030075a7 */ /* 0x000062000802017f */
[----:B------:R-:W-:Y:S05]  /*2330*/  @!P0 BRA `(.L_x_984) ;  /* 0x0000000000048947 */ /* 0x000fea0003800000 */
[----:B------:R-:W-:Y:S01]  /*2340*/  BPT.TRAP 0x1 ;  /* 0x000000040000795c */ /* 0x000fe20000300000 */
.L_x_984:
[----:B-1----:R-:W-:Y:S05]  /*2350*/  @P1 BRA `(.L_x_985) ;  /* 0x0000000000081947 */ /* 0x002fea0003800000 */
[----:B------:R-:W1:Y:S02]  /*2360*/  SYNCS.PHASECHK.TRANS64.TRYWAIT P1, [R3+URZ+0x19c30], R0 ;  /* 0x019c3000030075a7 */ /* 0x000e64000802017f */
[----:B-1----:R-:W-:Y:S05]  /*2370*/  @!P1 BRA `(.L_x_986) ;  /* 0x0000015400e89947 */ /* 0x002fea0003800000 */
.L_x_985:
[----:B------:R-:W-:Y:S05]  /*2380*/  WARPSYNC.ALL ;  /* 0x0000000000007948 */ /* 0x000fea0003800000 */
[----:B------:R-:W-:Y:S01]  /*2390*/  UIADD3 UR4, UR46, 0x13800, URZ ;  /* 0x000138002e047890 */ /* 0x000fe2000fffe03f */
[----:B------:R-:W-:Y:S01]  /*23a0*/  WARPGROUP.ARRIVE ;  /* 0x00000000000079c5 */ /* 0x000fe20000000000 */
[----:B------:R-:W-:Y:S02]  /*23b0*/  ULOP3.LUT UR12, UR58, 0x10000, URZ, 0xfc, !UPT ;  /* 0x000100003a0c7892 */ /* 0x000fe4000f8efc3f */
[----:B------:R-:W-:Y:S01]  /*23c0*/  USHF.R.U32.HI UR4, URZ, 0x4, UR4 ;  /* 0x000000043f047899 */ /* 0x000fe20008011604 */
[----:B------:R-:W-:Y:S01]  /*23d0*/  UMOV UR13, 0xc0000010 ;  /* 0xc0000010000d7882 */ /* 0x000fe20000000000 */
[----:B------:R-:W-:-:S02]  /*23e0*/  UMOV UR15, 0xc0000010 ;  /* 0xc0000010000f7882 */ /* 0x000fc40000000000 */
[----:B------:R-:W-:Y:S01]  /*23f0*/  ULOP3.LUT UR4, UR4, 0x3fff, URZ, 0xc0, !UPT ;  /* 0x00003fff04047892 */ /* 0x000fe2000f8ec03f */
[----:B------:R-:W-:Y:S01]  /*2400*/  UMOV UR5, 0xc0000010 ;  /* 0xc000001000057882 */ /* 0x000fe20000000000 */
[----:B------:R-:W-:Y:S02]  /*2410*/  UMOV UR7, 0xc0000010 ;  /* 0xc000001000077882 */ /* 0x000fe40000000000 */
[----:B------:R-:W-:Y:S02]  /*2420*/  ULOP3.LUT UR16, UR4, 0x10000, URZ, 0xfc, !UPT ;  /* 0x0001000004107892 */ /* 0x000fe4000f8efc3f */
[----:B------:R-:W-:Y:S02]  /*2430*/  UIADD3 UR4, UR12, 0x180, URZ ;  /* 0x000001800c047890 */ /* 0x000fe4000fffe03f */
        /* <DEDUP_REMOVED lines=16> */
.L_x_987:
[----:B------:R-:W-:Y:S01]  /*2540*/  UISETP.NE.AND UP1, UPT, UR54, URZ, UPT ;  /* 0x0000003f3600728c */ /* 0x000fe2000bf25270 */
[----:B------:R-:W-:Y:S01]  /*2550*/  VIADD R5, R18, UR39 ;  /* 0x0000002712057c36 */ /* 0x000fe20008000000 */
[----:B------:R-:W-:Y:S01]  /*2560*/  R2UR UR6, R3 ;  /* 0x00000000030672ca */ /* 0x000fe200000e0000 */
[----:B01----:R-:W-:Y:S01]  /*2570*/  IMAD.MOV.U32 R3, RZ, RZ, -0x80 ;  /* 0xffffff80ff037424 */ /* 0x003fe200078e00ff */
[----:B------:R-:W-:Y:S02]  /*2580*/  UISETP.NE.AND UP0, UPT, UR53, URZ, UPT ;  /* 0x0000003f3500728c */ /* 0x000fe4000bf05270 */
[----:B------:R-:W-:Y:S01]  /*2590*/  PLOP3.LUT P1, PT, PT, PT, UP1, 0x80, 0x0 ;  /* 0x000000000000781c */ /* 0x000fe20003f2f018 */
[----:B------:R-:W-:Y:S01]  /*25a0*/  IMAD R8, R88, R3, 0x80 ;  /* 0x0000008058087424 */ /* 0x000fe200078e0203 */
[----:B------:R-:W-:Y:S01]  /*25b0*/  PLOP3.LUT P2, PT, PT, PT, UP1, 0x80, 0x0 ;  /* 0x000000000000781c */ /* 0x000fe20003f4f018 */
[----:B------:R-:W-:Y:S01]  /*25c0*/  IMAD.U32 R3, RZ, RZ, UR47 ;  /* 0x0000002fff037e24 */ /* 0x000fe2000f8e00ff */
[----:B------:R-:W-:Y:S01]  /*25d0*/  ULDC UR18, c[0x0][0x9dc] ;  /* 0x0002770000127ab9 */ /* 0x000fe20000000800 */
[----:B------:R-:W-:Y:S01]  /*25e0*/  @UP1 ULDC UR7, c[0x0][0x44c] ;  /* 0x0001130000071ab9 */ /* 0x000fe20000000800 */
[----:B------:R-:W-:Y:S01]  /*25f0*/  ULDC UR14, c[0x0][0x9e0] ;  /* 0x00027800000e7ab9 */ /* 0x000fe20000000800 */
[----:B------:R-:W-:-:S02]  /*2600*/  IADD3 R9, -R17, UR40, R8 ;  /* 0x0000002811097c10 */ /* 0x000fc4000fffe108 */
[----:B------:R-:W-:-:S04]  /*2610*/  UIADD3 UR6, UR6, 0x19c40, URZ ;  /* 0x00019c4006067890 */ /* 0x000fc8000fffe03f */
[----:B------:R-:W-:Y:S01]  /*2620*/  @P1 IMAD.HI.U32 R0, R5, UR7, RZ ;  /* 0x0000000705001c27 */ /* 0x000fe2000f8e00ff */
[----:B------:R-:W-:Y:S01]  /*2630*/  @UP1 ULDC UR7, c[0x0][0x450] ;  /* 0x0001140000071ab9 */ /* 0x000fe20000000800 */
[----:B------:R-:W-:Y:S01]  /*2640*/  UPRMT UR6, UR45, 0x654, UR6 ;  /* 0x000006542d067896 */ /* 0x000fe20008000006 */
[----:B------:R-:W-:Y:S02]  /*2650*/  PLOP3.LUT P1, PT, PT, PT, UP0, 0x40, 0x0 ;  /* 0x000000000000781c */ /* 0x000fe40003f2e808 */
[----:B------:R-:W-:Y:S02]  /*2660*/  @P2 SHF.R.U32.HI R5, RZ, UR7, R0 ;  /* 0x00000007ff052c19 */ /* 0x000fe40008011600 */
[----:B------:R-:W-:-:S03]  /*2670*/  IADD3 R0, -R17, 0x1, R8 ;  /* 0x0000000111007810 */ /* 0x000fc60007ffe108 */
[----:B------:R-:W0:Y:S01]  /*2680*/  SHFL.IDX PT, R2, R5, RZ, 0x1c1f ;  /* 0x001c1fff05027589 */ /* 0x000e2200000e0000 */
[----:B------:R-:W-:Y:S01]  /*2690*/  SYNCS.ARRIVE.TRANS64.RED.A1T0 RZ, [UR6], RZ ;  /* 0x000000ffffff79a7 */ /* 0x000fe20008100406 */
[----:B------:R-:W-:Y:S01]  /*26a0*/  ULOP3.LUT UR6, URZ, UR18, URZ, 0x33, !UPT ;  /* 0x000000123f067292 */ /* 0x000fe2000f8e333f */
[----:B------:R-:W-:-:S05]  /*26b0*/  IADD3 R0, -R3, UR40, R0 ;  /* 0x0000002803007c10 */ /* 0x000fca000fffe100 */
[C---:B------:R-:W-:Y:S02]  /*26c0*/  VIADD R4, R0.reuse, UR14 ;  /* 0x0000000e00047c36 */ /* 0x040fe40008000000 */
[----:B------:R-:W-:Y:S01]  /*26d0*/  VIADD R7, R0, UR6 ;  /* 0x0000000600077c36 */ /* 0x000fe20008000000 */
[----:B------:R-:W-:Y:S02]  /*26e0*/  LEA R0, R88, 0xffffff80, 0x7 ;  /* 0xffffff8058007811 */ /* 0x000fe400078e38ff */
[----:B0-----:R-:W-:Y:S01]  /*26f0*/  VIADDMNMX R10, R2, R4, R9, PT ;  /* 0x00000004020a7246 */ /* 0x001fe20003800109 */
[----:B------:R-:W-:Y:S01]  /*2700*/  IMAD.IADD R11, R7, 0x1, R2 ;  /* 0x00000001070b7824 */ /* 0x000fe200078e0202 */
[----:B------:R-:W-:Y:S06]  /*2710*/  @P1 BRA `(.L_x_988) ;  /* 0x0000000000641947 */ /* 0x000fec0003800000 */
[----:B------:R-:W-:Y:S01]  /*2720*/  IMAD.U32 R13, RZ, RZ, UR47 ;  /* 0x0000002fff0d7e24 */ /* 0x000fe2000f8e00ff */
[----:B------:R-:W-:Y:S04]  /*2730*/  BSSY B0, `(.L_x_989) ;  /* 0x0000013000007945 */ /* 0x000fe80003800000 */
[----:B------:R-:W-:-:S04]  /*2740*/  IADD3 R13, -R13, UR40, R2 ;  /* 0x000000280d0d7c10 */ /* 0x000fc8000fffe102 */
        /* <DEDUP_REMOVED lines=11> */
.L_x_990:
[----:B------:R-:W-:Y:S02]  /*2800*/  ULDC UR6, c[0x0][0x9e4] ;  /* 0x0002790000067ab9 */ /* 0x000fe40000000800 */
[----:B------:R-:W-:-:S05]  /*2810*/  IMAD.U32 R15, RZ, RZ, UR6 ;  /* 0x00000006ff0f7e24 */ /* 0x000fca000f8e00ff */
[----:B------:R-:W-:-:S13]  /*2820*/  ISETP.NE.AND P1, PT, R15, 0x1, PT ;  /* 0x000000010f00780c */ /* 0x000fda0003f25270 */
[----:B------:R-:W0:Y:S02]  /*2830*/  @P1 LDC.64 R2, c[0x0][0x9e8] ;  /* 0x00027a00ff021b82 */ /* 0x000e240000000a00 */
[----:B0-----:R-:W-:-:S05]  /*2840*/  @P1 IMAD.HI.U32 R2, R13, R2, RZ ;  /* 0x000000020d021227 */ /* 0x001fca00078e00ff */
[----:B------:R-:W-:-:S07]  /*2850*/  @P1 SHF.R.U32.HI R13, RZ, R3, R2 ;  /* 0x00000003ff0d1219 */ /* 0x000fce0000011602 */
.L_x_991:
[----:B------:R-:W-:Y:S05]  /*2860*/  BSYNC B0 ;  /* 0x0000000000007941 */ /* 0x000fea0003800000 */
.L_x_989:
[----:B------:R-:W-:-:S04]  /*2870*/  IMAD R2, R13, R15, -R0 ;  /* 0x0000000f0d027224 */ /* 0x000fc800078e0a00 */
[----:B------:R-:W-:-:S05]  /*2880*/  IMAD.IADD R2, R2, 0x1, -R17 ;  /* 0x0000000102027824 */ /* 0x000fca00078e0a11 */
[----:B------:R-:W-:Y:S02]  /*2890*/  VIADDMNMX R10, R2, R15, R10, PT ;  /* 0x0000000f020a7246 */ /* 0x000fe4000380010a */
[----:B------:R-:W-:-:S07]  /*28a0*/  VIMNMX R11, R11, R2, !PT ;  /* 0x000000020b0b7248 */ /* 0x000fce0007fe0100 */
.L_x_988:
[C---:B------:R-:W-:Y:S01]  /*28b0*/  ISETP.GE.AND P6, PT, R8.reuse, 0xa, PT ;  /* 0x0000000a0800780c */ /* 0x040fe20003fc6270 */
[----:B------:R-:W0:Y:S01]  /*28c0*/  SHFL.IDX PT, R2, R5, 0x1, 0x1c1f ;  /* 0x003c1f0005027f89 */ /* 0x000e2200000e0000 */
[C---:B------:R-:W-:Y:S01]  /*28d0*/  ISETP.GE.AND P1, PT, R8.reuse, 0x2, PT ;  /* 0x000000020800780c */ /* 0x040fe20003f26270 */
[----:B------:R-:W-:Y:S01]  /*28e0*/  UISETP.NE.AND UP0, UPT, UR53, URZ, UPT ;  /* 0x0000003f3500728c */ /* 0x000fe2000bf05270 */
        /* <DEDUP_REMOVED lines=11> */
[C---:B------:R-:W-:Y:S02]  /*29a0*/  ISETP.GT.AND P4, PT, R11.reuse, 0x9, !P6 ;  /* 0x000000090b00780c */ /* 0x040fe40007784270 */
        /* <DEDUP_REMOVED lines=20> */
[----:B------:R-:W-:Y:S02]  /*2af0*/  ISETP.GT.AND P3, PT, R11, 0x19, !P4 ;  /* 0x000000190b00780c */ /* 0x000fe40006764270 */
[----:B0-----:R-:W-:-:S02]  /*2b00*/  VIADDMNMX R4, R2, R4, R9, PT ;  /* 0x0000000402047246 */ /* 0x001fc40003800109 */
        /* <DEDUP_REMOVED lines=141> */
[----:B------:R-:W-:Y:S01]  /*33e0*/  FSEL R6, R24, -INF , !P6 ;  /* 0xff80000018067808 */ /* 0x000fe20007000000 */
[----:B------:R-:W-:Y:S01]  /*33f0*/  IMAD.IADD R24, R7, 0x1, R2 ;  /* 0x0000000107187824 */ /* 0x000fe200078e0202 */
[----:B------:R-:W-:-:S13]  /*3400*/  ISETP.GE.AND P6, PT, R8, 0x7a, PT ;  /* 0x0000007a0800780c */ /* 0x000fda0003fc6270 */
[----:B------:R-:W-:Y:S02]  /*3410*/  @P6 LOP3.LUT R16, R16, 0x1, RZ, 0xfc, !PT ;  /* 0x0000000110106812 */ /* 0x000fe400078efcff */
[----:B------:R-:W-:-:S04]  /*3420*/  ISETP.GT.AND P6, PT, R11, 0x79, !P6 ;  /* 0x000000790b00780c */ /* 0x000fc800077c4270 */
[----:B------:R-:W-:-:S04]  /*3430*/  ISETP.LT.OR P6, PT, R10, 0x7a, P6 ;  /* 0x0000007a0a00780c */ /* 0x000fc800037c1670 */
[----:B------:R-:W-:Y:S02]  /*3440*/  FSEL R85, R85, -INF , !P6 ;  /* 0xff80000055557808 */ /* 0x000fe40007000000 */
[----:B------:R-:W-:-:S13]  /*3450*/  PLOP3.LUT P6, PT, PT, PT, UP0, 0x40, 0x0 ;  /* 0x000000000000781c */ /* 0x000fda0003fce808 */
[----:B------:R-:W-:Y:S05]  /*3460*/  @P6 BRA `(.L_x_992) ;  /* 0x0000000000646947 */ /* 0x000fea0003800000 */
        /* <DEDUP_REMOVED lines=14> */
.L_x_994:
[----:B------:R-:W-:Y:S02]  /*3550*/  ULDC UR6, c[0x0][0x9e4] ;  /* 0x0002790000067ab9 */ /* 0x000fe40000000800 */
[----:B------:R-:W-:-:S05]  /*3560*/  IMAD.U32 R7, RZ, RZ, UR6 ;  /* 0x00000006ff077e24 */ /* 0x000fca000f8e00ff */
[----:B------:R-:W-:-:S13]  /*3570*/  ISETP.NE.AND P6, PT, R7, 0x1, PT ;  /* 0x000000010700780c */ /* 0x000fda0003fc5270 */
[----:B------:R-:W0:Y:S02]  /*3580*/  @P6 LDC.64 R2, c[0x0][0x9e8] ;  /* 0x00027a00ff026b82 */ /* 0x000e240000000a00 */
[----:B0-----:R-:W-:-:S05]  /*3590*/  @P6 IMAD.HI.U32 R2, R5, R2, RZ ;  /* 0x0000000205026227 */ /* 0x001fca00078e00ff */
[----:B------:R-:W-:-:S07]  /*35a0*/  @P6 SHF.R.U32.HI R5, RZ, R3, R2 ;  /* 0x00000003ff056219 */ /* 0x000fce0000011602 */
.L_x_995:
[----:B------:R-:W-:Y:S05]  /*35b0*/  BSYNC B0 ;  /* 0x0000000000007941 */ /* 0x000fea0003800000 */
.L_x_993:
[----:B------:R-:W-:-:S04]  /*35c0*/  IMAD R0, R5, R7, -R0 ;  /* 0x0000000705007224 */ /* 0x000fc800078e0a00 */
[----:B------:R-:W-:-:S05]  /*35d0*/  IMAD.IADD R3, R0, 0x1, -R17 ;  /* 0x0000000100037824 */ /* 0x000fca00078e0a11 */
[----:B------:R-:W-:Y:S02]  /*35e0*/  VIADDMNMX R4, R3, R7, R4, PT ;  /* 0x0000000703047246 */ /* 0x000fe40003800104 */
[----:B------:R-:W-:-:S07]  /*35f0*/  VIMNMX R24, R24, R3, !PT ;  /* 0x0000000318187248 */ /* 0x000fce0007fe0100 */
.L_x_992:
[----:B------:R-:W-:Y:S01]  /*3600*/  ISETP.GT.AND P1, PT, R24, 0x1, !P1 ;  /* 0x000000011800780c */ /* 0x000fe20004f24270 */
[----:B------:R-:W-:Y:S01]  /*3610*/  IMAD.U32 R89, RZ, RZ, UR41 ;  /* 0x00000029ff597e24 */ /* 0x000fe2000f8e00ff */
[----:B------:R-:W-:Y:S01]  /*3620*/  LOP3.LUT P6, RZ, R16, 0x4, RZ, 0xc0, !PT ;  /* 0x0000000410ff7812 */ /* 0x000fe200078cc0ff */
[----:B------:R-:W-:Y:S01]  /*3630*/  UISETP.NE.AND UP1, UPT, UR54, URZ, UPT ;  /* 0x0000003f3600728c */ /* 0x000fe2000bf25270 */
[----:B------:R-:W-:Y:S01]  /*3640*/  ISETP.LT.OR P1, PT, R4, 0x2, P1 ;  /* 0x000000020400780c */ /* 0x000fe20000f21670 */
[----:B------:R-:W-:Y:S01]  /*3650*/  UISETP.NE.AND UP0, UPT, UR53, URZ, UPT ;  /* 0x0000003f3500728c */ /* 0x000fe2000bf05270 */
[----:B------:R-:W-:Y:S01]  /*3660*/  FMNMX.FTZ R3, R6, R25, !PT ;  /* 0x0000001906037209 */ /* 0x000fe20007810000 */
[----:B------:R-:W-:Y:S01]  /*3670*/  UMOV UR10, UR39 ;  /* 0x00000027000a7c82 */ /* 0x000fe20008000000 */
        /* <DEDUP_REMOVED lines=12> */
[----:B------:R-:W-:Y:S01]  /*3740*/  ISETP.GT.AND P1, PT, R24, 0x10, !P1 ;  /* 0x000000101800780c */ /* 0x000fe20004f24270 */
[----:B------:R-:W-:Y:S01]  /*3750*/  UIADD3 UR55, UR55, UR10, URZ ;  /* 0x0000000a37377290 */ /* 0x000fe2000fffe03f */
[----:B------:R-:W-:Y:S02]  /*3760*/  FMNMX.FTZ R3, R33, R0, !PT ;  /* 0x0000000021037209 */ /* 0x000fe40007810000 */
[----:B------:R-:W-:Y:S01]  /*3770*/  ISETP.LT.OR P1, PT, R4, 0x11, P1 ;  /* 0x000000110400780c */ /* 0x000fe20000f21670 */
[----:B------:R-:W-:Y:S01]  /*3780*/  UIADD3 UR14, UR55, UR14, URZ ;  /* 0x0000000e370e7290 */ /* 0x000fe2000fffe03f */
        /* <DEDUP_REMOVED lines=16> */
[----:B------:R-:W-:Y:S02]  /*3890*/  LOP3.LUT P1, RZ, R16, 0x1000000, RZ, 0xc0, !PT ;  /* 0x0100000010ff7812 */ /* 0x000fe4000782c0ff */
        /* <DEDUP_REMOVED lines=62> */
[----:B------:R-:W-:Y:S02]  /*3c80*/  ISETP.GT.AND P3, PT, R24, 0x70, !P3 ;  /* 0x000000701800780c */ /* 0x000fe40005f64270 */
[----:B------:R-:W-:Y:S02]  /*3c90*/  ISETP.LT.OR P1, PT, R4, 0x41, P1 ;  /* 0x000000410400780c */ /* 0x000fe40000f21670 */
[----:B------:R-:W-:-:S02]  /*3ca0*/  ISETP.GT.AND P4, PT, R24, 0x71, !P4 ;  /* 0x000000711800780c */ /* 0x000fc40006784270 */
[----:B------:R-:W-:Y:S02]  /*3cb0*/  FSEL R58, R58, -INF , !P1 ;  /* 0xff8000003a3a7808 */ /* 0x000fe40004800000 */
[----:B------:R-:W-:Y:S02]  /*3cc0*/  LOP3.LUT P1, RZ, R16, 0x4000, RZ, 0xc0, !PT ;  /* 0x0000400010ff7812 */ /* 0x000fe4000782c0ff */
[----:B------:R-:W-:Y:S02]  /*3cd0*/  ISETP.LT.OR P3, PT, R4, 0x71, P3 ;  /* 0x000000710400780c */ /* 0x000fe40001f61670 */
[C---:B------:R-:W-:Y:S02]  /*3ce0*/  ISETP.GT.AND P1, PT, R24.reuse, 0x41, !P1 ;  /* 0x000000411800780c */ /* 0x040fe40004f24270 */
[----:B------:R-:W-:Y:S02]  /*3cf0*/  ISETP.GT.AND P5, PT, R24, 0x78, !P5 ;  /* 0x000000781800780c */ /* 0x000fe40006fa4270 */
        /* <DEDUP_REMOVED lines=16> */
[----:B0-----:R-:W-:Y:S02]  /*3e00*/  FMNMX.FTZ R0, R3, R0, !PT ;  /* 0x0000000003007209 */ /* 0x001fe40007810000 */
[----:B------:R-:W-:Y:S02]  /*3e10*/  FSEL R63, R63, -INF , !P1 ;  /* 0xff8000003f3f7808 */ /* 0x000fe40004800000 */
[----:B------:R-:W-:Y:S01]  /*3e20*/  LOP3.LUT P1, RZ, R16, 0x800, RZ, 0xc0, !PT ;  /* 0x0000080010ff7812 */ /* 0x000fe2000782c0ff */
[----:B------:R-:W-:-:S03]  /*3e30*/  FFMA.FTZ R89, R0, R89, -8 ;  /* 0xc100000000597423 */ /* 0x000fc60000010059 */
        /* <DEDUP_REMOVED lines=15> */
[----:B------:R-:W-:Y:S02]  /*3f30*/  ISETP.GT.AND P1, PT, R24, 0x60, !P2 ;  /* 0x000000601800780c */ /* 0x000fe40005724270 */
        /* <DEDUP_REMOVED lines=17> */
[----:B------:R-:W-:-:S01]  /*4050*/  FFMA.FTZ R2, R6, UR41, -R89 ;  /* 0x0000002906027c23 */ /* 0x000fc20008010859 */
[--C-:B------:R-:W-:Y:S01]  /*4060*/  FFMA.FTZ R6, R29, UR41, -R89.reuse ;  /* 0x000000291d067c23 */ /* 0x100fe20008010859 */
[----:B------:R-:W-:Y:S01]  /*4070*/  FSEL R26, R26, -INF , !P1 ;  /* 0xff8000001a1a7808 */ /* 0x000fe20004800000 */
[--C-:B------:R-:W-:Y:S01]  /*4080*/  FFMA.FTZ R32, R32, UR41, -R89.reuse ;  /* 0x0000002920207c23 */ /* 0x100fe20008010859 */
[----:B------:R-:W-:Y:S01]  /*4090*/  LOP3.LUT P1, RZ, R16, 0x4000000, RZ, 0xc0, !PT ;  /* 0x0400000010ff7812 */ /* 0x000fe2000782c0ff */
[--C-:B------:R-:W-:Y:S01]  /*40a0*/  FFMA.FTZ R56, R56, UR41, -R89.reuse ;  /* 0x0000002938387c23 */ /* 0x100fe20008010859 */
[----:B------:R-:W-:Y:S01]  /*40b0*/  FMNMX.FTZ R7, R26, R27, !PT ;  /* 0x0000001b1a077209 */ /* 0x000fe20007810000 */
[----:B------:R-:W-:Y:S01]  /*40c0*/  MUFU.EX2 R2, R2 ;  /* 0x0000000200027308 */ /* 0x000fe20000000800 */
[----:B------:R-:W-:Y:S01]  /*40d0*/  ISETP.GT.AND P1, PT, R24, 0x68, !P1 ;  /* 0x000000681800780c */ /* 0x000fe20004f24270 */
[--C-:B------:R-:W-:Y:S01]  /*40e0*/  FFMA.FTZ R36, R36, UR41, -R89.reuse ;  /* 0x0000002924247c23 */ /* 0x100fe20008010859 */
[----:B------:R-:W-:Y:S01]  /*40f0*/  FMNMX.FTZ R8, R30, R7, !PT ;  /* 0x000000071e087209 */ /* 0x000fe20007810000 */
[--C-:B------:R-:W-:Y:S01]  /*4100*/  FFMA.FTZ R40, R40, UR41, -R89.reuse ;  /* 0x0000002928287c23 */ /* 0x100fe20008010859 */
[----:B------:R-:W-:Y:S01]  /*4110*/  ISETP.LT.OR P1, PT, R4, 0x69, P1 ;  /* 0x000000690400780c */ /* 0x000fe20000f21670 */
[--C-:B------:R-:W-:Y:S01]  /*4120*/  FFMA.FTZ R44, R44, UR41, -R89.reuse ;  /* 0x000000292c2c7c23 */ /* 0x100fe20008010859 */
[----:B------:R-:W-:Y:S01]  /*4130*/  FMNMX.FTZ R9, R31, R8, !PT ;  /* 0x000000081f097209 */ /* 0x000fe20007810000 */
[----:B------:R-:W-:Y:S01]  /*4140*/  MUFU.EX2 R7, R32 ;  /* 0x0000002000077308 */ /* 0x000fe20000000800 */
[----:B------:R-:W-:Y:S01]  /*4150*/  FSEL R78, R78, -INF , !P1 ;  /* 0xff8000004e4e7808 */ /* 0x000fe20004800000 */
[--C-:B------:R-:W-:Y:S01]  /*4160*/  FFMA.FTZ R8, R33, UR41, -R89.reuse ;  /* 0x0000002921087c23 */ /* 0x100fe20008010859 */
[----:B------:R-:W-:Y:S01]  /*4170*/  FMNMX.FTZ R10, R34, R9, !PT ;  /* 0x00000009220a7209 */ /* 0x000fe20007810000 */
[--C-:B------:R-:W-:Y:S01]  /*4180*/  FFMA.FTZ R33, R64, UR41, -R89.reuse ;  /* 0x0000002940217c23 */ /* 0x100fe20008010859 */
[----:B------:R-:W-:Y:S01]  /*4190*/  ISETP.GT.AND P6, PT, R24, 0x79, !P6 ;  /* 0x000000791800780c */ /* 0x000fe200077c4270 */
[--C-:B------:R-:W-:Y:S01]  /*41a0*/  FFMA.FTZ R24, R53, UR41, -R89.reuse ;  /* 0x0000002935187c23 */ /* 0x100fe20008010859 */
[----:B------:R-:W-:Y:S01]  /*41b0*/  FMNMX.FTZ R9, R35, R10, !PT ;  /* 0x0000000a23097209 */ /* 0x000fe20007810000 */
[----:B------:R-:W-:Y:S01]  /*41c0*/  MUFU.EX2 R3, R3 ;  /* 0x0000000300037308 */ /* 0x000fe20000000800 */
[----:B------:R-:W-:Y:S01]  /*41d0*/  ISETP.LT.OR P6, PT, R4, 0x7a, P6 ;  /* 0x0000007a0400780c */ /* 0x000fe200037c1670 */
[--C-:B------:R-:W-:Y:S01]  /*41e0*/  FFMA.FTZ R48, R48, UR41, -R89.reuse ;  /* 0x0000002930307c23 */ /* 0x100fe20008010859 */
[----:B------:R-:W-:Y:S01]  /*41f0*/  FMNMX.FTZ R10, R38, R9, !PT ;  /* 0x00000009260a7209 */ /* 0x000fe20007810000 */
[--C-:B------:R-:W-:Y:S01]  /*4200*/  FFMA.FTZ R52, R52, UR41, -R89.reuse ;  /* 0x0000002934347c23 */ /* 0x100fe20008010859 */
[----:B------:R-:W-:Y:S01]  /*4210*/  FSEL R87, R87, -INF , !P6 ;  /* 0xff80000057577808 */ /* 0x000fe20007000000 */
[--C-:B------:R-:W-:Y:S01]  /*4220*/  FFMA.FTZ R60, R60, UR41, -R89.reuse ;  /* 0x000000293c3c7c23 */ /* 0x100fe20008010859 */
[----:B------:R-:W-:Y:S01]  /*4230*/  FMNMX.FTZ R11, R39, R10, !PT ;  /* 0x0000000a270b7209 */ /* 0x000fe20007810000 */
[----:B------:R-:W-:Y:S01]  /*4240*/  MUFU.EX2 R5, R5 ;  /* 0x0000000500057308 */ /* 0x000fe20000000800 */
[----:B------:R-:W-:-:S01]  /*4250*/  FFMA.FTZ R10, R37, UR41, -R89 ;  /* 0x00000029250a7c23 */ /* 0x000fc20008010859 */
[--C-:B------:R-:W-:Y:S01]  /*4260*/  FFMA.FTZ R37, R68, UR41, -R89.reuse ;  /* 0x0000002944257c23 */ /* 0x100fe20008010859 */
[----:B------:R-:W-:Y:S01]  /*4270*/  FMNMX.FTZ R12, R42, R11, !PT ;  /* 0x0000000b2a0c7209 */ /* 0x000fe20007810000 */
[----:B------:R-:W-:-:S03]  /*4280*/  FFMA.FTZ R72, R72, UR41, -R89 ;  /* 0x0000002948487c23 */ /* 0x000fc60008010859 */
[----:B------:R-:W-:Y:S01]  /*4290*/  FMNMX.FTZ R11, R43, R12, !PT ;  /* 0x0000000c2b0b7209 */ /* 0x000fe20007810000 */
[----:B------:R-:W0:Y:S03]  /*42a0*/  MUFU.EX2 R6, R6 ;  /* 0x0000000600067308 */ /* 0x000e260000000800 */
[----:B------:R-:W-:-:S04]  /*42b0*/  FMNMX.FTZ R12, R46, R11, !PT ;  /* 0x0000000b2e0c7209 */ /* 0x000fc80007810000 */
[----:B------:R-:W-:Y:S01]  /*42c0*/  FMNMX.FTZ R13, R47, R12, !PT ;  /* 0x0000000c2f0d7209 */ /* 0x000fe20007810000 */
[----:B------:R-:W-:-:S01]  /*42d0*/  FFMA.FTZ R12, R41, UR41, -R89 ;  /* 0x00000029290c7c23 */ /* 0x000fc20008010859 */
[----:B------:R-:W-:Y:S02]  /*42e0*/  MUFU.EX2 R8, R8 ;  /* 0x0000000800087308 */ /* 0x000fe40000000800 */
[----:B------:R-:W-:-:S04]  /*42f0*/  FMNMX.FTZ R14, R50, R13, !PT ;  /* 0x0000000d320e7209 */ /* 0x000fc80007810000 */
[----:B------:R-:W-:Y:S02]  /*4300*/  FMNMX.FTZ R13, R51, R14, !PT ;  /* 0x0000000e330d7209 */ /* 0x000fe40007810000 */
[----:B------:R1:W-:Y:S01]  /*4310*/  MUFU.EX2 R9, R36 ;  /* 0x0000002400097308 */ /* 0x0003e20000000800 */
[----:B0-----:R-:W-:Y:S02]  /*4320*/  F2FP.SATFINITE.E4M3.F32.PACK_AB_MERGE_C R148, R6, R5, RZ ;  /* 0x000000050694723e */ /* 0x001fe400048070ff */
[----:B------:R-:W-:Y:S02]  /*4330*/  FMNMX.FTZ R14, R54, R13, !PT ;  /* 0x0000000d360e7209 */ /* 0x000fe40007810000 */
[----:B------:R-:W-:Y:S02]  /*4340*/  F2FP.SATFINITE.E4M3.F32.PACK_AB_MERGE_C R148, R3, R2, R148 ;  /* 0x000000020394723e */ /* 0x000fe40004807094 */
[----:B------:R-:W-:Y:S01]  /*4350*/  FMNMX.FTZ R15, R55, R14, !PT ;  /* 0x0000000e370f7209 */ /* 0x000fe20007810000 */
[----:B------:R-:W0:Y:S01]  /*4360*/  MUFU.EX2 R10, R10 ;  /* 0x0000000a000a7308 */ /* 0x000e220000000800 */
[----:B-1----:R-:W-:-:S01]  /*4370*/  FFMA.FTZ R36, R65, UR41, -R89 ;  /* 0x0000002941247c23 */ /* 0x002fc20008010859 */
[--C-:B------:R-:W-:Y:S01]  /*4380*/  FFMA.FTZ R14, R45, UR41, -R89.reuse ;  /* 0x000000292d0e7c23 */ /* 0x100fe20008010859 */
[----:B------:R-:W-:Y:S01]  /*4390*/  FMNMX.FTZ R20, R58, R15, !PT ;  /* 0x0000000f3a147209 */ /* 0x000fe20007810000 */
[----:B------:R-:W-:-:S03]  /*43a0*/  FFMA.FTZ R45, R76, UR41, -R89 ;  /* 0x000000294c2d7c23 */ /* 0x000fc60008010859 */
[----:B------:R-:W-:Y:S01]  /*43b0*/  FMNMX.FTZ R15, R59, R20, !PT ;  /* 0x000000143b0f7209 */ /* 0x000fe20007810000 */
[----:B------:R1:W-:Y:S03]  /*43c0*/  MUFU.EX2 R11, R40 ;  /* 0x00000028000b7308 */ /* 0x0003e60000000800 */
[----:B------:R-:W-:-:S04]  /*43d0*/  FMNMX.FTZ R20, R62, R15, !PT ;  /* 0x0000000f3e147209 */ /* 0x000fc80007810000 */
[----:B------:R-:W-:Y:S01]  /*43e0*/  FMNMX.FTZ R21, R63, R20, !PT ;  /* 0x000000143f157209 */ /* 0x000fe20007810000 */
[----:B------:R-:W-:Y:S01]  /*43f0*/  MUFU.EX2 R12, R12 ;  /* 0x0000000c000c7308 */ /* 0x000fe20000000800 */
[----:B0-----:R-:W-:Y:S01]  /*4400*/  F2FP.SATFINITE.E4M3.F32.PACK_AB_MERGE_C R150, R10, R9, RZ ;  /* 0x000000090a96723e */ /* 0x001fe200048070ff */
[--C-:B------:R-:W-:Y:S01]  /*4410*/  FFMA.FTZ R20, R49, UR41, -R89.reuse ;  /* 0x0000002931147c23 */ /* 0x100fe20008010859 */
[----:B------:R-:W-:Y:S01]  /*4420*/  FMNMX.FTZ R28, R66, R21, !PT ;  /* 0x00000015421c7209 */ /* 0x000fe20007810000 */
[--C-:B-1----:R-:W-:Y:S01]  /*4430*/  FFMA.FTZ R40, R69, UR41, -R89.reuse ;  /* 0x0000002945287c23 */ /* 0x102fe20008010859 */
[----:B------:R-:W-:Y:S01]  /*4440*/  F2FP.SATFINITE.E4M3.F32.PACK_AB_MERGE_C R150, R8, R7, R150 ;  /* 0x000000070896723e */ /* 0x000fe20004807096 */
[----:B------:R-:W-:Y:S01]  /*4450*/  FFMA.FTZ R49, R80, UR41, -R89 ;  /* 0x0000002950317c23 */ /* 0x000fe20008010859 */
[----:B------:R-:W-:Y:S01]  /*4460*/  FMNMX.FTZ R21, R67, R28, !PT ;  /* 0x0000001c43157209 */ /* 0x000fe20007810000 */
[----:B------:R0:W-:Y:S03]  /*4470*/  MUFU.EX2 R13, R44 ;  /* 0x0000002c000d7308 */ /* 0x0001e60000000800 */
[----:B------:R-:W-:-:S04]  /*4480*/  FMNMX.FTZ R28, R70, R21, !PT ;  /* 0x00000015461c7209 */ /* 0x000fc80007810000 */
[----:B------:R-:W-:Y:S01]  /*4490*/  FMNMX.FTZ R25, R71, R28, !PT ;  /* 0x0000001c47197209 */ /* 0x000fe20007810000 */
[----:B------:R-:W1:Y:S01]  /*44a0*/  MUFU.EX2 R14, R14 ;  /* 0x0000000e000e7308 */ /* 0x000e620000000800 */
[----:B0-----:R-:W-:-:S02]  /*44b0*/  FFMA.FTZ R44, R73, UR41, -R89 ;  /* 0x00000029492c7c23 */ /* 0x001fc40008010859 */
[----:B------:R-:W-:-:S04]  /*44c0*/  FMNMX.FTZ R28, R74, R25, !PT ;  /* 0x000000194a1c7209 */ /* 0x000fc80007810000 */
[----:B------:R-:W-:Y:S01]  /*44d0*/  FMNMX.FTZ R25, R75, R28, !PT ;  /* 0x0000001c4b197209 */ /* 0x000fe20007810000 */
[----:B------:R0:W-:Y:S03]  /*44e0*/  MUFU.EX2 R15, R48 ;  /* 0x00000030000f7308 */ /* 0x0001e60000000800 */
[----:B------:R-:W-:-:S04]  /*44f0*/  FMNMX.FTZ R28, R78, R25, !PT ;  /* 0x000000194e1c7209 */ /* 0x000fc80007810000 */
[----:B------:R-:W-:Y:S01]  /*4500*/  FMNMX.FTZ R29, R79, R28, !PT ;  /* 0x0000001c4f1d7209 */ /* 0x000fe20007810000 */
[----:B------:R-:W-:-:S01]  /*4510*/  FFMA.FTZ R28, R57, UR41, -R89 ;  /* 0x00000029391c7c23 */ /* 0x000fc20008010859 */
[----:B------:R-:W-:Y:S01]  /*4520*/  IMAD.U32 R57, RZ, RZ, UR41 ;  /* 0x00000029ff397e24 */ /* 0x000fe2000f8e00ff */
[----:B------:R-:W-:Y:S01]  /*4530*/  MUFU.EX2 R25, R56 ;  /* 0x0000003800197308 */ /* 0x000fe20000000800 */
[----:B------:R-:W-:Y:S01]  /*4540*/  FMNMX.FTZ R32, R82, R29, !PT ;  /* 0x0000001d52207209 */ /* 0x000fe20007810000 */
[--C-:B0-----:R-:W-:Y:S01]  /*4550*/  FFMA.FTZ R48, R77, UR41, -R89.reuse ;  /* 0x000000294d307c23 */ /* 0x101fe20008010859 */
[----:B-1----:R-:W-:Y:S02]  /*4560*/  F2FP.SATFINITE.E4M3.F32.PACK_AB_MERGE_C R144, R14, R13, RZ ;  /* 0x0000000d0e90723e */ /* 0x002fe400048070ff */
[----:B------:R-:W-:Y:S01]  /*4570*/  FMNMX.FTZ R29, R83, R32, !PT ;  /* 0x00000020531d7209 */ /* 0x000fe20007810000 */
[----:B------:R-:W-:-:S01]  /*4580*/  FFMA.FTZ R32, R61, UR41, -R89 ;  /* 0x000000293d207c23 */ /* 0x000fc20008010859 */
[----:B------:R-:W-:Y:S01]  /*4590*/  F2FP.SATFINITE.E4M3.F32.PACK_AB_MERGE_C R144, R12, R11, R144 ;  /* 0x0000000b0c90723e */ /* 0x000fe20004807090 */
[----:B------:R-:W-:Y:S01]  /*45a0*/  MUFU.EX2 R20, R20 ;  /* 0x0000001400147308 */ /* 0x000fe20000000800 */
[----:B------:R-:W-:-:S04]  /*45b0*/  FMNMX.FTZ R4, R86, R29, !PT ;  /* 0x0000001d56047209 */ /* 0x000fc80007810000 */
[----:B------:R-:W-:-:S03]  /*45c0*/  FMNMX.FTZ R4, R87, R4, !PT ;  /* 0x0000000457047209 */ /* 0x000fc60007810000 */
[----:B------:R0:W-:Y:S02]  /*45d0*/  MUFU.EX2 R21, R52 ;  /* 0x0000003400157308 */ /* 0x0001e40000000800 */
[----:B------:R-:W1:Y:S06]  /*45e0*/  SHFL.BFLY PT, R41, R4, 0x2, 0x1f ;  /* 0x0c401f0004297f89 */ /* 0x000e6c00000e0000 */
[----:B------:R-:W2:Y:S01]  /*45f0*/  MUFU.EX2 R24, R24 ;  /* 0x0000001800187308 */ /* 0x000ea20000000800 */
[----:B0-----:R-:W-:-:S07]  /*4600*/  FFMA.FTZ R52, R81, UR41, -R89 ;  /* 0x0000002951347c23 */ /* 0x001fce0008010859 */
[----:B------:R0:W-:Y:S08]  /*4610*/  MUFU.EX2 R29, R60 ;  /* 0x0000003c001d7308 */ /* 0x0001f00000000800 */
[----:B------:R-:W3:Y:S01]  /*4620*/  MUFU.EX2 R32, R32 ;  /* 0x0000002000207308 */ /* 0x000ee20000000800 */
[----:B--2---:R-:W-:Y:S01]  /*4630*/  F2FP.SATFINITE.E4M3.F32.PACK_AB_MERGE_C R146, R24, R21, RZ ;  /* 0x000000151892723e */ /* 0x004fe200048070ff */
[----:B0-----:R-:W-:Y:S01]  /*4640*/  FFMA.FTZ R60, R85, UR41, -R89 ;  /* 0x00000029553c7c23 */ /* 0x001fe20008010859 */
[----:B-1----:R-:W-:-:S02]  /*4650*/  FMNMX.FTZ R53, R4, R41, !PT ;  /* 0x0000002904357209 */ /* 0x002fc40007810000 */
[----:B------:R-:W-:-:S03]  /*4660*/  F2FP.SATFINITE.E4M3.F32.PACK_AB_MERGE_C R146, R20, R15, R146 ;  /* 0x0000000f1492723e */ /* 0x000fc60004807092 */
[----:B------:R-:W0:Y:S01]  /*4670*/  SHFL.BFLY PT, R4, R53, 0x1, 0x1f ;  /* 0x0c201f0035047f89 */ /* 0x000e2200000e0000 */
[----:B------:R-:W1:Y:S08]  /*4680*/  MUFU.EX2 R28, R28 ;  /* 0x0000001c001c7308 */ /* 0x000e700000000800 */
[----:B------:R-:W-:Y:S01]  /*4690*/  MUFU.EX2 R37, R37 ;  /* 0x0000002500257308 */ /* 0x000fe20000000800 */
[----:B---3--:R-:W-:-:S07]  /*46a0*/  F2FP.SATFINITE.E4M3.F32.PACK_AB_MERGE_C R140, R32, R29, RZ ;  /* 0x0000001d208c723e */ /* 0x008fce00048070ff */
[----:B------:R-:W-:Y:S01]  /*46b0*/  MUFU.EX2 R40, R40 ;  /* 0x0000002800287308 */ /* 0x000fe20000000800 */
[----:B-1----:R-:W-:Y:S02]  /*46c0*/  F2FP.SATFINITE.E4M3.F32.PACK_AB_MERGE_C R140, R28, R25, R140 ;  /* 0x000000191c8c723e */ /* 0x002fe4000480708c */
[----:B0-----:R-:W-:-:S05]  /*46d0*/  FMNMX.FTZ R4, R53, R4, !PT ;  /* 0x0000000435047209 */ /* 0x001fca0007810000 */
[----:B------:R-:W-:Y:S01]  /*46e0*/  MUFU.EX2 R33, R33 ;  /* 0x0000002100217308 */ /* 0x000fe20000000800 */
[----:B------:R-:W-:-:S01]  /*46f0*/  FFMA.FTZ R53, R84, UR41, -R89 ;  /* 0x0000002954357c23 */ /* 0x000fc20008010859 */
[C---:B------:R-:W-:Y:S01]  /*4700*/  FSETP.NEU.FTZ.AND P1, PT, R4.reuse, -INF , PT ;  /* 0xff8000000400780b */ /* 0x040fe20003f3d000 */
[----:B------:R-:W-:-:S05]  /*4710*/  FFMA.FTZ R56, R4, R57, -8 ;  /* 0xc100000004387423 */ /* 0x000fca0000010039 */
[----:B------:R-:W-:Y:S01]  /*4720*/  MUFU.EX2 R36, R36 ;  /* 0x0000002400247308 */ /* 0x000fe20000000800 */
[----:B------:R-:W-:Y:S02]  /*4730*/  FSEL R56, R56, RZ, P1 ;  /* 0x000000ff38387208 */ /* 0x000fe40000800000 */
[----:B------:R-:W-:-:S03]  /*4740*/  PLOP3.LUT P1, PT, PT, PT, UP0, 0x40, 0x0 ;  /* 0x000000000000781c */ /* 0x000fc60003f2e808 */
        /* <DEDUP_REMOVED lines=9> */
[----:B------:R-:W-:Y:S01]  /*47e0*/  MUFU.EX2 R26, R26 ;  /* 0x0000001a001a7308 */ /* 0x000fe20000000800 */
[----:B------:R-:W-:-:S01]  /*47f0*/  FFMA.FTZ R43, R46, UR41, -R56 ;  /* 0x000000292e2b7c23 */ /* 0x000fc20008010838 */
[----:B------:R-:W-:Y:S01]  /*4800*/  FADD.FTZ R58, R2, R3 ;  /* 0x00000003023a7221 */ /* 0x000fe20000010000 */
[----:B------:R-:W-:-:S01]  /*4810*/  FFMA.FTZ R46, R50, UR41, -R56 ;  /* 0x00000029322e7c23 */ /* 0x000fc20008010838 */
[--C-:B------:R-:W-:Y:S01]  /*4820*/  FFMA.FTZ R31, R31, UR41, -R56.reuse ;  /* 0x000000291f1f7c23 */ /* 0x100fe20008010838 */
[----:B------:R-:W-:-:S01]  /*4830*/  FFMA.FTZ R50, R54, UR41, -R56 ;  /* 0x0000002936327c23 */ /* 0x000fc20008010838 */
[----:B------:R-:W-:Y:S01]  /*4840*/  FFMA.FTZ R54, R59, UR41, -R56 ;  /* 0x000000293b367c23 */ /* 0x000fe20008010838 */
[----:B------:R-:W-:-:S01]  /*4850*/  FADD.FTZ R59, R5, R58 ;  /* 0x0000003a053b7221 */ /* 0x000fc20000010000 */
[----:B------:R-:W0:Y:S01]  /*4860*/  MUFU.EX2 R27, R27 ;  /* 0x0000001b001b7308 */ /* 0x000e220000000800 */
[----:B------:R-:W-:-:S01]  /*4870*/  FFMA.FTZ R34, R34, UR41, -R56 ;  /* 0x0000002922227c23 */ /* 0x000fc20008010838 */
[----:B------:R-:W-:Y:S01]  /*4880*/  FFMA.FTZ R58, R62, UR41, -R56 ;  /* 0x000000293e3a7c23 */ /* 0x000fe20008010838 */
[----:B------:R-:W-:-:S01]  /*4890*/  FADD.FTZ R62, R6, R59 ;  /* 0x0000003b063e7221 */ /* 0x000fc20000010000 */
[--C-:B------:R-:W-:Y:S01]  /*48a0*/  FFMA.FTZ R35, R35, UR41, -R56.reuse ;  /* 0x0000002923237c23 */ /* 0x100fe20008010838 */
[----:B------:R-:W-:-:S01]  /*48b0*/  FFMA.FTZ R38, R38, UR41, -R56 ;  /* 0x0000002926267c23 */ /* 0x000fc20008010838 */
[----:B------:R-:W-:Y:S01]  /*48c0*/  FFMA.FTZ R59, R63, UR41, -R56 ;  /* 0x000000293f3b7c23 */ /* 0x000fe20008010838 */
[----:B------:R-:W-:-:S01]  /*48d0*/  FADD.FTZ R61, R7, R62 ;  /* 0x0000003e073d7221 */ /* 0x000fc20000010000 */
[----:B------:R-:W1:Y:S01]  /*48e0*/  MUFU.EX2 R30, R30 ;  /* 0x0000001e001e7308 */ /* 0x000e620000000800 */
[----:B------:R-:W-:-:S01]  /*48f0*/  FFMA.FTZ R55, R55, UR41, -R56 ;  /* 0x0000002937377c23 */ /* 0x000fc20008010838 */
[----:B------:R-:W-:Y:S01]  /*4900*/  FFMA.FTZ R6, R67, UR41, -R56 ;  /* 0x0000002943067c23 */ /* 0x000fe20008010838 */
[----:B------:R-:W-:-:S01]  /*4910*/  FADD.FTZ R62, R8, R61 ;  /* 0x0000003d083e7221 */ /* 0x000fc20000010000 */
[--C-:B------:R-:W-:Y:S01]  /*4920*/  FFMA.FTZ R61, R66, UR41, -R56.reuse ;  /* 0x00000029423d7c23 */ /* 0x100fe20008010838 */
[----:B------:R-:W-:-:S01]  /*4930*/  FFMA.FTZ R2, R70, UR41, -R56 ;  /* 0x0000002946027c23 */ /* 0x000fc20008010838 */
[----:B------:R-:W-:Y:S01]  /*4940*/  FFMA.FTZ R71, R71, UR41, -R56 ;  /* 0x0000002947477c23 */ /* 0x000fe20008010838 */
[----:B------:R-:W-:-:S01]  /*4950*/  FADD.FTZ R65, R9, R62 ;  /* 0x0000003e09417221 */ /* 0x000fc20000010000 */
[----:B------:R-:W2:Y:S01]  /*4960*/  MUFU.EX2 R31, R31 ;  /* 0x0000001f001f7308 */ /* 0x000ea20000000800 */
[----:B0-----:R-:W-:-:S01]  /*4970*/  FADD.FTZ R63, R26, R27 ;  /* 0x0000001b1a3f7221 */ /* 0x001fc20000010000 */
[----:B------:R-:W-:Y:S01]  /*4980*/  FFMA.FTZ R75, R75, UR41, -R56 ;  /* 0x000000294b4b7c23 */ /* 0x000fe20008010838 */
[----:B------:R-:W-:-:S01]  /*4990*/  FADD.FTZ R66, R10, R65 ;  /* 0x000000410a427221 */ /* 0x000fc20000010000 */
[--C-:B------:R-:W-:Y:S01]  /*49a0*/  FFMA.FTZ R78, R78, UR41, -R56.reuse ;  /* 0x000000294e4e7c23 */ /* 0x100fe20008010838 */
[----:B------:R-:W-:-:S01]  /*49b0*/  FFMA.FTZ R79, R79, UR41, -R56 ;  /* 0x000000294f4f7c23 */ /* 0x000fc20008010838 */
[--C-:B------:R-:W-:Y:S01]  /*49c0*/  FFMA.FTZ R82, R82, UR41, -R56.reuse ;  /* 0x0000002952527c23 */ /* 0x100fe20008010838 */
[----:B------:R-:W-:-:S01]  /*49d0*/  FFMA.FTZ R83, R83, UR41, -R56 ;  /* 0x0000002953537c23 */ /* 0x000fc20008010838 */
[----:B------:R-:W0:Y:S01]  /*49e0*/  MUFU.EX2 R34, R34 ;  /* 0x0000002200227308 */ /* 0x000e220000000800 */
[----:B-1----:R-:W-:-:S01]  /*49f0*/  FADD.FTZ R62, R30, R63 ;  /* 0x0000003f1e3e7221 */ /* 0x002fc20000010000 */
[----:B------:R-:W-:Y:S01]  /*4a00*/  FADD.FTZ R63, R11, R66 ;  /* 0x000000420b3f7221 */ /* 0x000fe20000010000 */
[----:B------:R-:W-:-:S05]  /*4a10*/  FFMA.FTZ R86, R86, UR41, -R56 ;  /* 0x0000002956567c23 */ /* 0x000fca0008010838 */
[----:B------:R-:W1:Y:S01]  /*4a20*/  MUFU.EX2 R35, R35 ;  /* 0x0000002300237308 */ /* 0x000e620000000800 */
[----:B--2---:R-:W-:-:S01]  /*4a30*/  FADD.FTZ R5, R31, R62 ;  /* 0x0000003e1f057221 */ /* 0x004fc20000010000 */
[----:B------:R-:W-:Y:S01]  /*4a40*/  FADD.FTZ R62, R12, R63 ;  /* 0x0000003f0c3e7221 */ /* 0x000fe20000010000 */
[----:B------:R-:W-:-:S04]  /*4a50*/  F2FP.SATFINITE.E4M3.F32.PACK_AB_MERGE_C R30, R31, R30, RZ ;  /* 0x0000001e1f1e723e */ /* 0x000fc800048070ff */
[----:B------:R-:W-:Y:S01]  /*4a60*/  F2FP.SATFINITE.E4M3.F32.PACK_AB_MERGE_C R149, R27, R26, R30 ;  /* 0x0000001a1b95723e */ /* 0x000fe2000480701e */
[----:B------:R-:W2:Y:S01]  /*4a70*/  MUFU.EX2 R38, R38 ;  /* 0x0000002600267308 */ /* 0x000ea20000000800 */
[----:B0-----:R-:W-:-:S01]  /*4a80*/  FADD.FTZ R10, R34, R5 ;  /* 0x00000005220a7221 */ /* 0x001fc20000010000 */
[----:B------:R-:W-:-:S04]  /*4a90*/  FADD.FTZ R5, R13, R62 ;  /* 0x0000003e0d057221 */ /* 0x000fc80000010000 */
[----:B------:R-:W-:Y:S02]  /*4aa0*/  FADD.FTZ R14, R14, R5 ;  /* 0x000000050e0e7221 */ /* 0x000fe40000010000 */
[----:B------:R-:W0:Y:S01]  /*4ab0*/  MUFU.EX2 R57, R57 ;  /* 0x0000003900397308 */ /* 0x000e220000000800 */
[----:B-1----:R-:W-:-:S01]  /*4ac0*/  FADD.FTZ R3, R35, R10 ;  /* 0x0000000a23037221 */ /* 0x002fc20000010000 */
[----:B------:R-:W-:-:S06]  /*4ad0*/  FADD.FTZ R5, R15, R14 ;  /* 0x0000000e0f057221 */ /* 0x000fcc0000010000 */
[----:B------:R-:W1:Y:S01]  /*4ae0*/  MUFU.EX2 R39, R39 ;  /* 0x0000002700277308 */ /* 0x000e620000000800 */
[----:B--2---:R-:W-:-:S07]  /*4af0*/  FADD.FTZ R10, R38, R3 ;  /* 0x00000003260a7221 */ /* 0x004fce0000010000 */
[----:B------:R-:W2:Y:S01]  /*4b00*/  MUFU.EX2 R42, R42 ;  /* 0x0000002a002a7308 */ /* 0x000ea20000000800 */
[----:B0-----:R-:W-:-:S01]  /*4b10*/  FADD.FTZ R10, R57, R10 ;  /* 0x0000000a390a7221 */ /* 0x001fc20000010000 */
[----:B------:R-:W-:-:S04]  /*4b20*/  F2FP.SATFINITE.E4M3.F32.PACK_AB_MERGE_C R38, R57, R38, RZ ;  /* 0x000000263926723e */ /* 0x000fc800048070ff */
[----:B------:R-:W-:Y:S02]  /*4b30*/  F2FP.SATFINITE.E4M3.F32.PACK_AB_MERGE_C R151, R35, R34, R38 ;  /* 0x000000222397723e */ /* 0x000fe40004807026 */
[----:B------:R-:W0:Y:S01]  /*4b40*/  MUFU.EX2 R43, R43 ;  /* 0x0000002b002b7308 */ /* 0x000e220000000800 */
[----:B-1----:R-:W-:-:S01]  /*4b50*/  FADD.FTZ R3, R39, R10 ;  /* 0x0000000a27037221 */ /* 0x002fc20000010000 */
[----:B------:R-:W-:-:S04]  /*4b60*/  FADD.FTZ R10, R20, R5 ;  /* 0x00000005140a7221 */ /* 0x000fc80000010000 */
[----:B------:R-:W-:Y:S02]  /*4b70*/  FADD.FTZ R21, R21, R10 ;  /* 0x0000000a15157221 */ /* 0x000fe40000010000 */
[----:B------:R-:W1:Y:S01]  /*4b80*/  MUFU.EX2 R64, R64 ;  /* 0x0000004000407308 */ /* 0x000e620000000800 */
[----:B--2---:R-:W-:-:S01]  /*4b90*/  FADD.FTZ R8, R42, R3 ;  /* 0x000000032a087221 */ /* 0x004fc20000010000 */
[----:B------:R-:W-:Y:S01]  /*4ba0*/  FADD.FTZ R24, R24, R21 ;  /* 0x0000001518187221 */ /* 0x000fe20000010000 */
[----:B------:R-:W-:-:S01]  /*4bb0*/  FFMA.FTZ R3, R74, UR41, -R56 ;  /* 0x000000294a037c23 */ /* 0x000fc20008010838 */
[----:B------:R-:W-:Y:S02]  /*4bc0*/  FFMA.FTZ R56, R87, UR41, -R56 ;  /* 0x0000002957387c23 */ /* 0x000fe40008010838 */
[----:B------:R-:W-:-:S02]  /*4bd0*/  FADD.FTZ R7, R25, R24 ;  /* 0x0000001819077221 */ /* 0x000fc40000010000 */
[----:B------:R-:W2:Y:S01]  /*4be0*/  MUFU.EX2 R46, R46 ;  /* 0x0000002e002e7308 */ /* 0x000ea20000000800 */
[----:B0-----:R-:W-:-:S01]  /*4bf0*/  FADD.FTZ R5, R43, R8 ;  /* 0x000000082b057221 */ /* 0x001fc20000010000 */
[----:B------:R-:W-:Y:S01]  /*4c00*/  FADD.FTZ R28, R28, R7 ;  /* 0x000000071c1c7221 */ /* 0x000fe20000010000 */
[----:B------:R-:W-:-:S03]  /*4c10*/  F2FP.SATFINITE.E4M3.F32.PACK_AB_MERGE_C R7, R40, R37, RZ ;  /* 0x000000252807723e */ /* 0x000fc600048070ff */
[----:B------:R-:W-:Y:S01]  /*4c20*/  FADD.FTZ R29, R29, R28 ;  /* 0x0000001c1d1d7221 */ /* 0x000fe20000010000 */
[----:B------:R-:W-:Y:S01]  /*4c30*/  F2FP.SATFINITE.E4M3.F32.PACK_AB_MERGE_C R142, R36, R33, R7 ;  /* 0x00000021248e723e */ /* 0x000fe20004807007 */
[----:B------:R-:W0:Y:S01]  /*4c40*/  MUFU.EX2 R47, R47 ;  /* 0x0000002f002f7308 */ /* 0x000e220000000800 */
[----:B-1----:R-:W-:-:S01]  /*4c50*/  FADD.FTZ R5, R64, R5 ;  /* 0x0000000540057221 */ /* 0x002fc20000010000 */
[----:B------:R-:W-:Y:S01]  /*4c60*/  FADD.FTZ R32, R32, R29 ;  /* 0x0000001d20207221 */ /* 0x000fe20000010000 */
[----:B------:R-:W-:-:S03]  /*4c70*/  F2FP.SATFINITE.E4M3.F32.PACK_AB_MERGE_C R43, R64, R43, RZ ;  /* 0x0000002b402b723e */ /* 0x000fc600048070ff */
[----:B------:R-:W-:Y:S01]  /*4c80*/  FADD.FTZ R33, R33, R32 ;  /* 0x0000002021217221 */ /* 0x000fe20000010000 */
[----:B------:R-:W-:Y:S01]  /*4c90*/  F2FP.SATFINITE.E4M3.F32.PACK_AB_MERGE_C R145, R42, R39, R43 ;  /* 0x000000272a91723e */ /* 0x000fe2000480702b */
[----:B------:R-:W1:Y:S01]  /*4ca0*/  MUFU.EX2 R50, R50 ;  /* 0x0000003200327308 */ /* 0x000e620000000800 */
[----:B--2---:R-:W-:-:S01]  /*4cb0*/  FADD.FTZ R10, R46, R5 ;  /* 0x000000052e0a7221 */ /* 0x004fc20000010000 */
[----:B------:R-:W-:-:S04]  /*4cc0*/  FADD.FTZ R36, R36, R33 ;  /* 0x0000002124247221 */ /* 0x000fc80000010000 */
[----:B------:R-:W-:Y:S02]  /*4cd0*/  FADD.FTZ R37, R37, R36 ;  /* 0x0000002425257221 */ /* 0x000fe40000010000 */
[----:B------:R-:W2:Y:S01]  /*4ce0*/  MUFU.EX2 R55, R55 ;  /* 0x0000003700377308 */ /* 0x000ea20000000800 */
[----:B0-----:R-:W-:-:S01]  /*4cf0*/  FADD.FTZ R5, R47, R10 ;  /* 0x0000000a2f057221 */ /* 0x001fc20000010000 */
[----:B------:R-:W-:-:S06]  /*4d00*/  FADD.FTZ R40, R40, R37 ;  /* 0x0000002528287221 */ /* 0x000fcc0000010000 */
[----:B------:R-:W0:Y:S01]  /*4d10*/  MUFU.EX2 R51, R51 ;  /* 0x0000003300337308 */ /* 0x000e220000000800 */
[----:B-1----:R-:W-:-:S07]  /*4d20*/  FADD.FTZ R10, R50, R5 ;  /* 0x00000005320a7221 */ /* 0x002fce0000010000 */
[----:B------:R-:W1:Y:S01]  /*4d30*/  MUFU.EX2 R54, R54 ;  /* 0x0000003600367308 */ /* 0x000e620000000800 */
[----:B--2---:R-:W-:-:S01]  /*4d40*/  FADD.FTZ R10, R55, R10 ;  /* 0x0000000a370a7221 */ /* 0x004fc20000010000 */
        /* <DEDUP_REMOVED lines=10> */
[----:B------:R-:W-:-:S04]  /*4df0*/  F2FP.SATFINITE.E4M3.F32.PACK_AB_MERGE_C R58, R59, R58, RZ ;  /* 0x0000003a3b3a723e */ /* 0x000fc800048070ff */
[----:B------:R-:W-:Y:S02]  /*4e00*/  F2FP.SATFINITE.E4M3.F32.PACK_AB_MERGE_C R141, R54, R51, R58 ;  /* 0x00000033368d723e */ /* 0x000fe4000480703a */
[----:B------:R-:W0:Y:S01]  /*4e10*/  MUFU.EX2 R2, R2 ;  /* 0x0000000200027308 */ /* 0x000e220000000800 */
[----:B-1----:R-:W-:-:S07]  /*4e20*/  FADD.FTZ R5, R61, R10 ;  /* 0x0000000a3d057221 */ /* 0x002fce0000010000 */
[----:B------:R-:W-:Y:S01]  /*4e30*/  MUFU.EX2 R45, R45 ;  /* 0x0000002d002d7308 */ /* 0x000fe20000000800 */
[----:B--2---:R-:W-:-:S07]  /*4e40*/  FADD.FTZ R5, R6, R5 ;  /* 0x0000000506057221 */ /* 0x004fce0000010000 */
[----:B------:R-:W1:Y:S01]  /*4e50*/  MUFU.EX2 R48, R48 ;  /* 0x0000003000307308 */ /* 0x000e620000000800 */
[----:B0-----:R-:W-:-:S07]  /*4e60*/  FADD.FTZ R10, R2, R5 ;  /* 0x00000005020a7221 */ /* 0x001fce0000010000 */
[----:B------:R-:W0:Y:S08]  /*4e70*/  MUFU.EX2 R71, R71 ;  /* 0x0000004700477308 */ /* 0x000e300000000800 */
[----:B------:R-:W-:Y:S01]  /*4e80*/  MUFU.EX2 R41, R72 ;  /* 0x0000004800297308 */ /* 0x000fe20000000800 */
[----:B-1----:R-:W-:-:S07]  /*4e90*/  F2FP.SATFINITE.E4M3.F32.PACK_AB_MERGE_C R7, R48, R45, RZ ;  /* 0x0000002d3007723e */ /* 0x002fce00048070ff */
[----:B------:R-:W1:Y:S01]  /*4ea0*/  MUFU.EX2 R44, R44 ;  /* 0x0000002c002c7308 */ /* 0x000e620000000800 */
[----:B0-----:R-:W-:-:S01]  /*4eb0*/  FADD.FTZ R10, R71, R10 ;  /* 0x0000000a470a7221 */ /* 0x001fc20000010000 */
[----:B------:R-:W-:-:S04]  /*4ec0*/  F2FP.SATFINITE.E4M3.F32.PACK_AB_MERGE_C R9, R71, R2, RZ ;  /* 0x000000024709723e */ /* 0x000fc800048070ff */
[----:B------:R-:W-:Y:S02]  /*4ed0*/  F2FP.SATFINITE.E4M3.F32.PACK_AB_MERGE_C R143, R6, R61, R9 ;  /* 0x0000003d068f723e */ /* 0x000fe40004807009 */
[----:B------:R-:W0:Y:S08]  /*4ee0*/  MUFU.EX2 R3, R3 ;  /* 0x0000000300037308 */ /* 0x000e300000000800 */
[----:B------:R-:W-:Y:S01]  /*4ef0*/  MUFU.EX2 R53, R53 ;  /* 0x0000003500357308 */ /* 0x000fe20000000800 */
[----:B-1----:R-:W-:Y:S01]  /*4f00*/  F2FP.SATFINITE.E4M3.F32.PACK_AB_MERGE_C R136, R44, R41, R7 ;  /* 0x000000292c88723e */ /* 0x002fe20004807007 */
[----:B------:R-:W-:-:S04]  /*4f10*/  FADD.FTZ R41, R41, R40 ;  /* 0x0000002829297221 */ /* 0x000fc80000010000 */
[----:B------:R-:W-:Y:S02]  /*4f20*/  FADD.FTZ R44, R44, R41 ;  /* 0x000000292c2c7221 */ /* 0x000fe40000010000 */
[----:B------:R-:W1:Y:S01]  /*4f30*/  MUFU.EX2 R60, R60 ;  /* 0x0000003c003c7308 */ /* 0x000e620000000800 */
[----:B0-----:R-:W-:-:S01]  /*4f40*/  FADD.FTZ R7, R3, R10 ;  /* 0x0000000a03077221 */ /* 0x001fc20000010000 */
[----:B------:R-:W-:-:S04]  /*4f50*/  FADD.FTZ R45, R45, R44 ;  /* 0x0000002c2d2d7221 */ /* 0x000fc80000010000 */
[----:B------:R-:W-:Y:S02]  /*4f60*/  FADD.FTZ R48, R48, R45 ;  /* 0x0000002d30307221 */ /* 0x000fe40000010000 */
[----:B------:R-:W0:Y:S08]  /*4f70*/  MUFU.EX2 R8, R75 ;  /* 0x0000004b00087308 */ /* 0x000e300000000800 */
[----:B------:R-:W-:Y:S01]  /*4f80*/  MUFU.EX2 R49, R49 ;  /* 0x0000003100317308 */ /* 0x000fe20000000800 */
[----:B-1----:R-:W-:-:S07]  /*4f90*/  F2FP.SATFINITE.E4M3.F32.PACK_AB_MERGE_C R2, R60, R53, RZ ;  /* 0x000000353c02723e */ /* 0x002fce00048070ff */
[----:B------:R-:W1:Y:S01]  /*4fa0*/  MUFU.EX2 R52, R52 ;  /* 0x0000003400347308 */ /* 0x000e620000000800 */
[----:B0-----:R-:W-:-:S07]  /*4fb0*/  FADD.FTZ R7, R8, R7 ;  /* 0x0000000708077221 */ /* 0x001fce0000010000 */
[----:B------:R-:W0:Y:S08]  /*4fc0*/  MUFU.EX2 R78, R78 ;  /* 0x0000004e004e7308 */ /* 0x000e300000000800 */
[----:B------:R-:W2:Y:S01]  /*4fd0*/  MUFU.EX2 R79, R79 ;  /* 0x0000004f004f7308 */ /* 0x000ea20000000800 */
[----:B-1----:R-:W-:Y:S01]  /*4fe0*/  F2FP.SATFINITE.E4M3.F32.PACK_AB_MERGE_C R138, R52, R49, R2 ;  /* 0x00000031348a723e */ /* 0x002fe20004807002 */
[----:B------:R-:W-:-:S04]  /*4ff0*/  FADD.FTZ R49, R49, R48 ;  /* 0x0000003031317221 */ /* 0x000fc80000010000 */
[----:B------:R-:W-:Y:S02]  /*5000*/  FADD.FTZ R52, R52, R49 ;  /* 0x0000003134347221 */ /* 0x000fe40000010000 */
[----:B------:R-:W1:Y:S01]  /*5010*/  MUFU.EX2 R82, R82 ;  /* 0x0000005200527308 */ /* 0x000e620000000800 */
[----:B0-----:R-:W-:-:S01]  /*5020*/  FADD.FTZ R2, R78, R7 ;  /* 0x000000074e027221 */ /* 0x001fc20000010000 */
[----:B------:R-:W-:-:S06]  /*5030*/  FADD.FTZ R53, R53, R52 ;  /* 0x0000003435357221 */ /* 0x000fcc0000010000 */
[----:B------:R-:W0:Y:S01]  /*5040*/  MUFU.EX2 R83, R83 ;  /* 0x0000005300537308 */ /* 0x000e220000000800 */
[C---:B--2---:R-:W-:Y:S01]  /*5050*/  F2FP.SATFINITE.E4M3.F32.PACK_AB_MERGE_C R78, R79.reuse, R78, RZ ;  /* 0x0000004e4f4e723e */ /* 0x044fe200048070ff */
[----:B------:R-:W-:-:S03]  /*5060*/  FADD.FTZ R79, R79, R2 ;  /* 0x000000024f4f7221 */ /* 0x000fc60000010000 */
[----:B------:R-:W-:Y:S01]  /*5070*/  F2FP.SATFINITE.E4M3.F32.PACK_AB_MERGE_C R137, R8, R3, R78 ;  /* 0x000000030889723e */ /* 0x000fe2000480704e */
[----:B------:R-:W-:Y:S02]  /*5080*/  VIADD R8, R88, 0xfffffffe ;  /* 0xfffffffe58087836 */ /* 0x000fe40000000000 */
[----:B------:R-:W2:Y:S01]  /*5090*/  MUFU.EX2 R86, R86 ;  /* 0x0000005600567308 */ /* 0x000ea20000000800 */
[----:B-1----:R-:W-:-:S07]  /*50a0*/  FADD.FTZ R2, R82, R79 ;  /* 0x0000004f52027221 */ /* 0x002fce0000010000 */
[----:B------:R-:W1:Y:S01]  /*50b0*/  MUFU.EX2 R5, R56 ;  /* 0x0000003800057308 */ /* 0x000e620000000800 */
[----:B0-----:R-:W-:-:S04]  /*50c0*/  FADD.FTZ R3, R83, R2 ;  /* 0x0000000253037221 */ /* 0x001fc80000010000 */
[----:B--2---:R-:W-:Y:S01]  /*50d0*/  FADD.FTZ R2, R86, R3 ;  /* 0x0000000356027221 */ /* 0x004fe20000010000 */
[----:B------:R-:W-:-:S01]  /*50e0*/  FADD.FTZ R3, R60, R53 ;  /* 0x000000353c037221 */ /* 0x000fc20000010000 */
[C---:B-1----:R-:W-:Y:S02]  /*50f0*/  F2FP.SATFINITE.E4M3.F32.PACK_AB_MERGE_C R6, R5.reuse, R86, RZ ;  /* 0x000000560506723e */ /* 0x042fe400048070ff */
[----:B------:R-:W-:-:S02]  /*5100*/  FADD.FTZ R2, R5, R2 ;  /* 0x0000000205027221 */ /* 0x000fc40000010000 */
        /* <DEDUP_REMOVED lines=13> */
.L_x_997:
[----:B------:R-:W-:Y:S02]  /*51e0*/  ULDC UR17, c[0x0][0x9e4] ;  /* 0x0002790000117ab9 */ /* 0x000fe40000000800 */
[----:B------:R-:W-:-:S11]  /*51f0*/  UISETP.NE.AND UP0, UPT, UR17, 0x1, UPT ;  /* 0x000000011100788c */ /* 0x000fd6000bf05270 */
[----:B------:R-:W-:Y:S02]  /*5200*/  @UP0 ULDC.64 UR6, c[0x0][0x9e8] ;  /* 0x00027a0000060ab9 */ /* 0x000fe40000000a00 */
[----:B------:R-:W-:-:S04]  /*5210*/  UIMAD.WIDE.U32 UR10, UR15, UR6, URZ ;  /* 0x000000060f0a72a5 */ /* 0x000fc8000f8e003f */
[----:B------:R-:W-:-:S12]  /*5220*/  @UP0 USHF.R.U32.HI UR15, URZ, UR7, UR11 ;  /* 0x000000073f0f0299 */ /* 0x000fd8000801160b */
.L_x_998:
[----:B------:R-:W-:-:S04]  /*5230*/  UIMAD UR15, UR15, UR17, UR17 ;  /* 0x000000110f0f72a4 */ /* 0x000fc8000f8e0211 */
[----:B------:R-:W-:-:S04]  /*5240*/  UISETP.LT.AND UP0, UPT, UR14, UR15, UPT ;  /* 0x0000000f0e00728c */ /* 0x000fc8000bf01270 */
[----:B------:R-:W-:-:S12]  /*5250*/  USEL UR14, UR14, UR15, UP0 ;  /* 0x0000000f0e0e7287 */ /* 0x000fd80008000000 */
.L_x_996:
[----:B------:R-:W-:Y:S01]  /*5260*/  USHF.R.S32.HI UR6, URZ, 0x1f, UR14 ;  /* 0x0000001f3f067899 */ /* 0x000fe2000801140e */
[----:B------:R-:W-:Y:S02]  /*5270*/  CS2R R88, SRZ ;  /* 0x0000000000587805 */ /* 0x000fe4000001ff00 */
[----:B------:R-:W-:Y:S02]  /*5280*/  CS2R R90, SRZ ;  /* 0x00000000005a7805 */ /* 0x000fe4000001ff00 */
[----:B------:R-:W-:Y:S01]  /*5290*/  CS2R R92, SRZ ;  /* 0x00000000005c7805 */ /* 0x000fe2000001ff00 */
[----:B------:R-:W-:Y:S01]  /*52a0*/  ULEA.HI UR6, UR6, UR14, URZ, 0x7 ;  /* 0x0000000e06067291 */ /* 0x000fe2000f8f383f */
[----:B------:R-:W-:Y:S02]  /*52b0*/  CS2R R94, SRZ ;  /* 0x00000000005e7805 */ /* 0x000fe4000001ff00 */
[----:B------:R-:W-:Y:S02]  /*52c0*/  CS2R R96, SRZ ;  /* 0x0000000000607805 */ /* 0x000fe4000001ff00 */
[----:B------:R-:W-:Y:S01]  /*52d0*/  CS2R R98, SRZ ;  /* 0x0000000000627805 */ /* 0x000fe2000001ff00 */
        /* <DEDUP_REMOVED lines=10> */
[----:B------:R-:W-:Y:S02]  /*5380*/  CS2R R114, SRZ ;  /* 0x0000000000727805 */ /* 0x000fe4000001ff00 */
[----:B------:R-:W-:Y:S02]  /*5390*/  CS2R R116, SRZ ;  /* 0x0000000000747805 */ /* 0x000fe4000001ff00 */
[----:B------:R-:W-:Y:S02]  /*53a0*/  CS2R R118, SRZ ;  /* 0x0000000000767805 */ /* 0x000fe4000001ff00 */
[----:B------:R-:W-:Y:S02]  /*53b0*/  CS2R R120, SRZ ;  /* 0x0000000000787805 */ /* 0x000fe4000001ff00 */
[----:B------:R-:W-:Y:S02]  /*53c0*/  ISETP.GE.AND P1, PT, R8, UR17, PT ;  /* 0x0000001108007c0c */ /* 0x000fe4000bf26270 */
[----:B------:R-:W-:-:S02]  /*53d0*/  CS2R R122, SRZ ;  /* 0x00000000007a7805 */ /* 0x000fc4000001ff00 */
[----:B------:R-:W-:Y:S02]  /*53e0*/  CS2R R124, SRZ ;  /* 0x00000000007c7805 */ /* 0x000fe4000001ff00 */
[----:B------:R-:W-:Y:S02]  /*53f0*/  CS2R R126, SRZ ;  /* 0x00000000007e7805 */ /* 0x000fe4000001ff00 */
[----:B------:R-:W-:Y:S02]  /*5400*/  CS2R R128, SRZ ;  /* 0x0000000000807805 */ /* 0x000fe4000001ff00 */
[----:B------:R-:W-:Y:S02]  /*5410*/  CS2R R130, SRZ ;  /* 0x0000000000827805 */ /* 0x000fe4000001ff00 */
[----:B------:R-:W-:Y:S02]  /*5420*/  CS2R R132, SRZ ;  /* 0x0000000000847805 */ /* 0x000fe4000001ff00 */
[----:B------:R-:W-:Y:S01]  /*5430*/  CS2R R134, SRZ ;  /* 0x0000000000867805 */ /* 0x000fe2000001ff00 */
        /* <DEDUP_REMOVED lines=28> */
[----:B------:R-:W-:Y:S01]  /*5600*/  UMOV UR21, UR48 ;  /* 0x0000003000157c82 */ /* 0x000fe20008000000 */
[----:B------:R-:W-:Y:S01]  /*5610*/  ULDC UR22, c[0x0][0x9e4] ;  /* 0x0002790000167ab9 */ /* 0x000fe20000000800 */
[----:B------:R-:W-:Y:S01]  /*5620*/  ULDC UR18, c[0x0][0x9dc] ;  /* 0x0002770000127ab9 */ /* 0x000fe20000000800 */
[----:B------:R-:W-:-:S05]  /*5630*/  ULDC UR23, c[0x0][0x9e0] ;  /* 0x0002780000177ab9 */ /* 0x000fca0000000800 */
.L_x_1018:
[----:B------:R-:W-:-:S04]  /*5640*/  UISETP.NE.AND UP0, UPT, UR21, 0x1, UPT ;  /* 0x000000011500788c */ /* 0x000fc8000bf05270 */
[----:B------:R-:W-:-:S04]  /*5650*/  USEL UR49, URZ, 0x1, UP0 ;  /* 0x000000013f317887 */ /* 0x000fc80008000000 */
[----:B------:R-:W-:Y:S01]  /*5660*/  ULOP3.LUT UR49, UR20, UR49, URZ, 0x3c, !UPT ;  /* 0x0000003114317292 */ /* 0x000fe2000f8e3c3f */
[----:B------:R-:W-:Y:S11]  /*5670*/  @!P0 BRA `(.L_x_1000) ;  /* 0x0000000000048947 */ /* 0x000ff60003800000 */
[----:B------:R-:W-:Y:S01]  /*5680*/  BPT.TRAP 0x1 ;  /* 0x000000040000795c */ /* 0x000fe20000300000 */
.L_x_1000:
        /* <DEDUP_REMOVED lines=9> */
.L_x_1001:
[----:B-1----:R-:W-:Y:S05]  /*5720*/  @P1 BRA `(.L_x_1002) ;  /* 0x0000000000081947 */ /* 0x002fea0003800000 */
[----:B------:R-:W1:Y:S02]  /*5730*/  SYNCS.PHASECHK.TRANS64.TRYWAIT P1, [UR19+0x19c30], R0 ;  /* 0x019c3000ff0075a7 */ /* 0x000e640008020153 */
[----:B-1----:R-:W-:Y:S05]  /*5740*/  @!P1 BRA `(.L_x_1003) ;  /* 0x0000012400089947 */ /* 0x002fea0003800000 */
.L_x_1002:
        /* <DEDUP_REMOVED lines=17> */
.L_x_1004:
[----:B------:R-:W-:Y:S01]  /*5860*/  ULEA UR11, UR21, UR46, 0x3 ;  /* 0x0000002e150b7291 */ /* 0x000fe2000f8e183f */
[----:B01----:R-:W-:-:S05]  /*5870*/  IMAD.U32 R0, RZ, RZ, UR20 ;  /* 0x00000014ff007e24 */ /* 0x003fca000f8e00ff */
[----:B------:R-:W-:-:S04]  /*5880*/  SHF.L.U32 R0, R0, 0x1f, RZ ;  /* 0x0000001f00007819 */ /* 0x000fc800000006ff */
[----:B------:R0:W1:Y:S01]  /*5890*/  SYNCS.PHASECHK.TRANS64.TRYWAIT P1, [UR11+0x19c50], R0 ;  /* 0x019c5000ff0075a7 */ /* 0x000062000802014b */
[----:B------:R-:W-:Y:S05]  /*58a0*/  @!P0 BRA `(.L_x_1005) ;  /* 0x0000000000048947 */ /* 0x000fea0003800000 */
[----:B------:R-:W-:Y:S01]  /*58b0*/  BPT.TRAP 0x1 ;  /* 0x000000040000795c */ /* 0x000fe20000300000 */
.L_x_1005:
[----:B-1----:R-:W-:Y:S05]  /*58c0*/  @P1 BRA `(.L_x_1006) ;  /* 0x0000000000081947 */ /* 0x002fea0003800000 */
[----:B------:R-:W1:Y:S02]  /*58d0*/  SYNCS.PHASECHK.TRANS64.TRYWAIT P1, [UR11+0x19c50], R0 ;  /* 0x019c5000ff0075a7 */ /* 0x000e64000802014b */
[----:B-1----:R-:W-:Y:S05]  /*58e0*/  @!P1 BRA `(.L_x_1007) ;  /* 0x0000012000b89947 */ /* 0x002fea0003800000 */
.L_x_1006:
        /* <DEDUP_REMOVED lines=27> */
.L_x_1008:
[----:B------:R-:W-:Y:S01]  /*5aa0*/  UISETP.NE.AND UP1, UPT, UR54, URZ, UPT ;  /* 0x0000003f3600728c */ /* 0x000fe2000bf25270 */
[----:B01----:R-:W-:Y:S01]  /*5ab0*/  VIADD R0, R18, UR39 ;  /* 0x0000002712007c36 */ /* 0x003fe20008000000 */
[----:B------:R-:W-:Y:S01]  /*5ac0*/  UISETP.NE.AND UP0, UPT, UR53, URZ, UPT ;  /* 0x0000003f3500728c */ /* 0x000fe2000bf05270 */
[----:B------:R-:W-:Y:S01]  /*5ad0*/  IMAD.SHL.U32 R9, R8, 0x80, RZ ;  /* 0x0000008008097824 */ /* 0x000fe200078e00ff */
[----:B------:R-:W-:Y:S01]  /*5ae0*/  UIADD3 UR19, UR19, 0x19c40, URZ ;  /* 0x00019c4013137890 */ /* 0x000fe2000fffe03f */
[----:B------:R-:W-:Y:S01]  /*5af0*/  IMAD.U32 R11, RZ, RZ, UR47 ;  /* 0x0000002fff0b7e24 */ /* 0x000fe2000f8e00ff */
[----:B------:R-:W-:Y:S02]  /*5b00*/  PLOP3.LUT P1, PT, PT, PT, UP1, 0x80, 0x0 ;  /* 0x000000000000781c */ /* 0x000fe40003f2f018 */
[----:B------:R-:W-:Y:S01]  /*5b10*/  PLOP3.LUT P2, PT, PT, PT, UP1, 0x80, 0x0 ;  /* 0x000000000000781c */ /* 0x000fe20003f4f018 */
[----:B------:R-:W-:Y:S02]  /*5b20*/  UPRMT UR19, UR45, 0x654, UR19 ;  /* 0x000006542d137896 */ /* 0x000fe40008000013 */
[----:B------:R-:W-:-:S07]  /*5b30*/  @UP1 ULDC UR6, c[0x0][0x44c] ;  /* 0x0001130000061ab9 */ /* 0x000fce0000000800 */
[----:B------:R-:W-:Y:S01]  /*5b40*/  SYNCS.ARRIVE.TRANS64.RED.A1T0 RZ, [UR19], RZ ;  /* 0x000000ffffff79a7 */ /* 0x000fe20008100413 */
[----:B------:R-:W-:Y:S01]  /*5b50*/  @P1 IMAD.HI.U32 R4, R0, UR6, RZ ;  /* 0x0000000600041c27 */ /* 0x000fe2000f8e00ff */
[----:B------:R-:W-:Y:S01]  /*5b60*/  @UP1 ULDC UR6, c[0x0][0x450] ;  /* 0x0001140000061ab9 */ /* 0x000fe20000000800 */
[----:B------:R-:W-:-:S03]  /*5b70*/  PLOP3.LUT P1, PT, PT, PT, UP0, 0x40, 0x0 ;  /* 0x000000000000781c */ /* 0x000fc60003f2e808 */
[----:B------:R-:W-:Y:S01]  /*5b80*/  @P2 SHF.R.U32.HI R0, RZ, UR6, R4 ;  /* 0x00000006ff002c19 */ /* 0x000fe20008011604 */
[----:B------:R-:W-:Y:S01]  /*5b90*/  ULOP3.LUT UR6, URZ, UR18, URZ, 0x33, !UPT ;  /* 0x000000123f067292 */ /* 0x000fe2000f8e333f */
[----:B------:R-:W-:-:S03]  /*5ba0*/  IADD3 R4, -R17, 0x1, -R9 ;  /* 0x0000000111047810 */ /* 0x000fc60007ffe909 */
[----:B------:R-:W0:Y:S01]  /*5bb0*/  SHFL.IDX PT, R14, R0, RZ, 0x1c1f ;  /* 0x001c1fff000e7589 */ /* 0x000e2200000e0000 */
[----:B------:R-:W-:-:S05]  /*5bc0*/  IADD3 R11, -R11, UR40, R4 ;  /* 0x000000280b0b7c10 */ /* 0x000fca000fffe104 */
[C---:B------:R-:W-:Y:S02]  /*5bd0*/  VIADD R10, R11.reuse, UR23 ;  /* 0x000000170b0a7c36 */ /* 0x040fe40008000000 */
[----:B------:R-:W-:Y:S02]  /*5be0*/  VIADD R11, R11, UR6 ;  /* 0x000000060b0b7c36 */ /* 0x000fe40008000000 */
[--C-:B0-----:R-:W-:Y:S02]  /*5bf0*/  IMAD.IADD R12, R10, 0x1, R14.reuse ;  /* 0x000000010a0c7824 */ /* 0x101fe400078e020e */
[----:B------:R-:W-:Y:S01]  /*5c00*/  IMAD.IADD R13, R11, 0x1, R14 ;  /* 0x000000010b0d7824 */ /* 0x000fe200078e020e */
[----:B------:R-:W-:Y:S06]  /*5c10*/  @P1 BRA `(.L_x_1009) ;  /* 0x00000000005c1947 */ /* 0x000fec0003800000 */
[----:B------:R-:W-:Y:S01]  /*5c20*/  IMAD.U32 R4, RZ, RZ, UR47 ;  /* 0x0000002fff047e24 */ /* 0x000fe2000f8e00ff */
[----:B------:R-:W-:Y:S04]  /*5c30*/  BSSY B0, `(.L_x_1010) ;  /* 0x0000011000007945 */ /* 0x000fe80003800000 */
[----:B------:R-:W-:-:S04]  /*5c40*/  IADD3 R14, -R4, UR40, R14 ;  /* 0x00000028040e7c10 */ /* 0x000fc8000fffe10e */
        /* <DEDUP_REMOVED lines=10> */
.L_x_1011:
[----:B------:R-:W-:-:S05]  /*5cf0*/  IMAD.U32 R15, RZ, RZ, UR22 ;  /* 0x00000016ff0f7e24 */ /* 0x000fca000f8e00ff */
[----:B------:R-:W-:-:S13]  /*5d00*/  ISETP.NE.AND P1, PT, R15, 0x1, PT ;  /* 0x000000010f00780c */ /* 0x000fda0003f25270 */
[----:B------:R-:W0:Y:S02]  /*5d10*/  @P1 LDC.64 R4, c[0x0][0x9e8] ;  /* 0x00027a00ff041b82 */ /* 0x000e240000000a00 */
[----:B0-----:R-:W-:-:S05]  /*5d20*/  @P1 IMAD.HI.U32 R4, R14, R4, RZ ;  /* 0x000000040e041227 */ /* 0x001fca00078e00ff */
[----:B------:R-:W-:-:S07]  /*5d30*/  @P1 SHF.R.U32.HI R14, RZ, R5, R4 ;  /* 0x00000005ff0e1219 */ /* 0x000fce0000011604 */
.L_x_1012:
[----:B------:R-:W-:Y:S05]  /*5d40*/  BSYNC B0 ;  /* 0x0000000000007941 */ /* 0x000fea0003800000 */
.L_x_1010:
[----:B------:R-:W-:-:S04]  /*5d50*/  IMAD R14, R14, R15, -R9 ;  /* 0x0000000f0e0e7224 */ /* 0x000fc800078e0a09 */
[----:B------:R-:W-:-:S05]  /*5d60*/  IMAD.IADD R14, R14, 0x1, -R17 ;  /* 0x000000010e0e7824 */ /* 0x000fca00078e0a11 */
[----:B------:R-:W-:Y:S02]  /*5d70*/  VIMNMX R13, R13, R14, !PT ;  /* 0x0000000e0d0d7248 */ /* 0x000fe40007fe0100 */
[----:B------:R-:W-:-:S07]  /*5d80*/  VIADDMNMX R12, R14, R15, R12, PT ;  /* 0x0000000f0e0c7246 */ /* 0x000fce000380010c */
.L_x_1009:
[----:B------:R-:W-:Y:S01]  /*5d90*/  ISETP.GT.AND P1, PT, R8, -0x1, PT ;  /* 0xffffffff0800780c */ /* 0x000fe20003f24270 */
[----:B------:R-:W0:Y:S01]  /*5da0*/  SHFL.IDX PT, R0, R0, 0x1, 0x1c1f ;  /* 0x003c1f0000007f89 */ /* 0x000e2200000e0000 */
[----:B------:R-:W-:Y:S02]  /*5db0*/  UISETP.NE.AND UP0, UPT, UR53, URZ, UPT ;  /* 0x0000003f3500728c */ /* 0x000fe4000bf05270 */
[C---:B------:R-:W-:Y:S02]  /*5dc0*/  ISETP.GT.AND P3, PT, R13.reuse, 0x8, P1 ;  /* 0x000000080d00780c */ /* 0x040fe40000f64270 */
[C---:B------:R-:W-:Y:S02]  /*5dd0*/  ISETP.GT.AND P6, PT, R13.reuse, RZ, P1 ;  /* 0x000000ff0d00720c */ /* 0x040fe40000fc4270 */
        /* <DEDUP_REMOVED lines=9> */
[--C-:B0-----:R-:W-:Y:S01]  /*5e70*/  IMAD.IADD R10, R10, 0x1, R0.reuse ;  /* 0x000000010a0a7824 */ /* 0x101fe200078e0200 */
[----:B------:R-:W-:Y:S01]  /*5e80*/  ISETP.GT.AND P5, PT, R13, 0x9, P1 ;  /* 0x000000090d00780c */ /* 0x000fe20000fa4270 */
[----:B------:R-:W-:Y:S01]  /*5e90*/  IMAD.IADD R11, R11, 0x1, R0 ;  /* 0x000000010b0b7824 */ /* 0x000fe200078e0200 */
        /* <DEDUP_REMOVED lines=17> */
[C---:B------:R-:W-:Y:S02]  /*5fb0*/  ISETP.GT.AND P2, PT, R13.reuse, 0x29, P1 ;  /* 0x000000290d00780c */ /* 0x040fe40000f44270 */
        /* <DEDUP_REMOVED lines=62> */
[----:B------:R-:W-:Y:S02]  /*63a0*/  ISETP.LT.OR P2, PT, R12, 0x7a, P2 ;  /* 0x0000007a0c00780c */ /* 0x000fe40001741670 */
[----:B------:R-:W-:-:S02]  /*63b0*/  FSEL R80, R80, -INF , !P5 ;  /* 0xff80000050507808 */ /* 0x000fc40006800000 */
[----:B------:R-:W-:Y:S02]  /*63c0*/  FSEL R81, R81, -INF , !P4 ;  /* 0xff80000051517808 */ /* 0x000fe40006000000 */
[----:B------:R-:W-:Y:S02]  /*63d0*/  FSEL R84, R84, -INF , !P6 ;  /* 0xff80000054547808 */ /* 0x000fe40007000000 */
[----:B------:R-:W-:Y:S01]  /*63e0*/  FSEL R85, R85, -INF , !P2 ;  /* 0xff80000055557808 */ /* 0x000fe20005000000 */
        /* <DEDUP_REMOVED lines=14> */
.L_x_1015:
[----:B------:R-:W-:-:S05]  /*64d0*/  IMAD.U32 R12, RZ, RZ, UR22 ;  /* 0x00000016ff0c7e24 */ /* 0x000fca000f8e00ff */
[----:B------:R-:W-:-:S13]  /*64e0*/  ISETP.NE.AND P2, PT, R12, 0x1, PT ;  /* 0x000000010c00780c */ /* 0x000fda0003f45270 */
[----:B------:R-:W0:Y:S02]  /*64f0*/  @P2 LDC.64 R4, c[0x0][0x9e8] ;  /* 0x00027a00ff042b82 */ /* 0x000e240000000a00 */
[----:B0-----:R-:W-:-:S05]  /*6500*/  @P2 IMAD.HI.U32 R4, R0, R4, RZ ;  /* 0x0000000400042227 */ /* 0x001fca00078e00ff */
[----:B------:R-:W-:-:S07]  /*6510*/  @P2 SHF.R.U32.HI R0, RZ, R5, R4 ;  /* 0x00000005ff002219 */ /* 0x000fce0000011604 */
.L_x_1016:
[----:B------:R-:W-:Y:S05]  /*6520*/  BSYNC B0 ;  /* 0x0000000000007941 */ /* 0x000fea0003800000 */
.L_x_1014:
[----:B------:R-:W-:-:S04]  /*6530*/  IMAD R0, R0, R12, -R9 ;  /* 0x0000000c00007224 */ /* 0x000fc800078e0a09 */
[----:B------:R-:W-:-:S05]  /*6540*/  IMAD.IADD R0, R0, 0x1, -R17 ;  /* 0x0000000100007824 */ /* 0x000fca00078e0a11 */
[----:B------:R-:W-:Y:S02]  /*6550*/  VIMNMX R11, R11, R0, !PT ;  /* 0x000000000b0b7248 */ /* 0x000fe40007fe0100 */
[----:B------:R-:W-:-:S07]  /*6560*/  VIADDMNMX R10, R0, R12, R10, PT ;  /* 0x0000000c000a7246 */ /* 0x000fce000380010a */
.L_x_1013:
[----:B------:R-:W-:Y:S02]  /*6570*/  FMNMX.FTZ R0, R24, R6, !PT ;  /* 0x0000000618007209 */ /* 0x000fe40007810000 */
[----:B------:R-:W-:Y:S02]  /*6580*/  LOP3.LUT R16, R16, 0xf7ffffff, RZ, 0xc0, !PT ;  /* 0xf7ffffff10107812 */ /* 0x000fe400078ec0ff */
[----:B------:R-:W-:Y:S02]  /*6590*/  FMNMX.FTZ R5, R25, R0, !PT ;  /* 0x0000000019057209 */ /* 0x000fe40007810000 */
[----:B------:R-:W-:Y:S02]  /*65a0*/  @P0 LOP3.LUT R16, R16, 0x8000000, RZ, 0xfc, !PT ;  /* 0x0800000010100812 */ /* 0x000fe400078efcff */
[----:B------:R-:W-:Y:S02]  /*65b0*/  FMNMX.FTZ R0, R28, R5, !PT ;  /* 0x000000051c007209 */ /* 0x000fe40007810000 */
[----:B------:R-:W-:-:S02]  /*65c0*/  ISETP.GT.AND P0, PT, R11, 0x59, P1 ;  /* 0x000000590b00780c */ /* 0x000fc40000f04270 */
[----:B------:R-:W-:Y:S02]  /*65d0*/  FMNMX.FTZ R5, R29, R0, !PT ;  /* 0x000000001d057209 */ /* 0x000fe40007810000 */
[C---:B------:R-:W-:Y:S02]  /*65e0*/  ISETP.GT.AND P4, PT, R11.reuse, 0x1, P1 ;  /* 0x000000010b00780c */ /* 0x040fe40000f84270 */
[----:B------:R-:W-:Y:S02]  /*65f0*/  FMNMX.FTZ R0, R32, R5, !PT ;  /* 0x0000000520007209 */ /* 0x000fe40007810000 */
[----:B------:R-:W-:Y:S02]  /*6600*/  ISETP.GT.AND P5, PT, R11, 0x8, P1 ;  /* 0x000000080b00780c */ /* 0x000fe40000fa4270 */
[----:B------:R-:W-:Y:S02]  /*6610*/  FMNMX.FTZ R5, R33, R0, !PT ;  /* 0x0000000021057209 */ /* 0x000fe40007810000 */
[----:B------:R-:W-:-:S02]  /*6620*/  LOP3.LUT R16, R16, 0xbfffffff, RZ, 0xc0, !PT ;  /* 0xbfffffff10107812 */ /* 0x000fc400078ec0ff */
[----:B------:R-:W-:Y:S02]  /*6630*/  FMNMX.FTZ R0, R36, R5, !PT ;  /* 0x0000000524007209 */ /* 0x000fe40007810000 */
[C---:B------:R-:W-:Y:S02]  /*6640*/  ISETP.LT.OR P4, PT, R10.reuse, 0x2, P4 ;  /* 0x000000020a00780c */ /* 0x040fe40002781670 */
[----:B------:R-:W-:Y:S02]  /*6650*/  FMNMX.FTZ R5, R37, R0, !PT ;  /* 0x0000000025057209 */ /* 0x000fe40007810000 */
[----:B------:R-:W-:Y:S02]  /*6660*/  ISETP.LT.OR P5, PT, R10, 0x9, P5 ;  /* 0x000000090a00780c */ /* 0x000fe40002fa1670 */
[----:B------:R-:W-:Y:S02]  /*6670*/  FMNMX.FTZ R0, R40, R5, !PT ;  /* 0x0000000528007209 */ /* 0x000fe40007810000 */
[----:B------:R-:W-:-:S02]  /*6680*/  @P0 LOP3.LUT R16, R16, 0x40000000, RZ, 0xfc, !PT ;  /* 0x4000000010100812 */ /* 0x000fc400078efcff */
[----:B------:R-:W-:Y:S02]  /*6690*/  FMNMX.FTZ R5, R41, R0, !PT ;  /* 0x0000000029057209 */ /* 0x000fe40007810000 */
[----:B------:R-:W-:Y:S02]  /*66a0*/  ISETP.GT.AND P0, PT, R11, 0x71, P1 ;  /* 0x000000710b00780c */ /* 0x000fe40000f04270 */
[----:B------:R-:W-:Y:S02]  /*66b0*/  FMNMX.FTZ R0, R44, R5, !PT ;  /* 0x000000052c007209 */ /* 0x000fe40007810000 */
[----:B------:R-:W-:Y:S02]  /*66c0*/  FSEL R27, R27, -INF , !P4 ;  /* 0xff8000001b1b7808 */ /* 0x000fe40006000000 */
[----:B------:R-:W-:Y:S02]  /*66d0*/  FMNMX.FTZ R5, R45, R0, !PT ;  /* 0x000000002d057209 */ /* 0x000fe40007810000 */
[----:B------:R-:W-:-:S02]  /*66e0*/  FSEL R30, R30, -INF , !P5 ;  /* 0xff8000001e1e7808 */ /* 0x000fc40006800000 */
[----:B------:R-:W-:Y:S02]  /*66f0*/  FMNMX.FTZ R0, R48, R5, !PT ;  /* 0x0000000530007209 */ /* 0x000fe40007810000 */
[----:B------:R-:W-:Y:S02]  /*6700*/  ISETP.GT.AND P6, PT, R11, 0x9, P1 ;  /* 0x000000090b00780c */ /* 0x000fe40000fc4270 */
[----:B------:R-:W-:Y:S02]  /*6710*/  FMNMX.FTZ R5, R49, R0, !PT ;  /* 0x0000000031057209 */ /* 0x000fe40007810000 */
[C---:B------:R-:W-:Y:S02]  /*6720*/  ISETP.GT.AND P2, PT, R11.reuse, 0x10, P1 ;  /* 0x000000100b00780c */ /* 0x040fe40000f44270 */
[----:B------:R-:W-:Y:S02]  /*6730*/  FMNMX.FTZ R0, R52, R5, !PT ;  /* 0x0000000534007209 */ /* 0x000fe40007810000 */
[----:B------:R-:W-:-:S02]  /*6740*/  ISETP.GT.AND P3, PT, R11, 0x11, P1 ;  /* 0x000000110b00780c */ /* 0x000fc40000f64270 */
[----:B------:R-:W-:Y:S02]  /*6750*/  FMNMX.FTZ R5, R53, R0, !PT ;  /* 0x0000000035057209 */ /* 0x000fe40007810000 */
[C---:B------:R-:W-:Y:S02]  /*6760*/  ISETP.GT.AND P4, PT, R11.reuse, 0x18, P1 ;  /* 0x000000180b00780c */ /* 0x040fe40000f84270 */
[----:B------:R-:W-:Y:S02]  /*6770*/  FMNMX.FTZ R0, R56, R5, !PT ;  /* 0x0000000538007209 */ /* 0x000fe40007810000 */
[----:B------:R-:W-:Y:S02]  /*6780*/  ISETP.GT.AND P5, PT, R11, 0x19, P1 ;  /* 0x000000190b00780c */ /* 0x000fe40000fa4270 */
[----:B------:R-:W-:Y:S02]  /*6790*/  FMNMX.FTZ R5, R57, R0, !PT ;  /* 0x0000000039057209 */ /* 0x000fe40007810000 */
[----:B------:R-:W-:-:S02]  /*67a0*/  ISETP.LT.OR P6, PT, R10, 0xa, P6 ;  /* 0x0000000a0a00780c */ /* 0x000fc400037c1670 */
[----:B------:R-:W-:Y:S02]  /*67b0*/  FMNMX.FTZ R0, R60, R5, !PT ;  /* 0x000000053c007209 */ /* 0x000fe40007810000 */
[C---:B------:R-:W-:Y:S02]  /*67c0*/  ISETP.LT.OR P2, PT, R10.reuse, 0x11, P2 ;  /* 0x000000110a00780c */ /* 0x040fe40001741670 */
[----:B------:R-:W-:Y:S02]  /*67d0*/  FMNMX.FTZ R5, R61, R0, !PT ;  /* 0x000000003d057209 */ /* 0x000fe40007810000 */
[----:B------:R-:W-:Y:S02]  /*67e0*/  ISETP.LT.OR P3, PT, R10, 0x12, P3 ;  /* 0x000000120a00780c */ /* 0x000fe40001f61670 */
[----:B------:R-:W-:Y:S02]  /*67f0*/  FMNMX.FTZ R0, R64, R5, !PT ;  /* 0x0000000540007209 */ /* 0x000fe40007810000 */
[----:B------:R-:W-:-:S02]  /*6800*/  ISETP.LT.OR P4, PT, R10, 0x19, P4 ;  /* 0x000000190a00780c */ /* 0x000fc40002781670 */
[----:B------:R-:W-:Y:S02]  /*6810*/  FMNMX.FTZ R5, R65, R0, !PT ;  /* 0x0000000041057209 */ /* 0x000fe40007810000 */
[----:B------:R-:W-:Y:S02]  /*6820*/  ISETP.LT.OR P5, PT, R10, 0x1a, P5 ;  /* 0x0000001a0a00780c */ /* 0x000fe40002fa1670 */
[----:B------:R-:W-:Y:S02]  /*6830*/  FMNMX.FTZ R0, R68, R5, !PT ;  /* 0x0000000544007209 */ /* 0x000fe40007810000 */
[----:B------:R-:W-:Y:S02]  /*6840*/  LOP3.LUT R16, R16, 0xfffffffd, RZ, 0xc0, !PT ;  /* 0xfffffffd10107812 */ /* 0x000fe400078ec0ff */
[----:B------:R-:W-:Y:S02]  /*6850*/  FMNMX.FTZ R5, R69, R0, !PT ;  /* 0x0000000045057209 */ /* 0x000fe40007810000 */
[----:B------:R-:W-:-:S02]  /*6860*/  FSEL R31, R31, -INF , !P6 ;  /* 0xff8000001f1f7808 */ /* 0x000fc40007000000 */
        /* <DEDUP_REMOVED lines=8> */
[C---:B------:R-:W-:Y:S02]  /*68f0*/  ISETP.GT.AND P5, PT, R11.reuse, 0x30, P1 ;  /* 0x000000300b00780c */ /* 0x040fe40000fa4270 */
[----:B------:R-:W-:Y:S02]  /*6900*/  @P0 LOP3.LUT R16, R16, 0x2, RZ, 0xfc, !PT ;  /* 0x0000000210100812 */ /* 0x000fe400078efcff */
[----:B------:R-:W-:Y:S02]  /*6910*/  ISETP.GT.AND P0, PT, R11, 0x78, P1 ;  /* 0x000000780b00780c */ /* 0x000fe40000f04270 */
[----:B------:R-:W-:-:S02]  /*6920*/  FMNMX.FTZ R0, R72, R5, !PT ;  /* 0x0000000548007209 */ /* 0x000fc40007810000 */
[C---:B------:R-:W-:Y:S02]  /*6930*/  ISETP.LT.OR P6, PT, R10.reuse, 0x21, P6 ;  /* 0x000000210a00780c */ /* 0x040fe400037c1670 */
[C---:B------:R-:W-:Y:S02]  /*6940*/  ISETP.LT.OR P2, PT, R10.reuse, 0x22, P2 ;  /* 0x000000220a00780c */ /* 0x040fe40001741670 */
[C---:B------:R-:W-:Y:S02]  /*6950*/  ISETP.LT.OR P3, PT, R10.reuse, 0x29, P3 ;  /* 0x000000290a00780c */ /* 0x040fe40001f61670 */
[C---:B------:R-:W-:Y:S02]  /*6960*/  ISETP.LT.OR P4, PT, R10.reuse, 0x2a, P4 ;  /* 0x0000002a0a00780c */ /* 0x040fe40002781670 */
[----:B------:R-:W-:Y:S02]  /*6970*/  ISETP.LT.OR P5, PT, R10, 0x31, P5 ;  /* 0x000000310a00780c */ /* 0x000fe40002fa1670 */
[----:B------:R-:W-:-:S02]  /*6980*/  FMNMX.FTZ R5, R73, R0, !PT ;  /* 0x0000000049057209 */ /* 0x000fc40007810000 */
[----:B------:R-:W-:Y:S02]  /*6990*/  FSEL R42, R42, -INF , !P6 ;  /* 0xff8000002a2a7808 */ /* 0x000fe40007000000 */
[----:B------:R-:W-:Y:S02]  /*69a0*/  FSEL R43, R43, -INF , !P2 ;  /* 0xff8000002b2b7808 */ /* 0x000fe40005000000 */
[----:B------:R-:W-:Y:S02]  /*69b0*/  FSEL R46, R46, -INF , !P3 ;  /* 0xff8000002e2e7808 */ /* 0x000fe40005800000 */
[----:B------:R-:W-:Y:S02]  /*69c0*/  FSEL R47, R47, -INF , !P4 ;  /* 0xff8000002f2f7808 */ /* 0x000fe40006000000 */
[----:B------:R-:W-:Y:S02]  /*69d0*/  FSEL R50, R50, -INF , !P5 ;  /* 0xff80000032327808 */ /* 0x000fe40006800000 */
[----:B------:R-:W-:-:S02]  /*69e0*/  ISETP.GT.AND P6, PT, R11, 0x31, P1 ;  /* 0x000000310b00780c */ /* 0x000fc40000fc4270 */
[C---:B------:R-:W-:Y:S02]  /*69f0*/  ISETP.GT.AND P2, PT, R11.reuse, 0x38, P1 ;  /* 0x000000380b00780c */ /* 0x040fe40000f44270 */
[C---:B------:R-:W-:Y:S02]  /*6a00*/  ISETP.GT.AND P3, PT, R11.reuse, 0x39, P1 ;  /* 0x000000390b00780c */ /* 0x040fe40000f64270 */
[C---:B------:R-:W-:Y:S02]  /*6a10*/  ISETP.GT.AND P4, PT, R11.reuse, 0x40, P1 ;  /* 0x000000400b00780c */ /* 0x040fe40000f84270 */
[----:B------:R-:W-:Y:S02]  /*6a20*/  ISETP.GT.AND P5, PT, R11, 0x41, P1 ;  /* 0x000000410b00780c */ /* 0x000fe40000fa4270 */
[----:B------:R-:W-:Y:S02]  /*6a30*/  FMNMX.FTZ R0, R76, R5, !PT ;  /* 0x000000054c007209 */ /* 0x000fe40007810000 */
[----:B------:R-:W-:-:S02]  /*6a40*/  LOP3.LUT R16, R16, 0xfffffff7, RZ, 0xc0, !PT ;  /* 0xfffffff710107812 */ /* 0x000fc400078ec0ff */
[C---:B------:R-:W-:Y:S02]  /*6a50*/  ISETP.LT.OR P6, PT, R10.reuse, 0x32, P6 ;  /* 0x000000320a00780c */ /* 0x040fe400037c1670 */
[C---:B------:R-:W-:Y:S02]  /*6a60*/  ISETP.LT.OR P2, PT, R10.reuse, 0x39, P2 ;  /* 0x000000390a00780c */ /* 0x040fe40001741670 */
[C---:B------:R-:W-:Y:S02]  /*6a70*/  ISETP.LT.OR P3, PT, R10.reuse, 0x3a, P3 ;  /* 0x0000003a0a00780c */ /* 0x040fe40001f61670 */
[C---:B------:R-:W-:Y:S02]  /*6a80*/  ISETP.LT.OR P4, PT, R10.reuse, 0x41, P4 ;  /* 0x000000410a00780c */ /* 0x040fe40002781670 */
[----:B------:R-:W-:Y:S02]  /*6a90*/  ISETP.LT.OR P5, PT, R10, 0x42, P5 ;  /* 0x000000420a00780c */ /* 0x000fe40002fa1670 */
[----:B------:R-:W-:-:S02]  /*6aa0*/  FMNMX.FTZ R5, R77, R0, !PT ;  /* 0x000000004d057209 */ /* 0x000fc40007810000 */
[----:B------:R-:W-:Y:S02]  /*6ab0*/  @P0 LOP3.LUT R16, R16, 0x8, RZ, 0xfc, !PT ;  /* 0x0000000810100812 */ /* 0x000fe400078efcff */
[----:B------:R-:W-:Y:S02]  /*6ac0*/  ISETP.GT.AND P0, PT, R11, RZ, P1 ;  /* 0x000000ff0b00720c */ /* 0x000fe40000f04270 */
[----:B------:R-:W-:Y:S02]  /*6ad0*/  FSEL R51, R51, -INF , !P6 ;  /* 0xff80000033337808 */ /* 0x000fe40007000000 */
[----:B------:R-:W-:Y:S02]  /*6ae0*/  FSEL R54, R54, -INF , !P2 ;  /* 0xff80000036367808 */ /* 0x000fe40005000000 */
[----:B------:R-:W-:Y:S02]  /*6af0*/  FSEL R55, R55, -INF , !P3 ;  /* 0xff80000037377808 */ /* 0x000fe40005800000 */
[----:B------:R-:W-:-:S02]  /*6b00*/  FSEL R58, R58, -INF , !P4 ;  /* 0xff8000003a3a7808 */ /* 0x000fc40006000000 */
[----:B------:R-:W-:Y:S02]  /*6b10*/  FSEL R59, R59, -INF , !P5 ;  /* 0xff8000003b3b7808 */ /* 0x000fe40006800000 */
[C---:B------:R-:W-:Y:S02]  /*6b20*/  ISETP.GT.AND P6, PT, R11.reuse, 0x48, P1 ;  /* 0x000000480b00780c */ /* 0x040fe40000fc4270 */
[C---:B------:R-:W-:Y:S02]  /*6b30*/  ISETP.GT.AND P2, PT, R11.reuse, 0x49, P1 ;  /* 0x000000490b00780c */ /* 0x040fe40000f44270 */
[C---:B------:R-:W-:Y:S02]  /*6b40*/  ISETP.GT.AND P3, PT, R11.reuse, 0x50, P1 ;  /* 0x000000500b00780c */ /* 0x040fe40000f64270 */
[C---:B------:R-:W-:Y:S02]  /*6b50*/  ISETP.GT.AND P4, PT, R11.reuse, 0x51, P1 ;  /* 0x000000510b00780c */ /* 0x040fe40000f84270 */
[----:B------:R-:W-:-:S02]  /*6b60*/  ISETP.GT.AND P5, PT, R11, 0x58, P1 ;  /* 0x000000580b00780c */ /* 0x000fc40000fa4270 */
[----:B------:R-:W-:Y:S02]  /*6b70*/  FMNMX.FTZ R0, R80, R5, !PT ;  /* 0x0000000550007209 */ /* 0x000fe40007810000 */
[C---:B------:R-:W-:Y:S02]  /*6b80*/  ISETP.LT.OR P6, PT, R10.reuse, 0x49, P6 ;  /* 0x000000490a00780c */ /* 0x040fe400037c1670 */
[C---:B------:R-:W-:Y:S02]  /*6b90*/  ISETP.LT.OR P2, PT, R10.reuse, 0x4a, P2 ;  /* 0x0000004a0a00780c */ /* 0x040fe40001741670 */
[C---:B------:R-:W-:Y:S02]  /*6ba0*/  ISETP.LT.OR P3, PT, R10.reuse, 0x51, P3 ;  /* 0x000000510a00780c */ /* 0x040fe40001f61670 */
[C---:B------:R-:W-:Y:S02]  /*6bb0*/  ISETP.LT.OR P4, PT, R10.reuse, 0x52, P4 ;  /* 0x000000520a00780c */ /* 0x040fe40002781670 */
[----:B------:R-:W-:-:S02]  /*6bc0*/  ISETP.LT.OR P5, PT, R10, 0x59, P5 ;  /* 0x000000590a00780c */ /* 0x000fc40002fa1670 */
[----:B------:R-:W-:Y:S02]  /*6bd0*/  FMNMX.FTZ R5, R81, R0, !PT ;  /* 0x0000000051057209 */ /* 0x000fe40007810000 */
[----:B------:R-:W-:Y:S02]  /*6be0*/  LOP3.LUT R16, R16, 0xffffff7f, RZ, 0xc0, !PT ;  /* 0xffffff7f10107812 */ /* 0x000fe400078ec0ff */
[----:B------:R-:W-:Y:S02]  /*6bf0*/  FSEL R62, R62, -INF , !P6 ;  /* 0xff8000003e3e7808 */ /* 0x000fe40007000000 */
[----:B------:R-:W-:Y:S02]  /*6c00*/  FSEL R63, R63, -INF , !P2 ;  /* 0xff8000003f3f7808 */ /* 0x000fe40005000000 */
[----:B------:R-:W-:Y:S02]  /*6c10*/  FSEL R66, R66, -INF , !P3 ;  /* 0xff80000042427808 */ /* 0x000fe40005800000 */
[----:B------:R-:W-:-:S02]  /*6c20*/  FSEL R67, R67, -INF , !P4 ;  /* 0xff80000043437808 */ /* 0x000fc40006000000 */
[----:B------:R-:W-:Y:S02]  /*6c30*/  FSEL R70, R70, -INF , !P5 ;  /* 0xff80000046467808 */ /* 0x000fe40006800000 */
[----:B------:R-:W-:Y:S02]  /*6c40*/  FMNMX.FTZ R0, R84, R5, !PT ;  /* 0x0000000554007209 */ /* 0x000fe40007810000 */
[C---:B------:R-:W-:Y:S02]  /*6c50*/  ISETP.GT.AND P2, PT, R11.reuse, 0x60, P1 ;  /* 0x000000600b00780c */ /* 0x040fe40000f44270 */
[C---:B------:R-:W-:Y:S02]  /*6c60*/  ISETP.GT.AND P3, PT, R11.reuse, 0x61, P1 ;  /* 0x000000610b00780c */ /* 0x040fe40000f64270 */
[C---:B------:R-:W-:Y:S02]  /*6c70*/  ISETP.GT.AND P4, PT, R11.reuse, 0x68, P1 ;  /* 0x000000680b00780c */ /* 0x040fe40000f84270 */
[----:B------:R-:W-:-:S02]  /*6c80*/  ISETP.GT.AND P5, PT, R11, 0x69, P1 ;  /* 0x000000690b00780c */ /* 0x000fc40000fa4270 */
[C---:B------:R-:W-:Y:S02]  /*6c90*/  ISETP.GT.AND P6, PT, R11.reuse, 0x70, P1 ;  /* 0x000000700b00780c */ /* 0x040fe40000fc4270 */
[----:B------:R-:W-:Y:S02]  /*6ca0*/  ISETP.GT.AND P1, PT, R11, 0x79, P1 ;  /* 0x000000790b00780c */ /* 0x000fe40000f24270 */
[----:B------:R-:W-:Y:S02]  /*6cb0*/  @P0 LOP3.LUT R16, R16, 0x80, RZ, 0xfc, !PT ;  /* 0x0000008010100812 */ /* 0x000fe400078efcff */
[----:B------:R-:W-:Y:S02]  /*6cc0*/  FMNMX.FTZ R0, R85, R0, !PT ;  /* 0x0000000055007209 */ /* 0x000fe40007810000 */
[C---:B------:R-:W-:Y:S02]  /*6cd0*/  LOP3.LUT P0, RZ, R16.reuse, 0x40000000, RZ, 0xc0, !PT ;  /* 0x4000000010ff7812 */ /* 0x040fe4000780c0ff */
[----:B------:R-:W-:Y:S01]  /*6ce0*/  LOP3.LUT R16, R16, 0xffffffdf, RZ, 0xc0, !PT ;  /* 0xffffffdf10107812 */ /* 0x000fe200078ec0ff */
[----:B------:R-:W0:Y:S01]  /*6cf0*/  SHFL.BFLY PT, R4, R0, 0x2, 0x1f ;  /* 0x0c401f0000047f89 */ /* 0x000e2200000e0000 */
[----:B------:R-:W-:-:S02]  /*6d00*/  ISETP.LT.OR P0, PT, R10, 0x5a, P0 ;  /* 0x0000005a0a00780c */ /* 0x000fc40000701670 */
[----:B------:R-:W-:Y:S02]  /*6d10*/  ISETP.LT.OR P6, PT, R10, 0x71, P6 ;  /* 0x000000710a00780c */ /* 0x000fe400037c1670 */
[----:B------:R-:W-:-:S04]  /*6d20*/  @P1 LOP3.LUT R16, R16, 0x20, RZ, 0xfc, !PT ;  /* 0x0000002010101812 */ /* 0x000fc800078efcff */
[C---:B------:R-:W-:Y:S02]  /*6d30*/  LOP3.LUT P1, RZ, R16.reuse, 0x2, RZ, 0xc0, !PT ;  /* 0x0000000210ff7812 */ /* 0x040fe4000782c0ff */
[----:B------:R-:W-:Y:S02]  /*6d40*/  LOP3.LUT R16, R16, 0xfffffeff, RZ, 0xc0, !PT ;  /* 0xfffffeff10107812 */ /* 0x000fe400078ec0ff */
[----:B------:R-:W-:Y:S02]  /*6d50*/  ISETP.LT.OR P1, PT, R10, 0x72, P1 ;  /* 0x000000720a00780c */ /* 0x000fe40000f21670 */
[----:B------:R-:W-:Y:S02]  /*6d60*/  @P0 LOP3.LUT R16, R16, 0x100, RZ, 0xfc, !PT ;  /* 0x0000010010100812 */ /* 0x000fe400078efcff */
[----:B------:R-:W-:Y:S02]  /*6d70*/  ISETP.LT.OR P0, PT, R10, 0x61, P2 ;  /* 0x000000610a00780c */ /* 0x000fe40001701670 */
[----:B------:R-:W-:-:S02]  /*6d80*/  LOP3.LUT P2, RZ, R16, 0x8, RZ, 0xc0, !PT ;  /* 0x0000000810ff7812 */ /* 0x000fc4000784c0ff */
[----:B------:R-:W-:Y:S02]  /*6d90*/  LOP3.LUT R16, R16, 0xffffffbf, RZ, 0xc0, !PT ;  /* 0xffffffbf10107812 */ /* 0x000fe400078ec0ff */
[----:B------:R-:W-:Y:S02]  /*6da0*/  ISETP.LT.OR P2, PT, R10, 0x79, P2 ;  /* 0x000000790a00780c */ /* 0x000fe40001741670 */
[----:B0-----:R-:W-:Y:S02]  /*6db0*/  FMNMX.FTZ R0, R0, R4, !PT ;  /* 0x0000000400007209 */ /* 0x001fe40007810000 */
[----:B------:R-:W-:Y:S02]  /*6dc0*/  FSEL R83, R83, -INF , !P1 ;  /* 0xff80000053537808 */ /* 0x000fe40004800000 */
[----:B------:R-:W-:Y:S01]  /*6dd0*/  FSEL R86, R86, -INF , !P2 ;  /* 0xff80000056567808 */ /* 0x000fe20005000000 */
[----:B------:R-:W0:Y:S01]  /*6de0*/  SHFL.BFLY PT, R4, R0, 0x1, 0x1f ;  /* 0x0c201f0000047f89 */ /* 0x000e2200000e0000 */
[----:B------:R-:W-:-:S02]  /*6df0*/  @P0 LOP3.LUT R16, R16, 0x40, RZ, 0xfc, !PT ;  /* 0x0000004010100812 */ /* 0x000fc400078efcff */
[----:B------:R-:W-:Y:S02]  /*6e00*/  ISETP.LT.OR P0, PT, R10, 0x62, P3 ;  /* 0x000000620a00780c */ /* 0x000fe40001f01670 */
[C---:B------:R-:W-:Y:S02]  /*6e10*/  LOP3.LUT P3, RZ, R16.reuse, 0x80, RZ, 0xc0, !PT ;  /* 0x0000008010ff7812 */ /* 0x040fe4000786c0ff */
[----:B------:R-:W-:Y:S02]  /*6e20*/  LOP3.LUT R16, R16, 0xffffffef, RZ, 0xc0, !PT ;  /* 0xffffffef10107812 */ /* 0x000fe400078ec0ff */
[----:B------:R-:W-:-:S04]  /*6e30*/  ISETP.LT.OR P3, PT, R10, 0x1, P3 ;  /* 0x000000010a00780c */ /* 0x000fc80001f61670 */
[----:B------:R-:W-:-:S03]  /*6e40*/  FSEL R26, R26, -INF , !P3 ;  /* 0xff8000001a1a7808 */ /* 0x000fc60005800000 */
[----:B------:R-:W-:Y:S02]  /*6e50*/  @P0 LOP3.LUT R16, R16, 0x10, RZ, 0xfc, !PT ;  /* 0x0000001010100812 */ /* 0x000fe400078efcff */
[----:B------:R-:W-:Y:S02]  /*6e60*/  ISETP.LT.OR P0, PT, R10, 0x69, P4 ;  /* 0x000000690a00780c */ /* 0x000fe40002701670 */
[C---:B------:R-:W-:Y:S02]  /*6e70*/  LOP3.LUT P4, RZ, R16.reuse, 0x20, RZ, 0xc0, !PT ;  /* 0x0000002010ff7812 */ /* 0x040fe4000788c0ff */
[----:B------:R-:W-:Y:S02]  /*6e80*/  LOP3.LUT R16, R16, 0xfffffffb, RZ, 0xc0, !PT ;  /* 0xfffffffb10107812 */ /* 0x000fe400078ec0ff */
[----:B0-----:R-:W-:Y:S01]  /*6e90*/  FMNMX.FTZ R0, R0, R4, !PT ;  /* 0x0000000400007209 */ /* 0x001fe20007810000 */
[----:B------:R-:W-:Y:S01]  /*6ea0*/  IMAD.U32 R4, RZ, RZ, UR41 ;  /* 0x00000029ff047e24 */ /* 0x000fe2000f8e00ff */
[----:B------:R-:W-:-:S03]  /*6eb0*/  ISETP.LT.OR P4, PT, R10, 0x7a, P4 ;  /* 0x0000007a0a00780c */ /* 0x000fc60002781670 */
[----:B------:R-:W-:Y:S01]  /*6ec0*/  FFMA.FTZ R4, R0, R4, -8 ;  /* 0xc100000000047423 */ /* 0x000fe20000010004 */
[----:B------:R-:W-:Y:S02]  /*6ed0*/  FSEL R87, R87, -INF , !P4 ;  /* 0xff80000057577808 */ /* 0x000fe40006000000 */
[----:B------:R-:W-:Y:S02]  /*6ee0*/  @P0 LOP3.LUT R16, R16, 0x4, RZ, 0xfc, !PT ;  /* 0x0000000410100812 */ /* 0x000fe400078efcff */
[----:B------:R-:W-:Y:S02]  /*6ef0*/  ISETP.LT.OR P0, PT, R10, 0x6a, P5 ;  /* 0x0000006a0a00780c */ /* 0x000fe40002f01670 */
[----:B------:R-:W-:Y:S02]  /*6f00*/  FSETP.NEU.FTZ.AND P5, PT, R0, -INF , PT ;  /* 0xff8000000000780b */ /* 0x000fe40003fbd000 */
[----:B------:R-:W-:Y:S02]  /*6f10*/  LOP3.LUT R16, R16, 0xefffffff, RZ, 0xc0, !PT ;  /* 0xefffffff10107812 */ /* 0x000fe400078ec0ff */
[----:B------:R-:W-:-:S02]  /*6f20*/  FSEL R4, R4, RZ, P5 ;  /* 0x000000ff04047208 */ /* 0x000fc40002800000 */
[----:B------:R-:W-:-:S03]  /*6f30*/  FSEL R5, R0, RZ, P5 ;  /* 0x000000ff00057208 */ /* 0x000fc60002800000 */
        /* <DEDUP_REMOVED lines=32> */
[----:B------:R-:W-:Y:S01]  /*7140*/  FMNMX.FTZ R4, R26, R7, !PT ;  /* 0x000000071a047209 */ /* 0x000fe20007810000 */
[----:B------:R-:W-:-:S01]  /*7150*/  FADD.FTZ R5, -R5, R6 ;  /* 0x0000000605057221 */ /* 0x000fc20000010100 */
[----:B------:R-:W-:Y:S01]  /*7160*/  @P0 LOP3.LUT R16, R16, 0x10000000, RZ, 0xfc, !PT ;  /* 0x1000000010100812 */ /* 0x000fe200078efcff */
[----:B------:R-:W-:Y:S01]  /*7170*/  MUFU.EX2 R24, R24 ;  /* 0x0000001800187308 */ /* 0x000fe20000000800 */
[----:B------:R-:W-:Y:S01]  /*7180*/  FMNMX.FTZ R4, R27, R4, !PT ;  /* 0x000000041b047209 */ /* 0x000fe20007810000 */
[----:B------:R-:W-:Y:S01]  /*7190*/  FMUL.FTZ R5, R5, UR41 ;  /* 0x0000002905057c20 */ /* 0x000fe20008410000 */
[----:B------:R-:W-:-:S02]  /*71a0*/  LOP3.LUT R16, R16, 0xdfffffff, RZ, 0xc0, !PT ;  /* 0xdfffffff10107812 */ /* 0x000fc400078ec0ff */
[----:B------:R-:W-:Y:S02]  /*71b0*/  FMNMX.FTZ R4, R30, R4, !PT ;  /* 0x000000041e047209 */ /* 0x000fe40007810000 */
[----:B------:R-:W-:Y:S01]  /*71c0*/  @P6 LOP3.LUT R16, R16, 0x20000000, RZ, 0xfc, !PT ;  /* 0x2000000010106812 */ /* 0x000fe200078efcff */
[----:B------:R-:W0:Y:S01]  /*71d0*/  MUFU.EX2 R5, R5 ;  /* 0x0000000500057308 */ /* 0x000e220000000800 */
[----:B------:R-:W-:Y:S02]  /*71e0*/  FMNMX.FTZ R4, R31, R4, !PT ;  /* 0x000000041f047209 */ /* 0x000fe40007810000 */
[----:B------:R-:W-:Y:S02]  /*71f0*/  LOP3.LUT P6, RZ, R16, 0x100, RZ, 0xc0, !PT ;  /* 0x0000010010ff7812 */ /* 0x000fe400078cc0ff */
[----:B------:R-:W-:Y:S02]  /*7200*/  FMNMX.FTZ R4, R34, R4, !PT ;  /* 0x0000000422047209 */ /* 0x000fe40007810000 */
[----:B------:R-:W-:Y:S01]  /*7210*/  LOP3.LUT P0, RZ, R16, 0x40, RZ, 0xc0, !PT ;  /* 0x0000004010ff7812 */ /* 0x000fe2000780c0ff */
[----:B------:R-:W1:Y:S01]  /*7220*/  MUFU.EX2 R25, R25 ;  /* 0x0000001900197308 */ /* 0x000e620000000800 */
[----:B------:R-:W-:-:S02]  /*7230*/  FMNMX.FTZ R4, R35, R4, !PT ;  /* 0x0000000423047209 */ /* 0x000fc40007810000 */
[----:B------:R-:W-:Y:S02]  /*7240*/  FSEL R71, R71, -INF , !P6 ;  /* 0xff80000047477808 */ /* 0x000fe40007000000 */
[----:B------:R-:W-:Y:S02]  /*7250*/  FMNMX.FTZ R4, R38, R4, !PT ;  /* 0x0000000426047209 */ /* 0x000fe40007810000 */
[----:B------:R-:W-:Y:S01]  /*7260*/  LOP3.LUT P5, RZ, R16, 0x10, RZ, 0xc0, !PT ;  /* 0x0000001010ff7812 */ /* 0x000fe200078ac0ff */
[----:B------:R-:W-:Y:S01]  /*7270*/  MUFU.EX2 R28, R28 ;  /* 0x0000001c001c7308 */ /* 0x000fe20000000800 */
[----:B------:R-:W-:Y:S01]  /*7280*/  FMNMX.FTZ R4, R39, R4, !PT ;  /* 0x0000000427047209 */ /* 0x000fe20007810000 */
[----:B0-----:R-:W-:Y:S01]  /*7290*/  FFMA.FTZ R3, R5, R3, R24 ;  /* 0x0000000305037223 */ /* 0x001fe20000010018 */
[----:B------:R-:W-:Y:S02]  /*72a0*/  FSEL R74, R74, -INF , !P0 ;  /* 0xff8000004a4a7808 */ /* 0x000fe40004000000 */
[----:B------:R-:W-:-:S02]  /*72b0*/  FMNMX.FTZ R4, R42, R4, !PT ;  /* 0x000000042a047209 */ /* 0x000fc40007810000 */
[----:B------:R-:W-:Y:S01]  /*72c0*/  FSEL R75, R75, -INF , !P5 ;  /* 0xff8000004b4b7808 */ /* 0x000fe20006800000 */
[----:B------:R-:W-:Y:S01]  /*72d0*/  MUFU.EX2 R29, R29 ;  /* 0x0000001d001d7308 */ /* 0x000fe20000000800 */
[----:B------:R-:W-:Y:S01]  /*72e0*/  FMNMX.FTZ R4, R43, R4, !PT ;  /* 0x000000042b047209 */ /* 0x000fe20007810000 */
[----:B-1----:R-:W-:Y:S01]  /*72f0*/  FADD.FTZ R3, R25, R3 ;  /* 0x0000000319037221 */ /* 0x002fe20000010000 */
[----:B------:R-:W-:Y:S02]  /*7300*/  LOP3.LUT P5, RZ, R16, 0x4, RZ, 0xc0, !PT ;  /* 0x0000000410ff7812 */ /* 0x000fe400078ac0ff */
[----:B------:R-:W-:Y:S02]  /*7310*/  FMNMX.FTZ R4, R46, R4, !PT ;  /* 0x000000042e047209 */ /* 0x000fe40007810000 */
[----:B------:R-:W-:Y:S01]  /*7320*/  LOP3.LUT P0, RZ, R16, 0x10000000, RZ, 0xc0, !PT ;  /* 0x1000000010ff7812 */ /* 0x000fe2000780c0ff */
[----:B------:R-:W-:Y:S01]  /*7330*/  MUFU.EX2 R32, R32 ;  /* 0x0000002000207308 */ /* 0x000fe20000000800 */
[----:B------:R-:W-:-:S02]  /*7340*/  FMNMX.FTZ R4, R47, R4, !PT ;  /* 0x000000042f047209 */ /* 0x000fc40007810000 */
[----:B------:R-:W-:Y:S02]  /*7350*/  FSEL R78, R78, -INF , !P5 ;  /* 0xff8000004e4e7808 */ /* 0x000fe40006800000 */
[----:B------:R-:W-:Y:S02]  /*7360*/  FMNMX.FTZ R4, R50, R4, !PT ;  /* 0x0000000432047209 */ /* 0x000fe40007810000 */
[----:B------:R-:W-:Y:S01]  /*7370*/  LOP3.LUT P6, RZ, R16, 0x20000000, RZ, 0xc0, !PT ;  /* 0x2000000010ff7812 */ /* 0x000fe200078cc0ff */
[----:B------:R-:W-:Y:S01]  /*7380*/  MUFU.EX2 R33, R33 ;  /* 0x0000002100217308 */ /* 0x000fe20000000800 */
[----:B------:R-:W-:Y:S02]  /*7390*/  FMNMX.FTZ R4, R51, R4, !PT ;  /* 0x0000000433047209 */ /* 0x000fe40007810000 */
[----:B------:R-:W-:Y:S02]  /*73a0*/  FSEL R79, R79, -INF , !P0 ;  /* 0xff8000004f4f7808 */ /* 0x000fe40004000000 */
[----:B------:R-:W-:-:S02]  /*73b0*/  FMNMX.FTZ R4, R54, R4, !PT ;  /* 0x0000000436047209 */ /* 0x000fc40007810000 */
[----:B------:R-:W-:Y:S01]  /*73c0*/  FSEL R82, R82, -INF , !P6 ;  /* 0xff80000052527808 */ /* 0x000fe20007000000 */
[----:B------:R-:W-:Y:S01]  /*73d0*/  MUFU.EX2 R36, R36 ;  /* 0x0000002400247308 */ /* 0x000fe20000000800 */
[----:B------:R-:W-:Y:S02]  /*73e0*/  FMNMX.FTZ R4, R55, R4, !PT ;  /* 0x0000000437047209 */ /* 0x000fe40007810000 */
[----:B------:R-:W-:Y:S02]  /*73f0*/  LOP3.LUT P0, RZ, R16, 0x8000000, RZ, 0xc0, !PT ;  /* 0x0800000010ff7812 */ /* 0x000fe4000780c0ff */
[----:B------:R-:W-:-:S03]  /*7400*/  FMNMX.FTZ R4, R58, R4, !PT ;  /* 0x000000043a047209 */ /* 0x000fc60007810000 */
        /* <DEDUP_REMOVED lines=22> */
[----:B------:R-:W-:-:S05]  /*7570*/  FMNMX.FTZ R4, R87, R4, !PT ;  /* 0x0000000457047209 */ /* 0x000fca0007810000 */
[----:B------:R-:W0:Y:S02]  /*7580*/  SHFL.BFLY PT, R6, R4, 0x2, 0x1f ;  /* 0x0c401f0004067f89 */ /* 0x000e2400000e0000 */
        /* <DEDUP_REMOVED lines=9> */
[----:B0-----:R-:W-:-:S04]  /*7620*/  FMNMX.FTZ R4, R4, R6, !PT ;  /* 0x0000000604047209 */ /* 0x001fc80007810000 */
[----:B------:R-:W-:-:S03]  /*7630*/  FSETP.NEU.FTZ.AND P1, PT, R4, -INF , PT ;  /* 0xff8000000400780b */ /* 0x000fc60003f3d000 */
[----:B------:R-:W-:Y:S01]  /*7640*/  MUFU.EX2 R68, R68 ;  /* 0x0000004400447308 */ /* 0x000fe20000000800 */
[----:B------:R-:W-:-:S05]  /*7650*/  FSEL R6, R4, RZ, P1 ;  /* 0x000000ff04067208 */ /* 0x000fca0000800000 */
[----:B------:R-:W-:Y:S01]  /*7660*/  FADD.FTZ R6, -R6, R7 ;  /* 0x0000000706067221 */ /* 0x000fe20000010100 */
[----:B------:R-:W-:Y:S01]  /*7670*/  IMAD.U32 R7, RZ, RZ, UR41 ;  /* 0x00000029ff077e24 */ /* 0x000fe2000f8e00ff */
[----:B------:R-:W-:Y:S02]  /*7680*/  MUFU.EX2 R69, R69 ;  /* 0x0000004500457308 */ /* 0x000fe40000000800 */
[----:B------:R-:W-:Y:S01]  /*7690*/  FMUL.FTZ R6, R6, UR41 ;  /* 0x0000002906067c20 */ /* 0x000fe20008410000 */
[----:B------:R-:W-:-:S05]  /*76a0*/  FFMA.FTZ R7, R4, R7, -8 ;  /* 0xc100000004077423 */ /* 0x000fca0000010007 */
[----:B------:R-:W-:Y:S01]  /*76b0*/  FSEL R7, R7, RZ, P1 ;  /* 0x000000ff07077208 */ /* 0x000fe20000800000 */
[----:B------:R-:W-:Y:S04]  /*76c0*/  MUFU.EX2 R6, R6 ;  /* 0x0000000600067308 */ /* 0x000fe80000000800 */
[----:B------:R-:W-:-:S01]  /*76d0*/  FFMA.FTZ R26, R26, UR41, -R7 ;  /* 0x000000291a1a7c23 */ /* 0x000fc20008010807 */
[--C-:B------:R-:W-:Y:S01]  /*76e0*/  FFMA.FTZ R27, R27, UR41, -R7.reuse ;  /* 0x000000291b1b7c23 */ /* 0x100fe20008010807 */
[----:B------:R-:W-:-:S01]  /*76f0*/  FFMA.FTZ R30, R30, UR41, -R7 ;  /* 0x000000291e1e7c23 */ /* 0x000fc20008010807 */
[--C-:B------:R-:W-:Y:S01]  /*7700*/  FFMA.FTZ R31, R31, UR41, -R7.reuse ;  /* 0x000000291f1f7c23 */ /* 0x100fe20008010807 */
[----:B------:R-:W-:-:S01]  /*7710*/  FFMA.FTZ R34, R34, UR41, -R7 ;  /* 0x0000002922227c23 */ /* 0x000fc20008010807 */
[--C-:B------:R-:W-:Y:S01]  /*7720*/  FFMA.FTZ R35, R35, UR41, -R7.reuse ;  /* 0x0000002923237c23 */ /* 0x100fe20008010807 */
[----:B------:R-:W0:Y:S01]  /*7730*/  MUFU.EX2 R26, R26 ;  /* 0x0000001a001a7308 */ /* 0x000e220000000800 */
        /* <DEDUP_REMOVED lines=32> */
[----:B--2---:R-:W-:-:S01]  /*7940*/  FADD.FTZ R3, R30, R9 ;  /* 0x000000091e037221 */ /* 0x004fc20000010000 */
[----:B------:R-:W-:Y:S01]  /*7950*/  FADD.FTZ R2, R32, R2 ;  /* 0x0000000220027221 */ /* 0x000fe20000010000 */
[----:B------:R-:W-:-:S01]  /*7960*/  FFMA.FTZ R86, R86, UR41, -R7 ;  /* 0x0000002956567c23 */ /* 0x000fc20008010807 */
[----:B------:R-:W-:-:S02]  /*7970*/  FFMA.FTZ R7, R87, UR41, -R7 ;  /* 0x0000002957077c23 */ /* 0x000fc40008010807 */
[----:B------:R-:W-:-:S02]  /*7980*/  FADD.FTZ R2, R33, R2 ;  /* 0x0000000221027221 */ /* 0x000fc40000010000 */
[----:B------:R-:W2:Y:S01]  /*7990*/  MUFU.EX2 R35, R35 ;  /* 0x0000002300237308 */ /* 0x000ea20000000800 */
[----:B0-----:R-:W-:-:S01]  /*79a0*/  FADD.FTZ R3, R31, R3 ;  /* 0x000000031f037221 */ /* 0x001fc20000010000 */
[----:B------:R-:W-:-:S04]  /*79b0*/  FADD.FTZ R2, R36, R2 ;  /* 0x0000000224027221 */ /* 0x000fc80000010000 */
[----:B------:R-:W-:Y:S02]  /*79c0*/  FADD.FTZ R2, R37, R2 ;  /* 0x0000000225027221 */ /* 0x000fe40000010000 */
[----:B------:R-:W0:Y:S01]  /*79d0*/  MUFU.EX2 R38, R38 ;  /* 0x0000002600267308 */ /* 0x000e220000000800 */
[----:B-1----:R-:W-:-:S01]  /*79e0*/  FADD.FTZ R3, R34, R3 ;  /* 0x0000000322037221 */ /* 0x002fc20000010000 */
[----:B------:R-:W-:-:S04]  /*79f0*/  FADD.FTZ R2, R40, R2 ;  /* 0x0000000228027221 */ /* 0x000fc80000010000 */
[----:B------:R-:W-:Y:S02]  /*7a00*/  FADD.FTZ R2, R41, R2 ;  /* 0x0000000229027221 */ /* 0x000fe40000010000 */
[----:B------:R-:W1:Y:S01]  /*7a10*/  MUFU.EX2 R39, R39 ;  /* 0x0000002700277308 */ /* 0x000e620000000800 */
[----:B--2---:R-:W-:-:S01]  /*7a20*/  FADD.FTZ R3, R35, R3 ;  /* 0x0000000323037221 */ /* 0x004fc20000010000 */
[----:B------:R-:W-:-:S04]  /*7a30*/  FADD.FTZ R2, R44, R2 ;  /* 0x000000022c027221 */ /* 0x000fc80000010000 */
[----:B------:R-:W-:Y:S02]  /*7a40*/  FADD.FTZ R2, R45, R2 ;  /* 0x000000022d027221 */ /* 0x000fe40000010000 */
        /* <DEDUP_REMOVED lines=80> */
.L_x_1017:
        /* <DEDUP_REMOVED lines=8> */
[----:B------:R-:W-:Y:S01]  /*7fd0*/  FMUL.FTZ R90, R90, R6 ;  /* 0x000000065a5a7220 */ /* 0x000fe20000410000 */
        /* <DEDUP_REMOVED lines=39> */
[-C--:B------:R-:W-:Y:S01]  /*8250*/  FMUL.FTZ R88, R88, R5.reuse ;  /* 0x0000000558587220 */ /* 0x080fe20000410000 */
        /* <DEDUP_REMOVED lines=41> */
.L_x_999:
[----:B------:R-:W-:Y:S02]  /*84f0*/  UISETP.NE.AND UP1, UPT, UR54, URZ, UPT ;  /* 0x0000003f3600728c */ /* 0x000fe4000bf25270 */
[----:B------:R-:W-:Y:S02]  /*8500*/  UISETP.NE.AND UP0, UPT, UR53, URZ, UPT ;  /* 0x0000003f3500728c */ /* 0x000fe4000bf05270 */
[----:B------:R-:W-:Y:S02]  /*8510*/  UIADD3 UR10, UR39, 0xbf, URZ ;  /* 0x000000bf270a7890 */ /* 0x000fe4000fffe03f */
[----:B------:R-:W-:Y:S02]  /*8520*/  UIADD3 UR11, UR40, 0x1, -UR47 ;  /* 0x00000001280b7890 */ /* 0x000fe4000fffe82f */
[----:B------:R-:W-:-:S03]  /*8530*/  PLOP3.LUT P1, PT, PT, PT, UP0, 0x40, 0x0 ;  /* 0x000000000000781c */ /* 0x000fc60003f2e808 */
[----:B------:R-:W-:Y:S01]  /*8540*/  @UP1 ULDC UR6, c[0x0][0x44c] ;  /* 0x0001130000061ab9 */ /* 0x000fe20000000800 */
[----:B------:R-:W-:Y:S01]  /*8550*/  @UP1 ULDC UR14, c[0x0][0x450] ;  /* 0x00011400000e1ab9 */ /* 0x000fe20000000800 */
[----:B------:R-:W-:-:S04]  /*8560*/  UIMAD.WIDE.U32 UR6, UR10, UR6, URZ ;  /* 0x000000060a0672a5 */ /* 0x000fc8000f8e003f */
[----:B------:R-:W-:-:S04]  /*8570*/  @UP1 USHF.R.U32.HI UR10, URZ, UR14, UR7 ;  /* 0x0000000e3f0a1299 */ /* 0x000fc80008011607 */
[----:B------:R-:W-:-:S04]  /*8580*/  UIADD3 UR10, UR11, UR10, URZ ;  /* 0x0000000a0b0a7290 */ /* 0x000fc8000fffe03f */
[----:B------:R-:W-:Y:S01]  /*8590*/  UIADD3 UR18, UR10, -UR18, URZ ;  /* 0x800000120a127290 */ /* 0x000fe2000fffe03f */
[----:B------:R-:W-:Y:S11]  /*85a0*/  @P1 BRA `(.L_x_1019) ;  /* 0x0000000000501947 */ /* 0x000ff60003800000 */
[----:B------:R-:W-:Y:S02]  /*85b0*/  UMOV UR14, UR10 ;  /* 0x0000000a000e7c82 */ /* 0x000fe40008000000 */
        /* <DEDUP_REMOVED lines=11> */
.L_x_1020:
[----:B------:R-:W-:Y:S02]  /*8670*/  ULDC UR15, c[0x0][0x9e4] ;  /* 0x00027900000f7ab9 */ /* 0x000fe40000000800 */
[----:B------:R-:W-:-:S11]  /*8680*/  UISETP.NE.AND UP0, UPT, UR15, 0x1, UPT ;  /* 0x000000010f00788c */ /* 0x000fd6000bf05270 */
[----:B------:R-:W-:Y:S02]  /*8690*/  @UP0 ULDC.64 UR6, c[0x0][0x9e8] ;  /* 0x00027a0000060ab9 */ /* 0x000fe40000000a00 */
[----:B------:R-:W-:-:S04]  /*86a0*/  UIMAD.WIDE.U32 UR10, UR14, UR6, URZ ;  /* 0x000000060e0a72a5 */ /* 0x000fc8000f8e003f */
[----:B------:R-:W-:-:S12]  /*86b0*/  @UP0 USHF.R.U32.HI UR14, URZ, UR7, UR11 ;  /* 0x000000073f0e0299 */ /* 0x000fd8000801160b */
.L_x_1021:
[----:B------:R-:W-:-:S04]  /*86c0*/  UIMAD UR14, UR14, UR15, URZ ;  /* 0x0000000f0e0e72a4 */ /* 0x000fc8000f8e023f */
[----:B------:R-:W-:-:S04]  /*86d0*/  UISETP.LT.AND UP0, UPT, UR18, UR14, UPT ;  /* 0x0000000e1200728c */ /* 0x000fc8000bf01270 */
[----:B------:R-:W-:-:S12]  /*86e0*/  USEL UR18, UR18, UR14, !UP0 ;  /* 0x0000000e12127287 */ /* 0x000fd8000c000000 */
.L_x_1019:
        /* <DEDUP_REMOVED lines=12> */
.L_x_1033:
[----:B------:R-:W-:-:S04]  /*87b0*/  UIADD3 UR48, UR19, 0x1, URZ ;  /* 0x0000000113307890 */ /* 0x000fc8000fffe03f */
[----:B------:R-:W-:-:S04]  /*87c0*/  UISETP.NE.AND UP0, UPT, UR48, 0x2, UPT ;  /* 0x000000023000788c */ /* 0x000fc8000bf05270 */
[----:B------:R-:W-:Y:S02]  /*87d0*/  USEL UR49, URZ, 0x1, UP0 ;  /* 0x000000013f317887 */ /* 0x000fe40008000000 */
[----:B------:R-:W-:Y:S02]  /*87e0*/  USEL UR48, UR48, URZ, UP0 ;  /* 0x0000003f30307287 */ /* 0x000fe40008000000 */
[----:B------:R-:W-:Y:S01]  /*87f0*/  ULOP3.LUT UR49, UR18, UR49, URZ, 0x3c, !UPT ;  /* 0x0000003112317292 */ /* 0x000fe2000f8e3c3f */
[----:B------:R-:W-:Y:S11]  /*8800*/  @!P0 BRA `(.L_x_1023) ;  /* 0x0000000000048947 */ /* 0x000ff60003800000 */
[----:B------:R-:W-:Y:S01]  /*8810*/  BPT.TRAP 0x1 ;  /* 0x000000040000795c */ /* 0x000fe20000300000 */
.L_x_1023:
[----:B------:R-:W-:Y:S01]  /*8820*/  ULEA UR6, UR48, UR46, 0x3 ;  /* 0x0000002e30067291 */ /* 0x000fe2000f8e183f */
[----:B------:R-:W-:-:S05]  /*8830*/  IMAD.U32 R0, RZ, RZ, UR49 ;  /* 0x00000031ff007e24 */ /* 0x000fca000f8e00ff */
[----:B------:R-:W-:-:S04]  /*8840*/  SHF.L.U32 R0, R0, 0x1f, RZ ;  /* 0x0000001f00007819 */ /* 0x000fc800000006ff */
[----:B------:R0:W1:Y:S01]  /*8850*/  SYNCS.PHASECHK.TRANS64.TRYWAIT P1, [UR6+0x19c30], R0 ;  /* 0x019c3000ff0075a7 */ /* 0x0000620008020146 */
[----:B------:R-:W-:Y:S05]  /*8860*/  @!P0 BRA `(.L_x_1024) ;  /* 0x0000000000048947 */ /* 0x000fea0003800000 */
[----:B------:R-:W-:Y:S01]  /*8870*/  BPT.TRAP 0x1 ;  /* 0x000000040000795c */ /* 0x000fe20000300000 */
.L_x_1024:
[----:B-1----:R-:W-:Y:S05]  /*8880*/  @P1 BRA `(.L_x_1025) ;  /* 0x0000000000081947 */ /* 0x002fea0003800000 */
[----:B------:R-:W1:Y:S02]  /*8890*/  SYNCS.PHASECHK.TRANS64.TRYWAIT P1, [UR6+0x19c30], R0 ;  /* 0x019c3000ff0075a7 */ /* 0x000e640008020146 */
[----:B-1----:R-:W-:Y:S05]  /*88a0*/  @!P1 BRA `(.L_x_1026) ;  /* 0x000000f000e09947 */ /* 0x002fea0003800000 */
.L_x_1025:
        /* <DEDUP_REMOVED lines=17> */
.L_x_1027:
[----:B------:R-:W-:Y:S01]  /*89c0*/  ULEA UR11, UR19, UR46, 0x3 ;  /* 0x0000002e130b7291 */ /* 0x000fe2000f8e183f */
[----:B01----:R-:W-:-:S05]  /*89d0*/  IMAD.U32 R0, RZ, RZ, UR18 ;  /* 0x00000012ff007e24 */ /* 0x003fca000f8e00ff */
[----:B------:R-:W-:-:S04]  /*89e0*/  SHF.L.U32 R0, R0, 0x1f, RZ ;  /* 0x0000001f00007819 */ /* 0x000fc800000006ff */
[----:B------:R0:W1:Y:S01]  /*89f0*/  SYNCS.PHASECHK.TRANS64.TRYWAIT P1, [UR11+0x19c50], R0 ;  /* 0x019c5000ff0075a7 */ /* 0x000062000802014b */
[----:B------:R-:W-:Y:S05]  /*8a00*/  @!P0 BRA `(.L_x_1028) ;  /* 0x0000000000048947 */ /* 0x000fea0003800000 */
[----:B------:R-:W-:Y:S01]  /*8a10*/  BPT.TRAP 0x1 ;  /* 0x000000040000795c */ /* 0x000fe20000300000 */
.L_x_1028:
[----:B-1----:R-:W-:Y:S05]  /*8a20*/  @P1 BRA `(.L_x_1029) ;  /* 0x0000000000081947 */ /* 0x002fea0003800000 */
[----:B------:R-:W1:Y:S02]  /*8a30*/  SYNCS.PHASECHK.TRANS64.TRYWAIT P1, [UR11+0x19c50], R0 ;  /* 0x019c5000ff0075a7 */ /* 0x000e64000802014b */
[----:B-1----:R-:W-:Y:S05]  /*8a40*/  @!P1 BRA `(.L_x_1030) ;  /* 0x000000f000909947 */ /* 0x002fea0003800000 */
.L_x_1029:
        /* <DEDUP_REMOVED lines=27> */
.L_x_1031:
[----:B01----:R-:W-:Y:S01]  /*8c00*/  FMNMX.FTZ R0, R24, R5, !PT ;  /* 0x0000000518007209 */ /* 0x003fe20007810000 */
[----:B------:R-:W-:Y:S01]  /*8c10*/  IMAD.U32 R9, RZ, RZ, UR41 ;  /* 0x00000029ff097e24 */ /* 0x000fe2000f8e00ff */
[----:B------:R-:W-:Y:S02]  /*8c20*/  ULEA UR6, UR48, UR46, 0x3 ;  /* 0x0000002e30067291 */ /* 0x000fe4000f8e183f */
[----:B------:R-:W-:Y:S02]  /*8c30*/  FMNMX.FTZ R7, R25, R0, !PT ;  /* 0x0000000019077209 */ /* 0x000fe40007810000 */
[----:B------:R-:W-:Y:S02]  /*8c40*/  UIADD3 UR6, UR6, 0x19c40, URZ ;  /* 0x00019c4006067890 */ /* 0x000fe4000fffe03f */
[----:B------:R-:W-:Y:S02]  /*8c50*/  FMNMX.FTZ R0, R28, R7, !PT ;  /* 0x000000071c007209 */ /* 0x000fe40007810000 */
[----:B------:R-:W-:-:S02]  /*8c60*/  UPRMT UR6, UR45, 0x654, UR6 ;  /* 0x000006542d067896 */ /* 0x000fc40008000006 */
[----:B------:R-:W-:-:S04]  /*8c70*/  FMNMX.FTZ R7, R29, R0, !PT ;  /* 0x000000001d077209 */ /* 0x000fc80007810000 */
[----:B------:R-:W-:-:S03]  /*8c80*/  FMNMX.FTZ R0, R32, R7, !PT ;  /* 0x0000000720007209 */ /* 0x000fc60007810000 */
[----:B------:R-:W-:Y:S01]  /*8c90*/  SYNCS.ARRIVE.TRANS64.RED.A1T0 RZ, [UR6], RZ ;  /* 0x000000ffffff79a7 */ /* 0x000fe20008100406 */
        /* <DEDUP_REMOVED lines=32> */
[----:B------:R-:W-:Y:S01]  /*8ea0*/  FADD.FTZ R5, -R0, R5 ;  /* 0x0000000500057221 */ /* 0x000fe20000010100 */
[----:B------:R-:W-:-:S03]  /*8eb0*/  FMNMX.FTZ R4, R27, R4, !PT ;  /* 0x000000041b047209 */ /* 0x000fc60007810000 */
[----:B------:R-:W-:Y:S01]  /*8ec0*/  FMUL.FTZ R5, R5, UR41 ;  /* 0x0000002905057c20 */ /* 0x000fe20008410000 */
[----:B------:R-:W-:-:S04]  /*8ed0*/  FMNMX.FTZ R4, R30, R4, !PT ;  /* 0x000000041e047209 */ /* 0x000fc80007810000 */
[----:B------:R-:W-:Y:S01]  /*8ee0*/  FMNMX.FTZ R4, R31, R4, !PT ;  /* 0x000000041f047209 */ /* 0x000fe20007810000 */
[----:B------:R-:W-:Y:S03]  /*8ef0*/  MUFU.EX2 R5, R5 ;  /* 0x0000000500057308 */ /* 0x000fe60000000800 */
        /* <DEDUP_REMOVED lines=31> */
[----:B0-----:R-:W-:Y:S01]  /*90f0*/  FMNMX.FTZ R4, R4, R7, !PT ;  /* 0x0000000704047209 */ /* 0x001fe20007810000 */
[----:B------:R-:W-:-:S04]  /*9100*/  IMAD.U32 R7, RZ, RZ, UR41 ;  /* 0x00000029ff077e24 */ /* 0x000fc8000f8e00ff */
[----:B------:R-:W-:Y:S01]  /*9110*/  FFMA.FTZ R7, R0, R7, -8 ;  /* 0xc100000000077423 */ /* 0x000fe20000010007 */
[----:B------:R-:W-:-:S01]  /*9120*/  FADD.FTZ R6, -R4, R6 ;  /* 0x0000000604067221 */ /* 0x000fc20000010100 */
[----:B------:R-:W-:Y:S02]  /*9130*/  FFMA.FTZ R9, R4, R9, -8 ;  /* 0xc100000004097423 */ /* 0x000fe40000010009 */
[----:B------:R-:W-:-:S01]  /*9140*/  FFMA.FTZ R24, R24, UR41, -R7 ;  /* 0x0000002918187c23 */ /* 0x000fc20008010807 */
[----:B------:R-:W-:Y:S01]  /*9150*/  FMUL.FTZ R6, R6, UR41 ;  /* 0x0000002906067c20 */ /* 0x000fe20008410000 */
[----:B------:R-:W-:-:S01]  /*9160*/  FFMA.FTZ R26, R26, UR41, -R9 ;  /* 0x000000291a1a7c23 */ /* 0x000fc20008010809 */
[----:B------:R-:W-:Y:S01]  /*9170*/  FFMA.FTZ R25, R25, UR41, -R7 ;  /* 0x0000002919197c23 */ /* 0x000fe20008010807 */
[----:B------:R-:W-:-:S01]  /*9180*/  FFMA.FTZ R27, R27, UR41, -R9 ;  /* 0x000000291b1b7c23 */ /* 0x000fc20008010809 */
[----:B------:R-:W-:Y:S01]  /*9190*/  FFMA.FTZ R28, R28, UR41, -R7 ;  /* 0x000000291c1c7c23 */ /* 0x000fe20008010807 */
[----:B------:R-:W0:Y:S01]  /*91a0*/  MUFU.EX2 R24, R24 ;  /* 0x0000001800187308 */ /* 0x000e220000000800 */
[----:B------:R-:W-:-:S01]  /*91b0*/  FFMA.FTZ R30, R30, UR41, -R9 ;  /* 0x000000291e1e7c23 */ /* 0x000fc20008010809 */
        /* <DEDUP_REMOVED lines=8> */
[----:B------:R-:W-:Y:S01]  /*9240*/  FFMA.FTZ R38, R38, UR41, -R9 ;  /* 0x0000002926267c23 */ /* 0x000fe20008010809 */
[----:B------:R-:W-:-:S01]  /*9250*/  FFMA.FTZ R37, R37, UR41, -R7 ;  /* 0x0000002925257c23 */ /* 0x000fc20008010807 */
[----:B------:R-:W-:Y:S01]  /*9260*/  FFMA.FTZ R39, R39, UR41, -R9 ;  /* 0x0000002927277c23 */ /* 0x000fe20008010809 */
[----:B------:R-:W-:-:S01]  /*9270*/  FFMA.FTZ R40, R40, UR41, -R7 ;  /* 0x0000002928287c23 */ /* 0x000fc20008010807 */
[----:B------:R-:W-:Y:S01]  /*9280*/  FFMA.FTZ R42, R42, UR41, -R9 ;  /* 0x000000292a2a7c23 */ /* 0x000fe20008010809 */
[----:B------:R-:W-:-:S01]  /*9290*/  FFMA.FTZ R41, R41, UR41, -R7 ;  /* 0x0000002929297c23 */ /* 0x000fc20008010807 */
[----:B------:R-:W1:Y:S01]  /*92a0*/  MUFU.EX2 R26, R26 ;  /* 0x0000001a001a7308 */ /* 0x000e620000000800 */
        /* <DEDUP_REMOVED lines=24> */
[----:B0-----:R-:W-:-:S01]  /*9430*/  FADD.FTZ R3, R25, R3 ;  /* 0x0000000319037221 */ /* 0x001fc20000010000 */
[----:B------:R-:W-:Y:S01]  /*9440*/  FFMA.FTZ R61, R61, UR41, -R7 ;  /* 0x000000293d3d7c23 */ /* 0x000fe20008010807 */
[----:B------:R-:W-:-:S01]  /*9450*/  FFMA.FTZ R63, R63, UR41, -R9 ;  /* 0x000000293f3f7c23 */ /* 0x000fc20008010809 */
[----:B------:R-:W-:Y:S01]  /*9460*/  FFMA.FTZ R64, R64, UR41, -R7 ;  /* 0x0000002940407c23 */ /* 0x000fe20008010807 */
[----:B------:R-:W-:-:S01]  /*9470*/  FFMA.FTZ R66, R66, UR41, -R9 ;  /* 0x0000002942427c23 */ /* 0x000fc20008010809 */
[----:B------:R-:W-:Y:S01]  /*9480*/  FFMA.FTZ R65, R65, UR41, -R7 ;  /* 0x0000002941417c23 */ /* 0x000fe20008010807 */
[----:B------:R-:W-:-:S01]  /*9490*/  FFMA.FTZ R67, R67, UR41, -R9 ;  /* 0x0000002943437c23 */ /* 0x000fc20008010809 */
[----:B------:R-:W0:Y:S01]  /*94a0*/  MUFU.EX2 R30, R30 ;  /* 0x0000001e001e7308 */ /* 0x000e220000000800 */
[----:B--2---:R-:W-:-:S01]  /*94b0*/  FADD.FTZ R10, R27, R2 ;  /* 0x000000021b0a7221 */ /* 0x004fc20000010000 */
[----:B------:R-:W-:Y:S01]  /*94c0*/  FFMA.FTZ R68, R68, UR41, -R7 ;  /* 0x0000002944447c23 */ /* 0x000fe20008010807 */
[----:B------:R-:W-:-:S01]  /*94d0*/  FFMA.FTZ R70, R70, UR41, -R9 ;  /* 0x0000002946467c23 */ /* 0x000fc20008010809 */
[----:B------:R-:W-:Y:S01]  /*94e0*/  FFMA.FTZ R69, R69, UR41, -R7 ;  /* 0x0000002945457c23 */ /* 0x000fe20008010807 */
[----:B------:R-:W-:-:S01]  /*94f0*/  FFMA.FTZ R71, R71, UR41, -R9 ;  /* 0x0000002947477c23 */ /* 0x000fc20008010809 */
[----:B------:R-:W-:Y:S01]  /*9500*/  FFMA.FTZ R72, R72, UR41, -R7 ;  /* 0x0000002948487c23 */ /* 0x000fe20008010807 */
[----:B------:R-:W-:-:S01]  /*9510*/  FFMA.FTZ R74, R74, UR41, -R9 ;  /* 0x000000294a4a7c23 */ /* 0x000fc20008010809 */
[----:B------:R-:W2:Y:S01]  /*9520*/  MUFU.EX2 R29, R29 ;  /* 0x0000001d001d7308 */ /* 0x000ea20000000800 */
[----:B-1----:R-:W-:-:S01]  /*9530*/  FADD.FTZ R2, R28, R3 ;  /* 0x000000031c027221 */ /* 0x002fc20000010000 */
        /* <DEDUP_REMOVED lines=132> */
.L_x_1032:
        /* <DEDUP_REMOVED lines=71> */
[----:B------:R-:W-:Y:S01]  /*a1f0*/  VIADD R8, R8, 0xffffffff ;  /* 0xffffffff08087836 */ /* 0x000fe20000000000 */
        /* <DEDUP_REMOVED lines=16> */
[----:B------:R-:W-:Y:S01]  /*a300*/  F2FP.SATFINITE.E4M3.F32.PACK_AB_MERGE_C R139, R83, R82, R9 ;  /* 0x00000052538b723e */ /* 0x000fe20004807009 */
[----:B------:R-:W-:Y:S06]  /*a310*/  @P1 BRA `(.L_x_1033) ;  /* 0xffffffe400241947 */ /* 0x000fec000383ffff */
.L_x_1022:
        /* <DEDUP_REMOVED lines=8> */
[----:B------:R-:W-:-:S05]  /*a3a0*/  ULDC UR21, c[0x0][0x9e0] ;  /* 0x0002780000157ab9 */ /* 0x000fca0000000800 */
.L_x_1053:
[----:B------:R-:W-:-:S04]  /*a3b0*/  UIADD3 UR48, UR18, 0x1, URZ ;  /* 0x0000000112307890 */ /* 0x000fc8000fffe03f */
[----:B------:R-:W-:-:S04]  /*a3c0*/  UISETP.NE.AND UP0, UPT, UR48, 0x2, UPT ;  /* 0x000000023000788c */ /* 0x000fc8000bf05270 */
[----:B------:R-:W-:Y:S02]  /*a3d0*/  USEL UR49, URZ, 0x1, UP0 ;  /* 0x000000013f317887 */ /* 0x000fe40008000000 */
[----:B------:R-:W-:Y:S02]  /*a3e0*/  USEL UR48, UR48, URZ, UP0 ;  /* 0x0000003f30307287 */ /* 0x000fe40008000000 */
[----:B------:R-:W-:Y:S01]  /*a3f0*/  ULOP3.LUT UR49, UR17, UR49, URZ, 0x3c, !UPT ;  /* 0x0000003111317292 */ /* 0x000fe2000f8e3c3f */
[----:B------:R-:W-:Y:S11]  /*a400*/  @!P0 BRA `(.L_x_1035) ;  /* 0x0000000000048947 */ /* 0x000ff60003800000 */
[----:B------:R-:W-:Y:S01]  /*a410*/  BPT.TRAP 0x1 ;  /* 0x000000040000795c */ /* 0x000fe20000300000 */
.L_x_1035:
[----:B------:R-:W-:Y:S01]  /*a420*/  ULEA UR6, UR48, UR46, 0x3 ;  /* 0x0000002e30067291 */ /* 0x000fe2000f8e183f */
[----:B------:R-:W-:-:S05]  /*a430*/  IMAD.U32 R0, RZ, RZ, UR49 ;  /* 0x00000031ff007e24 */ /* 0x000fca000f8e00ff */
[----:B------:R-:W-:-:S04]  /*a440*/  SHF.L.U32 R0, R0, 0x1f, RZ ;  /* 0x0000001f00007819 */ /* 0x000fc800000006ff */
[----:B------:R0:W1:Y:S01]  /*a450*/  SYNCS.PHASECHK.TRANS64.TRYWAIT P1, [UR6+0x19c30], R0 ;  /* 0x019c3000ff0075a7 */ /* 0x0000620008020146 */
[----:B------:R-:W-:Y:S05]  /*a460*/  @!P0 BRA `(.L_x_1036) ;  /* 0x0000000000048947 */ /* 0x000fea0003800000 */
[----:B------:R-:W-:Y:S01]  /*a470*/  BPT.TRAP 0x1 ;  /* 0x000000040000795c */ /* 0x000fe20000300000 */
.L_x_1036:
[----:B-1----:R-:W-:Y:S05]  /*a480*/  @P1 BRA `(.L_x_1037) ;  /* 0x0000000000081947 */ /* 0x002fea0003800000 */
[----:B------:R-:W1:Y:S02]  /*a490*/  SYNCS.PHASECHK.TRANS64.TRYWAIT P1, [UR6+0x19c30], R0 ;  /* 0x019c3000ff0075a7 */ /* 0x000e640008020146 */
[----:B-1----:R-:W-:Y:S05]  /*a4a0*/  @!P1 BRA `(.L_x_1038) ;  /* 0x000000d800109947 */ /* 0x002fea0003800000 */
.L_x_1037:
        /* <DEDUP_REMOVED lines=17> */
.L_x_1039:
[----:B------:R-:W-:Y:S01]  /*a5c0*/  ULEA UR11, UR18, UR46, 0x3 ;  /* 0x0000002e120b7291 */ /* 0x000fe2000f8e183f */
[----:B01----:R-:W-:-:S05]  /*a5d0*/  IMAD.U32 R0, RZ, RZ, UR17 ;  /* 0x00000011ff007e24 */ /* 0x003fca000f8e00ff */
[----:B------:R-:W-:-:S04]  /*a5e0*/  SHF.L.U32 R0, R0, 0x1f, RZ ;  /* 0x0000001f00007819 */ /* 0x000fc800000006ff */
[----:B------:R0:W1:Y:S01]  /*a5f0*/  SYNCS.PHASECHK.TRANS64.TRYWAIT P1, [UR11+0x19c50], R0 ;  /* 0x019c5000ff0075a7 */ /* 0x000062000802014b */
[----:B------:R-:W-:Y:S05]  /*a600*/  @!P0 BRA `(.L_x_1040) ;  /* 0x0000000000048947 */ /* 0x000fea0003800000 */
[----:B------:R-:W-:Y:S01]  /*a610*/  BPT.TRAP 0x1 ;  /* 0x000000040000795c */ /* 0x000fe20000300000 */
.L_x_1040:
[----:B-1----:R-:W-:Y:S05]  /*a620*/  @P1 BRA `(.L_x_1041) ;  /* 0x0000000000081947 */ /* 0x002fea0003800000 */
[----:B------:R-:W1:Y:S02]  /*a630*/  SYNCS.PHASECHK.TRANS64.TRYWAIT P1, [UR11+0x19c50], R0 ;  /* 0x019c5000ff0075a7 */ /* 0x000e64000802014b */
[----:B-1----:R-:W-:Y:S05]  /*a640*/  @!P1 BRA `(.L_x_1042) ;  /* 0x000000d400c09947 */ /* 0x002fea0003800000 */
.L_x_1041:
        /* <DEDUP_REMOVED lines=27> */
.L_x_1043:
[----:B------:R-:W-:Y:S01]  /*a800*/  UISETP.NE.AND UP1, UPT, UR54, URZ, UPT ;  /* 0x0000003f3600728c */ /* 0x000fe2000bf25270 */
[----:B01----:R-:W-:Y:S01]  /*a810*/  VIADD R0, R18, UR39 ;  /* 0x0000002712007c36 */ /* 0x003fe20008000000 */
[----:B------:R-:W-:Y:S01]  /*a820*/  UISETP.NE.AND UP0, UPT, UR53, URZ, UPT ;  /* 0x0000003f3500728c */ /* 0x000fe2000bf05270 */
[----:B------:R-:W-:Y:S02]  /*a830*/  IMAD.SHL.U32 R9, R8, 0x80, RZ ;  /* 0x0000008008097824 */ /* 0x000fe400078e00ff */
[----:B------:R-:W-:Y:S01]  /*a840*/  IMAD.U32 R11, RZ, RZ, UR47 ;  /* 0x0000002fff0b7e24 */ /* 0x000fe2000f8e00ff */
[----:B------:R-:W-:Y:S02]  /*a850*/  PLOP3.LUT P1, PT, PT, PT, UP1, 0x80, 0x0 ;  /* 0x000000000000781c */ /* 0x000fe40003f2f018 */
[----:B------:R-:W-:-:S03]  /*a860*/  PLOP3.LUT P2, PT, PT, PT, UP1, 0x80, 0x0 ;  /* 0x000000000000781c */ /* 0x000fc60003f4f018 */
[----:B------:R-:W-:-:S08]  /*a870*/  @UP1 ULDC UR6, c[0x0][0x44c] ;  /* 0x0001130000061ab9 */ /* 0x000fd00000000800 */
[----:B------:R-:W-:Y:S01]  /*a880*/  @P1 IMAD.HI.U32 R4, R0, UR6, RZ ;  /* 0x0000000600041c27 */ /* 0x000fe2000f8e00ff */
[----:B------:R-:W-:Y:S01]  /*a890*/  @UP1 ULDC UR6, c[0x0][0x450] ;  /* 0x0001140000061ab9 */ /* 0x000fe20000000800 */
[----:B------:R-:W-:-:S03]  /*a8a0*/  PLOP3.LUT P1, PT, PT, PT, UP0, 0x40, 0x0 ;  /* 0x000000000000781c */ /* 0x000fc60003f2e808 */
[----:B------:R-:W-:Y:S01]  /*a8b0*/  @P2 SHF.R.U32.HI R0, RZ, UR6, R4 ;  /* 0x00000006ff002c19 */ /* 0x000fe20008011604 */
[----:B------:R-:W-:Y:S01]  /*a8c0*/  ULEA UR6, UR48, UR46, 0x3 ;  /* 0x0000002e30067291 */ /* 0x000fe2000f8e183f */
[----:B------:R-:W-:-:S03]  /*a8d0*/  IADD3 R4, -R17, 0x1, -R9 ;  /* 0x0000000111047810 */ /* 0x000fc60007ffe909 */
[----:B------:R-:W-:Y:S01]  /*a8e0*/  UIADD3 UR6, UR6, 0x19c40, URZ ;  /* 0x00019c4006067890 */ /* 0x000fe2000fffe03f */
[----:B------:R-:W0:Y:S01]  /*a8f0*/  SHFL.IDX PT, R14, R0, RZ, 0x1c1f ;  /* 0x001c1fff000e7589 */ /* 0x000e2200000e0000 */
[----:B------:R-:W-:Y:S02]  /*a900*/  IADD3 R11, -R11, UR40, R4 ;  /* 0x000000280b0b7c10 */ /* 0x000fe4000fffe104 */
[----:B------:R-:W-:-:S03]  /*a910*/  UPRMT UR6, UR45, 0x654, UR6 ;  /* 0x000006542d067896 */ /* 0x000fc60008000006 */
[----:B------:R-:W-:-:S06]  /*a920*/  VIADD R10, R11, UR21 ;  /* 0x000000150b0a7c36 */ /* 0x000fcc0008000000 */
[----:B------:R-:W-:Y:S01]  /*a930*/  SYNCS.ARRIVE.TRANS64.RED.A1T0 RZ, [UR6], RZ ;  /* 0x000000ffffff79a7 */ /* 0x000fe20008100406 */
[----:B------:R-:W-:-:S06]  /*a940*/  ULOP3.LUT UR6, URZ, UR20, URZ, 0x33, !UPT ;  /* 0x000000143f067292 */ /* 0x000fcc000f8e333f */
        /* <DEDUP_REMOVED lines=17> */
.L_x_1046:
[----:B------:R-:W-:-:S05]  /*aa60*/  IMAD.U32 R15, RZ, RZ, UR19 ;  /* 0x00000013ff0f7e24 */ /* 0x000fca000f8e00ff */
[----:B------:R-:W-:-:S13]  /*aa70*/  ISETP.NE.AND P1, PT, R15, 0x1, PT ;  /* 0x000000010f00780c */ /* 0x000fda0003f25270 */
[----:B------:R-:W0:Y:S02]  /*aa80*/  @P1 LDC.64 R4, c[0x0][0x9e8] ;  /* 0x00027a00ff041b82 */ /* 0x000e240000000a00 */
[----:B0-----:R-:W-:-:S05]  /*aa90*/  @P1 IMAD.HI.U32 R4, R14, R4, RZ ;  /* 0x000000040e041227 */ /* 0x001fca00078e00ff */
[----:B------:R-:W-:-:S07]  /*aaa0*/  @P1 SHF.R.U32.HI R14, RZ, R5, R4 ;  /* 0x00000005ff0e1219 */ /* 0x000fce0000011604 */
.L_x_1047:
[----:B------:R-:W-:Y:S05]  /*aab0*/  BSYNC B0 ;  /* 0x0000000000007941 */ /* 0x000fea0003800000 */
.L_x_1045:
[----:B------:R-:W-:-:S04]  /*aac0*/  IMAD R14, R14, R15, -R9 ;  /* 0x0000000f0e0e7224 */ /* 0x000fc800078e0a09 */
[----:B------:R-:W-:-:S05]  /*aad0*/  IMAD.IADD R14, R14, 0x1, -R17 ;  /* 0x000000010e0e7824 */ /* 0x000fca00078e0a11 */
[----:B------:R-:W-:Y:S02]  /*aae0*/  VIMNMX R13, R13, R14, !PT ;  /* 0x0000000e0d0d7248 */ /* 0x000fe40007fe0100 */
[----:B------:R-:W-:-:S07]  /*aaf0*/  VIADDMNMX R12, R14, R15, R12, PT ;  /* 0x0000000f0e0c7246 */ /* 0x000fce000380010c */
.L_x_1044:
        /* <DEDUP_REMOVED lines=116> */
.L_x_1050:
[----:B------:R-:W-:-:S05]  /*b240*/  IMAD.U32 R12, RZ, RZ, UR19 ;  /* 0x00000013ff0c7e24 */ /* 0x000fca000f8e00ff */
[----:B------:R-:W-:-:S13]  /*b250*/  ISETP.NE.AND P2, PT, R12, 0x1, PT ;  /* 0x000000010c00780c */ /* 0x000fda0003f45270 */
[----:B------:R-:W0:Y:S02]  /*b260*/  @P2 LDC.64 R4, c[0x0][0x9e8] ;  /* 0x00027a00ff042b82 */ /* 0x000e240000000a00 */
[----:B0-----:R-:W-:-:S05]  /*b270*/  @P2 IMAD.HI.U32 R4, R0, R4, RZ ;  /* 0x0000000400042227 */ /* 0x001fca00078e00ff */
[----:B------:R-:W-:-:S07]  /*b280*/  @P2 SHF.R.U32.HI R0, RZ, R5, R4 ;  /* 0x00000005ff002219 */ /* 0x000fce0000011604 */
.L_x_1051:
[----:B------:R-:W-:Y:S05]  /*b290*/  BSYNC B0 ;  /* 0x0000000000007941 */ /* 0x000fea0003800000 */
.L_x_1049:
[----:B------:R-:W-:-:S04]  /*b2a0*/  IMAD R0, R0, R12, -R9 ;  /* 0x0000000c00007224 */ /* 0x000fc800078e0a09 */
[----:B------:R-:W-:-:S05]  /*b2b0*/  IMAD.IADD R0, R0, 0x1, -R17 ;  /* 0x0000000100007824 */ /* 0x000fca00078e0a11 */
[----:B------:R-:W-:Y:S02]  /*b2c0*/  VIMNMX R11, R11, R0, !PT ;  /* 0x000000000b0b7248 */ /* 0x000fe40007fe0100 */
[----:B------:R-:W-:-:S07]  /*b2d0*/  VIADDMNMX R10, R0, R12, R10, PT ;  /* 0x0000000c000a7246 */ /* 0x000fce000380010a */
.L_x_1048:
        /* <DEDUP_REMOVED lines=414> */
.L_x_1052:
        /* <DEDUP_REMOVED lines=90> */
.L_x_1034:
[----:B------:R-:W-:Y:S06]  /*d260*/  BAR.ARV 0x8, 0x200 ;  /* 0x0208000000007b1d */ /* 0x000fec0000002000 */
[----:B------:R-:W-:Y:S05]  /*d270*/  @!P0 BRA `(.L_x_1054) ;  /* 0x0000000000048947 */ /* 0x000fea0003800000 */
[----:B------:R-:W-:Y:S01]  /*d280*/  BPT.TRAP 0x1 ;  /* 0x000000040000795c */ /* 0x000fe20000300000 */
.L_x_1054:
[----:B------:R-:W-:Y:S01]  /*d290*/  ULEA UR14, UR48, UR46, 0x3 ;  /* 0x0000002e300e7291 */ /* 0x000fe2000f8e183f */
[----:B------:R-:W-:-:S05]  /*d2a0*/  IMAD.U32 R5, RZ, RZ, UR49 ;  /* 0x00000031ff057e24 */ /* 0x000fca000f8e00ff */
[----:B------:R-:W-:-:S04]  /*d2b0*/  SHF.L.U32 R5, R5, 0x1f, RZ ;  /* 0x0000001f05057819 */ /* 0x000fc800000006ff */
[----:B------:R0:W1:Y:S01]  /*d2c0*/  SYNCS.PHASECHK.TRANS64.TRYWAIT P1, [UR14+0x19c50], R5 ;  /* 0x019c5005ff0075a7 */ /* 0x000062000802014e */
[----:B------:R-:W-:Y:S05]  /*d2d0*/  @!P0 BRA `(.L_x_1055) ;  /* 0x0000000000048947 */ /* 0x000fea0003800000 */
[----:B------:R-:W-:Y:S01]  /*d2e0*/  BPT.TRAP 0x1 ;  /* 0x000000040000795c */ /* 0x000fe20000300000 */
.L_x_1055:
[----:B-1----:R-:W-:Y:S05]  /*d2f0*/  @P1 BRA `(.L_x_1056) ;  /* 0x0000000000081947 */ /* 0x002fea0003800000 */
[----:B------:R-:W1:Y:S02]  /*d300*/  SYNCS.PHASECHK.TRANS64.TRYWAIT P1, [UR14+0x19c50], R5 ;  /* 0x019c5005ff0075a7 */ /* 0x000e64000802014e */
[----:B-1----:R-:W-:Y:S05]  /*d310*/  @!P1 BRA `(.L_x_1057) ;  /* 0x000000a800a49947 */ /* 0x002fea0003800000 */
.L_x_1056:
[----:B------:R-:W-:Y:S01]  /*d320*/  ULDC.64 UR4, c[0x0][0x9a0] ;  /* 0x0002680000047ab9 */ /* 0x000fe20000000a00 */
[----:B------:R-:W-:Y:S01]  /*d330*/  UIADD3 UR46, UR46, 0x3000, URZ ;  /* 0x000030002e2e7890 */ /* 0x000fe2000fffe03f */
[----:B------:R-:W-:Y:S01]  /*d340*/  WARPGROUP.ARRIVE ;  /* 0x00000000000079c5 */ /* 0x000fe20000000000 */
[----:B------:R-:W-:Y:S01]  /*d350*/  UISETP.NE.U32.AND UP0, UPT, UR4, URZ, UPT ;  /* 0x0000003f0400728c */ /* 0x000fe2000bf05070 */
[----:B01----:R-:W-:Y:S01]  /*d360*/  IMAD.MOV.U32 R5, RZ, RZ, 0x3f800000 ;  /* 0x3f800000ff057424 */ /* 0x003fe200078e00ff */
[----:B------:R-:W-:Y:S02]  /*d370*/  USHF.R.U32.HI UR46, URZ, 0x4, UR46 ;  /* 0x000000043f2e7899 */ /* 0x000fe4000801162e */
[----:B------:R-:W-:Y:S02]  /*d380*/  UISETP.NE.AND.EX UP0, UPT, UR5, URZ, UPT, UP0 ;  /* 0x0000003f0500728c */ /* 0x000fe4000bf05300 */
[----:B------:R-:W-:Y:S01]  /*d390*/  ULOP3.LUT UR46, UR46, 0x3fff, URZ, 0xc0, !UPT ;  /* 0x00003fff2e2e7892 */ /* 0x000fe2000f8ec03f */
[----:B------:R-:W-:-:S03]  /*d3a0*/  UMOV UR7, 0x40000040 ;  /* 0x4000004000077882 */ /* 0x000fc60000000000 */
[----:B------:R-:W-:Y:S01]  /*d3b0*/  ULOP3.LUT UR46, UR46, 0x10000, URZ, 0xfc, !UPT ;  /* 0x000100002e2e7892 */ /* 0x000fe2000f8efc3f */
[----:B------:R-:W-:-:S04]  /*d3c0*/  PLOP3.LUT P1, PT, PT, PT, UP0, 0x80, 0x0 ;  /* 0x000000000000781c */ /* 0x000fc80003f2f008 */
[----:B------:R-:W-:Y:S01]  /*d3d0*/  @UP0 USHF.R.S32.HI UR6, URZ, 0x1f, UR52 ;  /* 0x0000001f3f060899 */ /* 0x000fe20008011434 */
[----:B------:R-:W-:Y:S01]  /*d3e0*/  @UP0 ULDC.64 UR10, c[0x0][0x9c8] ;  /* 0x00027200000a0ab9 */ /* 0x000fe20000000a00 */
[----:B------:R-:W-:Y:S02]  /*d3f0*/  @UP0 ULDC.64 UR12, c[0x0][0x9d0] ;  /* 0x00027400000c0ab9 */ /* 0x000fe40000000a00 */
[----:B------:R-:W-:Y:S02]  /*d400*/  @UP0 UIMAD UR6, UR6, UR10, URZ ;  /* 0x0000000a060602a4 */ /* 0x000fe4000f8e023f */
[----:B------:R-:W-:Y:S02]  /*d410*/  @UP0 UIMAD.WIDE.U32 UR8, UR52, UR10, URZ ;  /* 0x0000000a340802a5 */ /* 0x000fe4000f8e003f */
[----:B------:R-:W-:Y:S02]  /*d420*/  @UP0 UIMAD UR6, UR52, UR11, UR6 ;  /* 0x0000000b340602a4 */ /* 0x000fe4000f8e0206 */
[----:B------:R-:W-:-:S02]  /*d430*/  UIMAD UR10, UR48, 0x300, UR46 ;  /* 0x00000300300a78a4 */ /* 0x000fc4000f8e022e */
[----:B------:R-:W-:-:S04]  /*d440*/  @UP0 UIADD3 UR9, UR9, UR6, URZ ;  /* 0x0000000609090290 */ /* 0x000fc8000fffe03f */
[----:B------:R-:W-:Y:S01]  /*d450*/  @UP0 UIMAD.WIDE.U32 UR8, UR37, UR12, UR8 ;  /* 0x0000000c250802a5 */ /* 0x000fe2000f8e0008 */
[----:B------:R-:W-:Y:S02]  /*d460*/  UMOV UR6, UR10 ;  /* 0x0000000a00067c82 */ /* 0x000fe40008000000 */
[----:B------:R-:W-:Y:S01]  /*d470*/  QGMMA.64x96x32.F32.E4M3.E4M3 R88, R148, gdesc[UR4], R88, gsb0 ;  /* 0x0160000494587df3 */ /* 0x000fe20008000858 */
[----:B------:R-:W-:Y:S02]  /*d480*/  @UP0 UIMAD UR6, UR37, UR13, UR9 ;  /* 0x0000000d250602a4 */ /* 0x000fe4000f8e0209 */
[----:B------:R-:W-:-:S04]  /*d490*/  @UP0 ULEA UR4, UP1, UR8, UR4, 0x2 ;  /* 0x0000000408040291 */ /* 0x000fc8000f82103f */
[----:B------:R-:W-:Y:S02]  /*d4a0*/  @UP0 ULEA.HI.X UR5, UR8, UR5, UR6, 0x2, UP1 ;  /* 0x0000000508050291 */ /* 0x000fe400088f1406 */
[----:B------:R-:W-:-:S04]  /*d4b0*/  IMAD.U32 R6, RZ, RZ, UR4 ;  /* 0x00000004ff067e24 */ /* 0x000fc8000f8e00ff */
        /* <DEDUP_REMOVED lines=12> */
[----:B------:R-:W-:Y:S01]  /*d580*/  UMOV UR11, 0x40000040 ;  /* 0x40000040000b7882 */ /* 0x000fe20000000000 */
[----:B------:R-:W-:Y:S02]  /*d590*/  WARPGROUP.DEPBAR.LE gsb0, 0x0 ;  /* 0x00008000000079c5 */ /* 0x000fe40000010000 */
[----:B------:R-:W-:-:S06]  /*d5a0*/  WARPGROUP.ARRIVE ;  /* 0x00000000000079c5 */ /* 0x000fcc0000000000 */
[----:B------:R-:W-:Y:S01]  /*d5b0*/  QGMMA.64x96x32.F32.E4M3.E4M3 R88, R140, gdesc[UR4], R88, gsb0 ;  /* 0x016000048c587df3 */ /* 0x000fe20008000858 */
[----:B-1----:R-:W-:-:S01]  /*d5c0*/  FADD.FTZ R8, R8, R3 ;  /* 0x0000000308087221 */ /* 0x002fc20000010000 */
[----:B---3--:R-:W-:-:S04]  /*d5d0*/  FADD.FTZ R9, R9, R2 ;  /* 0x0000000209097221 */ /* 0x008fc80000010000 */
[----:B0-----:R-:W0:Y:S04]  /*d5e0*/  SHFL.BFLY PT, R7, R8, 0x1, 0x1f ;  /* 0x0c201f0008077f89 */ /* 0x001e2800000e0000 */
[----:B------:R-:W1:Y:S01]  /*d5f0*/  SHFL.BFLY PT, R6, R9, 0x1, 0x1f ;  /* 0x0c201f0009067f89 */ /* 0x000e6200000e0000 */
[----:B0-----:R-:W-:-:S01]  /*d600*/  FADD.FTZ R7, R8, R7 ;  /* 0x0000000708077221 */ /* 0x001fc20000010000 */
[----:B-1----:R-:W-:-:S04]  /*d610*/  FADD.FTZ R11, R9, R6 ;  /* 0x00000006090b7221 */ /* 0x002fc80000010000 */
[C---:B------:R-:W-:Y:S01]  /*d620*/  FSETP.NE.FTZ.AND P1, PT, R7.reuse, RZ, PT ;  /* 0x000000ff0700720b */ /* 0x040fe20003f35000 */
[----:B------:R-:W-:Y:S01]  /*d630*/  FMUL.FTZ R12, R7, 0.00390625 ;  /* 0x3b800000070c7820 */ /* 0x000fe20000410000 */
[----:B------:R-:W-:Y:S01]  /*d640*/  FMUL.FTZ R13, R11, 0.00390625 ;  /* 0x3b8000000b0d7820 */ /* 0x000fe20000410000 */
[----:B------:R-:W-:-:S03]  /*d650*/  IMAD.MOV.U32 R6, RZ, RZ, RZ ;  /* 0x000000ffff067224 */ /* 0x000fc600078e00ff */
[----:B------:R-:W-:Y:S02]  /*d660*/  FSETP.NE.FTZ.AND P2, PT, R12, RZ, PT ;  /* 0x000000ff0c00720b */ /* 0x000fe40003f55000 */
[----:B------:R-:W-:-:S05]  /*d670*/  FSETP.NE.FTZ.AND P3, PT, R13, RZ, PT ;  /* 0x000000ff0d00720b */ /* 0x000fca0003f75000 */
[----:B------:R-:W-:Y:S01]  /*d680*/  @P1 MUFU.RCP R6, R7 ;  /* 0x0000000700061308 */ /* 0x000fe20000001000 */
[----:B------:R-:W-:Y:S02]  /*d690*/  WARPGROUP.DEPBAR.LE gsb0, 0x0 ;  /* 0x00008000000079c5 */ /* 0x000fe40000010000 */
[----:B------:R-:W-:-:S06]  /*d6a0*/  WARPGROUP.ARRIVE ;  /* 0x00000000000079c5 */ /* 0x000fcc0000000000 */
[----:B------:R-:W-:Y:S01]  /*d6b0*/  QGMMA.64x96x32.F32.E4M3.E4M3 R88, R136, gdesc[UR8], R88, gsb0 ;  /* 0x0160000888587df3 */ /* 0x000fe20008000858 */
[----:B------:R-:W-:Y:S01]  /*d6c0*/  FSETP.NE.FTZ.AND P1, PT, R11, RZ, PT ;  /* 0x000000ff0b00720b */ /* 0x000fe20003f35000 */
[----:B------:R-:W-:Y:S01]  /*d6d0*/  IMAD.MOV.U32 R10, RZ, RZ, RZ ;  /* 0x000000ffff0a7224 */ /* 0x000fe200078e00ff */
        /* <DEDUP_REMOVED lines=10> */
[----:B--2---:R-:W-:Y:S01]  /*d780*/  FMUL.FTZ R6, R6, R5 ;  /* 0x0000000506067220 */ /* 0x004fe20000410000 */
[----:B------:R-:W-:Y:S02]  /*d790*/  IMAD.MOV.U32 R3, RZ, RZ, -0x800000 ;  /* 0xff800000ff037424 */ /* 0x000fe400078e00ff */
[----:B------:R-:W-:Y:S01]  /*d7a0*/  @P2 FFMA.FTZ R2, R7, R0, R8 ;  /* 0x0000000007022223 */ /* 0x000fe20000010008 */
[----:B------:R-:W-:-:S01]  /*d7b0*/  @P3 FFMA.FTZ R3, R14, R4, R9 ;  /* 0x000000040e033223 */ /* 0x000fc20000010009 */
[----:B---3--:R-:W-:Y:S01]  /*d7c0*/  FMUL.FTZ R5, R10, R5 ;  /* 0x000000050a057220 */ /* 0x008fe20000410000 */
[----:B------:R-:W-:-:S02]  /*d7d0*/  WARPGROUP.DEPBAR.LE gsb0, 0x0 ;  /* 0x00008000000079c5 */ /* 0x000fc40000010000 */
[----:B------:R-:W-:Y:S05]  /*d7e0*/  @!P0 BRA `(.L_x_1058) ;  /* 0x0000000000048947 */ /* 0x000fea0003800000 */
[----:B------:R-:W-:Y:S01]  /*d7f0*/  BPT.TRAP 0x1 ;  /* 0x000000040000795c */ /* 0x000fe20000300000 */
.L_x_1058:
        /* <DEDUP_REMOVED lines=14> */
[----:B------:R-:W-:Y:S01]  /*d8e0*/  USEL UR4, URZ, 0x1, UP0 ;  /* 0x000000013f047887 */ /* 0x000fe20008000000 */
        /* <DEDUP_REMOVED lines=39> */
[----:B------:R-:W-:Y:S01]  /*db60*/  FMUL.FTZ R50, R131, R5 ;  /* 0x0000000583327220 */ /* 0x000fe20000410000 */
[----:B------:R-:W-:-:S02]  /*db70*/  UIADD3 UR50, UR50, 0x1, URZ ;  /* 0x0000000132327890 */ /* 0x000fc4000fffe03f */
[----:B------:R-:W-:Y:S02]  /*db80*/  USEL UR48, UR48, URZ, UP0 ;  /* 0x0000003f30307287 */ /* 0x000fe40008000000 */
[----:B------:R-:W-:-:S12]  /*db90*/  ULOP3.LUT UR49, UR49, UR4, URZ, 0x3c, !UPT ;  /* 0x0000000431317292 */ /* 0x000fd8000f8e3c3f */
.L_x_980:
[----:B------:R-:W0:Y:S08]  /*dba0*/  S2UR UR4, SR_CgaCtaId ;  /* 0x00000000000479c3 */ /* 0x000e300000008800 */
[----:B------:R-:W-:Y:S01]  /*dbb0*/  BAR.SYNC.DEFER_BLOCKING 0x5, 0x200 ;  /* 0x0148000000007b1d */ /* 0x000fe20000010000 */
[----:B------:R-:W-:-:S05]  /*dbc0*/  UISETP.NE.AND UP0, UPT, UR43, URZ, UPT ;  /* 0x0000003f2b00728c */ /* 0x000fca000bf05270 */
[----:B------:R-:W-:Y:S01]  /*dbd0*/  UMOV UR7, 0x400 ;  /* 0x0000040000077882 */ /* 0x000fe20000000000 */
[----:B------:R-:W-:Y:S05]  /*dbe0*/  BSSY B0, `(.L_x_1059) ;  /* 0x000033c000007945 */ /* 0x000fea0003800000 */
[----:B------:R-:W-:Y:S01]  /*dbf0*/  @!UP0 ULDC UR43, c[0x0][0xad4] ;  /* 0x0002b500002b8ab9 */ /* 0x000fe20000000800 */
[----:B0-----:R-:W-:-:S09]  /*dc00*/  ULEA UR7, UR4, UR7, 0x18 ;  /* 0x0000000704077291 */ /* 0x001fd2000f8ec03f */
[----:B------:R-:W0:Y:S02]  /*dc10*/  LDS.128 R4, [UR7+0x19cd0] ;  /* 0x019cd007ff047984 */ /* 0x000e240008000c00 */
[----:B0-----:R-:W-:Y:S02]  /*dc20*/  R2UR UR6, R5 ;  /* 0x00000000050672ca */ /* 0x001fe400000e0000 */
[----:B------:R-:W-:Y:S02]  /*dc30*/  R2UR UR5, R6 ;  /* 0x00000000060572ca */ /* 0x000fe400000e0000 */
[----:B------:R-:W-:Y:S01]  /*dc40*/  R2UR UR52, R7 ;  /* 0x00000000073472ca */ /* 0x000fe200000e0000 */
[----:B------:R-:W-:Y:S06]  /*dc50*/  BAR.ARV 0x4, 0x200 ;  /* 0x0108000000007b1d */ /* 0x000fec0000002000 */
[----:B------:R-:W-:Y:S08]  /*dc60*/  @P0 BRA `(.L_x_1060) ;  /* 0x0000002400fc0947 */ /* 0x000ff00003800000 */
[----:B------:R-:W0:Y:S01]  /*dc70*/  S2R R31, SR_TID.X ;  /* 0x00000000001f7919 */ /* 0x000e220000002100 */
[----:B------:R-:W-:Y:S01]  /*dc80*/  ULDC.64 UR8, c[0x4][0x38] ;  /* 0x01000e0000087ab9 */ /* 0x000fe20000000a00 */
[----:B------:R-:W1:Y:S01]  /*dc90*/  S2UR UR4, SR_SWINHI ;  /* 0x00000000000479c3 */ /* 0x000e620000002f00 */
[----:B------:R-:W-:Y:S01]  /*dca0*/  ULDC.64 UR12, c[0x0][0xc00] ;  /* 0x00030000000c7ab9 */ /* 0x000fe20000000a00 */
[----:B------:R-:W-:Y:S01]  /*dcb0*/  ULDC.64 UR10, c[0x0][0xc00] ;  /* 0x00030000000a7ab9 */ /* 0x000fe20000000a00 */
[----:B0-----:R-:W-:-:S05]  /*dcc0*/  IMAD.SHL.U32 R4, R31, 0x4, RZ ;  /* 0x000000041f047824 */ /* 0x001fca00078e00ff */
[----:B------:R-:W-:Y:S01]  /*dcd0*/  LOP3.LUT R4, R4, 0xc, RZ, 0xc0, !PT ;  /* 0x0000000c04047812 */ /* 0x000fe200078ec0ff */
[----:B------:R-:W-:Y:S03]  /*dce0*/  BAR.SYNC.DEFER_BLOCKING 0x1, 0x180 ;  /* 0x0046000000007b1d */ /* 0x000fe60000010000 */
[----:B------:R-:W-:-:S05]  /*dcf0*/  IADD3 R4, P0, R4, UR8, RZ ;  /* 0x0000000804047c10 */ /* 0x000fca000ff1e0ff */
[----:B------:R-:W-:-:S05]  /*dd00*/  IMAD.X R5, RZ, RZ, UR9, P0 ;  /* 0x00000009ff057e24 */ /* 0x000fca00080e06ff */
[----:B------:R-:W2:Y:S01]  /*dd10*/  LDG.E.CONSTANT R12, desc[UR56][R4.64] ;  /* 0x00000038040c7981 */ /* 0x000ea2000c1e9900 */
[----:B------:R-:W-:-:S03]  /*dd20*/  LOP3.LUT P0, R6, R31, 0x3, RZ, 0xc0, !PT ;  /* 0x000000031f067812 */ /* 0x000fc6000780c0ff */
[----:B------:R-:W3:Y:S01]  /*dd30*/  LDL R4, [R1+0x24] ;  /* 0x0000240001047983 */ /* 0x000ee20000100800 */
[----:B------:R-:W-:Y:S01]  /*dd40*/  ISETP.EQ.OR P0, PT, R6, 0x3, !P0 ;  /* 0x000000030600780c */ /* 0x000fe20004702670 */
[----:B------:R-:W-:Y:S01]  /*dd50*/  UMOV UR8, UR7 ;  /* 0x0000000700087c82 */ /* 0x000fe20008000000 */
[----:B-1----:R-:W-:Y:S01]  /*dd60*/  UMOV UR9, UR4 ;  /* 0x0000000400097c82 */ /* 0x002fe20008000000 */
[----:B------:R-:W-:Y:S01]  /*dd70*/  UIMAD.WIDE UR10, UR38, 0x4, UR10 ;  /* 0x00000004260a78a5 */ /* 0x000fe2000f8e020a */
[----:B------:R-:W-:Y:S02]  /*dd80*/  SEL R65, R29, R8, P0 ;  /* 0x000000081d417207 */ /* 0x000fe40000000000 */
[----:B------:R-:W-:Y:S01]  /*dd90*/  SEL R29, R8, R29, P0 ;  /* 0x0000001d081d7207 */ /* 0x000fe20000000000 */
[----:B------:R-:W-:Y:S01]  /*dda0*/  IMAD.MOV.U32 R8, RZ, RZ, 0x2 ;  /* 0x00000002ff087424 */ /* 0x000fe200078e00ff */
        /* <DEDUP_REMOVED lines=46> */
[----:B--2---:R-:W-:Y:S01]  /*e090*/  LOP3.LUT R48, R12, 0x2, RZ, 0x3c, !PT ;  /* 0x000000020c307812 */ /* 0x004fe200078e3cff */
[----:B------:R-:W-:Y:S04]  /*e0a0*/  SHFL.IDX PT, R46, R55, R12, 0x1c1f ;  /* 0x001c1f0c372e7589 */ /* 0x000fe800000e0000 */
[----:B------:R-:W-:Y:S04]  /*e0b0*/  SHFL.IDX PT, R58, R69, R12, 0x1c1f ;  /* 0x001c1f0c453a7589 */ /* 0x000fe800000e0000 */
[----:B------:R-:W-:Y:S01]  /*e0c0*/  SHFL.IDX PT, R70, R35, R12, 0x1c1f ;  /* 0x001c1f0c23467589 */ /* 0x000fe200000e0000 */
[----:B---3--:R-:W-:-:S03]  /*e0d0*/  IMAD.WIDE R8, R4, R8, UR8 ;  /* 0x0000000804087e25 */ /* 0x008fc6000f8e0208 */
[----:B------:R-:W-:Y:S01]  /*e0e0*/  SHFL.IDX PT, R62, R47, R12, 0x1c1f ;  /* 0x001c1f0c2f3e7589 */ /* 0x000fe200000e0000 */
[C---:B------:R-:W-:Y:S02]  /*e0f0*/  IADD3 R101, P1, R8.reuse, 0x6020, RZ ;  /* 0x0000602008657810 */ /* 0x040fe40007f3e0ff */
[C---:B------:R-:W-:Y:S01]  /*e100*/  IADD3 R99, P2, R8.reuse, 0x6000, RZ ;  /* 0x0000600008637810 */ /* 0x040fe20007f5e0ff */
[----:B------:R-:W-:Y:S01]  /*e110*/  SHFL.IDX PT, R54, R51, R12, 0x1c1f ;  /* 0x001c1f0c33367589 */ /* 0x000fe200000e0000 */
[----:B------:R-:W-:Y:S01]  /*e120*/  LOP3.LUT R0, R101, 0x180, RZ, 0xc0, !PT ;  /* 0x0000018065007812 */ /* 0x000fe200078ec0ff */
[--C-:B------:R-:W-:Y:S01]  /*e130*/  IMAD.X R11, RZ, RZ, R9.reuse, P1 ;  /* 0x000000ffff0b7224 */ /* 0x100fe200008e0609 */
[----:B------:R-:W-:Y:S01]  /*e140*/  IADD3 R95, P4, R8, 0x3000, RZ ;  /* 0x00003000085f7810 */ /* 0x000fe20007f9e0ff */
[--C-:B------:R-:W-:Y:S01]  /*e150*/  IMAD.X R75, RZ, RZ, R9.reuse, P2 ;  /* 0x000000ffff4b7224 */ /* 0x100fe200010e0609 */
[----:B------:R-:W-:Y:S01]  /*e160*/  SHF.R.U64 R0, R0, 0x3, RZ ;  /* 0x0000000300007819 */ /* 0x000fe200000012ff */
[----:B------:R-:W-:Y:S01]  /*e170*/  SHFL.IDX PT, R65, R65, R12, 0x1c1f ;  /* 0x001c1f0c41417589 */ /* 0x000fe200000e0000 */
[C---:B------:R-:W-:Y:S01]  /*e180*/  IADD3 R97, P3, R8.reuse, 0x3020, RZ ;  /* 0x0000302008617810 */ /* 0x040fe20007f7e0ff */
[--C-:B------:R-:W-:Y:S01]  /*e190*/  IMAD.X R77, RZ, RZ, R9.reuse, P4 ;  /* 0x000000ffff4d7224 */ /* 0x100fe200020e0609 */
[C---:B------:R-:W-:Y:S01]  /*e1a0*/  IADD3 R93, P5, R8.reuse, 0x20, RZ ;  /* 0x00000020085d7810 */ /* 0x040fe20007fbe0ff */
[----:B------:R-:W-:Y:S01]  /*e1b0*/  SHFL.IDX PT, R67, R67, R12, 0x1c1f ;  /* 0x001c1f0c43437589 */ /* 0x000fe200000e0000 */
[----:B------:R-:W-:Y:S01]  /*e1c0*/  LOP3.LUT R5, R8, 0x180, RZ, 0xc0, !PT ;  /* 0x0000018008057812 */ /* 0x000fe200078ec0ff */
[----:B------:R-:W-:Y:S01]  /*e1d0*/  IMAD.X R7, RZ, RZ, R9, P3 ;  /* 0x000000ffff077224 */ /* 0x000fe200018e0609 */
[----:B------:R-:W-:Y:S01]  /*e1e0*/  LOP3.LUT R10, R0, R101, RZ, 0x3c, !PT ;  /* 0x00000065000a7212 */ /* 0x000fe200078e3cff */
[----:B------:R-:W0:Y:S01]  /*e1f0*/  SHFL.IDX PT, R13, R13, R48, 0x1c1f ;  /* 0x001c1f300d0d7589 */ /* 0x000e2200000e0000 */
[----:B------:R-:W-:-:S02]  /*e200*/  LOP3.LUT R38, R99, 0x180, RZ, 0xc0, !PT ;  /* 0x0000018063267812 */ /* 0x000fc400078ec0ff */
[----:B------:R-:W-:Y:S01]  /*e210*/  LOP3.LUT R4, R95, 0x180, RZ, 0xc0, !PT ;  /* 0x000001805f047812 */ /* 0x000fe200078ec0ff */
[----:B------:R-:W1:Y:S01]  /*e220*/  SHFL.IDX PT, R66, R29, R48, 0x1c1f ;  /* 0x001c1f301d427589 */ /* 0x000e6200000e0000 */
[----:B------:R-:W-:Y:S02]  /*e230*/  LOP3.LUT R6, R97, 0x180, RZ, 0xc0, !PT ;  /* 0x0000018061067812 */ /* 0x000fe400078ec0ff */
[----:B------:R-:W-:Y:S01]  /*e240*/  LOP3.LUT R0, R93, 0x180, RZ, 0xc0, !PT ;  /* 0x000001805d007812 */ /* 0x000fe200078ec0ff */
[----:B------:R-:W-:Y:S01]  /*e250*/  SHFL.IDX PT, R55, R21, R48, 0x1c1f ;  /* 0x001c1f3015377589 */ /* 0x000fe200000e0000 */
[----:B------:R-:W-:Y:S02]  /*e260*/  SHF.R.U64 R5, R5, 0x3, RZ ;  /* 0x0000000305057819 */ /* 0x000fe400000012ff */
[----:B------:R-:W-:Y:S01]  /*e270*/  SHF.R.U64 R38, R38, 0x3, RZ ;  /* 0x0000000326267819 */ /* 0x000fe200000012ff */
[----:B------:R-:W2:Y:S01]  /*e280*/  SHFL.IDX PT, R40, R40, R48, 0x1c1f ;  /* 0x001c1f3028287589 */ /* 0x000ea200000e0000 */
[----:B------:R-:W-:-:S02]  /*e290*/  SHF.R.U64 R4, R4, 0x3, RZ ;  /* 0x0000000304047819 */ /* 0x000fc400000012ff */
[----:B------:R-:W-:Y:S01]  /*e2a0*/  SHF.R.U64 R6, R6, 0x3, RZ ;  /* 0x0000000306067819 */ /* 0x000fe200000012ff */
[----:B------:R-:W-:Y:S01]  /*e2b0*/  SHFL.IDX PT, R44, R45, R12, 0x1c1f ;  /* 0x001c1f0c2d2c7589 */ /* 0x000fe200000e0000 */
[----:B------:R-:W-:Y:S02]  /*e2c0*/  SHF.R.U64 R0, R0, 0x3, RZ ;  /* 0x0000000300007819 */ /* 0x000fe400000012ff */
[----:B------:R-:W-:Y:S01]  /*e2d0*/  LOP3.LUT R8, R5, R8, RZ, 0x3c, !PT ;  /* 0x0000000805087212 */ /* 0x000fe200078e3cff */
[----:B------:R-:W-:Y:S01]  /*e2e0*/  IMAD.X R5, RZ, RZ, R9, P5 ;  /* 0x000000ffff057224 */ /* 0x000fe200028e0609 */
[----:B------:R-:W-:Y:S01]  /*e2f0*/  LOP3.LUT R76, R4, R95, RZ, 0x3c, !PT ;  /* 0x0000005f044c7212 */ /* 0x000fe200078e3cff */
[----:B------:R-:W-:Y:S01]  /*e300*/  SHFL.IDX PT, R50, R71, R12, 0x1c1f ;  /* 0x001c1f0c47327589 */ /* 0x000fe200000e0000 */
[----:B------:R-:W-:Y:S02]  /*e310*/  LOP3.LUT R74, R38, R99, RZ, 0x3c, !PT ;  /* 0x00000063264a7212 */ /* 0x000fe400078e3cff */
[----:B------:R-:W-:Y:S01]  /*e320*/  LOP3.LUT R6, R6, R97, RZ, 0x3c, !PT ;  /* 0x0000006106067212 */ /* 0x000fe200078e3cff */
[----:B------:R-:W-:Y:S01]  /*e330*/  SHFL.IDX PT, R38, R59, R12, 0x1c1f ;  /* 0x001c1f0c3b267589 */ /* 0x000fe200000e0000 */
[----:B------:R-:W-:-:S02]  /*e340*/  LOP3.LUT R4, R0, R93, RZ, 0x3c, !PT ;  /* 0x0000005d00047212 */ /* 0x000fc400078e3cff */
[----:B------:R-:W-:Y:S01]  /*e350*/  MOV R9, R8 ;  /* 0x0000000800097202 */ /* 0x000fe20000000f00 */
[----:B------:R-:W3:Y:S01]  /*e360*/  SHFL.IDX PT, R59, R32, R48, 0x1c1f ;  /* 0x001c1f30203b7589 */ /* 0x000ee200000e0000 */
[----:B------:R-:W-:Y:S02]  /*e370*/  MOV R0, R10 ;  /* 0x0000000a00007202 */ /* 0x000fe40000000f00 */
[----:B------:R-:W-:Y:S01]  /*e380*/  MOV R74, R74 ;  /* 0x0000004a004a7202 */ /* 0x000fe20000000f00 */
[----:B------:R-:W-:Y:S01]  /*e390*/  SHFL.IDX PT, R8, R57, R12, 0x1c1f ;  /* 0x001c1f0c39087589 */ /* 0x000fe200000e0000 */
[----:B------:R-:W-:Y:S02]  /*e3a0*/  MOV R76, R76 ;  /* 0x0000004c004c7202 */ /* 0x000fe40000000f00 */
[----:B------:R-:W-:Y:S01]  /*e3b0*/  MOV R75, R6 ;  /* 0x00000006004b7202 */ /* 0x000fe20000000f00 */
[----:B------:R-:W-:Y:S01]  /*e3c0*/  SHFL.IDX PT, R10, R53, R12, 0x1c1f ;  /* 0x001c1f0c350a7589 */ /* 0x000fe200000e0000 */
[----:B------:R-:W-:-:S02]  /*e3d0*/  MOV R77, R4 ;  /* 0x00000004004d7202 */ /* 0x000fc40000000f00 */
[----:B0-----:R-:W-:Y:S01]  /*e3e0*/  SEL R72, R70, R13, P0 ;  /* 0x0000000d46487207 */ /* 0x001fe20000000000 */
[----:B------:R-:W-:Y:S01]  /*e3f0*/  SHFL.IDX PT, R52, R85, R12, 0x1c1f ;  /* 0x001c1f0c55347589 */ /* 0x000fe200000e0000 */
[----:B-1----:R-:W-:Y:S02]  /*e400*/  SEL R68, R65, R66, P0 ;  /* 0x0000004241447207 */ /* 0x002fe40000000000 */
[----:B--2---:R-:W-:Y:S01]  /*e410*/  SEL R69, R67, R40, P0 ;  /* 0x0000002843457207 */ /* 0x004fe20000000000 */
[----:B------:R-:W0:Y:S01]  /*e420*/  SHFL.IDX PT, R57, R135, R48, 0x1c1f ;  /* 0x001c1f3087397589 */ /* 0x000e2200000e0000 */
[----:B------:R-:W-:Y:S02]  /*e430*/  SEL R56, R54, R55, P0 ;  /* 0x0000003736387207 */ /* 0x000fe40000000000 */
[----:B------:R-:W-:Y:S01]  /*e440*/  SEL R70, R13, R70, P0 ;  /* 0x000000460d467207 */ /* 0x000fe20000000000 */
[----:B------:R-:W1:Y:S01]  /*e450*/  SHFL.IDX PT, R47, R14, R48, 0x1c1f ;  /* 0x001c1f300e2f7589 */ /* 0x000e6200000e0000 */
[----:B------:R-:W-:-:S02]  /*e460*/  SEL R66, R66, R65, P0 ;  /* 0x0000004142427207 */ /* 0x000fc40000000000 */
[----:B------:R-:W-:Y:S01]  /*e470*/  SEL R67, R40, R67, P0 ;  /* 0x0000004328437207 */ /* 0x000fe20000000000 */
[----:B------:R-:W2:Y:S01]  /*e480*/  SHFL.IDX PT, R33, R33, R48, 0x1c1f ;  /* 0x001c1f3021217589 */ /* 0x000ea200000e0000 */
[----:B---3--:R-:W-:Y:S02]  /*e490*/  SEL R60, R58, R59, P0 ;  /* 0x0000003b3a3c7207 */ /* 0x008fe40000000000 */
[----:B------:R-:W-:Y:S01]  /*e4a0*/  SEL R58, R59, R58, P0 ;  /* 0x0000003a3b3a7207 */ /* 0x000fe20000000000 */
[----:B------:R1:W-:Y:S01]  /*e4b0*/  SHFL.IDX PT, R53, R73, R12, 0x1c1f ;  /* 0x001c1f0c49357589 */ /* 0x0003e200000e0000 */
[----:B------:R-:W-:Y:S02]  /*e4c0*/  SEL R54, R55, R54, P0 ;  /* 0x0000003637367207 */ /* 0x000fe40000000000 */
[----:B------:R-:W-:Y:S01]  /*e4d0*/  F2FP.BF16.F32.PACK_AB R13, R69, R68 ;  /* 0x00000044450d723e */ /* 0x000fe200000010ff */
[----:B------:R-:W-:Y:S04]  /*e4e0*/  SHFL.IDX PT, R45, R81, R12, 0x1c1f ;  /* 0x001c1f0c512d7589 */ /* 0x000fe800000e0000 */
[----:B------:R-:W3:Y:S04]  /*e4f0*/  SHFL.IDX PT, R15, R15, R48, 0x1c1f ;  /* 0x001c1f300f0f7589 */ /* 0x000ee800000e0000 */
[----:B------:R-:W4:Y:S01]  /*e500*/  SHFL.IDX PT, R51, R24, R48, 0x1c1f ;  /* 0x001c1f3018337589 */ /* 0x000f2200000e0000 */
[----:B0-----:R-:W-:-:S02]  /*e510*/  SEL R29, R52, R57, P0 ;  /* 0x00000039341d7207 */ /* 0x001fc40000000000 */
[----:B------:R-:W-:Y:S01]  /*e520*/  SEL R21, R57, R52, P0 ;  /* 0x0000003439157207 */ /* 0x000fe20000000000 */
[----:B------:R-:W0:Y:S01]  /*e530*/  SHFL.IDX PT, R34, R34, R48, 0x1c1f ;  /* 0x001c1f3022227589 */ /* 0x000e2200000e0000 */
[----:B-1----:R-:W-:Y:S02]  /*e540*/  SEL R73, R44, R47, P0 ;  /* 0x0000002f2c497207 */ /* 0x002fe40000000000 */
[----:B------:R-:W-:Y:S01]  /*e550*/  SEL R71, R47, R44, P0 ;  /* 0x0000002c2f477207 */ /* 0x000fe20000000000 */
[----:B------:R-:W1:Y:S01]  /*e560*/  SHFL.IDX PT, R36, R36, R48, 0x1c1f ;  /* 0x001c1f3024247589 */ /* 0x000e6200000e0000 */
[----:B--2---:R-:W-:-:S03]  /*e570*/  SEL R59, R33, R50, P0 ;  /* 0x00000032213b7207 */ /* 0x004fc60000000000 */
[----:B------:R-:W-:Y:S04]  /*e580*/  SHFL.IDX PT, R49, R49, R12, 0x1c1f ;  /* 0x001c1f0c31317589 */ /* 0x000fe800000e0000 */
[----:B------:R2:W-:Y:S04]  /*e590*/  SHFL.IDX PT, R5, R61, R12, 0x1c1f ;  /* 0x001c1f0c3d057589 */ /* 0x0005e800000e0000 */
[----:B------:R-:W-:Y:S01]  /*e5a0*/  SHFL.IDX PT, R31, R31, R12, 0x1c1f ;  /* 0x001c1f0c1f1f7589 */ /* 0x000fe200000e0000 */
[----:B---3--:R-:W-:Y:S02]  /*e5b0*/  SEL R64, R62, R15, P0 ;  /* 0x0000000f3e407207 */ /* 0x008fe40000000000 */
[----:B------:R-:W-:Y:S01]  /*e5c0*/  SEL R62, R15, R62, P0 ;  /* 0x0000003e0f3e7207 */ /* 0x000fe20000000000 */
[----:B------:R-:W-:Y:S01]  /*e5d0*/  SHFL.IDX PT, R4, R63, R12, 0x1c1f ;  /* 0x001c1f0c3f047589 */ /* 0x000fe200000e0000 */
[----:B----4-:R-:W-:-:S02]  /*e5e0*/  SEL R57, R10, R51, P0 ;  /* 0x000000330a397207 */ /* 0x010fc40000000000 */
[----:B--2---:R-:W-:Y:S01]  /*e5f0*/  SEL R61, R50, R33, P0 ;  /* 0x00000021323d7207 */ /* 0x004fe20000000000 */
[----:B------:R-:W-:Y:S01]  /*e600*/  SHFL.IDX PT, R78, R79, R12, 0x1c1f ;  /* 0x001c1f0c4f4e7589 */ /* 0x000fe200000e0000 */
[----:B------:R-:W-:Y:S02]  /*e610*/  SEL R55, R51, R10, P0 ;  /* 0x0000000a33377207 */ /* 0x000fe40000000000 */
[----:B0-----:R-:W-:Y:S01]  /*e620*/  SEL R52, R53, R34, P0 ;  /* 0x0000002235347207 */ /* 0x001fe20000000000 */
[----:B------:R-:W-:Y:S01]  /*e630*/  SHFL.IDX PT, R11, R91, R12, 0x1c1f ;  /* 0x001c1f0c5b0b7589 */ /* 0x000fe200000e0000 */
[----:B------:R-:W-:Y:S02]  /*e640*/  SEL R50, R34, R53, P0 ;  /* 0x0000003522327207 */ /* 0x000fe40000000000 */
[----:B-1----:R-:W-:Y:S01]  /*e650*/  SEL R44, R45, R36, P0 ;  /* 0x000000242d2c7207 */ /* 0x002fe20000000000 */
[----:B------:R-:W-:Y:S01]  /*e660*/  SHFL.IDX PT, R35, R87, R12, 0x1c1f ;  /* 0x001c1f0c57237589 */ /* 0x000fe200000e0000 */
[----:B------:R-:W-:-:S03]  /*e670*/  F2FP.BF16.F32.PACK_AB R15, R67, R66 ;  /* 0x00000042430f723e */ /* 0x000fc600000010ff */
[----:B------:R-:W-:Y:S04]  /*e680*/  SHFL.IDX PT, R7, R89, R12, 0x1c1f ;  /* 0x001c1f0c59077589 */ /* 0x000fe800000e0000 */
[----:B------:R-:W-:Y:S04]  /*e690*/  SHFL.IDX PT, R6, R83, R12, 0x1c1f ;  /* 0x001c1f0c53067589 */ /* 0x000fe800000e0000 */
[----:B------:R-:W0:Y:S04]  /*e6a0*/  SHFL.IDX PT, R20, R20, R48, 0x1c1f ;  /* 0x001c1f3014147589 */ /* 0x000e2800000e0000 */
[----:B------:R-:W1:Y:S04]  /*e6b0*/  SHFL.IDX PT, R37, R37, R48, 0x1c1f ;  /* 0x001c1f3025257589 */ /* 0x000e6800000e0000 */
[----:B------:R-:W2:Y:S04]  /*e6c0*/  SHFL.IDX PT, R24, R39, R48, 0x1c1f ;  /* 0x001c1f3027187589 */ /* 0x000ea800000e0000 */
[----:B------:R-:W3:Y:S04]  /*e6d0*/  SHFL.IDX PT, R12, R41, R48, 0x1c1f ;  /* 0x001c1f30290c7589 */ /* 0x000ee800000e0000 */
[----:B------:R4:W3:Y:S04]  /*e6e0*/  SHFL.IDX PT, R14, R42, R48, 0x1c1f ;  /* 0x001c1f302a0e7589 */ /* 0x0008e800000e0000 */
[----:B------:R-:W-:Y:S04]  /*e6f0*/  SHFL.IDX PT, R25, R25, R48, 0x1c1f ;  /* 0x001c1f3019197589 */ /* 0x000fe800000e0000 */
[----:B------:R-:W3:Y:S01]  /*e700*/  SHFL.IDX PT, R27, R27, R48, 0x1c1f ;  /* 0x001c1f301b1b7589 */ /* 0x000ee200000e0000 */
[----:B0-----:R-:W-:-:S02]  /*e710*/  SEL R65, R49, R20, P0 ;  /* 0x0000001431417207 */ /* 0x001fc40000000000 */
[----:B----4-:R-:W-:Y:S01]  /*e720*/  SEL R42, R36, R45, P0 ;  /* 0x0000002d242a7207 */ /* 0x010fe20000000000 */
[----:B------:R-:W0:Y:S01]  /*e730*/  SHFL.IDX PT, R79, R26, R48, 0x1c1f ;  /* 0x001c1f301a4f7589 */ /* 0x000e2200000e0000 */
[----:B------:R-:W-:Y:S02]  /*e740*/  SEL R63, R20, R49, P0 ;  /* 0x00000031143f7207 */ /* 0x000fe40000000000 */
[----:B-1----:R-:W-:Y:S01]  /*e750*/  SEL R53, R78, R37, P0 ;  /* 0x000000254e357207 */ /* 0x002fe20000000000 */
[----:B------:R-:W1:Y:S01]  /*e760*/  SHFL.IDX PT, R30, R30, R48, 0x1c1f ;  /* 0x001c1f301e1e7589 */ /* 0x000e6200000e0000 */
[----:B------:R-:W-:Y:S01]  /*e770*/  SEL R51, R37, R78, P0 ;  /* 0x0000004e25337207 */ /* 0x000fe20000000000 */
[----:B------:R-:W-:Y:S01]  /*e780*/  IMAD.U32 R78, RZ, RZ, UR10 ;  /* 0x0000000aff4e7e24 */ /* 0x000fe2000f8e00ff */
[----:B--2---:R-:W-:Y:S01]  /*e790*/  SEL R36, R35, R24, P0 ;  /* 0x0000001823247207 */ /* 0x004fe20000000000 */
[----:B------:R-:W2:Y:S01]  /*e7a0*/  SHFL.IDX PT, R28, R28, R48, 0x1c1f ;  /* 0x001c1f301c1c7589 */ /* 0x000ea200000e0000 */
[----:B------:R-:W-:-:S02]  /*e7b0*/  SEL R34, R24, R35, P0 ;  /* 0x0000002318227207 */ /* 0x000fc40000000000 */
[----:B---3--:R-:W-:Y:S01]  /*e7c0*/  SEL R45, R11, R12, P0 ;  /* 0x0000000c0b2d7207 */ /* 0x008fe20000000000 */
[----:B------:R-:W3:Y:S01]  /*e7d0*/  SHFL.IDX PT, R133, R133, R48, 0x1c1f ;  /* 0x001c1f3085857589 */ /* 0x000ee200000e0000 */
[----:B------:R-:W-:Y:S02]  /*e7e0*/  SEL R37, R7, R14, P0 ;  /* 0x0000000e07257207 */ /* 0x000fe40000000000 */
[----:B------:R-:W-:Y:S01]  /*e7f0*/  SEL R35, R14, R7, P0 ;  /* 0x000000070e237207 */ /* 0x000fe20000000000 */
[----:B------:R4:W3:Y:S01]  /*e800*/  SHFL.IDX PT, R81, R43, R48, 0x1c1f ;  /* 0x001c1f302b517589 */ /* 0x0008e200000e0000 */
[----:B------:R-:W-:Y:S02]  /*e810*/  F2FP.BF16.F32.PACK_AB R14, R71, R70 ;  /* 0x00000046470e723e */ /* 0x000fe400000010ff */
[----:B------:R-:W-:Y:S02]  /*e820*/  F2FP.BF16.F32.PACK_AB R24, R65, R64 ;  /* 0x000000404118723e */ /* 0x000fe400000010ff */
[----:B------:R-:W-:-:S02]  /*e830*/  SEL R40, R38, R27, P0 ;  /* 0x0000001b26287207 */ /* 0x000fc40000000000 */
[----:B------:R-:W-:Y:S02]  /*e840*/  SEL R38, R27, R38, P0 ;  /* 0x000000261b267207 */ /* 0x000fe40000000000 */
[----:B0-----:R-:W-:Y:S02]  /*e850*/  SEL R49, R8, R79, P0 ;  /* 0x0000004f08317207 */ /* 0x001fe40000000000 */
[----:B----4-:R-:W-:Y:S02]  /*e860*/  SEL R43, R12, R11, P0 ;  /* 0x0000000b0c2b7207 */ /* 0x010fe40000000000 */
[----:B------:R-:W-:Y:S02]  /*e870*/  SEL R48, R46, R25, P0 ;  /* 0x000000192e307207 */ /* 0x000fe40000000000 */
[----:B------:R-:W-:Y:S02]  /*e880*/  F2FP.BF16.F32.PACK_AB R12, R73, R72 ;  /* 0x00000048490c723e */ /* 0x000fe400000010ff */
[----:B------:R-:W-:-:S02]  /*e890*/  SEL R46, R25, R46, P0 ;  /* 0x0000002e192e7207 */ /* 0x000fc40000000000 */
[----:B------:R-:W-:Y:S01]  /*e8a0*/  SEL R47, R79, R8, P0 ;  /* 0x000000084f2f7207 */ /* 0x000fe20000000000 */
[----:B------:R0:W-:Y:S01]  /*e8b0*/  STSM.16.M88.4 [R9], R12 ;  /* 0x0000000c09007844 */ /* 0x0001e20000000200 */
[----:B-1----:R-:W-:Y:S01]  /*e8c0*/  SEL R32, R31, R30, P0 ;  /* 0x0000001e1f207207 */ /* 0x002fe20000000000 */
[----:B------:R-:W-:Y:S01]  /*e8d0*/  IMAD.U32 R79, RZ, RZ, UR11 ;  /* 0x0000000bff4f7e24 */ /* 0x000fe2000f8e00ff */
[----:B------:R-:W-:Y:S01]  /*e8e0*/  F2FP.BF16.F32.PACK_AB R26, R63, R62 ;  /* 0x0000003e3f1a723e */ /* 0x000fe200000010ff */
[----:B------:R-:W-:Y:S01]  /*e8f0*/  ULDC.64 UR10, c[0x0][0xc08] ;  /* 0x00030200000a7ab9 */ /* 0x000fe20000000a00 */
[----:B------:R-:W-:Y:S02]  /*e900*/  F2FP.BF16.F32.PACK_AB R27, R59, R58 ;  /* 0x0000003a3b1b723e */ /* 0x000fe400000010ff */
[----:B------:R-:W-:Y:S02]  /*e910*/  F2FP.BF16.F32.PACK_AB R25, R61, R60 ;  /* 0x0000003c3d19723e */ /* 0x000fe400000010ff */
[----:B--2---:R-:W-:-:S02]  /*e920*/  SEL R41, R5, R28, P0 ;  /* 0x0000001c05297207 */ /* 0x004fc40000000000 */
[----:B------:R-:W-:Y:S01]  /*e930*/  SEL R39, R28, R5, P0 ;  /* 0x000000051c277207 */ /* 0x000fe20000000000 */
[----:B------:R1:W-:Y:S01]  /*e940*/  STSM.16.M88.4 [R77], R24 ;  /* 0x000000184d007844 */ /* 0x0003e20000000200 */
[----:B------:R-:W-:Y:S02]  /*e950*/  SEL R30, R30, R31, P0 ;  /* 0x0000001f1e1e7207 */ /* 0x000fe40000000000 */
[----:B---3--:R-:W-:Y:S02]  /*e960*/  SEL R33, R4, R133, P0 ;  /* 0x0000008504217207 */ /* 0x008fe40000000000 */
[----:B------:R-:W-:Y:S02]  /*e970*/  SEL R31, R133, R4, P0 ;  /* 0x00000004851f7207 */ /* 0x000fe40000000000 */
[----:B------:R-:W-:Y:S02]  /*e980*/  SEL R28, R6, R81, P0 ;  /* 0x00000051061c7207 */ /* 0x000fe40000000000 */
[----:B------:R-:W-:-:S02]  /*e990*/  SEL R20, R81, R6, P0 ;  /* 0x0000000651147207 */ /* 0x000fc40000000000 */
[----:B------:R-:W-:Y:S02]  /*e9a0*/  F2FP.BF16.F32.PACK_AB R4, R57, R56 ;  /* 0x000000383904723e */ /* 0x000fe400000010ff */
[----:B------:R-:W-:Y:S02]  /*e9b0*/  F2FP.BF16.F32.PACK_AB R6, R55, R54 ;  /* 0x000000363706723e */ /* 0x000fe400000010ff */
[----:B------:R-:W-:Y:S02]  /*e9c0*/  F2FP.BF16.F32.PACK_AB R7, R51, R50 ;  /* 0x000000323307723e */ /* 0x000fe400000010ff */
[----:B------:R-:W-:Y:S02]  /*e9d0*/  F2FP.BF16.F32.PACK_AB R5, R53, R52 ;  /* 0x000000343505723e */ /* 0x000fe400000010ff */
[----:B------:R-:W-:Y:S02]  /*e9e0*/  F2FP.BF16.F32.PACK_AB R8, R49, R48 ;  /* 0x000000303108723e */ /* 0x000fe400000010ff */
[----:B------:R-:W-:Y:S01]  /*e9f0*/  F2FP.BF16.F32.PACK_AB R10, R47, R46 ;  /* 0x0000002e2f0a723e */ /* 0x000fe200000010ff */
[----:B------:R-:W-:Y:S01]  /*ea00*/  STSM.16.M88.4 [R76], R4 ;  /* 0x000000044c007844 */ /* 0x000fe20000000200 */
[----:B------:R-:W-:-:S02]  /*ea10*/  F2FP.BF16.F32.PACK_AB R11, R43, R42 ;  /* 0x0000002a2b0b723e */ /* 0x000fc400000010ff */
[----:B0-----:R-:W-:Y:S02]  /*ea20*/  F2FP.BF16.F32.PACK_AB R9, R45, R44 ;  /* 0x0000002c2d09723e */ /* 0x001fe400000010ff */
[----:B------:R-:W-:Y:S02]  /*ea30*/  F2FP.BF16.F32.PACK_AB R12, R41, R40 ;  /* 0x00000028290c723e */ /* 0x000fe400000010ff */
[----:B------:R-:W-:Y:S01]  /*ea40*/  F2FP.BF16.F32.PACK_AB R14, R39, R38 ;  /* 0x00000026270e723e */ /* 0x000fe200000010ff */
[----:B------:R-:W-:Y:S01]  /*ea50*/  STSM.16.M88.4 [R75], R8 ;  /* 0x000000084b007844 */ /* 0x000fe20000000200 */
[----:B------:R-:W-:Y:S02]  /*ea60*/  F2FP.BF16.F32.PACK_AB R15, R35, R34 ;  /* 0x00000022230f723e */ /* 0x000fe400000010ff */
[----:B------:R-:W-:Y:S02]  /*ea70*/  F2FP.BF16.F32.PACK_AB R13, R37, R36 ;  /* 0x00000024250d723e */ /* 0x000fe400000010ff */
[----:B-1----:R-:W-:-:S02]  /*ea80*/  F2FP.BF16.F32.PACK_AB R25, R29, R28 ;  /* 0x0000001c1d19723e */ /* 0x002fc400000010ff */
[----:B------:R-:W-:Y:S01]  /*ea90*/  F2FP.BF16.F32.PACK_AB R26, R31, R30 ;  /* 0x0000001e1f1a723e */ /* 0x000fe200000010ff */
[----:B------:R0:W-:Y:S01]  /*eaa0*/  STSM.16.M88.4 [R74], R12 ;  /* 0x0000000c4a007844 */ /* 0x0001e20000000200 */
[----:B------:R-:W-:Y:S02]  /*eab0*/  F2FP.BF16.F32.PACK_AB R27, R21, R20 ;  /* 0x00000014151b723e */ /* 0x000fe400000010ff */
[----:B------:R-:W-:Y:S02]  /*eac0*/  F2FP.BF16.F32.PACK_AB R24, R33, R32 ;  /* 0x000000202118723e */ /* 0x000fe400000010ff */
[----:B------:R-:W-:-:S03]  /*ead0*/  ISETP.NE.U32.AND P0, PT, RZ, UR12, PT ;  /* 0x0000000cff007c0c */ /* 0x000fc6000bf05070 */
[----:B------:R1:W-:Y:S01]  /*eae0*/  STSM.16.M88.4 [R0], R24 ;  /* 0x0000001800007844 */ /* 0x0003e20000000200 */
[----:B------:R-:W-:Y:S01]  /*eaf0*/  ISETP.NE.AND.EX P0, PT, RZ, UR13, PT, P0 ;  /* 0x0000000dff007c0c */ /* 0x000fe2000bf05300 */
[----:B------:R-:W-:Y:S08]  /*eb00*/  BAR.SYNC.DEFER_BLOCKING 0x1, 0x180 ;  /* 0x0046000000007b1d */ /* 0x000ff00000010000 */
[----:B0-----:R-:W0:Y:S04]  /*eb10*/  LDC R74, c[0x0][0xbe8] ;  /* 0x0002fa00ff4a7b82 */ /* 0x001e280000000800 */
[----:B------:R-:W2:Y:S01]  /*eb20*/  @P0 LDG.E R77, desc[UR56][R78.64] ;  /* 0x000000384e4d0981 */ /* 0x000ea2000c1e1900 */
[----:B------:R-:W-:-:S02]  /*eb30*/  UISETP.NE.U32.AND UP0, UPT, UR10, URZ, UPT ;  /* 0x0000003f0a00728c */ /* 0x000fc4000bf05070 */
[----:B------:R-:W-:Y:S02]  /*eb40*/  UISETP.GT.AND UP1, UPT, UR43, 0x1, UPT ;  /* 0x000000012b00788c */ /* 0x000fe4000bf24270 */
[----:B------:R-:W-:Y:S01]  /*eb50*/  UISETP.NE.AND.EX UP0, UPT, UR11, URZ, UPT, UP0 ;  /* 0x0000003f0b00728c */ /* 0x000fe2000bf05300 */
[----:B0-----:R-:W-:Y:S01]  /*eb60*/  ISETP.NE.AND P1, PT, R74, 0x1, PT ;  /* 0x000000014a00780c */ /* 0x001fe20003f25270 */
[----:B------:R-:W-:Y:S01]  /*eb70*/  UMOV UR19, 0x9b8 ;  /* 0x000009b800137882 */ /* 0x000fe20000000000 */
[----:B------:R-:W-:Y:S01]  /*eb80*/  ULDC UR4, c[0x0][0xa88] ;  /* 0x0002a20000047ab9 */ /* 0x000fe20000000800 */
[----:B------:R-:W-:Y:S01]  /*eb90*/  USEL UR19, UR19, 0x978, UP1 ;  /* 0x0000097813137887 */ /* 0x000fe20008800000 */
[----:B------:R-:W-:Y:S01]  /*eba0*/  IMAD.U32 R9, RZ, RZ, UR4 ;  /* 0x00000004ff097e24 */ /* 0x000fe2000f8e00ff */
[----:B------:R-:W-:-:S05]  /*ebb0*/  PLOP3.LUT P4, PT, PT, PT, UP0, 0x80, 0x0 ;  /* 0x000000000000781c */ /* 0x000fca0003f8f008 */
[----:B------:R-:W-:Y:S02]  /*ebc0*/  @UP0 ULDC.64 UR10, c[0x0][0xc08] ;  /* 0x00030200000a0ab9 */ /* 0x000fe40000000a00 */
[----:B------:R-:W-:Y:S01]  /*ebd0*/  @UP0 UIMAD.WIDE UR10, UR38, 0x4, UR10 ;  /* 0x00000004260a08a5 */ /* 0x000fe2000f8e020a */
[----:B-1----:R-:W0:Y:S08]  /*ebe0*/  @P1 LDC R0, c[0x0][0xbec] ;  /* 0x0002fb00ff001b82 */ /* 0x002e300000000800 */
[----:B------:R-:W1:Y:S01]  /*ebf0*/  @P1 LDC R11, c[0x0][0xbf0] ;  /* 0x0002fc00ff0b1b82 */ /* 0x000e620000000800 */
[----:B------:R-:W-:Y:S01]  /*ec00*/  UISETP.NE.U32.AND UP0, UPT, UR12, URZ, UPT ;  /* 0x0000003f0c00728c */ /* 0x000fe2000bf05070 */
[----:B------:R-:W-:-:S02]  /*ec10*/  IMAD.U32 R4, RZ, RZ, UR10 ;  /* 0x0000000aff047e24 */ /* 0x000fc4000f8e00ff */
[----:B------:R-:W-:Y:S01]  /*ec20*/  IMAD.U32 R5, RZ, RZ, UR11 ;  /* 0x0000000bff057e24 */ /* 0x000fe2000f8e00ff */
[----:B------:R-:W-:Y:S01]  /*ec30*/  UISETP.NE.AND.EX UP0, UPT, UR13, URZ, UPT, UP0 ;  /* 0x0000003f0d00728c */ /* 0x000fe2000bf05300 */
[----:B------:R-:W-:Y:S01]  /*ec40*/  ULDC.64 UR10, c[0x0][UR19+0x218] ;  /* 0x00008600130a7abb */ /* 0x000fe20008000a00 */
[----:B------:R-:W-:Y:S01]  /*ec50*/  UMOV UR4, URZ ;  /* 0x0000003f00047c82 */ /* 0x000fe20008000000 */
[----:B------:R-:W-:Y:S01]  /*ec60*/  UIMAD.WIDE.U32 UR12, UR10, UR37, URZ ;  /* 0x000000250a0c72a5 */ /* 0x000fe2000f8e003f */
[----:B------:R-:W-:Y:S01]  /*ec70*/  VIADD R13, R18, UR39 ;  /* 0x00000027120d7c36 */ /* 0x000fe20008000000 */
[----:B------:R-:W-:Y:S01]  /*ec80*/  UIMAD UR20, UR11, UR37, URZ ;  /* 0x000000250b1472a4 */ /* 0x000fe2000f8e023f */
[----:B------:R3:W5:Y:S01]  /*ec90*/  @P4 LDG.E R9, desc[UR56][R4.64] ;  /* 0x0000003804094981 */ /* 0x000762000c1e1900 */
[----:B------:R-:W-:Y:S01]  /*eca0*/  USHF.R.S32.HI UR21, URZ, 0x1f, UR38 ;  /* 0x0000001f3f157899 */ /* 0x000fe20008011426 */
[----:B------:R-:W-:Y:S01]  /*ecb0*/  IMAD.MOV.U32 R7, RZ, RZ, R13 ;  /* 0x000000ffff077224 */ /* 0x000fe200078e000d */
[----:B------:R-:W-:Y:S01]  /*ecc0*/  USEL UR10, UR38, URZ, !UP0 ;  /* 0x0000003f260a7287 */ /* 0x000fe2000c000000 */
[----:B0-----:R-:W-:Y:S01]  /*ecd0*/  @P1 IMAD.HI.U32 R0, R13, R0, RZ ;  /* 0x000000000d001227 */ /* 0x001fe200078e00ff */
[----:B------:R-:W-:Y:S01]  /*ece0*/  USEL UR18, UR42, URZ, UP1 ;  /* 0x0000003f2a127287 */ /* 0x000fe20008800000 */
[----:B------:R-:W-:Y:S01]  /*ecf0*/  ULDC.64 UR14, c[0x0][UR19+0x220] ;  /* 0x00008800130e7abb */ /* 0x000fe20008000a00 */
[----:B------:R-:W-:Y:S01]  /*ed00*/  UIADD3 UR20, UR13, UR20, URZ ;  /* 0x000000140d147290 */ /* 0x000fe2000fffe03f */
[----:B------:R-:W-:Y:S01]  /*ed10*/  ULDC.64 UR16, c[0x0][UR19+0x228] ;  /* 0x00008a0013107abb */ /* 0x000fe20008000a00 */
[----:B------:R-:W-:Y:S01]  /*ed20*/  USEL UR11, UR21, URZ, !UP0 ;  /* 0x0000003f150b7287 */ /* 0x000fe2000c000000 */
[----:B-1----:R-:W-:Y:S01]  /*ed30*/  @P1 SHF.R.U32.HI R7, RZ, R11, R0 ;  /* 0x0000000bff071219 */ /* 0x002fe20000011600 */
[----:B------:R-:W-:-:S02]  /*ed40*/  UIMAD UR13, UR15, UR10, URZ ;  /* 0x0000000a0f0d72a4 */ /* 0x000fc4000f8e023f */
[----:B------:R-:W-:Y:S02]  /*ed50*/  UIMAD.WIDE.U32 UR22, UR16, UR18, URZ ;  /* 0x00000012101672a5 */ /* 0x000fe4000f8e003f */
[----:B------:R-:W-:Y:S01]  /*ed60*/  UIMAD UR18, UR17, UR18, URZ ;  /* 0x00000012111272a4 */ /* 0x000fe2000f8e023f */
[----:B------:R-:W-:Y:S01]  /*ed70*/  IMAD.MOV R11, RZ, RZ, -R7 ;  /* 0x000000ffff0b7224 */ /* 0x000fe200078e0a07 */
[----:B------:R-:W-:Y:S02]  /*ed80*/  UIMAD.WIDE.U32 UR16, UR14, UR10, URZ ;  /* 0x0000000a0e1072a5 */ /* 0x000fe4000f8e003f */
[----:B------:R-:W-:Y:S01]  /*ed90*/  UIMAD UR11, UR14, UR11, UR13 ;  /* 0x0000000b0e0b72a4 */ /* 0x000fe2000f8e020d */
[----:B---3--:R-:W-:Y:S01]  /*eda0*/  IMAD.U32 R4, RZ, RZ, UR22 ;  /* 0x00000016ff047e24 */ /* 0x008fe2000f8e00ff */
[----:B------:R-:W-:Y:S02]  /*edb0*/  UIADD3 UR18, UR23, UR18, URZ ;  /* 0x0000001217127290 */ /* 0x000fe4000fffe03f */
[----:B------:R-:W-:Y:S01]  /*edc0*/  IMAD.U32 R5, RZ, RZ, UR23 ;  /* 0x00000017ff057e24 */ /* 0x000fe2000f8e00ff */
[----:B------:R-:W-:Y:S01]  /*edd0*/  UIADD3 UR11, UR17, UR11, URZ ;  /* 0x0000000b110b7290 */ /* 0x000fe2000fffe03f */
[----:B------:R-:W-:Y:S01]  /*ede0*/  IMAD R11, R74, R11, R13 ;  /* 0x0000000b4a0b7224 */ /* 0x000fe200078e020d */
[----:B------:R-:W-:Y:S01]  /*edf0*/  SHF.R.S32.HI R5, RZ, 0x1f, R7 ;  /* 0x0000001fff057819 */ /* 0x000fe20000011407 */
[----:B------:R-:W-:-:S03]  /*ee00*/  IMAD.U32 R6, RZ, RZ, UR18 ;  /* 0x00000012ff067e24 */ /* 0x000fc6000f8e00ff */
[----:B------:R-:W-:Y:S02]  /*ee10*/  SHF.R.S32.HI R0, RZ, 0x1f, R11 ;  /* 0x0000001fff007819 */ /* 0x000fe4000001140b */
[----:B--2---:R-:W-:-:S13]  /*ee20*/  @P0 R2UR UR4, R77 ;  /* 0x000000004d0402ca */ /* 0x004fda00000e0000 */
[----:B------:R-:W-:Y:S02]  /*ee30*/  UIADD3 UR12, UP0, UP2, UR16, UR12, UR4 ;  /* 0x0000000c100c7290 */ /* 0x000fe4000fa1e004 */
[----:B------:R-:W-:Y:S01]  /*ee40*/  USHF.R.S32.HI UR14, URZ, 0x1f, UR4 ;  /* 0x0000001f3f0e7899 */ /* 0x000fe20008011404 */
[----:B------:R-:W-:Y:S01]  /*ee50*/  ULDC.64 UR16, c[0x0][0xba8] ;  /* 0x0002ea0000107ab9 */ /* 0x000fe20000000a00 */
[----:B------:R-:W-:Y:S02]  /*ee60*/  @!UP1 ULDC UR16, c[0x0][0xb50] ;  /* 0x0002d40000109ab9 */ /* 0x000fe40000000800 */
[----:B------:R-:W-:Y:S01]  /*ee70*/  UIADD3.X UR11, UR11, UR20, UR14, UP0, UP2 ;  /* 0x000000140b0b7290 */ /* 0x000fe200087e440e */
[----:B------:R-:W-:Y:S01]  /*ee80*/  IADD3 R4, P2, P3, R7, UR12, R4 ;  /* 0x0000000c07047c10 */ /* 0x000fe2000fb5e004 */
[----:B------:R-:W-:Y:S01]  /*ee90*/  ULDC.64 UR12, c[0x0][UR19+0x210] ;  /* 0x00008400130c7abb */ /* 0x000fe20008000a00 */
[----:B------:R-:W-:Y:S01]  /*eea0*/  @!UP1 ULDC UR17, c[0x0][0xb54] ;  /* 0x0002d50000119ab9 */ /* 0x000fe20000000800 */
[----:B------:R-:W-:-:S02]  /*eeb0*/  IMAD R7, R11, UR13, RZ ;  /* 0x0000000d0b077c24 */ /* 0x000fc4000f8e02ff */
[----:B------:R-:W-:Y:S02]  /*eec0*/  IADD3.X R5, R5, UR11, R6, P2, P3 ;  /* 0x0000000b05057c10 */ /* 0x000fe400097e6406 */
[----:B------:R-:W-:Y:S02]  /*eed0*/  IMAD R7, R0, UR12, R7 ;  /* 0x0000000c00077c24 */ /* 0x000fe4000f8e0207 */
[----:B------:R-:W-:-:S04]  /*eee0*/  IMAD.WIDE.U32 R4, R11, UR12, R4 ;  /* 0x0000000c0b047c25 */ /* 0x000fc8000f8e0004 */
[----:B------:R-:W-:Y:S01]  /*eef0*/  IMAD.IADD R5, R5, 0x1, R7 ;  /* 0x0000000105057824 */ /* 0x000fe200078e0207 */
[----:B------:R-:W-:-:S04]  /*ef00*/  LEA R8, P2, R4, UR16, 0x2 ;  /* 0x0000001004087c11 */ /* 0x000fc8000f8410ff */
[----:B------:R-:W-:Y:S01]  /*ef10*/  LEA.HI.X R10, R4, UR17, R5, 0x2, P2 ;  /* 0x00000011040a7c11 */ /* 0x000fe200090f1405 */
[----:B------:R-:W-:Y:S08]  /*ef20*/  @P4 BRA `(.L_x_1061) ;  /* 0x0000000000104947 */ /* 0x000ff00003800000 */
[----:B------:R-:W-:Y:S05]  /*ef30*/  @!P0 BRA `(.L_x_1061) ;  /* 0x00000000000c8947 */ /* 0x000fea0003800000 */
[----:B------:R-:W2:Y:S04]  /*ef40*/  LDG.E R0, desc[UR56][R78.64] ;  /* 0x000000384e007981 */ /* 0x000ea8000c1e1900 */
[----:B-----5:R-:W2:Y:S02]  /*ef50*/  LDG.E R9, desc[UR56][R78.64+0x4] ;  /* 0x000004384e097981 */ /* 0x020ea4000c1e1900 */
[----:B--2---:R-:W-:-:S07]  /*ef60*/  IMAD.IADD R9, R9, 0x1, -R0 ;  /* 0x0000000109097824 */ /* 0x004fce00078e0a00 */
.L_x_1061:
        /* <DEDUP_REMOVED lines=9> */
[----:B------:R-:W-:-:S05]  /*f000*/  LOP3.LUT R12, R12, 0xffffff80, RZ, 0xc0, !PT ;  /* 0xffffff800c0c7812 */ /* 0x000fca00078ec0ff */
[----:B------:R-:W-:Y:S01]  /*f010*/  IMAD.IADD R12, R11, 0x1, -R12 ;  /* 0x000000010b0c7824 */ /* 0x000fe200078e0a0c */
[----:B------:R-:W-:-:S04]  /*f020*/  PLOP3.LUT P3, PT, PT, PT, UP1, 0x80, 0x0 ;  /* 0x000000000000781c */ /* 0x000fc80003f6f018 */
[----:B------:R-:W-:Y:S01]  /*f030*/  LOP3.LUT P0, RZ, R12, 0x3, RZ, 0xc0, !PT ;  /* 0x000000030cff7812 */ /* 0x000fe2000780c0ff */
[----:B--2---:R-:W-:Y:S02]  /*f040*/  VIADD R11, R0, UR39 ;  /* 0x00000027000b7c36 */ /* 0x004fe40008000000 */
[----:B-----5:R-:W-:Y:S02]  /*f050*/  IMAD R0, R9, R74, RZ ;  /* 0x0000004a09007224 */ /* 0x020fe400078e02ff */
[----:B------:R-:W-:-:S03]  /*f060*/  VIADD R9, R11, 0x8 ;  /* 0x000000080b097836 */ /* 0x000fc60000000000 */
[-C--:B------:R-:W-:Y:S02]  /*f070*/  ISETP.GE.OR P2, PT, R11, R0.reuse, P0 ;  /* 0x000000000b00720c */ /* 0x080fe40000746670 */
[----:B------:R-:W-:-:S11]  /*f080*/  ISETP.GE.OR P0, PT, R9, R0, P0 ;  /* 0x000000000900720c */ /* 0x000fd60000706670 */
[----:B0-----:R0:W-:Y:S01]  /*f090*/  @!P2 ST.E desc[UR56][R4.64], R2 ;  /* 0x000000020400a985 */ /* 0x0011e2000c101938 */
[----:B------:R-:W-:-:S03]  /*f0a0*/  ISETP.GE.AND P2, PT, R11, R0, PT ;  /* 0x000000000b00720c */ /* 0x000fc60003f46270 */
[----:B------:R0:W-:Y:S01]  /*f0b0*/  @!P0 ST.E desc[UR56][R6.64], R3 ;  /* 0x0000000306008985 */ /* 0x0001e2000c101938 */
[----:B------:R-:W-:Y:S01]  /*f0c0*/  ISETP.GE.AND P0, PT, R9, R0, PT ;  /* 0x000000000900720c */ /* 0x000fe20003f06270 */
[----:B------:R-:W-:-:S12]  /*f0d0*/  @P3 BRA `(.L_x_1062) ;  /* 0x0000000800203947 */ /* 0x000fd80003800000 */
[----:B------:R-:W1:Y:S01]  /*f0e0*/  S2R R12, SR_TID.X ;  /* 0x00000000000c7919 */ /* 0x000e620000002100 */
[----:B0-----:R-:W-:Y:S01]  /*f0f0*/  IMAD.MOV.U32 R3, RZ, RZ, 0x2 ;  /* 0x00000002ff037424 */ /* 0x001fe200078e00ff */
[----:B------:R-:W0:Y:S01]  /*f100*/  @P1 LDC R37, c[0x0][0xbec] ;  /* 0x0002fb00ff251b82 */ /* 0x000e220000000800 */
[----:B------:R-:W-:Y:S01]  /*f110*/  ULDC.64 UR12, c[0x0][0xaa0] ;  /* 0x0002a800000c7ab9 */ /* 0x000fe20000000a00 */
[----:B-1----:R-:W-:-:S05]  /*f120*/  VIADD R76, R12, 0xffffff80 ;  /* 0xffffff800c4c7836 */ /* 0x002fca0000000000 */
[----:B------:R-:W-:-:S04]  /*f130*/  SHF.R.S32.HI R75, RZ, 0x1f, R76 ;  /* 0x0000001fff4b7819 */ /* 0x000fc8000001144c */
[----:B------:R-:W-:-:S04]  /*f140*/  LEA.HI R75, R75, R76, RZ, 0x2 ;  /* 0x0000004c4b4b7211 */ /* 0x000fc800078f10ff */
[----:B------:R-:W-:-:S05]  /*f150*/  SHF.R.S32.HI R75, RZ, 0x2, R75 ;  /* 0x00000002ff4b7819 */ /* 0x000fca000001144b */
[----:B------:R-:W-:-:S04]  /*f160*/  IMAD R2, R75, 0x20, R19 ;  /* 0x000000204b027824 */ /* 0x000fc800078e0213 */
[----:B------:R-:W-:-:S03]  /*f170*/  IMAD.WIDE R2, R2, R3, UR8 ;  /* 0x0000000802027e25 */ /* 0x000fc6000f8e0203 */
[C---:B------:R-:W-:Y:S02]  /*f180*/  IADD3 R5, P5, R2.reuse, 0x7800, RZ ;  /* 0x0000780002057810 */ /* 0x040fe40007fbe0ff */
[C---:B------:R-:W-:Y:S02]  /*f190*/  IADD3 R9, P0, R2.reuse, 0x1800, RZ ;  /* 0x0000180002097810 */ /* 0x040fe40007f1e0ff */
[C---:B------:R-:W-:Y:S01]  /*f1a0*/  IADD3 R13, P2, R2.reuse, 0x3000, RZ ;  /* 0x00003000020d7810 */ /* 0x040fe20007f5e0ff */
[----:B------:R-:W-:Y:S01]  /*f1b0*/  IMAD.X R33, RZ, RZ, R3, P5 ;  /* 0x000000ffff217224 */ /* 0x000fe200028e0603 */
[C---:B------:R-:W-:Y:S02]  /*f1c0*/  IADD3 R25, P3, R2.reuse, 0x4800, RZ ;  /* 0x0000480002197810 */ /* 0x040fe40007f7e0ff */
[C---:B------:R-:W-:Y:S02]  /*f1d0*/  IADD3 R29, P4, R2.reuse, 0x6000, RZ ;  /* 0x00006000021d7810 */ /* 0x040fe40007f9e0ff */
[----:B------:R-:W-:-:S02]  /*f1e0*/  LOP3.LUT R7, R2, 0x180, RZ, 0xc0, !PT ;  /* 0x0000018002077812 */ /* 0x000fc400078ec0ff */
[----:B------:R-:W-:Y:S02]  /*f1f0*/  LOP3.LUT R4, R5, 0x180, RZ, 0xc0, !PT ;  /* 0x0000018005047812 */ /* 0x000fe400078ec0ff */
[----:B------:R-:W-:Y:S02]  /*f200*/  LOP3.LUT R8, R9, 0x180, RZ, 0xc0, !PT ;  /* 0x0000018009087812 */ /* 0x000fe400078ec0ff */
[----:B------:R-:W-:Y:S02]  /*f210*/  LOP3.LUT R12, R13, 0x180, RZ, 0xc0, !PT ;  /* 0x000001800d0c7812 */ /* 0x000fe400078ec0ff */
[----:B------:R-:W-:Y:S02]  /*f220*/  LOP3.LUT R24, R25, 0x180, RZ, 0xc0, !PT ;  /* 0x0000018019187812 */ /* 0x000fe400078ec0ff */
[----:B------:R-:W-:Y:S02]  /*f230*/  LOP3.LUT R28, R29, 0x180, RZ, 0xc0, !PT ;  /* 0x000001801d1c7812 */ /* 0x000fe400078ec0ff */
[----:B------:R-:W-:-:S02]  /*f240*/  SHF.R.U64 R7, R7, 0x3, RZ ;  /* 0x0000000307077819 */ /* 0x000fc400000012ff */
[----:B------:R-:W-:Y:S02]  /*f250*/  SHF.R.U64 R4, R4, 0x3, RZ ;  /* 0x0000000304047819 */ /* 0x000fe400000012ff */
[----:B------:R-:W-:Y:S02]  /*f260*/  SHF.R.U64 R8, R8, 0x3, RZ ;  /* 0x0000000308087819 */ /* 0x000fe400000012ff */
[----:B------:R-:W-:Y:S02]  /*f270*/  SHF.R.U64 R12, R12, 0x3, RZ ;  /* 0x000000030c0c7819 */ /* 0x000fe400000012ff */
[----:B------:R-:W-:Y:S02]  /*f280*/  SHF.R.U64 R24, R24, 0x3, RZ ;  /* 0x0000000318187819 */ /* 0x000fe400000012ff */
[----:B------:R-:W-:Y:S02]  /*f290*/  SHF.R.U64 R28, R28, 0x3, RZ ;  /* 0x000000031c1c7819 */ /* 0x000fe400000012ff */
[----:B------:R-:W-:-:S02]  /*f2a0*/  LOP3.LUT R2, R7, R2, RZ, 0x3c, !PT ;  /* 0x0000000207027212 */ /* 0x000fc400078e3cff */
[----:B------:R-:W-:Y:S02]  /*f2b0*/  SHF.R.S32.HI R20, RZ, 0x1f, R76 ;  /* 0x0000001fff147819 */ /* 0x000fe4000001144c */
        /* <DEDUP_REMOVED lines=8> */
[----:B------:R-:W-:Y:S01]  /*f340*/  LOP3.LUT R32, R4, R5, RZ, 0x3c, !PT ;  /* 0x0000000504207212 */ /* 0x000fe200078e3cff */
[----:B------:R-:W-:Y:S01]  /*f350*/  UIMAD UR11, UR14, UR12, URZ ;  /* 0x0000000c0e0b72a4 */ /* 0x000fe2000f8e023f */
[----:B------:R-:W-:Y:S01]  /*f360*/  LEA.HI R20, R20, R76, RZ, 0x2 ;  /* 0x0000004c14147211 */ /* 0x000fe200078f10ff */
[----:B------:R1:W5:Y:S03]  /*f370*/  LD.E.128 R4, desc[UR56][R2.64] ;  /* 0x0000003802047980 */ /* 0x000366000c101d00 */
[----:B------:R-:W-:Y:S01]  /*f380*/  LOP3.LUT R20, R20, 0xfffffffc, RZ, 0xc0, !PT ;  /* 0xfffffffc14147812 */ /* 0x000fe200078ec0ff */
[----:B------:R-:W-:Y:S01]  /*f390*/  UIMAD.WIDE.U32 UR8, UR4, UR12, URZ ;  /* 0x0000000c040872a5 */ /* 0x000fe2000f8e003f */
[----:B------:R-:W5:Y:S04]  /*f3a0*/  LD.E.128 R8, desc[UR56][R8.64] ;  /* 0x0000003808087980 */ /* 0x000f68000c101d00 */
[----:B------:R-:W5:Y:S01]  /*f3b0*/  LD.E.128 R12, desc[UR56][R12.64] ;  /* 0x000000380c0c7980 */ /* 0x000f62000c101d00 */
[----:B-1----:R-:W1:Y:S01]  /*f3c0*/  @P1 LDC R3, c[0x0][0xbf0] ;  /* 0x0002fc00ff031b82 */ /* 0x002e620000000800 */
[----:B------:R-:W-:Y:S01]  /*f3d0*/  UIMAD UR11, UR4, UR13, UR11 ;  /* 0x0000000d040b72a4 */ /* 0x000fe2000f8e020b */
[----:B------:R-:W-:Y:S01]  /*f3e0*/  IMAD.IADD R20, R76, 0x1, -R20 ;  /* 0x000000014c147824 */ /* 0x000fe200078e0a14 */
[----:B------:R-:W5:Y:S01]  /*f3f0*/  LD.E.128 R24, desc[UR56][R24.64] ;  /* 0x0000003818187980 */ /* 0x000f62000c101d00 */
[----:B------:R-:W-:Y:S01]  /*f400*/  ULDC.64 UR12, c[0x0][0xae8] ;  /* 0x0002ba00000c7ab9 */ /* 0x000fe20000000a00 */
[----:B------:R-:W-:Y:S01]  /*f410*/  UIADD3 UR9, UR9, UR11, URZ ;  /* 0x0000000b09097290 */ /* 0x000fe2000fffe03f */
[----:B------:R-:W-:Y:S01]  /*f420*/  IMAD R2, R20, 0x60, R75 ;  /* 0x0000006014027824 */ /* 0x000fe200078e024b */
[----:B------:R-:W5:Y:S02]  /*f430*/  LD.E.128 R28, desc[UR56][R28.64] ;  /* 0x000000381c1c7980 */ /* 0x000f64000c101d00 */
[----:B------:R-:W-:Y:S01]  /*f440*/  UIMAD.WIDE.U32 UR8, UR37, UR12, UR8 ;  /* 0x0000000c250872a5 */ /* 0x000fe2000f8e0008 */
[----:B------:R-:W-:Y:S01]  /*f450*/  VIADD R36, R2, UR39 ;  /* 0x0000002702247c36 */ /* 0x000fe20008000000 */
[----:B------:R-:W-:Y:S01]  /*f460*/  USHF.R.S32.HI UR4, URZ, 0x1f, UR10 ;  /* 0x0000001f3f047899 */ /* 0x000fe2000801140a */
[----:B------:R-:W5:Y:S01]  /*f470*/  LD.E.128 R32, desc[UR56][R32.64] ;  /* 0x0000003820207980 */ /* 0x000f62000c101d00 */
[----:B------:R-:W-:Y:S01]  /*f480*/  UIMAD UR9, UR37, UR13, UR9 ;  /* 0x0000000d250972a4 */ /* 0x000fe2000f8e0209 */
[----:B0-----:R-:W-:Y:S01]  /*f490*/  @P1 IMAD.HI.U32 R2, R36, R37, RZ ;  /* 0x0000002524021227 */ /* 0x001fe200078e00ff */
[----:B------:R-:W-:Y:S01]  /*f4a0*/  UIADD3 UR7, UR7, 0x19c20, URZ ;  /* 0x00019c2007077890 */ /* 0x000fe2000fffe03f */
[----:B------:R-:W-:Y:S01]  /*f4b0*/  @!PT LDS RZ, [RZ] ;  /* 0x00000000fffff984 */ /* 0x000fe20000000800 */
[----:B------:R-:W-:Y:S01]  /*f4c0*/  @!PT LDS RZ, [RZ] ;  /* 0x00000000fffff984 */ /* 0x000fe20000000800 */
[----:B------:R-:W-:Y:S01]  /*f4d0*/  @!PT LDS RZ, [RZ] ;  /* 0x00000000fffff984 */ /* 0x000fe20000000800 */
[----:B------:R-:W-:Y:S01]  /*f4e0*/  @!PT LDS RZ, [RZ] ;  /* 0x00000000fffff984 */ /* 0x000fe20000000800 */
[----:B------:R0:W-:Y:S06]  /*f4f0*/  MEMBAR.ALL.CTA ;  /* 0x0000000000007992 */ /* 0x0001ec0000008000 */
[----:B0-----:R-:W0:Y:S01]  /*f500*/  FENCE.VIEW.ASYNC.S ;  /* 0x00000000000073c6 */ /* 0x001e220000000000 */
[----:B------:R-:W-:Y:S01]  /*f510*/  ULDC.64 UR12, c[0x0][0xaf0] ;  /* 0x0002bc00000c7ab9 */ /* 0x000fe20000000a00 */
[----:B------:R-:W-:Y:S01]  /*f520*/  IMAD.MOV.U32 R21, RZ, RZ, R36 ;  /* 0x000000ffff157224 */ /* 0x000fe200078e0024 */
[----:B------:R-:W-:Y:S01]  /*f530*/  UIMAD UR4, UR4, UR12, URZ ;  /* 0x0000000c040472a4 */ /* 0x000fe2000f8e023f */
[----:B------:R-:W-:Y:S01]  /*f540*/  VIADD R43, R75, UR39 ;  /* 0x000000274b2b7c36 */ /* 0x000fe20008000000 */
[----:B------:R-:W-:Y:S01]  /*f550*/  UPRMT UR7, URZ, 0x654, UR7 ;  /* 0x000006543f077896 */ /* 0x000fe20008000007 */
[----:B------:R-:W-:Y:S01]  /*f560*/  BSSY B1, `(.L_x_1063) ;  /* 0x000002c000017945 */ /* 0x000fe20003800000 */
[----:B------:R-:W-:Y:S01]  /*f570*/  UIMAD UR4, UR10, UR13, UR4 ;  /* 0x0000000d0a0472a4 */ /* 0x000fe2000f8e0204 */
[----:B-1----:R-:W-:Y:S01]  /*f580*/  @P1 SHF.R.U32.HI R21, RZ, R3, R2 ;  /* 0x00000003ff151219 */ /* 0x002fe20000011602 */
[----:B------:R-:W-:Y:S01]  /*f590*/  UIMAD.WIDE.U32 UR10, UR10, UR12, UR8 ;  /* 0x0000000c0a0a72a5 */ /* 0x000fe2000f8e0008 */
[----:B------:R-:W-:-:S02]  /*f5a0*/  ISETP.GE.AND P0, PT, R43, R0, PT ;  /* 0x000000002b00720c */ /* 0x000fc40003f06270 */
[--C-:B------:R-:W-:Y:S01]  /*f5b0*/  SHF.R.S32.HI R20, RZ, 0x1f, R21.reuse ;  /* 0x0000001fff147819 */ /* 0x100fe20000011415 */
[----:B------:R-:W-:Y:S01]  /*f5c0*/  UIADD3 UR4, UR11, UR4, URZ ;  /* 0x000000040b047290 */ /* 0x000fe2000fffe03f */
[----:B------:R-:W-:Y:S01]  /*f5d0*/  IMAD.MOV R37, RZ, RZ, -R21 ;  /* 0x000000ffff257224 */ /* 0x000fe200078e0a15 */
[----:B------:R-:W-:Y:S01]  /*f5e0*/  ULDC.64 UR8, c[0x0][0xae0] ;  /* 0x0002b80000087ab9 */ /* 0x000fe20000000a00 */
[----:B------:R-:W-:Y:S01]  /*f5f0*/  IMAD.U32 R3, RZ, RZ, UR11 ;  /* 0x0000000bff037e24 */ /* 0x000fe2000f8e00ff */
[----:B------:R-:W-:Y:S01]  /*f600*/  SHF.R.S32.HI R42, RZ, 0x1f, R23 ;  /* 0x0000001fff2a7819 */ /* 0x000fe20000011417 */
[----:B------:R-:W-:Y:S01]  /*f610*/  IMAD R20, R20, UR8, RZ ;  /* 0x0000000814147c24 */ /* 0x000fe2000f8e02ff */
[----:B------:R-:W-:Y:S01]  /*f620*/  SHF.R.S32.HI R44, RZ, 0x1f, R22 ;  /* 0x0000001fff2c7819 */ /* 0x000fe20000011416 */
[----:B------:R-:W-:Y:S02]  /*f630*/  IMAD R37, R74, R37, R36 ;  /* 0x000000254a257224 */ /* 0x000fe400078e0224 */
[----:B------:R-:W-:-:S02]  /*f640*/  IMAD.U32 R2, RZ, RZ, UR10 ;  /* 0x0000000aff027e24 */ /* 0x000fc4000f8e00ff */
[----:B------:R-:W-:Y:S01]  /*f650*/  IMAD.U32 R3, RZ, RZ, UR4 ;  /* 0x00000004ff037e24 */ /* 0x000fe2000f8e00ff */
[----:B0-----:R-:W-:Y:S01]  /*f660*/  SYNCS.ARRIVE.TRANS64.RED.A1T0 RZ, [UR7], RZ ;  /* 0x000000ffffff79a7 */ /* 0x001fe20008100407 */
[C---:B------:R-:W-:Y:S01]  /*f670*/  IMAD R39, R21.reuse, UR9, R20 ;  /* 0x0000000915277c24 */ /* 0x040fe2000f8e0214 */
[----:B------:R-:W-:Y:S01]  /*f680*/  SHF.R.S32.HI R20, RZ, 0x1f, R37 ;  /* 0x0000001fff147819 */ /* 0x000fe20000011425 */
[----:B------:R-:W-:Y:S01]  /*f690*/  IMAD.WIDE.U32 R2, R21, UR8, R2 ;  /* 0x0000000815027c25 */ /* 0x000fe2000f8e0002 */
[----:B------:R-:W-:-:S03]  /*f6a0*/  ULDC.64 UR8, c[0x0][0xad8] ;  /* 0x0002b60000087ab9 */ /* 0x000fc60000000a00 */
[----:B------:R-:W-:Y:S02]  /*f6b0*/  IMAD.IADD R3, R3, 0x1, R39 ;  /* 0x0000000103037824 */ /* 0x000fe400078e0227 */
[----:B------:R-:W-:Y:S02]  /*f6c0*/  IMAD R20, R20, UR8, RZ ;  /* 0x0000000814147c24 */ /* 0x000fe4000f8e02ff */
[----:B------:R-:W-:-:S04]  /*f6d0*/  IMAD.WIDE.U32 R2, R37, UR8, R2 ;  /* 0x0000000825027c25 */ /* 0x000fc8000f8e0002 */
[----:B------:R-:W-:Y:S01]  /*f6e0*/  IMAD R21, R37, UR9, R20 ;  /* 0x0000000925157c24 */ /* 0x000fe2000f8e0214 */
[----:B------:R-:W-:Y:S02]  /*f6f0*/  ULDC.64 UR8, c[0x0][0xa80] ;  /* 0x0002a00000087ab9 */ /* 0x000fe40000000a00 */
[----:B------:R-:W-:Y:S01]  /*f700*/  LEA R40, P1, R2, UR8, 0x1 ;  /* 0x0000000802287c11 */ /* 0x000fe2000f8208ff */
[----:B------:R-:W-:-:S04]  /*f710*/  IMAD.IADD R3, R3, 0x1, R21 ;  /* 0x0000000103037824 */ /* 0x000fc800078e0215 */
[----:B------:R0:W1:Y:S01]  /*f720*/  SHFL.IDX PT, R20, R40, RZ, 0x1c1f ;  /* 0x001c1fff28147589 */ /* 0x00006200000e0000 */
[----:B------:R-:W-:-:S05]  /*f730*/  LEA.HI.X R41, R2, UR9, R3, 0x1, P1 ;  /* 0x0000000902297c11 */ /* 0x000fca00088f0c03 */
[----:B------:R0:W2:Y:S01]  /*f740*/  SHFL.IDX PT, R21, R41, RZ, 0x1c1f ;  /* 0x001c1fff29157589 */ /* 0x0000a200000e0000 */
[----:B------:R-:W-:Y:S05]  /*f750*/  @P0 BRA `(.L_x_1064) ;  /* 0x0000000000300947 */ /* 0x000fea0003800000 */
[----:B------:R-:W-:Y:S02]  /*f760*/  ULDC UR4, c[0x0][0xac8] ;  /* 0x0002b20000047ab9 */ /* 0x000fe40000000800 */
[----:B------:R-:W-:Y:S02]  /*f770*/  ISETP.GE.AND P1, PT, R22, UR4, PT ;  /* 0x0000000416007c0c */ /* 0x000fe4000bf26270 */
[----:B------:R-:W-:Y:S02]  /*f780*/  ISETP.GE.AND P2, PT, R23, UR4, PT ;  /* 0x0000000417007c0c */ /* 0x000fe4000bf46270 */
[----:B------:R-:W-:-:S09]  /*f790*/  ISETP.GE.AND P0, PT, R19, UR4, PT ;  /* 0x0000000413007c0c */ /* 0x000fd2000bf06270 */
[CC--:B-1----:R-:W-:Y:S02]  /*f7a0*/  @!P1 LEA R36, P3, R22.reuse, R20.reuse, 0x1 ;  /* 0x0000001416249211 */ /* 0x0c2fe400078608ff */
[----:B------:R-:W-:Y:S02]  /*f7b0*/  @!P2 LEA R38, P4, R23, R20, 0x1 ;  /* 0x000000141726a211 */ /* 0x000fe400078808ff */
[----:B--2---:R-:W-:Y:S01]  /*f7c0*/  @!P0 IMAD.WIDE R2, R19, 0x2, R20 ;  /* 0x0000000213028825 */ /* 0x004fe200078e0214 */
[-C--:B------:R-:W-:Y:S02]  /*f7d0*/  @!P1 LEA.HI.X R37, R22, R21.reuse, R44, 0x1, P3 ;  /* 0x0000001516259211 */ /* 0x080fe400018f0c2c */
[----:B------:R-:W-:Y:S02]  /*f7e0*/  @!P2 LEA.HI.X R39, R23, R21, R42, 0x1, P4 ;  /* 0x000000151727a211 */ /* 0x000fe400020f0c2a */
[----:B-----5:R3:W-:Y:S04]  /*f7f0*/  @!P0 ST.E.128 desc[UR56][R2.64], R4 ;  /* 0x0000000402008985 */ /* 0x0207e8000c101d38 */
[----:B------:R3:W-:Y:S04]  /*f800*/  @!P1 ST.E.128 desc[UR56][R36.64], R12 ;  /* 0x0000000c24009985 */ /* 0x0007e8000c101d38 */
[----:B------:R3:W-:Y:S02]  /*f810*/  @!P2 ST.E.128 desc[UR56][R38.64], R28 ;  /* 0x0000001c2600a985 */ /* 0x0007e4000c101d38 */
.L_x_1064:
[----:B------:R-:W-:Y:S05]  /*f820*/  BSYNC B1 ;  /* 0x0000000000017941 */ /* 0x000fea0003800000 */
.L_x_1063:
[----:B---3--:R-:W-:Y:S01]  /*f830*/  VIADD R3, R43, 0x60 ;  /* 0x000000602b037836 */ /* 0x008fe20000000000 */
[----:B-----5:R3:W4:Y:S04]  /*f840*/  SHFL.IDX PT, R5, R41, 0x1, 0x1c1f ;  /* 0x003c1f0029057f89 */ /* 0x02072800000e0000 */
[----:B------:R-:W-:Y:S01]  /*f850*/  ISETP.GE.AND P0, PT, R3, R0, PT ;  /* 0x000000000300720c */ /* 0x000fe20003f06270 */
[----:B------:R3:W0:-:S12]  /*f860*/  SHFL.IDX PT, R4, R40, 0x1, 0x1c1f ;  /* 0x003c1f0028047f89 */ /* 0x00061800000e0000 */
[----:B---3--:R-:W-:Y:S05]  /*f870*/  @P0 BRA `(.L_x_1065) ;  /* 0x0000001400c80947 */ /* 0x008fea0003800000 */
        /* <DEDUP_REMOVED lines=14> */
.L_x_1062:
[----:B------:R-:W-:Y:S01]  /*f960*/  ULDC.64 UR12, c[0x0][0xb08] ;  /* 0x0002c200000c7ab9 */ /* 0x000fe20000000a00 */
[----:B------:R-:W1:Y:S01]  /*f970*/  @P1 LDC R0, c[0x0][0xbec] ;  /* 0x0002fb00ff001b82 */ /* 0x000e620000000800 */
[----:B------:R-:W-:Y:S01]  /*f980*/  UIMAD UR11, UR14, UR12, URZ ;  /* 0x0000000c0e0b72a4 */ /* 0x000fe2000f8e023f */
[----:B0-----:R-:W-:Y:S01]  /*f990*/  IMAD.MOV.U32 R5, RZ, RZ, R13 ;  /* 0x000000ffff057224 */ /* 0x001fe200078e000d */
[----:B------:R-:W-:Y:S01]  /*f9a0*/  UIMAD.WIDE.U32 UR8, UR4, UR12, URZ ;  /* 0x0000000c040872a5 */ /* 0x000fe2000f8e003f */
[C---:B------:R-:W-:Y:S01]  /*f9b0*/  VIADD R78, R17.reuse, 0x28 ;  /* 0x00000028114e7836 */ /* 0x040fe20000000000 */
[----:B------:R-:W-:Y:S01]  /*f9c0*/  UIMAD UR11, UR4, UR13, UR11 ;  /* 0x0000000d040b72a4 */ /* 0x000fe2000f8e020b */
[C---:B------:R-:W-:Y:S01]  /*f9d0*/  VIADD R80, R17.reuse, 0x20 ;  /* 0x0000002011507836 */ /* 0x040fe20000000000 */
[----:B------:R-:W-:Y:S01]  /*f9e0*/  USHF.R.S32.HI UR4, URZ, 0x1f, UR10 ;  /* 0x0000001f3f047899 */ /* 0x000fe2000801140a */
[----:B------:R-:W0:Y:S01]  /*f9f0*/  @P1 LDC R3, c[0x0][0xbf0] ;  /* 0x0002fc00ff031b82 */ /* 0x000e220000000800 */
[----:B------:R-:W-:Y:S01]  /*fa00*/  UIADD3 UR9, UR9, UR11, URZ ;  /* 0x0000000b09097290 */ /* 0x000fe2000fffe03f */
[C---:B------:R-:W-:Y:S01]  /*fa10*/  VIADD R82, R17.reuse, 0x18 ;  /* 0x0000001811527836 */ /* 0x040fe20000000000 */
[----:B------:R-:W-:Y:S01]  /*fa20*/  ULDC.64 UR12, c[0x0][0xb38] ;  /* 0x0002ce00000c7ab9 */ /* 0x000fe20000000a00 */
[----:B------:R-:W-:Y:S01]  /*fa30*/  UIADD3 UR7, UR7, 0x19c20, URZ ;  /* 0x00019c2007077890 */ /* 0x000fe2000fffe03f */
[C---:B------:R-:W-:Y:S01]  /*fa40*/  VIADD R84, R17.reuse, 0x10 ;  /* 0x0000001011547836 */ /* 0x040fe20000000000 */
[----:B------:R-:W-:Y:S01]  /*fa50*/  UIMAD.WIDE.U32 UR8, UR37, UR12, UR8 ;  /* 0x0000000c250872a5 */ /* 0x000fe2000f8e0008 */
[C---:B------:R-:W-:Y:S01]  /*fa60*/  VIADD R86, R17.reuse, 0x8 ;  /* 0x0000000811567836 */ /* 0x040fe20000000000 */
[----:B------:R-:W-:Y:S01]  /*fa70*/  UPRMT UR7, URZ, 0x654, UR7 ;  /* 0x000006543f077896 */ /* 0x000fe20008000007 */
[----:B------:R-:W-:Y:S01]  /*fa80*/  BSSY B1, `(.L_x_1066) ;  /* 0x0000067000017945 */ /* 0x000fe20003800000 */
[----:B------:R-:W-:Y:S01]  /*fa90*/  UIMAD UR9, UR37, UR13, UR9 ;  /* 0x0000000d250972a4 */ /* 0x000fe2000f8e0209 */
[----:B------:R-:W-:Y:S01]  /*faa0*/  SHF.R.S32.HI R15, RZ, 0x1f, R152 ;  /* 0x0000001fff0f7819 */ /* 0x000fe20000011498 */
[----:B------:R-:W-:Y:S01]  /*fab0*/  VIADD R77, R17, 0x28 ;  /* 0x00000028114d7836 */ /* 0x000fe20000000000 */
[----:B------:R-:W-:Y:S01]  /*fac0*/  ULDC.64 UR12, c[0x0][0xb40] ;  /* 0x0002d000000c7ab9 */ /* 0x000fe20000000a00 */
[----:B------:R-:W-:Y:S01]  /*fad0*/  SHF.R.S32.HI R25, RZ, 0x1f, R153 ;  /* 0x0000001fff197819 */ /* 0x000fe20000011499 */
[----:B------:R-:W-:Y:S01]  /*fae0*/  UIMAD UR4, UR4, UR12, URZ ;  /* 0x0000000c040472a4 */ /* 0x000fe2000f8e023f */
[----:B-1----:R-:W-:Y:S01]  /*faf0*/  @P1 IMAD.HI.U32 R0, R13, R0, RZ ;  /* 0x000000000d001227 */ /* 0x002fe200078e00ff */
[----:B------:R-:W-:Y:S01]  /*fb00*/  SYNCS.ARRIVE.TRANS64.RED.A1T0 RZ, [UR7], RZ ;  /* 0x000000ffffff79a7 */ /* 0x000fe20008100407 */
[----:B------:R-:W-:Y:S01]  /*fb10*/  SHF.R.S32.HI R26, RZ, 0x1f, R154 ;  /* 0x0000001fff1a7819 */ /* 0x000fe2000001149a */
[----:B------:R-:W-:Y:S01]  /*fb20*/  UIMAD UR4, UR10, UR13, UR4 ;  /* 0x0000000d0a0472a4 */ /* 0x000fe2000f8e0204 */
[----:B------:R-:W-:Y:S01]  /*fb30*/  SHF.R.S32.HI R27, RZ, 0x1f, R155 ;  /* 0x0000001fff1b7819 */ /* 0x000fe2000001149b */
[----:B------:R-:W-:Y:S01]  /*fb40*/  UIMAD.WIDE.U32 UR10, UR10, UR12, UR8 ;  /* 0x0000000c0a0a72a5 */ /* 0x000fe2000f8e0008 */
[----:B------:R-:W-:Y:S01]  /*fb50*/  SHF.R.S32.HI R75, RZ, 0x1f, R156 ;  /* 0x0000001fff4b7819 */ /* 0x000fe2000001149c */
[C---:B------:R-:W-:Y:S01]  /*fb60*/  VIADD R79, R17.reuse, 0x20 ;  /* 0x00000020114f7836 */ /* 0x040fe20000000000 */
[----:B------:R-:W-:Y:S01]  /*fb70*/  ULDC.64 UR12, c[0x0][0xb48] ;  /* 0x0002d200000c7ab9 */ /* 0x000fe20000000a00 */
[----:B------:R-:W-:Y:S01]  /*fb80*/  UIADD3 UR9, UR11, UR4, URZ ;  /* 0x000000040b097290 */ /* 0x000fe2000fffe03f */
[----:B0-----:R-:W-:Y:S01]  /*fb90*/  @P1 SHF.R.U32.HI R5, RZ, R3, R0 ;  /* 0x00000003ff051219 */ /* 0x001fe20000011600 */
[----:B------:R-:W-:Y:S01]  /*fba0*/  VIADD R81, R17, 0x18 ;  /* 0x0000001811517836 */ /* 0x000fe20000000000 */
[----:B------:R-:W-:Y:S01]  /*fbb0*/  UMOV UR8, UR10 ;  /* 0x0000000a00087c82 */ /* 0x000fe20008000000 */
[----:B------:R-:W-:Y:S01]  /*fbc0*/  ULDC.64 UR10, c[0x0][0xb30] ;  /* 0x0002cc00000a7ab9 */ /* 0x000fe20000000a00 */
[----:B------:R-:W-:Y:S01]  /*fbd0*/  UIMAD.WIDE.U32 UR8, UR42, UR12, UR8 ;  /* 0x0000000c2a0872a5 */ /* 0x000fe2000f8e0008 */
[--C-:B------:R-:W-:Y:S01]  /*fbe0*/  SHF.R.S32.HI R0, RZ, 0x1f, R5.reuse ;  /* 0x0000001fff007819 */ /* 0x100fe20000011405 */
[----:B------:R-:W-:Y:S01]  /*fbf0*/  IMAD.MOV R7, RZ, RZ, -R5 ;  /* 0x000000ffff077224 */ /* 0x000fe200078e0a05 */
[----:B------:R-:W-:Y:S01]  /*fc00*/  SHF.R.S32.HI R76, RZ, 0x1f, R157 ;  /* 0x0000001fff4c7819 */ /* 0x000fe2000001149d */
[----:B------:R-:W-:Y:S01]  /*fc10*/  UIMAD UR42, UR42, UR13, UR9 ;  /* 0x0000000d2a2a72a4 */ /* 0x000fe2000f8e0209 */
[----:B------:R-:W-:Y:S01]  /*fc20*/  SHF.R.S32.HI R78, RZ, 0x1f, R78 ;  /* 0x0000001fff4e7819 */ /* 0x000fe2000001144e */
[----:B------:R-:W-:Y:S01]  /*fc30*/  IMAD R7, R74, R7, R13 ;  /* 0x000000074a077224 */ /* 0x000fe200078e020d */
[----:B------:R-:W-:Y:S01]  /*fc40*/  SHF.R.S32.HI R80, RZ, 0x1f, R80 ;  /* 0x0000001fff507819 */ /* 0x000fe20000011450 */
[----:B------:R-:W-:Y:S01]  /*fc50*/  IMAD R0, R0, UR10, RZ ;  /* 0x0000000a00007c24 */ /* 0x000fe2000f8e02ff */
[----:B------:R-:W-:Y:S01]  /*fc60*/  SHF.R.S32.HI R82, RZ, 0x1f, R82 ;  /* 0x0000001fff527819 */ /* 0x000fe20000011452 */
[----:B------:R-:W-:Y:S01]  /*fc70*/  IMAD.U32 R3, RZ, RZ, UR9 ;  /* 0x00000009ff037e24 */ /* 0x000fe2000f8e00ff */
[----:B------:R-:W-:Y:S01]  /*fc80*/  SHF.R.S32.HI R84, RZ, 0x1f, R84 ;  /* 0x0000001fff547819 */ /* 0x000fe20000011454 */
[----:B------:R-:W-:Y:S01]  /*fc90*/  IMAD.U32 R2, RZ, RZ, UR8 ;  /* 0x00000008ff027e24 */ /* 0x000fe2000f8e00ff */
[----:B------:R-:W-:Y:S01]  /*fca0*/  ULDC.64 UR8, c[0x0][0xb28] ;  /* 0x0002ca0000087ab9 */ /* 0x000fe20000000a00 */
[----:B------:R-:W-:Y:S01]  /*fcb0*/  IMAD.U32 R3, RZ, RZ, UR42 ;  /* 0x0000002aff037e24 */ /* 0x000fe2000f8e00ff */
[----:B------:R-:W-:Y:S01]  /*fcc0*/  SHF.R.S32.HI R86, RZ, 0x1f, R86 ;  /* 0x0000001fff567819 */ /* 0x000fe20000011456 */
[C---:B------:R-:W-:Y:S01]  /*fcd0*/  IMAD R9, R5.reuse, UR11, R0 ;  /* 0x0000000b05097c24 */ /* 0x040fe2000f8e0200 */
[----:B------:R-:W-:Y:S01]  /*fce0*/  SHF.R.S32.HI R0, RZ, 0x1f, R7 ;  /* 0x0000001fff007819 */ /* 0x000fe20000011407 */
[----:B------:R-:W-:Y:S01]  /*fcf0*/  IMAD.WIDE.U32 R2, R5, UR10, R2 ;  /* 0x0000000a05027c25 */ /* 0x000fe2000f8e0002 */
[----:B------:R-:W-:-:S03]  /*fd00*/  SHF.R.S32.HI R87, RZ, 0x1f, R17 ;  /* 0x0000001fff577819 */ /* 0x000fc60000011411 */
[----:B------:R-:W-:Y:S02]  /*fd10*/  IMAD R0, R0, UR8, RZ ;  /* 0x0000000800007c24 */ /* 0x000fe4000f8e02ff */
[----:B------:R-:W-:Y:S02]  /*fd20*/  IMAD.IADD R3, R3, 0x1, R9 ;  /* 0x0000000103037824 */ /* 0x000fe400078e0209 */
[C---:B------:R-:W-:Y:S02]  /*fd30*/  IMAD R5, R7.reuse, UR9, R0 ;  /* 0x0000000907057c24 */ /* 0x040fe4000f8e0200 */
[----:B------:R-:W-:Y:S01]  /*fd40*/  IMAD.WIDE.U32 R2, R7, UR8, R2 ;  /* 0x0000000807027c25 */ /* 0x000fe2000f8e0002 */
[----:B------:R-:W-:-:S03]  /*fd50*/  ULDC.64 UR8, c[0x0][0xb00] ;  /* 0x0002c00000087ab9 */ /* 0x000fc60000000a00 */
[----:B------:R-:W-:Y:S01]  /*fd60*/  IMAD.IADD R3, R3, 0x1, R5 ;  /* 0x0000000103037824 */ /* 0x000fe200078e0205 */
[C---:B------:R-:W-:Y:S01]  /*fd70*/  LEA R0, P1, R2.reuse, UR8, 0x2 ;  /* 0x0000000802007c11 */ /* 0x040fe2000f8210ff */
[C---:B------:R-:W-:Y:S02]  /*fd80*/  VIADD R83, R17.reuse, 0x10 ;  /* 0x0000001011537836 */ /* 0x040fe40000000000 */
[----:B------:R-:W-:Y:S01]  /*fd90*/  VIADD R85, R17, 0x8 ;  /* 0x0000000811557836 */ /* 0x000fe20000000000 */
[----:B------:R-:W-:Y:S01]  /*fda0*/  LEA.HI.X R14, R2, UR9, R3, 0x2, P1 ;  /* 0x00000009020e7c11 */ /* 0x000fe200088f1403 */
[----:B------:R0:W1:Y:S04]  /*fdb0*/  SHFL.IDX PT, R12, R0, RZ, 0x1c1f ;  /* 0x001c1fff000c7589 */ /* 0x00006800000e0000 */
[----:B------:R0:W2:Y:S01]  /*fdc0*/  SHFL.IDX PT, R24, R14, RZ, 0x1c1f ;  /* 0x001c1fff0e187589 */ /* 0x0000a200000e0000 */
[----:B------:R-:W-:Y:S05]  /*fdd0*/  @P2 BRA `(.L_x_1067) ;  /* 0x0000000000c42947 */ /* 0x000fea0003800000 */
[----:B------:R-:W-:Y:S02]  /*fde0*/  ULDC UR4, c[0x0][0xac8] ;  /* 0x0002b20000047ab9 */ /* 0x000fe40000000800 */
[----:B------:R-:W-:Y:S02]  /*fdf0*/  ISETP.GE.AND P1, PT, R17, UR4, PT ;  /* 0x0000000411007c0c */ /* 0x000fe4000bf26270 */
[----:B------:R-:W-:Y:S02]  /*fe00*/  ISETP.GE.AND P2, PT, R85, UR4, PT ;  /* 0x0000000455007c0c */ /* 0x000fe4000bf46270 */
[----:B------:R-:W-:Y:S02]  /*fe10*/  ISETP.GE.AND P5, PT, R83, UR4, PT ;  /* 0x0000000453007c0c */ /* 0x000fe4000bfa6270 */
[----:B------:R-:W-:-:S07]  /*fe20*/  ISETP.GE.AND P4, PT, R81, UR4, PT ;  /* 0x0000000451007c0c */ /* 0x000fce000bf86270 */
[-C--:B-1----:R-:W-:Y:S02]  /*fe30*/  @!P1 LEA R2, P3, R17, R12.reuse, 0x2 ;  /* 0x0000000c11029211 */ /* 0x082fe400078610ff */
[----:B------:R-:W-:Y:S02]  /*fe40*/  @!P2 LEA R4, P6, R85, R12, 0x2 ;  /* 0x0000000c5504a211 */ /* 0x000fe400078c10ff */
[-C--:B--2---:R-:W-:Y:S02]  /*fe50*/  @!P1 LEA.HI.X R3, R17, R24.reuse, R87, 0x2, P3 ;  /* 0x0000001811039211 */ /* 0x084fe400018f1457 */
[----:B------:R-:W-:Y:S02]  /*fe60*/  @!P2 LEA.HI.X R5, R85, R24, R86, 0x2, P6 ;  /* 0x000000185505a211 */ /* 0x000fe400030f1456 */
[----:B------:R-:W-:Y:S01]  /*fe70*/  @!P5 LEA R6, P3, R83, R12, 0x2 ;  /* 0x0000000c5306d211 */ /* 0x000fe200078610ff */
[----:B------:R1:W-:Y:S01]  /*fe80*/  @!P1 ST.E.64 desc[UR56][R2.64], R72 ;  /* 0x0000004802009985 */ /* 0x0003e2000c101b38 */
[----:B------:R-:W-:-:S02]  /*fe90*/  ISETP.GE.AND P1, PT, R79, UR4, PT ;  /* 0x000000044f007c0c */ /* 0x000fc4000bf26270 */
[----:B------:R-:W-:Y:S01]  /*fea0*/  @!P5 LEA.HI.X R7, R83, R24, R84, 0x2, P3 ;  /* 0x000000185307d211 */ /* 0x000fe200018f1454 */
[----:B------:R2:W-:Y:S01]  /*feb0*/  @!P2 ST.E.64 desc[UR56][R4.64], R70 ;  /* 0x000000460400a985 */ /* 0x0005e2000c101b38 */
[----:B------:R-:W-:Y:S02]  /*fec0*/  ISETP.GE.AND P2, PT, R77, UR4, PT ;  /* 0x000000044d007c0c */ /* 0x000fe4000bf46270 */
[----:B------:R-:W-:Y:S01]  /*fed0*/  @!P4 LEA R8, P6, R81, R12, 0x2 ;  /* 0x0000000c5108c211 */ /* 0x000fe200078c10ff */
[----:B------:R3:W-:Y:S01]  /*fee0*/  @!P5 ST.E.64 desc[UR56][R6.64], R64 ;  /* 0x000000400600d985 */ /* 0x0007e2000c101b38 */
[----:B------:R-:W-:Y:S02]  /*fef0*/  ISETP.GE.AND P3, PT, R157, UR4, PT ;  /* 0x000000049d007c0c */ /* 0x000fe4000bf66270 */
[----:B------:R-:W-:-:S03]  /*ff00*/  @!P4 LEA.HI.X R9, R81, R24, R82, 0x2, P6 ;  /* 0x000000185109c211 */ /* 0x000fc600030f1452 */
[C---:B------:R-:W-:Y:S02]  /*ff10*/  @!P1 LEA R10, P5, R79.reuse, R12, 0x2 ;  /* 0x0000000c4f0a9211 */ /* 0x040fe400078a10ff */
[----:B------:R4:W-:Y:S01]  /*ff20*/  @!P4 ST.E.64 desc[UR56][R8.64], R62 ;  /* 0x0000003e0800c985 */ /* 0x0009e2000c101b38 */
[----:B------:R-:W-:Y:S02]  /*ff30*/  ISETP.GE.AND P4, PT, R156, UR4, PT ;  /* 0x000000049c007c0c */ /* 0x000fe4000bf86270 */
[----:B------:R-:W-:Y:S02]  /*ff40*/  @!P1 LEA.HI.X R11, R79, R24, R80, 0x2, P5 ;  /* 0x000000184f0b9211 */ /* 0x000fe400028f1450 */
[-C--:B-1----:R-:W-:Y:S02]  /*ff50*/  @!P2 LEA R2, P6, R77, R12.reuse, 0x2 ;  /* 0x0000000c4d02a211 */ /* 0x082fe400078c10ff */
[----:B--2---:R-:W-:Y:S01]  /*ff60*/  @!P3 LEA R4, P5, R157, R12, 0x2 ;  /* 0x0000000c9d04b211 */ /* 0x004fe200078a10ff */
[----:B------:R1:W-:Y:S01]  /*ff70*/  @!P1 ST.E.64 desc[UR56][R10.64], R56 ;  /* 0x000000380a009985 */ /* 0x0003e2000c101b38 */
[----:B------:R-:W-:-:S02]  /*ff80*/  ISETP.GE.AND P1, PT, R155, UR4, PT ;  /* 0x000000049b007c0c */ /* 0x000fc4000bf26270 */
[-C--:B------:R-:W-:Y:S02]  /*ff90*/  @!P2 LEA.HI.X R3, R77, R24.reuse, R78, 0x2, P6 ;  /* 0x000000184d03a211 */ /* 0x080fe400030f144e */
[----:B------:R-:W-:Y:S02]  /*ffa0*/  @!P3 LEA.HI.X R5, R157, R24, R76, 0x2, P5 ;  /* 0x000000189d05b211 */ /* 0x000fe400028f144c */
[----:B------:R-:W-:Y:S01]  /*ffb0*/  ISETP.GE.AND P5, PT, R154, UR4, PT ;  /* 0x000000049a007c0c */ /* 0x000fe2000bfa6270 */
[----:B------:R2:W-:Y:S01]  /*ffc0*/  @!P2 ST.E.64 desc[UR56][R2.64], R54 ;  /* 0x000000360200a985 */ /* 0x0005e2000c101b38 */
[----:B---3--:R-:W-:Y:S02]  /*ffd0*/  @!P4 LEA R6, P2, R156, R12, 0x2 ;  /* 0x0000000c9c06c211 */ /* 0x008fe400078410ff */
[----:B------:R-:W-:Y:S01]  /*ffe0*/  ISETP.GE.AND P6, PT, R153, UR4, PT ;  /* 0x0000000499007c0c */ /* 0x000fe2000bfc6270 */
[----:B------:R3:W-:Y:S01]  /*fff0*/  @!P3 ST.E.64 desc[UR56][R4.64], R48 ;  /* 0x000000300400b985 */ /* 0x0007e2000c101b38 */
[----:B------:R-:W-:-:S02]  /*10000*/  ISETP.GE.AND P3, PT, R152, UR4, PT ;  /* 0x0000000498007c0c */ /* 0x000fc4000bf66270 */
[----:B------:R-:W-:Y:S02]  /*10010*/  @!P4 LEA.HI.X R7, R156, R24, R75, 0x2, P2 ;  /* 0x000000189c07c211 */ /* 0x000fe400010f144b */
[----:B----4-:R-:W-:-:S03]  /*10020*/  @!P1 LEA R8, P2, R155, R12, 0x2 ;  /* 0x0000000c9b089211 */ /* 0x010fc600078410ff */
[----:B------:R3:W-:Y:S01]  /*10030*/  @!P4 ST.E.64 desc[UR56][R6.64], R46 ;  /* 0x0000002e0600c985 */ /* 0x0007e2000c101b38 */
[----:B------:R-:W-:Y:S02]  /*10040*/  @!P1 LEA.HI.X R9, R155, R24, R27, 0x2, P2 ;  /* 0x000000189b099211 */ /* 0x000fe400010f141b */
[----:B-1----:R-:W-:-:S03]  /*10050*/  @!P5 LEA R10, P2, R154, R12, 0x2 ;  /* 0x0000000c9a0ad211 */ /* 0x002fc600078410ff */
        /* <DEDUP_REMOVED lines=9> */
.L_x_1067:
[----:B------:R-:W-:Y:S05]  /*100f0*/  BSYNC B1 ;  /* 0x0000000000017941 */ /* 0x000fea0003800000 */
.L_x_1066:
[----:B0-----:R-:W0:Y:S04]  /*10100*/  SHFL.IDX PT, R14, R14, 0x1, 0x1c1f ;  /* 0x003c1f000e0e7f89 */ /* 0x001e2800000e0000 */
[----:B------:R-:W4:Y:S01]  /*10110*/  SHFL.IDX PT, R0, R0, 0x1, 0x1c1f ;  /* 0x003c1f0000007f89 */ /* 0x000f2200000e0000 */
[----:B------:R-:W-:Y:S05]  /*10120*/  @P0 BRA `(.L_x_1065) ;  /* 0x0000000c009c0947 */ /* 0x000fea0003800000 */
[----:B------:R-:W-:Y:S02]  /*10130*/  ULDC UR4, c[0x0][0xac8] ;  /* 0x0002b20000047ab9 */ /* 0x000fe40000000800 */
[----:B------:R-:W-:Y:S02]  /*10140*/  ISETP.GE.AND P6, PT, R17, UR4, PT ;  /* 0x0000000411007c0c */ /* 0x000fe4000bfc6270 */
[----:B------:R-:W-:Y:S02]  /*10150*/  ISETP.GE.AND P0, PT, R85, UR4, PT ;  /* 0x0000000455007c0c */ /* 0x000fe4000bf06270 */
[----:B------:R-:W-:Y:S02]  /*10160*/  ISETP.GE.AND P2, PT, R83, UR4, PT ;  /* 0x0000000453007c0c */ /* 0x000fe4000bf46270 */
[----:B------:R-:W-:Y:S02]  /*10170*/  ISETP.GE.AND P4, PT, R81, UR4, PT ;  /* 0x0000000451007c0c */ /* 0x000fe4000bf86270 */
[----:B------:R-:W-:-:S05]  /*10180*/  ISETP.GE.AND P3, PT, R79, UR4, PT ;  /* 0x000000044f007c0c */ /* 0x000fca000bf66270 */
[-C--:B---34-:R-:W-:Y:S02]  /*10190*/  @!P6 LEA R2, P1, R17, R0.reuse, 0x2 ;  /* 0x000000001102e211 */ /* 0x098fe400078210ff */
[----:B------:R-:W-:Y:S02]  /*101a0*/  @!P0 LEA R4, P5, R85, R0, 0x2 ;  /* 0x0000000055048211 */ /* 0x000fe400078a10ff */
[-C--:B0-----:R-:W-:Y:S02]  /*101b0*/  @!P6 LEA.HI.X R3, R17, R14.reuse, R87, 0x2, P1 ;  /* 0x0000000e1103e211 */ /* 0x081fe400008f1457 */
[----:B------:R-:W-:Y:S02]  /*101c0*/  @!P0 LEA.HI.X R5, R85, R14, R86, 0x2, P5 ;  /* 0x0000000e55058211 */ /* 0x000fe400028f1456 */
[-C--:B------:R-:W-:Y:S01]  /*101d0*/  @!P2 LEA R6, P1, R83, R0.reuse, 0x2 ;  /* 0x000000005306a211 */ /* 0x080fe200078210ff */
[----:B------:R0:W-:Y:S01]  /*101e0*/  @!P6 ST.E.64 desc[UR56][R2.64], R68 ;  /* 0x000000440200e985 */ /* 0x0001e2000c101b38 */
[----:B------:R-:W-:-:S02]  /*101f0*/  @!P4 LEA R8, P5, R81, R0, 0x2 ;  /* 0x000000005108c211 */ /* 0x000fc400078a10ff */
[-C--:B------:R-:W-:Y:S01]  /*10200*/  @!P2 LEA.HI.X R7, R83, R14.reuse, R84, 0x2, P1 ;  /* 0x0000000e5307a211 */ /* 0x080fe200008f1454 */
[----:B------:R3:W-:Y:S01]  /*10210*/  @!P0 ST.E.64 desc[UR56][R4.64], R66 ;  /* 0x0000004204008985 */ /* 0x0007e2000c101b38 */
[----:B------:R-:W-:Y:S02]  /*10220*/  ISETP.GE.AND P0, PT, R77, UR4, PT ;  /* 0x000000044d007c0c */ /* 0x000fe4000bf06270 */
[----:B------:R-:W-:Y:S01]  /*10230*/  @!P4 LEA.HI.X R9, R81, R14, R82, 0x2, P5 ;  /* 0x0000000e5109c211 */ /* 0x000fe200028f1452 */
[----:B------:R-:W-:Y:S01]  /*10240*/  @!P2 ST.E.64 desc[UR56][R6.64], R60 ;  /* 0x0000003c0600a985 */ /* 0x000fe2000c101b38 */
[----:B------:R-:W-:Y:S02]  /*10250*/  ISETP.GE.AND P1, PT, R157, UR4, PT ;  /* 0x000000049d007c0c */ /* 0x000fe4000bf26270 */
[----:B------:R-:W-:Y:S01]  /*10260*/  @!P3 LEA R10, P6, R79, R0, 0x2 ;  /* 0x000000004f0ab211 */ /* 0x000fe200078c10ff */
[----:B------:R4:W-:Y:S01]  /*10270*/  @!P4 ST.E.64 desc[UR56][R8.64], R58 ;  /* 0x0000003a0800c985 */ /* 0x0009e2000c101b38 */
[----:B------:R-:W-:-:S02]  /*10280*/  ISETP.GE.AND P2, PT, R156, UR4, PT ;  /* 0x000000049c007c0c */ /* 0x000fc4000bf46270 */
[----:B------:R-:W-:Y:S02]  /*10290*/  @!P3 LEA.HI.X R11, R79, R14, R80, 0x2, P6 ;  /* 0x0000000e4f0bb211 */ /* 0x000fe400030f1450 */
[----:B------:R-:W-:Y:S02]  /*102a0*/  ISETP.GE.AND P5, PT, R155, UR4, PT ;  /* 0x000000049b007c0c */ /* 0x000fe4000bfa6270 */
[----:B0-----:R-:W-:Y:S01]  /*102b0*/  @!P0 LEA R2, P4, R77, R0, 0x2 ;  /* 0x000000004d028211 */ /* 0x001fe200078810ff */
[----:B------:R0:W-:Y:S01]  /*102c0*/  @!P3 ST.E.64 desc[UR56][R10.64], R52 ;  /* 0x000000340a00b985 */ /* 0x0001e2000c101b38 */
[----:B------:R-:W-:Y:S02]  /*102d0*/  ISETP.GE.AND P3, PT, R153, UR4, PT ;  /* 0x0000000499007c0c */ /* 0x000fe4000bf66270 */
[----:B------:R-:W-:Y:S02]  /*102e0*/  @!P0 LEA.HI.X R3, R77, R14, R78, 0x2, P4 ;  /* 0x0000000e4d038211 */ /* 0x000fe400020f144e */
[----:B------:R-:W-:-:S02]  /*102f0*/  ISETP.GE.AND P4, PT, R154, UR4, PT ;  /* 0x000000049a007c0c */ /* 0x000fc4000bf86270 */
[-C--:B---3--:R-:W-:Y:S01]  /*10300*/  @!P1 LEA R4, P6, R157, R0.reuse, 0x2 ;  /* 0x000000009d049211 */ /* 0x088fe200078c10ff */
[----:B------:R3:W-:Y:S02]  /*10310*/  @!P0 ST.E.64 desc[UR56][R2.64], R50 ;  /* 0x0000003202008985 */ /* 0x0007e4000c101b38 */
[----:B----4-:R-:W-:Y:S02]  /*10320*/  @!P5 LEA R8, P0, R155, R0, 0x2 ;  /* 0x000000009b08d211 */ /* 0x010fe400078010ff */
[----:B------:R-:W-:Y:S02]  /*10330*/  @!P1 LEA.HI.X R5, R157, R14, R76, 0x2, P6 ;  /* 0x0000000e9d059211 */ /* 0x000fe400030f144c */
[C---:B------:R-:W-:Y:S02]  /*10340*/  @!P2 LEA R6, P6, R156.reuse, R0, 0x2 ;  /* 0x000000009c06a211 */ /* 0x040fe400078c10ff */
[-C--:B------:R-:W-:Y:S01]  /*10350*/  @!P5 LEA.HI.X R9, R155, R14.reuse, R27, 0x2, P0 ;  /* 0x0000000e9b09d211 */ /* 0x080fe200000f141b */
[----:B------:R3:W-:Y:S01]  /*10360*/  @!P1 ST.E.64 desc[UR56][R4.64], R44 ;  /* 0x0000002c04009985 */ /* 0x0007e2000c101b38 */
[----:B------:R-:W-:-:S02]  /*10370*/  @!P2 LEA.HI.X R7, R156, R14, R75, 0x2, P6 ;  /* 0x0000000e9c07a211 */ /* 0x000fc400030f144b */
[CC--:B0-----:R-:W-:Y:S02]  /*10380*/  @!P4 LEA R10, P1, R154.reuse, R0.reuse, 0x2 ;  /* 0x000000009a0ac211 */ /* 0x0c1fe400078210ff */
[C---:B-1----:R-:W-:Y:S01]  /*10390*/  @!P3 LEA R12, P6, R153.reuse, R0, 0x2 ;  /* 0x00000000990cb211 */ /* 0x042fe200078c10ff */
[----:B------:R3:W-:Y:S01]  /*103a0*/  @!P2 ST.E.64 desc[UR56][R6.64], R42 ;  /* 0x0000002a0600a985 */ /* 0x0007e2000c101b38 */
[-C--:B------:R-:W-:Y:S02]  /*103b0*/  @!P4 LEA.HI.X R11, R154, R14.reuse, R26, 0x2, P1 ;  /* 0x0000000e9a0bc211 */ /* 0x080fe400008f141a */
[----:B------:R-:W-:Y:S01]  /*103c0*/  @!P3 LEA.HI.X R13, R153, R14, R25, 0x2, P6 ;  /* 0x0000000e990db211 */ /* 0x000fe200030f1419 */
[----:B------:R3:W-:Y:S01]  /*103d0*/  @!P5 ST.E.64 desc[UR56][R8.64], R36 ;  /* 0x000000240800d985 */ /* 0x0007e2000c101b38 */
[----:B------:R-:W-:-:S03]  /*103e0*/  ISETP.GE.AND P0, PT, R152, UR4, PT ;  /* 0x0000000498007c0c */ /* 0x000fc6000bf06270 */
[----:B------:R3:W-:Y:S04]  /*103f0*/  @!P4 ST.E.64 desc[UR56][R10.64], R34 ;  /* 0x000000220a00c985 */ /* 0x0007e8000c101b38 */
[----:B------:R3:W-:Y:S06]  /*10400*/  @!P3 ST.E.64 desc[UR56][R12.64], R28 ;  /* 0x0000001c0c00b985 */ /* 0x0007ec000c101b38 */
[----:B------:R-:W-:Y:S05]  /*10410*/  @P0 BRA `(.L_x_1065) ;  /* 0x0000000800e00947 */ /* 0x000fea0003800000 */
[----:B---3--:R-:W-:-:S04]  /*10420*/  LEA R2, P0, R152, R0, 0x2 ;  /* 0x0000000098027211 */ /* 0x008fc800078010ff */
[----:B------:R-:W-:-:S05]  /*10430*/  LEA.HI.X R3, R152, R14, R15, 0x2, P0 ;  /* 0x0000000e98037211 */ /* 0x000fca00000f140f */
[----:B------:R0:W-:Y:S01]  /*10440*/  ST.E.64 desc[UR56][R2.64], R20 ;  /* 0x0000001402007985 */ /* 0x0001e2000c101b38 */
[----:B------:R-:W-:Y:S05]  /*10450*/  BRA `(.L_x_1065) ;  /* 0x0000000800d07947 */ /* 0x000fea0003800000 */
.L_x_1060:
        /* <DEDUP_REMOVED lines=9> */
[----:B------:R-:W-:Y:S01]  /*104f0*/  UISETP.NE.U32.AND UP1, UPT, UR8, URZ, UPT ;  /* 0x0000003f0800728c */ /* 0x000fe2000bf25070 */
[----:B------:R-:W-:Y:S02]  /*10500*/  ULDC UR4, c[0x0][0xa88] ;  /* 0x0002a20000047ab9 */ /* 0x000fe40000000800 */
[----:B------:R-:W2:Y:S01]  /*10510*/  @P1 LDG.E R6, desc[UR56][R2.64] ;  /* 0x0000003802061981 */ /* 0x000ea2000c1e1900 */
[----:B------:R-:W-:Y:S01]  /*10520*/  UISETP.NE.AND.EX UP1, UPT, UR9, URZ, UPT, UP1 ;  /* 0x0000003f0900728c */ /* 0x000fe2000bf25310 */
[----:B------:R-:W-:Y:S01]  /*10530*/  IMAD.U32 R0, RZ, RZ, UR4 ;  /* 0x00000004ff007e24 */ /* 0x000fe2000f8e00ff */
[----:B------:R-:W0:Y:S04]  /*10540*/  S2R R7, SR_TID.X ;  /* 0x0000000000077919 */ /* 0x000e280000002100 */
        /* <DEDUP_REMOVED lines=9> */
[----:B--2---:R-:W-:Y:S01]  /*105e0*/  @P1 R2UR UR4, R6 ;  /* 0x00000000060412ca */ /* 0x004fe200000e0000 */
[----:B-1----:R-:W-:-:S14]  /*105f0*/  @P2 BRA `(.L_x_1068) ;  /* 0x0000000000102947 */ /* 0x002fdc0003800000 */
[----:B------:R-:W-:Y:S05]  /*10600*/  @!P1 BRA `(.L_x_1068) ;  /* 0x00000000000c9947 */ /* 0x000fea0003800000 */
[----:B------:R-:W2:Y:S04]  /*10610*/  LDG.E R5, desc[UR56][R2.64] ;  /* 0x0000003802057981 */ /* 0x000ea8000c1e1900 */
[----:B-----5:R-:W2:Y:S02]  /*10620*/  LDG.E R0, desc[UR56][R2.64+0x4] ;  /* 0x0000043802007981 */ /* 0x020ea4000c1e1900 */
[----:B--2---:R-:W-:-:S07]  /*10630*/  IMAD.IADD R0, R0, 0x1, -R5 ;  /* 0x0000000100007824 */ /* 0x004fce00078e0a05 */
.L_x_1068:
[----:B------:R-:W-:Y:S01]  /*10640*/  USHF.R.S32.HI UR12, URZ, 0x1f, UR38 ;  /* 0x0000001f3f0c7899 */ /* 0x000fe20008011426 */
[----:B------:R-:W-:Y:S01]  /*10650*/  BSSY B1, `(.L_x_1069) ;  /* 0x0000039000017945 */ /* 0x000fe20003800000 */
[----:B------:R-:W-:Y:S02]  /*10660*/  USHF.R.S32.HI UR18, URZ, 0x1f, UR4 ;  /* 0x0000001f3f127899 */ /* 0x000fe40008011404 */
[----:B------:R-:W-:Y:S02]  /*10670*/  USEL UR7, UR38, URZ, !UP0 ;  /* 0x0000003f26077287 */ /* 0x000fe4000c000000 */
[----:B------:R-:W-:Y:S01]  /*10680*/  USEL UR12, UR12, URZ, !UP0 ;  /* 0x0000003f0c0c7287 */ /* 0x000fe2000c000000 */
[----:B------:R-:W-:Y:S11]  /*10690*/  @P0 BRA `(.L_x_1070) ;  /* 0x0000000000d00947 */ /* 0x000ff60003800000 */
[----:B------:R-:W0:Y:S01]  /*106a0*/  LDC R9, c[0x0][0xbe8] ;  /* 0x0002fa00ff097b82 */ /* 0x000e220000000800 */
[----:B------:R-:W-:-:S05]  /*106b0*/  IMAD.U32 R4, RZ, RZ, UR39 ;  /* 0x00000027ff047e24 */ /* 0x000fca000f8e00ff */
[----:B------:R-:W-:Y:S01]  /*106c0*/  IADD3 R4, R4, -0x80, R7 ;  /* 0xffffff8004047810 */ /* 0x000fe20007ffe007 */
[----:B0----5:R-:W-:-:S05]  /*106d0*/  IMAD R2, R0, R9, RZ ;  /* 0x0000000900027224 */ /* 0x021fca00078e02ff */
[----:B------:R-:W-:-:S13]  /*106e0*/  ISETP.GE.AND P0, PT, R4, R2, PT ;  /* 0x000000020400720c */ /* 0x000fda0003f06270 */
[----:B------:R-:W-:Y:S05]  /*106f0*/  @P0 BRA `(.L_x_1070) ;  /* 0x0000000000b80947 */ /* 0x000fea0003800000 */
[----:B------:R-:W-:Y:S01]  /*10700*/  ISETP.NE.AND P0, PT, R9, 0x1, PT ;  /* 0x000000010900780c */ /* 0x000fe20003f05270 */
[----:B------:R-:W-:Y:S01]  /*10710*/  UISETP.GT.AND UP2, UPT, UR43, 0x1, UPT ;  /* 0x000000012b00788c */ /* 0x000fe2000bf44270 */
[----:B------:R-:W-:Y:S01]  /*10720*/  IMAD.MOV.U32 R5, RZ, RZ, R4 ;  /* 0x000000ffff057224 */ /* 0x000fe200078e0004 */
[----:B------:R-:W-:Y:S02]  /*10730*/  UMOV UR8, 0x9b8 ;  /* 0x000009b800087882 */ /* 0x000fe40000000000 */
[----:B------:R-:W-:Y:S02]  /*10740*/  USEL UR19, UR8, 0x978, UP2 ;  /* 0x0000097808137887 */ /* 0x000fe40009000000 */
[----:B------:R-:W-:-:S06]  /*10750*/  USEL UR21, UR42, URZ, UP2 ;  /* 0x0000003f2a157287 */ /* 0x000fcc0009000000 */
[----:B------:R-:W0:Y:S04]  /*10760*/  @P0 LDC R3, c[0x0][0xbec] ;  /* 0x0002fb00ff030b82 */ /* 0x000e280000000800 */
[----:B------:R-:W-:Y:S01]  /*10770*/  ULDC.64 UR8, c[0x0][UR19+0x218] ;  /* 0x0000860013087abb */ /* 0x000fe20008000a00 */
[----:B------:R-:W-:Y:S01]  /*10780*/  ULDC.64 UR14, c[0x0][UR19+0x220] ;  /* 0x00008800130e7abb */ /* 0x000fe20008000a00 */
[----:B------:R-:W-:Y:S01]  /*10790*/  ULDC.64 UR16, c[0x0][UR19+0x228] ;  /* 0x00008a0013107abb */ /* 0x000fe20008000a00 */
[----:B------:R-:W-:Y:S01]  /*107a0*/  UIMAD.WIDE.U32 UR10, UR8, UR37, URZ ;  /* 0x00000025080a72a5 */ /* 0x000fe2000f8e003f */
[----:B------:R-:W1:Y:S01]  /*107b0*/  @P0 LDC R7, c[0x0][0xbf0] ;  /* 0x0002fc00ff070b82 */ /* 0x000e620000000800 */
[----:B------:R-:W-:Y:S02]  /*107c0*/  UIMAD UR20, UR9, UR37, URZ ;  /* 0x00000025091472a4 */ /* 0x000fe4000f8e023f */
        /* <DEDUP_REMOVED lines=10> */
[----:B------:R-:W-:Y:S02]  /*10870*/  IMAD.U32 R3, RZ, RZ, UR23 ;  /* 0x00000017ff037e24 */ /* 0x000fe4000f8e00ff */
[----:B------:R-:W-:Y:S01]  /*10880*/  IMAD.U32 R6, RZ, RZ, UR8 ;  /* 0x00000008ff067e24 */ /* 0x000fe2000f8e00ff */
[----:B------:R-:W-:Y:S01]  /*10890*/  ULDC.64 UR8, c[0x0][UR19+0x210] ;  /* 0x0000840013087abb */ /* 0x000fe20008000a00 */
[----:B-1----:R-:W-:Y:S01]  /*108a0*/  @P0 SHF.R.U32.HI R5, RZ, R7, R2 ;  /* 0x00000007ff050219 */ /* 0x002fe20000011602 */
[----:B------:R-:W-:-:S04]  /*108b0*/  IMAD.U32 R2, RZ, RZ, UR22 ;  /* 0x00000016ff027e24 */ /* 0x000fc8000f8e00ff */
[--C-:B------:R-:W-:Y:S01]  /*108c0*/  IMAD.MOV R7, RZ, RZ, -R5.reuse ;  /* 0x000000ffff077224 */ /* 0x100fe200078e0a05 */
[----:B------:R-:W-:Y:S01]  /*108d0*/  IADD3 R2, P0, P1, R5, UR10, R2 ;  /* 0x0000000a05027c10 */ /* 0x000fe2000f91e002 */
[----:B------:R-:W-:Y:S01]  /*108e0*/  UIADD3.X UR10, UR13, UR11, UR18, UP0, UP1 ;  /* 0x0000000b0d0a7290 */ /* 0x000fe200087e2412 */
[----:B------:R-:W-:Y:S01]  /*108f0*/  SHF.R.S32.HI R5, RZ, 0x1f, R5 ;  /* 0x0000001fff057819 */ /* 0x000fe20000011405 */
[----:B------:R-:W-:-:S04]  /*10900*/  IMAD R7, R9, R7, R4 ;  /* 0x0000000709077224 */ /* 0x000fc800078e0204 */
[----:B------:R-:W-:Y:S01]  /*10910*/  IADD3.X R3, R5, UR10, R6, P0, P1 ;  /* 0x0000000a05037c10 */ /* 0x000fe200087e2406 */
[C---:B------:R-:W-:Y:S01]  /*10920*/  IMAD R9, R7.reuse, UR9, RZ ;  /* 0x0000000907097c24 */ /* 0x040fe2000f8e02ff */
[----:B------:R-:W-:Y:S01]  /*10930*/  SHF.R.S32.HI R4, RZ, 0x1f, R7 ;  /* 0x0000001fff047819 */ /* 0x000fe20000011407 */
[----:B------:R-:W-:Y:S01]  /*10940*/  ULDC.64 UR10, c[0x0][0xba8] ;  /* 0x0002ea00000a7ab9 */ /* 0x000fe20000000a00 */
[----:B------:R-:W-:Y:S01]  /*10950*/  @!UP2 ULDC UR10, c[0x0][0xb50] ;  /* 0x0002d400000aaab9 */ /* 0x000fe20000000800 */
[----:B------:R-:W-:Y:S01]  /*10960*/  IMAD.WIDE.U32 R2, R7, UR8, R2 ;  /* 0x0000000807027c25 */ /* 0x000fe2000f8e0002 */
[----:B------:R-:W-:-:S03]  /*10970*/  @!UP2 ULDC UR11, c[0x0][0xb54] ;  /* 0x0002d500000baab9 */ /* 0x000fc60000000800 */
[----:B------:R-:W-:Y:S01]  /*10980*/  IMAD R9, R4, UR8, R9 ;  /* 0x0000000804097c24 */ /* 0x000fe2000f8e0209 */
[----:B------:R-:W-:-:S03]  /*10990*/  LEA R4, P0, R2, UR10, 0x2 ;  /* 0x0000000a02047c11 */ /* 0x000fc6000f8010ff */
[----:B------:R-:W-:-:S05]  /*109a0*/  IMAD.IADD R3, R3, 0x1, R9 ;  /* 0x0000000103037824 */ /* 0x000fca00078e0209 */
[----:B------:R-:W-:Y:S01]  /*109b0*/  LEA.HI.X R5, R2, UR11, R3, 0x2, P0 ;  /* 0x0000000b02057c11 */ /* 0x000fe200080f1403 */
[----:B------:R-:W-:-:S05]  /*109c0*/  IMAD.MOV.U32 R3, RZ, RZ, -0x800000 ;  /* 0xff800000ff037424 */ /* 0x000fca00078e00ff */
[----:B------:R0:W-:Y:S02]  /*109d0*/  STG.E desc[UR56][R4.64], R3 ;  /* 0x0000000304007986 */ /* 0x0001e4000c101938 */
.L_x_1070:
[----:B------:R-:W-:Y:S05]  /*109e0*/  BSYNC B1 ;  /* 0x0000000000017941 */ /* 0x000fea0003800000 */
.L_x_1069:
[----:B------:R-:W-:-:S06]  /*109f0*/  UISETP.GT.AND UP0, UPT, UR43, 0x1, UPT ;  /* 0x000000012b00788c */ /* 0x000fcc000bf04270 */
[----:B------:R-:W-:-:S13]  /*10a00*/  PLOP3.LUT P0, PT, PT, PT, UP0, 0x80, 0x0 ;  /* 0x000000000000781c */ /* 0x000fda0003f0f008 */
[----:B------:R-:W-:Y:S05]  /*10a10*/  @P0 BRA `(.L_x_1065) ;  /* 0x0000000400600947 */ /* 0x000fea0003800000 */
[----:B------:R-:W1:Y:S01]  /*10a20*/  LDC R11, c[0x0][0xbe8] ;  /* 0x0002fa00ff0b7b82 */ /* 0x000e620000000800 */
[--C-:B------:R-:W-:Y:S01]  /*10a30*/  SHF.R.S32.HI R2, RZ, 0x1f, R8.reuse ;  /* 0x0000001fff027819 */ /* 0x100fe20000011408 */
        /* <DEDUP_REMOVED lines=8> */
[----:B------:R-:W-:Y:S01]  /*10ac0*/  BSSY B1, `(.L_x_1071) ;  /* 0x000003c000017945 */ /* 0x000fe20003800000 */
[----:B------:R-:W-:Y:S01]  /*10ad0*/  SHF.R.S32.HI R6, RZ, 0x2, R6 ;  /* 0x00000002ff067819 */ /* 0x000fe20000011406 */
[----:B------:R-:W-:Y:S01]  /*10ae0*/  UIADD3 UR9, UR9, UR10, URZ ;  /* 0x0000000a09097290 */ /* 0x000fe2000fffe03f */
[----:B------:R-:W-:Y:S01]  /*10af0*/  SHF.R.S32.HI R10, RZ, 0x1f, R23 ;  /* 0x0000001fff0a7819 */ /* 0x000fe20000011417 */
[----:B------:R-:W-:Y:S01]  /*10b00*/  IMAD.IADD R2, R8, 0x1, -R2 ;  /* 0x0000000108027824 */ /* 0x000fe200078e0a02 */
[----:B------:R-:W-:Y:S01]  /*10b10*/  ULDC.64 UR10, c[0x0][0xae8] ;  /* 0x0002ba00000a7ab9 */ /* 0x000fe20000000a00 */
[----:B------:R-:W-:Y:S01]  /*10b20*/  SHF.R.S32.HI R14, RZ, 0x1f, R22 ;  /* 0x0000001fff0e7819 */ /* 0x000fe20000011416 */
[----:B------:R-:W-:Y:S01]  /*10b30*/  UIMAD.WIDE.U32 UR8, UR37, UR10, UR8 ;  /* 0x0000000a250872a5 */ /* 0x000fe2000f8e0008 */
[----:B------:R-:W-:-:S03]  /*10b40*/  IMAD R2, R2, 0x60, R6 ;  /* 0x0000006002027824 */ /* 0x000fc600078e0206 */
[----:B------:R-:W-:Y:S01]  /*10b50*/  UIMAD UR9, UR37, UR11, UR9 ;  /* 0x0000000b250972a4 */ /* 0x000fe2000f8e0209 */
[----:B0-----:R-:W-:Y:S01]  /*10b60*/  VIADD R4, R2, UR39 ;  /* 0x0000002702047c36 */ /* 0x001fe20008000000 */
[----:B-1----:R-:W-:Y:S01]  /*10b70*/  ISETP.NE.AND P0, PT, R11, 0x1, PT ;  /* 0x000000010b00780c */ /* 0x002fe20003f05270 */
[----:B------:R-:W-:Y:S02]  /*10b80*/  ULDC.64 UR10, c[0x0][0xaf0] ;  /* 0x0002bc00000a7ab9 */ /* 0x000fe40000000a00 */
[----:B------:R-:W-:Y:S01]  /*10b90*/  IMAD.MOV.U32 R5, RZ, RZ, R4 ;  /* 0x000000ffff057224 */ /* 0x000fe200078e0004 */
[----:B------:R-:W-:Y:S02]  /*10ba0*/  UIMAD UR12, UR12, UR10, URZ ;  /* 0x0000000a0c0c72a4 */ /* 0x000fe4000f8e023f */
[----:B------:R-:W-:Y:S02]  /*10bb0*/  UIMAD.WIDE.U32 UR8, UR7, UR10, UR8 ;  /* 0x0000000a070872a5 */ /* 0x000fe4000f8e0008 */
[----:B------:R-:W-:-:S03]  /*10bc0*/  UIMAD UR4, UR7, UR11, UR12 ;  /* 0x0000000b070472a4 */ /* 0x000fc6000f8e020c */
[----:B------:R-:W-:Y:S01]  /*10bd0*/  ULDC.64 UR10, c[0x0][0xae0] ;  /* 0x0002b800000a7ab9 */ /* 0x000fe20000000a00 */
[----:B------:R-:W-:Y:S01]  /*10be0*/  UIADD3 UR4, UR9, UR4, URZ ;  /* 0x0000000409047290 */ /* 0x000fe2000fffe03f */
        /* <DEDUP_REMOVED lines=18> */
[----:B------:R-:W-:Y:S02]  /*10d10*/  VIADD R0, R6, UR39 ;  /* 0x0000002706007c36 */ /* 0x000fe40008000000 */
        /* <DEDUP_REMOVED lines=19> */
[----:B------:R3:W-:Y:S04]  /*10e50*/  @!P2 ST.E.128 desc[UR56][R6.64], RZ ;  /* 0x000000ff0600a985 */ /* 0x0007e8000c101d38 */
[----:B------:R3:W-:Y:S04]  /*10e60*/  @!P3 ST.E.128 desc[UR56][R8.64], RZ ;  /* 0x000000ff0800b985 */ /* 0x0007e8000c101d38 */
[----:B------:R3:W-:Y:S02]  /*10e70*/  @!P4 ST.E.128 desc[UR56][R12.64], RZ ;  /* 0x000000ff0c00c985 */ /* 0x0007e4000c101d38 */
.L_x_1072:
[----:B------:R-:W-:Y:S05]  /*10e80*/  BSYNC B1 ;  /* 0x0000000000017941 */ /* 0x000fea0003800000 */
.L_x_1071:
        /* <DEDUP_REMOVED lines=9> */
[CC--:B-1-3--:R-:W-:Y:S02]  /*10f20*/  @!P3 LEA R6, P0, R22.reuse, R2.reuse, 0x1 ;  /* 0x000000021606b211 */ /* 0x0cafe400078008ff */
[----:B------:R-:W-:Y:S02]  /*10f30*/  @!P4 LEA R8, P1, R23, R2, 0x1 ;  /* 0x000000021708c211 */ /* 0x000fe400078208ff */
[----:B0---4-:R-:W-:Y:S01]  /*10f40*/  @!P2 IMAD.WIDE R4, R19, 0x2, R2 ;  /* 0x000000021304a825 */ /* 0x011fe200078e0202 */
[-C--:B------:R-:W-:Y:S02]  /*10f50*/  @!P3 LEA.HI.X R7, R22, R3.reuse, R14, 0x1, P0 ;  /* 0x000000031607b211 */ /* 0x080fe400000f0c0e */
[----:B------:R-:W-:Y:S02]  /*10f60*/  @!P4 LEA.HI.X R9, R23, R3, R10, 0x1, P1 ;  /* 0x000000031709c211 */ /* 0x000fe400008f0c0a */
[----:B------:R2:W-:Y:S04]  /*10f70*/  @!P2 ST.E.128 desc[UR56][R4.64], RZ ;  /* 0x000000ff0400a985 */ /* 0x0005e8000c101d38 */
[----:B------:R2:W-:Y:S04]  /*10f80*/  @!P3 ST.E.128 desc[UR56][R6.64], RZ ;  /* 0x000000ff0600b985 */ /* 0x0005e8000c101d38 */
[----:B------:R2:W-:Y:S02]  /*10f90*/  @!P4 ST.E.128 desc[UR56][R8.64], RZ ;  /* 0x000000ff0800c985 */ /* 0x0005e4000c101d38 */
.L_x_1065:
[----:B------:R-:W-:Y:S05]  /*10fa0*/  BSYNC B0 ;  /* 0x0000000000007941 */ /* 0x000fea0003800000 */
.L_x_1059:
[----:B------:R-:W-:Y:S02]  /*10fb0*/  ULDC UR4, c[0x0][0xc3c] ;  /* 0x00030f0000047ab9 */ /* 0x000fe40000000800 */
[----:B------:R-:W-:-:S06]  /*10fc0*/  UISETP.GE.AND UP0, UPT, UR52, UR4, UPT ;  /* 0x000000043400728c */ /* 0x000fcc000bf06270 */
[----:B------:R-:W-:-:S13]  /*10fd0*/  PLOP3.LUT P0, PT, PT, PT, UP0, 0x80, 0x0 ;  /* 0x000000000000781c */ /* 0x000fda0003f0f008 */
[----:B------:R-:W-:Y:S05]  /*10fe0*/  @!P0 BRA `(.L_x_1073) ;  /* 0xfffffefc00ac8947 */ /* 0x000fea000383ffff */
[----:B------:R-:W-:Y:S05]  /*10ff0*/  EXIT ;  /* 0x000000000000794d */ /* 0x000fea0003800000 */
.L_x_968:
        /* <DEDUP_REMOVED lines=10> */
[----:B------:R-:W0:Y:S04]  /*110a0*/  @P0 LDS.128 R8, [R3+0x19cd0] ;  /* 0x019cd00003080984 */ /* 0x000e280000000c00 */
[----:B0-----:R0:W-:Y:S01]  /*110b0*/  @P0 STL.64 [R1], R8 ;  /* 0x0000000801000387 */ /* 0x0011e20000100a00 */
[----:B------:R-:W-:-:S03]  /*110c0*/  IMAD.MOV.U32 R0, RZ, RZ, R11 ;  /* 0x000000ffff007224 */ /* 0x000fc600078e000b */
[----:B------:R0:W-:Y:S02]  /*110d0*/  @P0 STL [R1+0x8], R10 ;  /* 0x0000080a01000387 */ /* 0x0001e40000100800 */
[----:B------:R-:W-:Y:S01]  /*110e0*/  @P0 R2UR UR41, R0 ;  /* 0x00000000002902ca */ /* 0x000fe200000e0000 */
[----:B------:R-:W-:Y:S06]  /*110f0*/  @P0 BAR.ARV 0x4, 0x200 ;  /* 0x0108000000000b1d */ /* 0x000fec0000002000 */
[----:B------:R-:W-:Y:S08]  /*11100*/  @P0 BRA `(.L_x_1074) ;  /* 0x0000000c00d80947 */ /* 0x000ff00003800000 */
[----:B------:R-:W1:Y:S01]  /*11110*/  S2R R4, SR_TID.X ;  /* 0x0000000000047919 */ /* 0x000e620000002100 */
[----:B------:R-:W-:Y:S01]  /*11120*/  ULDC UR4, c[0x0][0xc3c] ;  /* 0x00030f0000047ab9 */ /* 0x000fe20000000800 */
[----:B------:R-:W-:Y:S02]  /*11130*/  IMAD.MOV.U32 R7, RZ, RZ, RZ ;  /* 0x000000ffff077224 */ /* 0x000fe400078e00ff */
[----:B0-----:R-:W-:Y:S01]  /*11140*/  IMAD.MOV.U32 R8, RZ, RZ, RZ ;  /* 0x000000ffff087224 */ /* 0x001fe200078e00ff */
[----:B-1----:R-:W-:-:S04]  /*11150*/  LOP3.LUT R0, R4, 0x1f, RZ, 0xc0, !PT ;  /* 0x0000001f04007812 */ /* 0x002fc800078ec0ff */
[----:B------:R-:W-:-:S04]  /*11160*/  ISETP.NE.AND P0, PT, R0, 0x1f, PT ;  /* 0x0000001f0000780c */ /* 0x000fc80003f05270 */
[----:B------:R-:W-:-:S13]  /*11170*/  ISETP.GE.OR P1, PT, R0, UR4, !P0 ;  /* 0x0000000400007c0c */ /* 0x000fda000c726670 */
[----:B------:R-:W0:Y:S08]  /*11180*/  @!P1 LDC.64 R4, c[0x0][0xc80] ;  /* 0x00032000ff049b82 */ /* 0x000e300000000a00 */
[----:B------:R-:W1:Y:S01]  /*11190*/  @!P1 LDC.64 R2, c[0x0][0xc78] ;  /* 0x00031e00ff029b82 */ /* 0x000e620000000a00 */
[----:B0-----:R-:W-:-:S05]  /*111a0*/  @!P1 IMAD.WIDE.U32 R4, R0, 0x4, R4 ;  /* 0x0000000400049825 */ /* 0x001fca00078e0004 */
[----:B------:R-:W2:Y:S01]  /*111b0*/  @!P1 LDG.E R7, desc[UR56][R4.64] ;  /* 0x0000003804079981 */ /* 0x000ea2000c1e1900 */
[----:B-1----:R-:W-:-:S05]  /*111c0*/  @!P1 IMAD.WIDE.U32 R2, R0, 0x4, R2 ;  /* 0x0000000400029825 */ /* 0x002fca00078e0002 */
        /* <DEDUP_REMOVED lines=21> */
[----:B------:R-:W1:Y:S01]  /*11320*/  S2R R9, SR_CTAID.X ;  /* 0x0000000000097919 */ /* 0x000e620000002500 */
[----:B0-----:R-:W-:-:S05]  /*11330*/  SEL R4, R4, RZ, P5 ;  /* 0x000000ff04047207 */ /* 0x001fca0002800000 */
[----:B------:R-:W-:Y:S02]  /*11340*/  IMAD.IADD R11, R3, 0x1, R4 ;  /* 0x00000001030b7824 */ /* 0x000fe400078e0204 */
[----:B------:R-:W0:Y:S03]  /*11350*/  LDC R4, c[0x0][0xc38] ;  /* 0x00030e00ff047b82 */ /* 0x000e260000000800 */
[----:B------:R-:W0:Y:S02]  /*11360*/  SHFL.IDX PT, R5, R11, 0x1f, 0x1f ;  /* 0x03e01f000b057f89 */ /* 0x000e2400000e0000 */
[----:B0-----:R-:W-:-:S05]  /*11370*/  IMAD R10, R5, R4, RZ ;  /* 0x00000004050a7224 */ /* 0x001fca00078e02ff */
[----:B-1----:R-:W-:Y:S01]  /*11380*/  ISETP.GT.AND P6, PT, R10, R9, PT ;  /* 0x000000090a00720c */ /* 0x002fe20003fc4270 */
[----:B------:R-:W-:-:S12]  /*11390*/  IMAD.MOV.U32 R5, RZ, RZ, R10 ;  /* 0x000000ffff057224 */ /* 0x000fd800078e000a */
[----:B------:R-:W-:Y:S05]  /*113a0*/  @P6 BRA `(.L_x_1075) ;  /* 0x00000000009c6947 */ /* 0x000fea0003800000 */
[----:B------:R-:W-:Y:S01]  /*113b0*/  IMAD.MOV.U32 R10, RZ, RZ, R5 ;  /* 0x000000ffff0a7224 */ /* 0x000fe200078e0005 */
[----:B------:R-:W-:Y:S01]  /*113c0*/  UMOV UR4, URZ ;  /* 0x0000003f00047c82 */ /* 0x000fe20008000000 */
[----:B------:R-:W-:-:S05]  /*113d0*/  ULDC UR5, c[0x0][0xc3c] ;  /* 0x00030f0000057ab9 */ /* 0x000fca0000000800 */
.L_x_1077:
[----:B------:R-:W-:-:S04]  /*113e0*/  UIADD3 UR4, UR4, 0x1f, URZ ;  /* 0x0000001f04047890 */ /* 0x000fc8000fffe03f */
[----:B------:R-:W-:-:S06]  /*113f0*/  UISETP.GE.AND UP0, UPT, UR4, UR5, UPT ;  /* 0x000000050400728c */ /* 0x000fcc000bf06270 */
[----:B------:R-:W-:-:S13]  /*11400*/  PLOP3.LUT P6, PT, PT, PT, UP0, 0x40, 0x0 ;  /* 0x000000000000781c */ /* 0x000fda0003fce808 */
[----:B------:R-:W-:Y:S05]  /*11410*/  @!P6 BRA `(.L_x_1076) ;  /* 0x0000000800d8e947 */ /* 0x000fea0003800000 */
[----:B------:R-:W-:Y:S02]  /*11420*/  VIADD R11, R0, UR4 ;  /* 0x00000004000b7c36 */ /* 0x000fe40008000000 */
[----:B------:R-:W-:Y:S02]  /*11430*/  IMAD.MOV.U32 R7, RZ, RZ, RZ ;  /* 0x000000ffff077224 */ /* 0x000fe400078e00ff */
[----:B------:R-:W-:Y:S01]  /*11440*/  IMAD.MOV.U32 R8, RZ, RZ, RZ ;  /* 0x000000ffff087224 */ /* 0x000fe200078e00ff */
[----:B------:R-:W-:-:S13]  /*11450*/  ISETP.GE.OR P6, PT, R11, UR5, !P0 ;  /* 0x000000050b007c0c */ /* 0x000fda000c7c6670 */
[----:B------:R-:W0:Y:S08]  /*11460*/  @!P6 LDC.64 R4, c[0x0][0xc80] ;  /* 0x00032000ff04eb82 */ /* 0x000e300000000a00 */
[----:B------:R-:W1:Y:S01]  /*11470*/  @!P6 LDC.64 R2, c[0x0][0xc78] ;  /* 0x00031e00ff02eb82 */ /* 0x000e620000000a00 */
[----:B0-----:R-:W-:-:S05]  /*11480*/  @!P6 IMAD.WIDE R4, R11, 0x4, R4 ;  /* 0x000000040b04e825 */ /* 0x001fca00078e0204 */
[----:B------:R0:W2:Y:S01]  /*11490*/  @!P6 LDG.E R7, desc[UR56][R4.64] ;  /* 0x000000380407e981 */ /* 0x0000a2000c1e1900 */
[----:B-1----:R-:W-:-:S05]  /*114a0*/  @!P6 IMAD.WIDE R2, R11, 0x4, R2 ;  /* 0x000000040b02e825 */ /* 0x002fca00078e0202 */
[----:B------:R-:W2:Y:S01]  /*114b0*/  @!P6 LDG.E R8, desc[UR56][R2.64] ;  /* 0x000000380208e981 */ /* 0x000ea2000c1e1900 */
[----:B0-----:R-:W0:Y:S01]  /*114c0*/  LDC R4, c[0x0][0xc38] ;  /* 0x00030e00ff047b82 */ /* 0x001e220000000800 */
[----:B--2---:R-:W-:-:S05]  /*114d0*/  IMAD R14, R7, R8, RZ ;  /* 0x00000008070e7224 */ /* 0x004fca00078e02ff */
        /* <DEDUP_REMOVED lines=20> */
.L_x_1075:
[----:B------:R-:W-:Y:S02]  /*11620*/  IMAD.IADD R10, R10, 0x1, -R5 ;  /* 0x000000010a0a7824 */ /* 0x000fe400078e0a05 */
[----:B------:R-:W-:Y:S02]  /*11630*/  IMAD.MOV.U32 R3, RZ, RZ, RZ ;  /* 0x000000ffff037224 */ /* 0x000fe400078e00ff */
[----:B------:R-:W-:-:S05]  /*11640*/  IMAD R2, R11, R4, R10 ;  /* 0x000000040b027224 */ /* 0x000fca00078e020a */
[----:B------:R-:W-:-:S13]  /*11650*/  ISETP.GT.AND P0, PT, R2, R9, PT ;  /* 0x000000090200720c */ /* 0x000fda0003f04270 */
[----:B------:R-:W-:Y:S02]  /*11660*/  VOTEU.ANY UR6, UPT, !P0 ;  /* 0x0000000000067886 */ /* 0x000fe400040e0100 */
[----:B------:R-:W-:Y:S02]  /*11670*/  UPOPC UR5, UR6 ;  /* 0x00000006000572bf */ /* 0x000fe40008000000 */
[----:B------:R-:W-:Y:S02]  /*11680*/  ISETP.NE.AND P0, PT, RZ, UR6, PT ;  /* 0x00000006ff007c0c */ /* 0x000fe4000bf05270 */
[----:B------:R-:W-:Y:S02]  /*11690*/  UIADD3 UR41, UR5, UR4, URZ ;  /* 0x0000000405297290 */ /* 0x000fe4000fffe03f */
[----:B------:R-:W-:Y:S02]  /*116a0*/  IMAD.U32 R5, RZ, RZ, UR5 ;  /* 0x00000005ff057e24 */ /* 0x000fe4000f8e00ff */
[----:B------:R-:W-:-:S04]  /*116b0*/  IMAD.U32 R2, RZ, RZ, UR5 ;  /* 0x00000005ff027e24 */ /* 0x000fc8000f8e00ff */
[----:B------:R-:W0:Y:S04]  /*116c0*/  SHFL.IDX PT, R5, R8, R5, 0x1f ;  /* 0x00001f0508057589 */ /* 0x000e2800000e0000 */
[----:B------:R1:W2:Y:S01]  /*116d0*/  SHFL.IDX PT, R7, R7, R2, 0x1f ;  /* 0x00001f0207077589 */ /* 0x0002a200000e0000 */
[----:B0-----:R-:W-:Y:S01]  /*116e0*/  ISETP.NE.AND P1, PT, R5, 0x1, PT ;  /* 0x000000010500780c */ /* 0x001fe20003f25270 */
[----:B-1----:R-:W-:-:S12]  /*116f0*/  @!P0 BRA `(.L_x_1078) ;  /* 0x00000000000c8947 */ /* 0x002fd80003800000 */
[----:B------:R-:W-:-:S06]  /*11700*/  UIADD3 UR4, UR5, -0x1, URZ ;  /* 0xffffffff05047890 */ /* 0x000fcc000fffe03f */
[----:B------:R-:W-:-:S05]  /*11710*/  IMAD.U32 R2, RZ, RZ, UR4 ;  /* 0x00000004ff027e24 */ /* 0x000fca000f8e00ff */
[----:B------:R0:W1:Y:S02]  /*11720*/  SHFL.IDX PT, R3, R11, R2, 0x1f ;  /* 0x00001f020b037589 */ /* 0x00006400000e0000 */
.L_x_1078:
[----:B01----:R-:W-:-:S04]  /*11730*/  IMAD R2, R3, R4, R10 ;  /* 0x0000000403027224 */ /* 0x003fc800078e020a */
[----:B------:R-:W-:Y:S01]  /*11740*/  IMAD.IADD R8, R9, 0x1, -R2 ;  /* 0x0000000109087824 */ /* 0x000fe200078e0a02 */
[----:B------:R0:W-:Y:S01]  /*11750*/  STL [R1], R2 ;  /* 0x0000000201007387 */ /* 0x0001e20000100800 */
[----:B------:R-:W-:Y:S05]  /*11760*/  @!P1 BRA `(.L_x_1079) ;  /* 0x0000000000f09947 */ /* 0x000fea0003800000 */
[----:B--2---:R-:W-:Y:S02]  /*11770*/  IABS R9, R7 ;  /* 0x0000000700097213 */ /* 0x004fe40000000000 */
[----:B------:R-:W-:Y:S02]  /*11780*/  IABS R12, R5 ;  /* 0x00000005000c7213 */ /* 0x000fe40000000000 */
[----:B------:R-:W1:Y:S08]  /*11790*/  I2F.RP R10, R9 ;  /* 0x00000009000a7306 */ /* 0x000e700000209400 */
[----:B-1----:R-:W0:Y:S02]  /*117a0*/  MUFU.RCP R10, R10 ;  /* 0x0000000a000a7308 */ /* 0x002e240000001000 */
[----:B0-----:R-:W-:Y:S01]  /*117b0*/  VIADD R2, R10, 0xffffffe ;  /* 0x0ffffffe0a027836 */ /* 0x001fe20000000000 */
[----:B------:R-:W-:-:S05]  /*117c0*/  IABS R10, R8 ;  /* 0x00000008000a7213 */ /* 0x000fca0000000000 */
[----:B------:R0:W1:Y:S02]  /*117d0*/  F2I.FTZ.U32.TRUNC.NTZ R3, R2 ;  /* 0x0000000200037305 */ /* 0x000064000021f000 */
[----:B0-----:R-:W-:Y:S02]  /*117e0*/  IMAD.MOV.U32 R2, RZ, RZ, RZ ;  /* 0x000000ffff027224 */ /* 0x001fe400078e00ff */
[----:B-1----:R-:W-:-:S04]  /*117f0*/  IMAD.MOV R4, RZ, RZ, -R3 ;  /* 0x000000ffff047224 */ /* 0x002fc800078e0a03 */
[----:B------:R-:W-:Y:S02]  /*11800*/  IMAD R11, R4, R9, RZ ;  /* 0x00000009040b7224 */ /* 0x000fe400078e02ff */
[----:B------:R-:W-:Y:S01]  /*11810*/  IMAD.MOV.U32 R4, RZ, RZ, R12 ;  /* 0x000000ffff047224 */ /* 0x000fe200078e000c */
[----:B------:R-:W-:Y:S01]  /*11820*/  IABS R12, R7 ;  /* 0x00000007000c7213 */ /* 0x000fe20000000000 */
[----:B------:R-:W-:Y:S02]  /*11830*/  IMAD.HI.U32 R3, R3, R11, R2 ;  /* 0x0000000b03037227 */ /* 0x000fe400078e0002 */
[----:B------:R-:W0:Y:S02]  /*11840*/  I2F.RP R11, R4 ;  /* 0x00000004000b7306 */ /* 0x000e240000209400 */
[----:B------:R-:W-:Y:S02]  /*11850*/  IMAD.MOV R13, RZ, RZ, -R12 ;  /* 0x000000ffff0d7224 */ /* 0x000fe400078e0a0c */
[----:B------:R-:W-:-:S04]  /*11860*/  IMAD.HI.U32 R2, R3, R10, RZ ;  /* 0x0000000a03027227 */ /* 0x000fc800078e00ff */
[----:B------:R-:W-:-:S05]  /*11870*/  IMAD R10, R2, R13, R10 ;  /* 0x0000000d020a7224 */ /* 0x000fca00078e020a */
[----:B------:R-:W-:Y:S01]  /*11880*/  ISETP.GT.U32.AND P1, PT, R9, R10, PT ;  /* 0x0000000a0900720c */ /* 0x000fe20003f24070 */
[----:B0-----:R-:W0:-:S12]  /*11890*/  MUFU.RCP R11, R11 ;  /* 0x0000000b000b7308 */ /* 0x001e180000001000 */
[----:B------:R-:W-:Y:S02]  /*118a0*/  @!P1 IMAD.IADD R10, R10, 0x1, -R9 ;  /* 0x000000010a0a9824 */ /* 0x000fe400078e0a09 */
[----:B------:R-:W-:Y:S01]  /*118b0*/  @!P1 VIADD R2, R2, 0x1 ;  /* 0x0000000102029836 */ /* 0x000fe20000000000 */
[----:B------:R-:W-:Y:S02]  /*118c0*/  ISETP.NE.AND P1, PT, R7, RZ, PT ;  /* 0x000000ff0700720c */ /* 0x000fe40003f25270 */
[----:B------:R-:W-:Y:S01]  /*118d0*/  ISETP.GE.U32.AND P0, PT, R10, R9, PT ;  /* 0x000000090a00720c */ /* 0x000fe20003f06070 */
[----:B0-----:R-:W-:Y:S01]  /*118e0*/  VIADD R3, R11, 0xffffffe ;  /* 0x0ffffffe0b037836 */ /* 0x001fe20000000000 */
[----:B------:R-:W-:-:S04]  /*118f0*/  LOP3.LUT R9, R8, R7, RZ, 0x3c, !PT ;  /* 0x0000000708097212 */ /* 0x000fc800078e3cff */
[----:B------:R-:W-:Y:S01]  /*11900*/  ISETP.GE.AND P2, PT, R9, RZ, PT ;  /* 0x000000ff0900720c */ /* 0x000fe20003f46270 */
[----:B------:R-:W0:Y:S06]  /*11910*/  F2I.FTZ.U32.TRUNC.NTZ R3, R3 ;  /* 0x0000000300037305 */ /* 0x000e2c000021f000 */
[----:B------:R-:W-:-:S04]  /*11920*/  @P0 VIADD R2, R2, 0x1 ;  /* 0x0000000102020836 */ /* 0x000fc80000000000 */
[----:B------:R-:W-:Y:S01]  /*11930*/  IMAD.MOV.U32 R10, RZ, RZ, R2 ;  /* 0x000000ffff0a7224 */ /* 0x000fe200078e0002 */
[----:B------:R-:W-:-:S03]  /*11940*/  IABS R2, R5 ;  /* 0x0000000500027213 */ /* 0x000fc60000000000 */
[----:B------:R-:W-:Y:S01]  /*11950*/  @!P2 IMAD.MOV R10, RZ, RZ, -R10 ;  /* 0x000000ffff0aa224 */ /* 0x000fe200078e0a0a */
[----:B------:R-:W-:Y:S01]  /*11960*/  @!P1 LOP3.LUT R10, RZ, R7, RZ, 0x33, !PT ;  /* 0x00000007ff0a9212 */ /* 0x000fe200078e33ff */
[----:B0-----:R-:W-:Y:S02]  /*11970*/  IMAD.MOV R9, RZ, RZ, -R3 ;  /* 0x000000ffff097224 */ /* 0x001fe400078e0a03 */
[----:B------:R-:W-:Y:S01]  /*11980*/  IMAD.MOV R12, RZ, RZ, -R2 ;  /* 0x000000ffff0c7224 */ /* 0x000fe200078e0a02 */
[----:B------:R-:W-:Y:S01]  /*11990*/  IABS R11, R10 ;  /* 0x0000000a000b7213 */ /* 0x000fe20000000000 */
[----:B------:R-:W-:Y:S02]  /*119a0*/  IMAD R9, R9, R4, RZ ;  /* 0x0000000409097224 */ /* 0x000fe400078e02ff */
[----:B------:R-:W-:-:S04]  /*119b0*/  IMAD.MOV.U32 R2, RZ, RZ, RZ ;  /* 0x000000ffff027224 */ /* 0x000fc800078e00ff */
[----:B------:R-:W-:-:S04]  /*119c0*/  IMAD.HI.U32 R2, R3, R9, R2 ;  /* 0x0000000903027227 */ /* 0x000fc800078e0002 */
[----:B------:R-:W-:Y:S02]  /*119d0*/  IMAD.MOV.U32 R3, RZ, RZ, R11 ;  /* 0x000000ffff037224 */ /* 0x000fe400078e000b */
[----:B------:R-:W-:Y:S02]  /*119e0*/  IMAD.MOV.U32 R9, RZ, RZ, R12 ;  /* 0x000000ffff097224 */ /* 0x000fe400078e000c */
[----:B------:R-:W-:-:S04]  /*119f0*/  IMAD.HI.U32 R2, R2, R3, RZ ;  /* 0x0000000302027227 */ /* 0x000fc800078e00ff */
[----:B------:R-:W-:Y:S02]  /*11a00*/  IMAD R3, R2, R9, R3 ;  /* 0x0000000902037224 */ /* 0x000fe400078e0203 */
[----:B------:R-:W-:-:S03]  /*11a10*/  IMAD.MOV R9, RZ, RZ, -R10 ;  /* 0x000000ffff097224 */ /* 0x000fc600078e0a0a */
        /* <DEDUP_REMOVED lines=10> */
[----:B------:R-:W-:-:S04]  /*11ac0*/  IMAD.MOV R4, RZ, RZ, -R2 ;  /* 0x000000ffff047224 */ /* 0x000fc800078e0a02 */
[C---:B------:R-:W-:Y:S02]  /*11ad0*/  IMAD R3, R5.reuse, R4, R10 ;  /* 0x0000000405037224 */ /* 0x040fe400078e020a */
[----:B------:R-:W-:Y:S02]  /*11ae0*/  IMAD R4, R5, 0x1000000, R2 ;  /* 0x0100000005047824 */ /* 0x000fe400078e0202 */
[----:B------:R-:W-:Y:S02]  /*11af0*/  IMAD R2, R7, R9, R8 ;  /* 0x0000000907027224 */ /* 0x000fe400078e0208 */
[----:B------:R-:W-:-:S05]  /*11b00*/  IMAD R3, R3, 0x10000, R4 ;  /* 0x0001000003037824 */ /* 0x000fca00078e0204 */
[----:B------:R0:W-:Y:S01]  /*11b10*/  STL [R1+0x8], R3 ;  /* 0x0000080301007387 */ /* 0x0001e20000100800 */
[----:B------:R-:W-:Y:S05]  /*11b20*/  BRA `(.L_x_1080) ;  /* 0x0000000400047947 */ /* 0x000fea0003800000 */
.L_x_1079:
[----:B------:R-:W-:Y:S02]  /*11b30*/  ULDC.64 UR4, c[0x0][0xc90] ;  /* 0x0003240000047ab9 */ /* 0x000fe40000000a00 */
[----:B------:R-:W-:-:S06]  /*11b40*/  UIMAD.WIDE UR4, UR41, 0x4, UR4 ;  /* 0x00000004290478a5 */ /* 0x000fcc000f8e0204 */
[----:B0-----:R-:W-:Y:S02]  /*11b50*/  IMAD.U32 R2, RZ, RZ, UR4 ;  /* 0x00000004ff027e24 */ /* 0x001fe4000f8e00ff */
[----:B------:R-:W-:-:S05]  /*11b60*/  IMAD.U32 R3, RZ, RZ, UR5 ;  /* 0x00000005ff037e24 */ /* 0x000fca000f8e00ff */
[----:B------:R0:W2:Y:S01]  /*11b70*/  LDG.E R10, desc[UR56][R2.64] ;  /* 0x00000038020a7981 */ /* 0x0000a2000c1e1900 */
[----:B------:R-:W-:Y:S01]  /*11b80*/  IABS R14, R8 ;  /* 0x00000008000e7213 */ /* 0x000fe20000000000 */
[----:B0-----:R-:W-:Y:S02]  /*11b90*/  IMAD.MOV.U32 R2, RZ, RZ, RZ ;  /* 0x000000ffff027224 */ /* 0x001fe400078e00ff */
[----:B--2---:R-:W-:-:S05]  /*11ba0*/  IMAD R5, R7, R10, RZ ;  /* 0x0000000a07057224 */ /* 0x004fca00078e02ff */
[-C--:B------:R-:W-:Y:S02]  /*11bb0*/  IABS R12, R5.reuse ;  /* 0x00000005000c7213 */ /* 0x080fe40000000000 */
[----:B------:R-:W-:Y:S02]  /*11bc0*/  IABS R15, R5 ;  /* 0x00000005000f7213 */ /* 0x000fe40000000000 */
[----:B------:R-:W0:Y:S08]  /*11bd0*/  I2F.RP R9, R12 ;  /* 0x0000000c00097306 */ /* 0x000e300000209400 */
[----:B0-----:R-:W0:Y:S02]  /*11be0*/  MUFU.RCP R9, R9 ;  /* 0x0000000900097308 */ /* 0x001e240000001000 */
[----:B0-----:R-:W-:-:S06]  /*11bf0*/  VIADD R11, R9, 0xffffffe ;  /* 0x0ffffffe090b7836 */ /* 0x001fcc0000000000 */
[----:B------:R-:W0:Y:S02]  /*11c00*/  F2I.FTZ.U32.TRUNC.NTZ R3, R11 ;  /* 0x0000000b00037305 */ /* 0x000e24000021f000 */
[----:B0-----:R-:W-:-:S04]  /*11c10*/  IMAD.MOV R13, RZ, RZ, -R3 ;  /* 0x000000ffff0d7224 */ /* 0x001fc800078e0a03 */
[----:B------:R-:W-:-:S04]  /*11c20*/  IMAD R13, R13, R12, RZ ;  /* 0x0000000c0d0d7224 */ /* 0x000fc800078e02ff */
[----:B------:R-:W-:-:S04]  /*11c30*/  IMAD.HI.U32 R2, R3, R13, R2 ;  /* 0x0000000d03027227 */ /* 0x000fc800078e0002 */
[----:B------:R-:W-:Y:S02]  /*11c40*/  IMAD.MOV.U32 R13, RZ, RZ, R14 ;  /* 0x000000ffff0d7224 */ /* 0x000fe400078e000e */
        /* <DEDUP_REMOVED lines=13> */
[----:B------:R-:W-:Y:S02]  /*11d20*/  IMAD R9, R10, R2, RZ ;  /* 0x000000020a097224 */ /* 0x000fe400078e02ff */
[----:B------:R-:W-:Y:S02]  /*11d30*/  IMAD.MOV R2, RZ, RZ, -R2 ;  /* 0x000000ffff027224 */ /* 0x000fe400078e0a02 */
[----:B------:R-:W-:Y:S02]  /*11d40*/  IMAD.MOV R3, RZ, RZ, -R9 ;  /* 0x000000ffff037224 */ /* 0x000fe400078e0a09 */
[----:B------:R-:W-:Y:S02]  /*11d50*/  IMAD R8, R5, R2, R8 ;  /* 0x0000000205087224 */ /* 0x000fe400078e0208 */
[----:B------:R-:W-:Y:S01]  /*11d60*/  IMAD.MOV.U32 R2, RZ, RZ, RZ ;  /* 0x000000ffff027224 */ /* 0x000fe200078e00ff */
[----:B------:R-:W-:Y:S02]  /*11d70*/  VIADDMNMX R4, R3, R4, R10, PT ;  /* 0x0000000403047246 */ /* 0x000fe4000380010a */
[----:B------:R-:W-:-:S02]  /*11d80*/  IABS R13, R8 ;  /* 0x00000008000d7213 */ /* 0x000fc40000000000 */
[----:B------:R-:W-:Y:S02]  /*11d90*/  IABS R10, R4 ;  /* 0x00000004000a7213 */ /* 0x000fe40000000000 */
[----:B------:R-:W-:Y:S02]  /*11da0*/  IADD3 R9, R9, 0x1000000, R8 ;  /* 0x0100000009097810 */ /* 0x000fe40007ffe008 */
[----:B------:R-:W0:Y:S08]  /*11db0*/  I2F.RP R11, R10 ;  /* 0x0000000a000b7306 */ /* 0x000e300000209400 */
[----:B0-----:R-:W0:Y:S02]  /*11dc0*/  MUFU.RCP R11, R11 ;  /* 0x0000000b000b7308 */ /* 0x001e240000001000 */
[----:B0-----:R-:W-:-:S06]  /*11dd0*/  VIADD R3, R11, 0xffffffe ;  /* 0x0ffffffe0b037836 */ /* 0x001fcc0000000000 */
[----:B------:R-:W0:Y:S02]  /*11de0*/  F2I.FTZ.U32.TRUNC.NTZ R3, R3 ;  /* 0x0000000300037305 */ /* 0x000e24000021f000 */
[----:B0-----:R-:W-:-:S04]  /*11df0*/  IMAD.MOV R12, RZ, RZ, -R3 ;  /* 0x000000ffff0c7224 */ /* 0x001fc800078e0a03 */
[----:B------:R-:W-:Y:S01]  /*11e00*/  IMAD.MOV.U32 R5, RZ, RZ, R12 ;  /* 0x000000ffff057224 */ /* 0x000fe200078e000c */
[----:B------:R-:W-:-:S03]  /*11e10*/  IABS R12, R4 ;  /* 0x00000004000c7213 */ /* 0x000fc60000000000 */
[----:B------:R-:W-:-:S04]  /*11e20*/  IMAD R5, R5, R10, RZ ;  /* 0x0000000a05057224 */ /* 0x000fc800078e02ff */
[----:B------:R-:W-:-:S04]  /*11e30*/  IMAD.HI.U32 R2, R3, R5, R2 ;  /* 0x0000000503027227 */ /* 0x000fc800078e0002 */
        /* <DEDUP_REMOVED lines=9> */
[----:B------:R-:W-:Y:S01]  /*11ed0*/  ISETP.GE.AND P2, PT, R3, RZ, PT ;  /* 0x000000ff0300720c */ /* 0x000fe20003f46270 */
[----:B------:R-:W-:-:S06]  /*11ee0*/  IMAD.MOV R3, RZ, RZ, -R4 ;  /* 0x000000ffff037224 */ /* 0x000fcc00078e0a04 */
[----:B------:R-:W-:-:S06]  /*11ef0*/  @P0 VIADD R2, R2, 0x1 ;  /* 0x0000000102020836 */ /* 0x000fcc0000000000 */
[----:B------:R-:W-:Y:S01]  /*11f00*/  @!P2 IMAD.MOV R2, RZ, RZ, -R2 ;  /* 0x000000ffff02a224 */ /* 0x000fe200078e0a02 */
[----:B------:R-:W-:-:S05]  /*11f10*/  @!P1 LOP3.LUT R2, RZ, R4, RZ, 0x33, !PT ;  /* 0x00000004ff029212 */ /* 0x000fca00078e33ff */
[----:B------:R-:W-:-:S05]  /*11f20*/  IMAD R3, R2, R3, R9 ;  /* 0x0000000302037224 */ /* 0x000fca00078e0209 */
[----:B------:R1:W-:Y:S02]  /*11f30*/  STL [R1+0x8], R3 ;  /* 0x0000080301007387 */ /* 0x0003e40000100800 */
.L_x_1080:
[----:B------:R-:W-:-:S05]  /*11f40*/  LOP3.LUT R2, RZ, R2, RZ, 0x33, !PT ;  /* 0x00000002ff027212 */ /* 0x000fca00078e33ff */
[----:B------:R-:W-:-:S05]  /*11f50*/  IMAD.IADD R2, R7, 0x1, R2 ;  /* 0x0000000107027824 */ /* 0x000fca00078e0202 */
[----:B------:R2:W-:Y:S01]  /*11f60*/  STL [R1+0x4], R2 ;  /* 0x0000040201007387 */ /* 0x0005e20000100800 */
[----:B------:R-:W-:Y:S05]  /*11f70*/  BRA `(.L_x_1081) ;  /* 0x0000000000107947 */ /* 0x000fea0003800000 */
.L_x_1076:
[----:B------:R0:W-:Y:S01]  /*11f80*/  STL [R1], R9 ;  /* 0x0000000901007387 */ /* 0x0001e20000100800 */
[----:B------:R-:W-:-:S03]  /*11f90*/  ULDC UR41, c[0x0][0xc3c] ;  /* 0x00030f0000297ab9 */ /* 0x000fc60000000800 */
[----:B------:R0:W-:Y:S04]  /*11fa0*/  STL [R1+0x4], RZ ;  /* 0x000004ff01007387 */ /* 0x0001e80000100800 */
[----:B------:R0:W-:Y:S02]  /*11fb0*/  STL [R1+0x8], RZ ;  /* 0x000008ff01007387 */ /* 0x0001e40000100800 */
.L_x_1081:
[----:B------:R-:W3:Y:S04]  /*11fc0*/  LDL R8, [R1] ;  /* 0x0000000001087983 */ /* 0x000ee80000100800 */
[----:B0-----:R-:W3:Y:S04]  /*11fd0*/  LDL R9, [R1+0x4] ;  /* 0x0000040001097983 */ /* 0x001ee80000100800 */
[----:B------:R-:W3:Y:S01]  /*11fe0*/  LDL R10, [R1+0x8] ;  /* 0x00000800010a7983 */ /* 0x000ee20000100800 */
[----:B------:R-:W-:Y:S01]  /*11ff0*/  ISETP.NE.AND P0, PT, R0, RZ, PT ;  /* 0x000000ff0000720c */ /* 0x000fe20003f05270 */
[----:B--2---:R-:W-:-:S12]  /*12000*/  IMAD.U32 R2, RZ, RZ, UR41 ;  /* 0x00000029ff027e24 */ /* 0x004fd8000f8e00ff */
[----:B-1----:R-:W0:Y:S01]  /*12010*/  @!P0 S2R R3, SR_CgaCtaId ;  /* 0x0000000000038919 */ /* 0x002e220000008800 */
[----:B------:R-:W-:Y:S01]  /*12020*/  @!P0 MOV R0, 0x400 ;  /* 0x0000040000008802 */ /* 0x000fe20000000f00 */
[----:B------:R-:W-:-:S03]  /*12030*/  @!P0 IMAD.MOV.U32 R11, RZ, RZ, R2 ;  /* 0x000000ffff0b8224 */ /* 0x000fc600078e0002 */
[----:B0-----:R-:W-:-:S05]  /*12040*/  @!P0 LEA R0, R3, R0, 0x18 ;  /* 0x0000000003008211 */ /* 0x001fca00078ec0ff */
[----:B---3--:R1:W-:Y:S01]  /*12050*/  @!P0 STS.128 [R0+0x19cd0], R8 ;  /* 0x019cd00800008388 */ /* 0x0083e20000000c00 */
[----:B------:R-:W-:Y:S06]  /*12060*/  BAR.ARV 0x5, 0x200 ;  /* 0x0148000000007b1d */ /* 0x000fec0000002000 */
.L_x_1074:
[----:B------:R-:W-:Y:S01]  /*12070*/  ULDC UR4, c[0x0][0xc3c] ;  /* 0x00030f0000047ab9 */ /* 0x000fe20000000800 */
[----:B------:R2:W-:Y:S01]  /*12080*/  STL [R1+0x1c], RZ ;  /* 0x00001cff01007387 */ /* 0x0005e20000100800 */
[----:B------:R-:W-:Y:S01]  /*12090*/  UISETP.GE.AND UP0, UPT, UR41, UR4, UPT ;  /* 0x000000042900728c */ /* 0x000fe2000bf06270 */
[----:B------:R-:W-:Y:S02]  /*120a0*/  IMAD.MOV.U32 R23, RZ, RZ, 0x1 ;  /* 0x00000001ff177424 */ /* 0x000fe400078e00ff */
[----:B------:R-:W-:-:S03]  /*120b0*/  IMAD.MOV.U32 R22, RZ, RZ, RZ ;  /* 0x000000ffff167224 */ /* 0x000fc600078e00ff */
[----:B------:R-:W-:-:S13]  /*120c0*/  PLOP3.LUT P0, PT, PT, PT, UP0, 0x80, 0x0 ;  /* 0x000000000000781c */ /* 0x000fda0003f0f008 */
[----:B--2---:R-:W-:Y:S05]  /*120d0*/  @P0 BRA `(.L_x_1082) ;  /* 0x0000005400700947 */ /* 0x004fea0003800000 */
[----:B01----:R-:W0:Y:S01]  /*120e0*/  S2R R8, SR_TID.X ;  /* 0x0000000000087919 */ /* 0x003e220000002100 */
        /* <DEDUP_REMOVED lines=8> */
[----:B-1----:R-:W-:-:S05]  /*12170*/  IMAD.U32 R28, RZ, RZ, UR4 ;  /* 0x00000004ff1c7e24 */ /* 0x002fca000f8e00ff */
[----:B------:R-:W-:Y:S01]  /*12180*/  LEA R17, R28, R17, 0x18 ;  /* 0x000000111c117211 */ /* 0x000fe200078ec0ff */
[C---:B0-----:R-:W-:Y:S01]  /*12190*/  IMAD.SHL.U32 R0, R8.reuse, 0x20, RZ ;  /* 0x0000002008007824 */ /* 0x041fe200078e00ff */
[----:B------:R-:W-:Y:S01]  /*121a0*/  SHF.R.U32.HI R3, RZ, 0x1, R8 ;  /* 0x00000001ff037819 */ /* 0x000fe20000011608 */
[C---:B------:R-:W-:Y:S01]  /*121b0*/  IMAD.SHL.U32 R4, R8.reuse, 0x80, RZ ;  /* 0x0000008008047824 */ /* 0x040fe200078e00ff */
[C---:B------:R-:W-:Y:S01]  /*121c0*/  LOP3.LUT P0, RZ, R8.reuse, 0x4, RZ, 0xc0, !PT ;  /* 0x0000000408ff7812 */ /* 0x040fe2000780c0ff */
[----:B------:R-:W-:Y:S01]  /*121d0*/  IMAD.SHL.U32 R9, R8, 0x4, RZ ;  /* 0x0000000408097824 */ /* 0x000fe200078e00ff */
[----:B------:R-:W-:Y:S02]  /*121e0*/  LOP3.LUT R2, R0, 0x80, RZ, 0xc0, !PT ;  /* 0x0000008000027812 */ /* 0x000fe400078ec0ff */
[----:B------:R-:W-:Y:S02]  /*121f0*/  LOP3.LUT R5, R4, 0x400, RZ, 0xc0, !PT ;  /* 0x0000040004057812 */ /* 0x000fe400078ec0ff */
[----:B------:R-:W-:-:S02]  /*12200*/  LOP3.LUT R2, R2, 0x10, R3, 0xf8, !PT ;  /* 0x0000001002027812 */ /* 0x000fc400078ef803 */
[----:B------:R-:W-:Y:S02]  /*12210*/  LOP3.LUT R3, R3, 0x20, RZ, 0xc0, !PT ;  /* 0x0000002003037812 */ /* 0x000fe400078ec0ff */
[----:B------:R-:W-:Y:S02]  /*12220*/  LOP3.LUT R0, R0, 0x360, RZ, 0xc0, !PT ;  /* 0x0000036000007812 */ /* 0x000fe400078ec0ff */
[----:B------:R-:W-:Y:S01]  /*12230*/  LOP3.LUT R7, R3, 0x10, R8, 0xf8, !PT ;  /* 0x0000001003077812 */ /* 0x000fe200078ef808 */
[----:B------:R-:W-:Y:S01]  /*12240*/  IMAD.SHL.U32 R3, R8, 0x10, RZ ;  /* 0x0000001008037824 */ /* 0x000fe200078e00ff */
[----:B------:R-:W-:Y:S02]  /*12250*/  LOP3.LUT R6, R5, 0x800, R6, 0xf8, !PT ;  /* 0x0000080005067812 */ /* 0x000fe400078ef806 */
[----:B------:R-:W-:Y:S02]  /*12260*/  LOP3.LUT R4, R7, 0x380, R4, 0xf8, !PT ;  /* 0x0000038007047812 */ /* 0x000fe400078ef804 */
[----:B------:R-:W-:Y:S01]  /*12270*/  LOP3.LUT R5, R2, 0x10, R9, 0x78, !PT ;  /* 0x0000001002057812 */ /* 0x000fe200078e7809 */
[----:B------:R-:W-:Y:S01]  /*12280*/  IMAD.SHL.U32 R9, R8, 0x2, RZ ;  /* 0x0000000208097824 */ /* 0x000fe200078e00ff */
[----:B------:R-:W-:-:S02]  /*12290*/  LOP3.LUT R0, R0, 0x400, R3, 0xf8, !PT ;  /* 0x0000040000007812 */ /* 0x000fc400078ef803 */
[----:B------:R-:W-:Y:S02]  /*122a0*/  LOP3.LUT R7, R4, 0x70, R3, 0x78, !PT ;  /* 0x0000007004077812 */ /* 0x000fe400078e7803 */
[----:B------:R-:W-:Y:S02]  /*122b0*/  LOP3.LUT R4, R0, R5, RZ, 0xfc, !PT ;  /* 0x0000000500047212 */ /* 0x000fe400078efcff */
[----:B------:R-:W-:Y:S02]  /*122c0*/  LOP3.LUT R0, R6, R7, RZ, 0xfc, !PT ;  /* 0x0000000706007212 */ /* 0x000fe400078efcff */
[C---:B------:R-:W-:Y:S01]  /*122d0*/  LOP3.LUT R2, R3.reuse, 0x90, RZ, 0xc0, !PT ;  /* 0x0000009003027812 */ /* 0x040fe200078ec0ff */
[----:B------:R0:W-:Y:S01]  /*122e0*/  STL [R1+0x14], R4 ;  /* 0x0000140401007387 */ /* 0x0001e20000100800 */
[----:B------:R-:W-:Y:S02]  /*122f0*/  LOP3.LUT R26, R3, 0x10, RZ, 0xc0, !PT ;  /* 0x00000010031a7812 */ /* 0x000fe400078ec0ff */
[----:B------:R-:W-:Y:S01]  /*12300*/  LOP3.LUT R2, R2, 0x10, R9, 0x78, !PT ;  /* 0x0000001002027812 */ /* 0x000fe200078e7809 */
[----:B------:R1:W-:Y:S03]  /*12310*/  STL [R1+0xc], R0 ;  /* 0x00000c0001007387 */ /* 0x0003e60000100800 */
[----:B------:R-:W-:-:S02]  /*12320*/  LOP3.LUT R29, R2, 0x760, R3, 0xf8, !PT ;  /* 0x00000760021d7812 */ /* 0x000fc400078ef803 */
[----:B------:R-:W-:Y:S01]  /*12330*/  LOP3.LUT R3, R26, 0x20, RZ, 0xfc, !PT ;  /* 0x000000201a037812 */ /* 0x000fe200078efcff */
[----:B0-----:R-:W-:Y:S02]  /*12340*/  IMAD.MOV.U32 R4, RZ, RZ, 0x40 ;  /* 0x00000040ff047424 */ /* 0x001fe400078e00ff */
[C---:B-1----:R-:W-:Y:S01]  /*12350*/  IMAD.SHL.U32 R0, R8.reuse, 0x40, RZ ;  /* 0x0000004008007824 */ /* 0x042fe200078e00ff */
[----:B------:R-:W-:Y:S02]  /*12360*/  LOP3.LUT R8, R8, 0x7f, RZ, 0xc0, !PT ;  /* 0x0000007f08087812 */ /* 0x000fe400078ec0ff */
[----:B------:R-:W-:Y:S02]  /*12370*/  SEL R2, R4, 0xffffffc0, !P0 ;  /* 0xffffffc004027807 */ /* 0x000fe40004000000 */
[----:B------:R-:W-:Y:S02]  /*12380*/  LOP3.LUT R5, R0, 0x40, RZ, 0xc0, !PT ;  /* 0x0000004000057812 */ /* 0x000fe400078ec0ff */
[----:B------:R-:W-:Y:S01]  /*12390*/  SHF.R.U32.HI R0, RZ, 0x1, R8 ;  /* 0x00000001ff007819 */ /* 0x000fe20000011608 */
[----:B------:R0:W-:Y:S03]  /*123a0*/  STL [R1+0x10], R2 ;  /* 0x0000100201007387 */ /* 0x0001e60000100800 */
[----:B------:R-:W-:Y:S01]  /*123b0*/  LOP3.LUT R0, R0, R5, RZ, 0xfc, !PT ;  /* 0x0000000500007212 */ /* 0x000fe200078efcff */
[----:B------:R-:W-:Y:S01]  /*123c0*/  IMAD.IADD R0, R17, 0x1, R29 ;  /* 0x0000000111007824 */ /* 0x000fe200078e021d */
[----:B------:R1:W-:Y:S04]  /*123d0*/  STL [R1+0x1c], RZ ;  /* 0x00001cff01007387 */ /* 0x0003e80000100800 */
[----:B------:R1:W-:Y:S01]  /*123e0*/  STL [R1+0x18], R0 ;  /* 0x0000180001007387 */ /* 0x0003e20000100800 */
[----:B0-----:R-:W-:-:S07]  /*123f0*/  LOP3.LUT R2, R26, 0x40, RZ, 0xfc, !PT ;  /* 0x000000401a027812 */ /* 0x001fce00078efcff */
.L_x_1164:
[----:B------:R-:W-:Y:S01]  /*12400*/  ULDC.64 UR4, c[0x0][0xa28] ;  /* 0x00028a0000047ab9 */ /* 0x000fe20000000a00 */
[----:B------:R-:W-:Y:S01]  /*12410*/  ULDC.64 UR6, c[0x0][0xa18] ;  /* 0x0002860000067ab9 */ /* 0x000fe20000000a00 */
[----:B------:R-:W-:Y:S02]  /*12420*/  UISETP.NE.U32.AND UP0, UPT, UR4, URZ, UPT ;  /* 0x0000003f0400728c */ /* 0x000fe4000bf05070 */
[----:B------:R-:W-:Y:S02]  /*12430*/  UISETP.NE.U32.AND UP2, UPT, UR6, URZ, UPT ;  /* 0x0000003f0600728c */ /* 0x000fe4000bf45070 */
[----:B------:R-:W-:Y:S02]  /*12440*/  UISETP.NE.AND.EX UP0, UPT, UR5, URZ, UPT, UP0 ;  /* 0x0000003f0500728c */ /* 0x000fe4000bf05300 */
[----:B------:R-:W-:Y:S01]  /*12450*/  UISETP.NE.AND.EX UP2, UPT, UR7, URZ, UPT, UP2 ;  /* 0x0000003f0700728c */ /* 0x000fe2000bf45320 */
[----:B------:R-:W-:Y:S02]  /*12460*/  ULDC.64 UR4, c[0x0][0xa00] ;  /* 0x0002800000047ab9 */ /* 0x000fe40000000a00 */
[----:B------:R-:W-:Y:S01]  /*12470*/  ULDC.64 UR6, c[0x0][0xa00] ;  /* 0x0002800000067ab9 */ /* 0x000fe20000000a00 */
[----:B------:R-:W-:Y:S01]  /*12480*/  UISETP.NE.U32.AND UP1, UPT, UR4, URZ, UPT ;  /* 0x0000003f0400728c */ /* 0x000fe2000bf25070 */
[----:B------:R-:W-:Y:S01]  /*12490*/  PLOP3.LUT P0, PT, PT, PT, UP0, 0x80, 0x0 ;  /* 0x000000000000781c */ /* 0x000fe20003f0f008 */
[----:B------:R-:W-:-:S02]  /*124a0*/  UIMAD.WIDE UR6, UR41, 0x4, UR6 ;  /* 0x00000004290678a5 */ /* 0x000fc4000f8e0206 */
[----:B------:R-:W-:Y:S01]  /*124b0*/  UISETP.NE.AND.EX UP3, UPT, UR5, URZ, UPT, UP1 ;  /* 0x0000003f0500728c */ /* 0x000fe2000bf65310 */
[----:B------:R-:W-:Y:S02]  /*124c0*/  UMOV UR37, URZ ;  /* 0x0000003f00257c82 */ /* 0x000fe40008000000 */
[----:B------:R-:W-:Y:S01]  /*124d0*/  @UP0 ULDC.64 UR4, c[0x0][0xa28] ;  /* 0x00028a0000040ab9 */ /* 0x000fe20000000a00 */
[----:B------:R-:W-:Y:S01]  /*124e0*/  ULDC.64 UR8, c[0x0][0xa20] ;  /* 0x0002880000087ab9 */ /* 0x000fe20000000a00 */
[----:B------:R-:W-:Y:S01]  /*124f0*/  @UP0 UIMAD.WIDE UR4, UR41, 0x4, UR4 ;  /* 0x00000004290408a5 */ /* 0x000fe2000f8e0204 */
[----:B------:R-:W-:Y:S01]  /*12500*/  PLOP3.LUT P1, PT, PT, PT, UP3, 0x80, 0x0 ;  /* 0x000000000000781c */ /* 0x000fe20003f2f038 */
[----:B------:R-:W-:Y:S01]  /*12510*/  ULDC UR38, c[0x0][0x2f0] ;  /* 0x0000bc0000267ab9 */ /* 0x000fe20000000800 */
[----:B------:R-:W-:Y:S01]  /*12520*/  PLOP3.LUT P2, PT, PT, PT, UP3, 0x80, 0x0 ;  /* 0x000000000000781c */ /* 0x000fe20003f4f038 */
[----:B------:R-:W-:Y:S01]  /*12530*/  UMOV UR40, URZ ;  /* 0x0000003f00287c82 */ /* 0x000fe20008000000 */
[----:B------:R-:W-:Y:S01]  /*12540*/  UP2UR UR48, UPR, URZ, 0x8 ;  /* 0x000000083f307883 */ /* 0x000fe20008000000 */
[----:B------:R-:W-:-:S02]  /*12550*/  IMAD.U32 R2, RZ, RZ, UR4 ;  /* 0x00000004ff027e24 */ /* 0x000fc4000f8e00ff */
[----:B-1----:R-:W-:Y:S01]  /*12560*/  IMAD.U32 R3, RZ, RZ, UR5 ;  /* 0x00000005ff037e24 */ /* 0x002fe2000f8e00ff */
[----:B------:R-:W-:-:S04]  /*12570*/  @UP2 ULDC.64 UR4, c[0x0][0xa18] ;  /* 0x0002860000042ab9 */ /* 0x000fc80000000a00 */
[----:B012---:R0:W2:Y:S01]  /*12580*/  @P0 LDG.E R0, desc[UR56][R2.64] ;  /* 0x0000003802000981 */ /* 0x0070a2000c1e1900 */
[----:B------:R-:W-:Y:S01]  /*12590*/  @UP2 UIMAD.WIDE UR4, UR41, 0x4, UR4 ;  /* 0x00000004290428a5 */ /* 0x000fe2000f8e0204 */
[----:B0-----:R-:W-:Y:S02]  /*125a0*/  IMAD.U32 R2, RZ, RZ, UR6 ;  /* 0x00000006ff027e24 */ /* 0x001fe4000f8e00ff */
[----:B------:R-:W-:-:S05]  /*125b0*/  IMAD.U32 R3, RZ, RZ, UR7 ;  /* 0x00000007ff037e24 */ /* 0x000fca000f8e00ff */
[----:B------:R0:W3:Y:S01]  /*125c0*/  @P1 LDG.E R4, desc[UR56][R2.64] ;  /* 0x0000003802041981 */ /* 0x0000e2000c1e1900 */
[----:B------:R-:W-:Y:S01]  /*125d0*/  PLOP3.LUT P1, PT, PT, PT, UP2, 0x80, 0x0 ;  /* 0x000000000000781c */ /* 0x000fe20003f2f028 */
[----:B0-----:R-:W-:Y:S02]  /*125e0*/  IMAD.U32 R2, RZ, RZ, UR4 ;  /* 0x00000004ff027e24 */ /* 0x001fe4000f8e00ff */
[----:B------:R-:W-:Y:S01]  /*125f0*/  IMAD.U32 R3, RZ, RZ, UR5 ;  /* 0x00000005ff037e24 */ /* 0x000fe2000f8e00ff */
[----:B------:R-:W-:-:S09]  /*12600*/  ULDC.64 UR4, c[0x0][0x418] ;  /* 0x0001060000047ab9 */ /* 0x000fd20000000a00 */
[----:B------:R-:W4:Y:S01]  /*12610*/  @P1 LDG.E R5, desc[UR56][R2.64] ;  /* 0x0000003802051981 */ /* 0x000f22000c1e1900 */
[----:B------:R-:W-:-:S03]  /*12620*/  UISETP.NE.U32.AND UP0, UPT, UR4, URZ, UPT ;  /* 0x0000003f0400728c */ /* 0x000fc6000bf05070 */
[----:B------:R-:W-:Y:S01]  /*12630*/  ULDC UR4, c[0x0][0x424] ;  /* 0x0001090000047ab9 */ /* 0x000fe20000000800 */
[----:B------:R-:W-:-:S04]  /*12640*/  UISETP.NE.AND.EX UP0, UPT, UR5, URZ, UPT, UP0 ;  /* 0x0000003f0500728c */ /* 0x000fc8000bf05300 */
[----:B------:R-:W-:-:S04]  /*12650*/  USEL UR4, UR4, 0x1, UP0 ;  /* 0x0000000104047887 */ /* 0x000fc80008000000 */
[----:B------:R-:W-:Y:S01]  /*12660*/  UIMAD UR38, UR4, UR38, URZ ;  /* 0x00000026042672a4 */ /* 0x000fe2000f8e023f */
[----:B--2---:R-:W-:Y:S02]  /*12670*/  @P0 R2UR UR37, R0 ;  /* 0x00000000002502ca */ /* 0x004fe400000e0000 */
[----:B------:R-:W-:-:S04]  /*12680*/  ISETP.NE.U32.AND P0, PT, RZ, UR8, PT ;  /* 0x00000008ff007c0c */ /* 0x000fc8000bf05070 */
[----:B------:R-:W-:Y:S02]  /*12690*/  ISETP.NE.AND.EX P0, PT, RZ, UR9, PT, P0 ;  /* 0x00000009ff007c0c */ /* 0x000fe4000bf05300 */
[----:B---3--:R-:W-:Y:S02]  /*126a0*/  @P2 R2UR UR40, R4 ;  /* 0x00000000042822ca */ /* 0x008fe400000e0000 */
[----:B----4-:R-:W-:Y:S01]  /*126b0*/  @P1 R2UR UR42, R5 ;  /* 0x00000000052a12ca */ /* 0x010fe200000e0000 */
[----:B------:R-:W-:-:S14]  /*126c0*/  @P1 BRA `(.L_x_1083) ;  /* 0x00000000002c1947 */ /* 0x000fdc0003800000 */
[----:B------:R-:W-:Y:S01]  /*126d0*/  UISETP.NE.AND UP0, UPT, UR48, URZ, UPT ;  /* 0x0000003f3000728c */ /* 0x000fe2000bf05270 */
[----:B------:R-:W-:-:S05]  /*126e0*/  ULDC UR42, c[0x0][0x288] ;  /* 0x0000a200002a7ab9 */ /* 0x000fca0000000800 */
[----:B------:R-:W-:-:S13]  /*126f0*/  PLOP3.LUT P1, PT, PT, PT, UP0, 0x40, 0x0 ;  /* 0x000000000000781c */ /* 0x000fda0003f2e808 */
[----:B------:R-:W-:Y:S05]  /*12700*/  @P1 BRA `(.L_x_1083) ;  /* 0x00000000001c1947 */ /* 0x000fea0003800000 */
[----:B------:R-:W-:Y:S02]  /*12710*/  IMAD.U32 R2, RZ, RZ, UR6 ;  /* 0x00000006ff027e24 */ /* 0x000fe4000f8e00ff */
[----:B------:R-:W-:-:S05]  /*12720*/  IMAD.U32 R3, RZ, RZ, UR7 ;  /* 0x00000007ff037e24 */ /* 0x000fca000f8e00ff */
[----:B------:R-:W2:Y:S04]  /*12730*/  LDG.E R0, desc[UR56][R2.64] ;  /* 0x0000003802007981 */ /* 0x000ea8000c1e1900 */
[----:B------:R-:W3:Y:S01]  /*12740*/  LDG.E R4, desc[UR56][R2.64+0x4] ;  /* 0x0000043802047981 */ /* 0x000ee2000c1e1900 */
[----:B--2---:R-:W-:Y:S02]  /*12750*/  R2UR UR4, R0 ;  /* 0x00000000000472ca */ /* 0x004fe400000e0000 */
[----:B---3--:R-:W-:-:S13]  /*12760*/  R2UR UR42, R4 ;  /* 0x00000000042a72ca */ /* 0x008fda00000e0000 */
[----:B------:R-:W-:-:S12]  /*12770*/  UIADD3 UR42, -UR4, UR42, URZ ;  /* 0x0000002a042a7290 */ /* 0x000fd8000fffe13f */
.L_x_1083:
        /* <DEDUP_REMOVED lines=8> */
.L_x_1084:
        /* <DEDUP_REMOVED lines=13> */
.L_x_1085:
[----:B------:R-:W2:Y:S01]  /*128d0*/  LDL.LU R0, [R1+0x4] ;  /* 0x0000040001007983 */ /* 0x000ea20000300800 */
[----:B------:R-:W-:Y:S01]  /*128e0*/  ULDC UR4, c[0x0][0x448] ;  /* 0x0001120000047ab9 */ /* 0x000fe20000000800 */
[----:B------:R-:W-:Y:S02]  /*128f0*/  UIADD3 UR38, -UR37, UR38, URZ ;  /* 0x0000002625267290 */ /* 0x000fe4000fffe13f */
[----:B------:R-:W-:Y:S02]  /*12900*/  UISETP.NE.AND UP0, UPT, UR4, 0x1, UPT ;  /* 0x000000010400788c */ /* 0x000fe4000bf05270 */
[----:B------:R-:W-:Y:S02]  /*12910*/  UIADD3 UR6, UR38, 0x1, -UR42 ;  /* 0x0000000126067890 */ /* 0x000fe4000fffe82a */
[----:B------:R-:W-:Y:S02]  /*12920*/  UP2UR UR49, UPR, URZ, 0x1 ;  /* 0x000000013f317883 */ /* 0x000fe40008000000 */
[----:B------:R-:W-:-:S02]  /*12930*/  PLOP3.LUT P0, PT, PT, PT, UP0, 0x80, 0x0 ;  /* 0x000000000000781c */ /* 0x000fc40003f0f008 */
[----:B------:R-:W-:-:S03]  /*12940*/  PLOP3.LUT P1, PT, PT, PT, UP0, 0x80, 0x0 ;  /* 0x000000000000781c */ /* 0x000fc60003f2f008 */
[----:B------:R-:W-:Y:S01]  /*12950*/  @UP0 ULDC UR4, c[0x0][0x44c] ;  /* 0x0001130000040ab9 */ /* 0x000fe20000000800 */
[----:B--2---:R-:W-:-:S04]  /*12960*/  IMAD R18, R0, 0xc0, RZ ;  /* 0x000000c000127824 */ /* 0x004fc800078e02ff */
[----:B------:R-:W-:-:S04]  /*12970*/  VIADD R0, R18, 0xbf ;  /* 0x000000bf12007836 */ /* 0x000fc80000000000 */
[----:B------:R-:W-:Y:S01]  /*12980*/  @P0 IMAD.HI.U32 R2, R0, UR4, RZ ;  /* 0x0000000400020c27 */ /* 0x000fe2000f8e00ff */
[----:B------:R-:W-:-:S04]  /*12990*/  @UP0 ULDC UR4, c[0x0][0x450] ;  /* 0x0001140000040ab9 */ /* 0x000fc80000000800 */
[----:B------:R-:W-:Y:S01]  /*129a0*/  @P1 SHF.R.U32.HI R0, RZ, UR4, R2 ;  /* 0x00000004ff001c19 */ /* 0x000fe20008011602 */
[----:B------:R-:W-:Y:S02]  /*129b0*/  ULDC.64 UR4, c[0x0][0x9e0] ;  /* 0x0002780000047ab9 */ /* 0x000fe40000000a00 */
[----:B------:R-:W-:Y:S01]  /*129c0*/  UISETP.GE.AND UP0, UPT, UR5, 0x1, UPT ;  /* 0x000000010500788c */ /* 0x000fe2000bf06270 */
[----:B------:R-:W-:-:S05]  /*129d0*/  R2UR UR7, R0 ;  /* 0x00000000000772ca */ /* 0x000fca00000e0000 */
[----:B------:R-:W-:-:S08]  /*129e0*/  PLOP3.LUT P1, PT, PT, PT, UP0, 0x80, 0x0 ;  /* 0x000000000000781c */ /* 0x000fd00003f2f008 */
[----:B------:R-:W-:-:S04]  /*129f0*/  UIADD3 UR6, UR6, UR7, URZ ;  /* 0x0000000706067290 */ /* 0x000fc8000fffe03f */
[----:B------:R-:W-:-:S06]  /*12a00*/  UIADD3 UR4, UR6, UR4, URZ ;  /* 0x0000000406047290 */ /* 0x000fcc000fffe03f */
[----:B------:R-:W-:Y:S01]  /*12a10*/  IMAD.U32 R0, RZ, RZ, UR4 ;  /* 0x00000004ff007e24 */ /* 0x000fe2000f8e00ff */
[----:B------:R-:W-:Y:S06]  /*12a20*/  @!P1 BRA `(.L_x_1086) ;  /* 0x0000000000409947 */ /* 0x000fec0003800000 */
        /* <DEDUP_REMOVED lines=10> */
.L_x_1087:
[----:B------:R-:W-:-:S11]  /*12ad0*/  UISETP.NE.AND UP0, UPT, UR5, 0x1, UPT ;  /* 0x000000010500788c */ /* 0x000fd6000bf05270 */
[----:B------:R-:W-:Y:S02]  /*12ae0*/  @UP0 ULDC.64 UR8, c[0x0][0x9e8] ;  /* 0x00027a0000080ab9 */ /* 0x000fe40000000a00 */
[----:B------:R-:W-:-:S04]  /*12af0*/  UIMAD.WIDE.U32 UR6, UR4, UR8, URZ ;  /* 0x00000008040672a5 */ /* 0x000fc8000f8e003f */
[----:B------:R-:W-:-:S12]  /*12b00*/  @UP0 USHF.R.U32.HI UR4, URZ, UR9, UR7 ;  /* 0x000000093f040299 */ /* 0x000fd80008011607 */
.L_x_1088:
[----:B------:R-:W-:-:S06]  /*12b10*/  UIMAD UR4, UR4, UR5, UR5 ;  /* 0x00000005040472a4 */ /* 0x000fcc000f8e0205 */
[----:B------:R-:W-:-:S07]  /*12b20*/  VIMNMX R0, R0, UR4, PT ;  /* 0x0000000400007c48 */ /* 0x000fce000bfe0100 */
.L_x_1086:
[----:B------:R-:W-:Y:S01]  /*12b30*/  UISETP.NE.AND UP0, UPT, UR49, URZ, UPT ;  /* 0x0000003f3100728c */ /* 0x000fe2000bf05270 */
[----:B------:R-:W-:Y:S01]  /*12b40*/  R2UR UR9, R18 ;  /* 0x00000000120972ca */ /* 0x000fe200000e0000 */
[----:B------:R-:W-:Y:S01]  /*12b50*/  UIADD3 UR4, UR38, 0x7f, URZ ;  /* 0x0000007f26047890 */ /* 0x000fe2000fffe03f */
[----:B------:R-:W-:-:S03]  /*12b60*/  VIADD R0, R0, 0x7f ;  /* 0x0000007f00007836 */ /* 0x000fc60000000000 */
[----:B------:R-:W-:Y:S02]  /*12b70*/  USHF.R.S32.HI UR8, URZ, 0x1f, UR4 ;  /* 0x0000001f3f087899 */ /* 0x000fe40008011404 */
[----:B------:R-:W-:Y:S02]  /*12b80*/  SHF.R.S32.HI R3, RZ, 0x1f, R0 ;  /* 0x0000001fff037819 */ /* 0x000fe40000011400 */
[----:B------:R-:W-:Y:S01]  /*12b90*/  ULEA.HI UR8, UR8, UR4, URZ, 0x7 ;  /* 0x0000000408087291 */ /* 0x000fe2000f8f383f */
[----:B------:R-:W-:Y:S01]  /*12ba0*/  @UP0 ULDC UR6, c[0x0][0x44c] ;  /* 0x0001130000060ab9 */ /* 0x000fe20000000800 */
[----:B------:R-:W-:Y:S02]  /*12bb0*/  @UP0 ULDC UR10, c[0x0][0x450] ;  /* 0x00011400000a0ab9 */ /* 0x000fe40000000800 */
[----:B------:R-:W-:Y:S01]  /*12bc0*/  UIMAD.WIDE.U32 UR6, UR9, UR6, URZ ;  /* 0x00000006090672a5 */ /* 0x000fe2000f8e003f */
[----:B------:R-:W-:Y:S01]  /*12bd0*/  LEA.HI R3, R3, R0, RZ, 0x7 ;  /* 0x0000000003037211 */ /* 0x000fe200078f38ff */
[----:B------:R-:W-:-:S02]  /*12be0*/  USHF.R.S32.HI UR8, URZ, 0x7, UR8 ;  /* 0x000000073f087899 */ /* 0x000fc40008011408 */
[----:B------:R-:W-:Y:S01]  /*12bf0*/  @UP0 USHF.R.U32.HI UR9, URZ, UR10, UR7 ;  /* 0x0000000a3f090299 */ /* 0x000fe20008011607 */
[----:B------:R-:W-:Y:S01]  /*12c00*/  SHF.R.S32.HI R3, RZ, 0x7, R3 ;  /* 0x00000007ff037819 */ /* 0x000fe20000011403 */
[----:B------:R-:W-:Y:S02]  /*12c10*/  ULDC UR4, c[0x0][0x9dc] ;  /* 0x0002770000047ab9 */ /* 0x000fe40000000800 */
[----:B------:R-:W-:Y:S01]  /*12c20*/  UIADD3 UR9, UR9, UR38, -UR42 ;  /* 0x0000002609097290 */ /* 0x000fe2000fffe82a */
[----:B------:R-:W-:-:S03]  /*12c30*/  VIMNMX R25, R3, UR8, PT ;  /* 0x0000000803197c48 */ /* 0x000fc6000bfe0100 */
        /* <DEDUP_REMOVED lines=12> */
.L_x_1090:
[----:B------:R-:W-:-:S11]  /*12d00*/  UISETP.NE.AND UP0, UPT, UR5, 0x1, UPT ;  /* 0x000000010500788c */ /* 0x000fd6000bf05270 */
[----:B------:R-:W-:Y:S02]  /*12d10*/  @UP0 ULDC.64 UR10, c[0x0][0x9e8] ;  /* 0x00027a00000a0ab9 */ /* 0x000fe40000000a00 */
[----:B------:R-:W-:-:S04]  /*12d20*/  UIMAD.WIDE.U32 UR6, UR9, UR10, URZ ;  /* 0x0000000a090672a5 */ /* 0x000fc8000f8e003f */
[----:B------:R-:W-:-:S12]  /*12d30*/  @UP0 USHF.R.U32.HI UR9, URZ, UR11, UR7 ;  /* 0x0000000b3f090299 */ /* 0x000fd80008011607 */
.L_x_1091:
[----:B------:R-:W-:-:S04]  /*12d40*/  UIMAD UR5, UR9, UR5, URZ ;  /* 0x00000005090572a4 */ /* 0x000fc8000f8e023f */
[----:B------:R-:W-:-:S04]  /*12d50*/  UISETP.LT.AND UP0, UPT, UR4, UR5, UPT ;  /* 0x000000050400728c */ /* 0x000fc8000bf01270 */
[----:B------:R-:W-:-:S12]  /*12d60*/  USEL UR4, UR4, UR5, !UP0 ;  /* 0x0000000504047287 */ /* 0x000fd8000c000000 */
.L_x_1089:
[----:B------:R-:W2:Y:S01]  /*12d70*/  LDL R19, [R1+0x8] ;  /* 0x0000080001137983 */ /* 0x000ea20000100800 */
[----:B------:R-:W-:-:S04]  /*12d80*/  USHF.R.S32.HI UR5, URZ, 0x1f, UR4 ;  /* 0x0000001f3f057899 */ /* 0x000fc80008011404 */
[----:B------:R-:W-:-:S04]  /*12d90*/  ULEA.HI UR5, UR5, UR4, URZ, 0x7 ;  /* 0x0000000405057291 */ /* 0x000fc8000f8f383f */
[----:B------:R-:W-:-:S04]  /*12da0*/  USHF.R.S32.HI UR6, URZ, 0x7, UR5 ;  /* 0x000000073f067899 */ /* 0x000fc80008011405 */
[----:B------:R-:W-:-:S04]  /*12db0*/  UISETP.LT.AND UP0, UPT, URZ, UR6, UPT ;  /* 0x000000063f00728c */ /* 0x000fc8000bf01270 */
[----:B------:R-:W-:-:S06]  /*12dc0*/  USEL UR11, URZ, UR6, !UP0 ;  /* 0x000000063f0b7287 */ /* 0x000fcc000c000000 */
[----:B------:R-:W-:Y:S02]  /*12dd0*/  ISETP.GT.AND P0, PT, R25, UR11, PT ;  /* 0x0000000b19007c0c */ /* 0x000fe4000bf04270 */
[----:B--2---:R-:W-:-:S13]  /*12de0*/  R2UR UR7, R19 ;  /* 0x00000000130772ca */ /* 0x004fda00000e0000 */
[----:B------:R-:W-:Y:S02]  /*12df0*/  ULOP3.LUT UR5, UR7, 0xff000000, URZ, 0xc0, !UPT ;  /* 0xff00000007057892 */ /* 0x000fe4000f8ec03f */
[----:B------:R-:W-:Y:S02]  /*12e00*/  ULOP3.LUT UR4, UR7, 0xff0000, URZ, 0xc0, !UPT ;  /* 0x00ff000007047892 */ /* 0x000fe4000f8ec03f */
[----:B------:R-:W-:-:S04]  /*12e10*/  USHF.R.U32.HI UR5, URZ, 0x8, UR5 ;  /* 0x000000083f057899 */ /* 0x000fc80008011605 */
[----:B------:R-:W-:-:S03]  /*12e20*/  ULEA.HI UR5, UR4, UR5, URZ, 0x10 ;  /* 0x0000000504057291 */ /* 0x000fc6000f8f803f */
[----:B------:R-:W-:Y:S01]  /*12e30*/  UMOV UR4, URZ ;  /* 0x0000003f00047c82 */ /* 0x000fe20008000000 */
[----:B------:R-:W-:Y:S01]  /*12e40*/  ULOP3.LUT UR43, UR5, 0xff, URZ, 0xc0, !UPT ;  /* 0x000000ff052b7892 */ /* 0x000fe2000f8ec03f */
[----:B------:R-:W-:Y:S11]  /*12e50*/  @!P0 BRA `(.L_x_1092) ;  /* 0x0000000000908947 */ /* 0x000ff60003800000 */
[----:B------:R-:W-:Y:S01]  /*12e60*/  USHF.R.U32.HI UR6, URZ, 0x10, UR5 ;  /* 0x000000103f067899 */ /* 0x000fe20008011605 */
[----:B------:R-:W-:-:S03]  /*12e70*/  UMOV UR4, URZ ;  /* 0x0000003f00047c82 */ /* 0x000fc60008000000 */
[----:B------:R-:W-:-:S11]  /*12e80*/  UISETP.NE.AND UP0, UPT, UR6, URZ, UPT ;  /* 0x0000003f0600728c */ /* 0x000fd6000bf05270 */
[----:B------:R-:W-:Y:S02]  /*12e90*/  @!UP0 ULDC UR6, c[0x0][0x9f0] ;  /* 0x00027c0000068ab9 */ /* 0x000fe40000000800 */
[----:B------:R-:W-:-:S04]  /*12ea0*/  IABS R0, UR6 ;  /* 0x0000000600007c13 */ /* 0x000fc80008000000 */
[----:B------:R-:W-:Y:S01]  /*12eb0*/  R2UR UR12, R0 ;  /* 0x00000000000c72ca */ /* 0x000fe200000e0000 */
[----:B------:R-:W-:-:S05]  /*12ec0*/  IMAD.U32 R0, RZ, RZ, UR6 ;  /* 0x00000006ff007e24 */ /* 0x000fca000f8e00ff */
[----:B------:R-:W-:-:S04]  /*12ed0*/  IADD3 R0, R0, -0x1, R25 ;  /* 0xffffffff00007810 */ /* 0x000fc80007ffe019 */
[----:B------:R-:W-:Y:S02]  /*12ee0*/  R2UR UR7, R0 ;  /* 0x00000000000772ca */ /* 0x000fe400000e0000 */
[----:B------:R-:W-:Y:S01]  /*12ef0*/  IABS R0, UR6 ;  /* 0x0000000600007c13 */ /* 0x000fe20008000000 */
[----:B------:R-:W0:Y:S10]  /*12f00*/  I2F.RP R2, UR12 ;  /* 0x0000000c00027d06 */ /* 0x000e340008209400 */
[----:B------:R-:W-:Y:S01]  /*12f10*/  UIADD3 UR7, -UR11, UR7, URZ ;  /* 0x000000070b077290 */ /* 0x000fe2000fffe13f */
[----:B0-----:R-:W0:Y:S02]  /*12f20*/  MUFU.RCP R2, R2 ;  /* 0x0000000200027308 */ /* 0x001e240000001000 */
[----:B0-----:R-:W-:-:S02]  /*12f30*/  VIADD R3, R2, 0xffffffe ;  /* 0x0ffffffe02037836 */ /* 0x001fc40000000000 */
[----:B------:R-:W-:Y:S01]  /*12f40*/  IMAD.MOV R2, RZ, RZ, -R0 ;  /* 0x000000ffff027224 */ /* 0x000fe200078e0a00 */
[----:B------:R-:W-:Y:S01]  /*12f50*/  IABS R0, UR7 ;  /* 0x0000000700007c13 */ /* 0x000fe20008000000 */
[----:B------:R-:W-:Y:S02]  /*12f60*/  ULOP3.LUT UR7, UR7, UR6, URZ, 0x3c, !UPT ;  /* 0x0000000607077292 */ /* 0x000fe4000f8e3c3f */
[----:B------:R-:W0:Y:S01]  /*12f70*/  F2I.FTZ.U32.TRUNC.NTZ R3, R3 ;  /* 0x0000000300037305 */ /* 0x000e22000021f000 */
[----:B------:R-:W-:Y:S02]  /*12f80*/  R2UR UR9, R0 ;  /* 0x00000000000972ca */ /* 0x000fe400000e0000 */
[----:B------:R-:W-:Y:S02]  /*12f90*/  R2UR UR10, R2 ;  /* 0x00000000020a72ca */ /* 0x000fe400000e0000 */
[----:B0-----:R-:W-:-:S13]  /*12fa0*/  R2UR UR5, R3 ;  /* 0x00000000030572ca */ /* 0x001fda00000e0000 */
[----:B------:R-:W-:-:S04]  /*12fb0*/  UIADD3 UR8, URZ, -UR5, URZ ;  /* 0x800000053f087290 */ /* 0x000fc8000fffe03f */
[----:B------:R-:W-:-:S04]  /*12fc0*/  UIMAD UR8, UR8, UR12, URZ ;  /* 0x0000000c080872a4 */ /* 0x000fc8000f8e023f */
[----:B------:R-:W-:-:S04]  /*12fd0*/  UIMAD.WIDE.U32 UR4, UR5, UR8, UR4 ;  /* 0x00000008050472a5 */ /* 0x000fc8000f8e0004 */
[----:B------:R-:W-:-:S04]  /*12fe0*/  UIMAD.WIDE.U32 UR4, UR5, UR9, URZ ;  /* 0x00000009050472a5 */ /* 0x000fc8000f8e003f */
        /* <DEDUP_REMOVED lines=11> */
.L_x_1092:
[----:B------:R-:W-:Y:S01]  /*130a0*/  UIMAD UR43, UR43, UR4, UR11 ;  /* 0x000000042b2b72a4 */ /* 0x000fe2000f8e020b */
[----:B------:R-:W-:Y:S05]  /*130b0*/  BSSY B7, `(.L_x_1093) ;  /* 0x0000352000077945 */ /* 0x000fea0003800000 */
[----:B------:R-:W-:-:S05]  /*130c0*/  IMAD.U32 R0, RZ, RZ, UR43 ;  /* 0x0000002bff007e24 */ /* 0x000fca000f8e00ff */
[----:B------:R-:W-:-:S04]  /*130d0*/  VIADDMNMX R25, R0, UR4, R25, PT ;  /* 0x0000000400197c46 */ /* 0x000fc8000b800119 */
[----:B------:R-:W-:-:S13]  /*130e0*/  ISETP.GT.AND P0, PT, R25, UR43, PT ;  /* 0x0000002b19007c0c */ /* 0x000fda000bf04270 */
[----:B------:R-:W-:Y:S05]  /*130f0*/  @P0 BRA `(.L_x_1094) ;  /* 0x0000000000480947 */ /* 0x000fea0003800000 */
        /* <DEDUP_REMOVED lines=15> */
[----:B0-----:R-:W-:-:S05]  /*131f0*/  IADD3 R0, R0, UR47, R7 ;  /* 0x0000002f00007c10 */ /* 0x001fca000fffe007 */
[----:B------:R0:W-:Y:S01]  /*13200*/  STL [R1], R0 ;  /* 0x0000000001007387 */ /* 0x0001e20000100800 */
[----:B------:R-:W-:Y:S05]  /*13210*/  BRA `(.L_x_1095) ;  /* 0x0000003000ec7947 */ /* 0x000fea0003800000 */
.L_x_1094:
        /* <DEDUP_REMOVED lines=20> */
.L_x_1097:
[----:B------:R-:W-:Y:S05]  /*13360*/  BSYNC B6 ;  /* 0x0000000000067941 */ /* 0x000fea0003800000 */
.L_x_1096:
        /* <DEDUP_REMOVED lines=22> */
.L_x_1099:
[----:B------:R-:W-:Y:S05]  /*134d0*/  BSYNC B6 ;  /* 0x0000000000067941 */ /* 0x000fea0003800000 */
.L_x_1098:
        /* <DEDUP_REMOVED lines=20> */
.L_x_1101:
[----:B------:R-:W-:Y:S05]  /*13620*/  BSYNC B6 ;  /* 0x0000000000067941 */ /* 0x000fea0003800000 */
.L_x_1100:
        /* <DEDUP_REMOVED lines=19> */
.L_x_1103:
[----:B------:R-:W-:Y:S05]  /*13760*/  BSYNC B6 ;  /* 0x0000000000067941 */ /* 0x000fea0003800000 */
.L_x_1102:
[----:B------:R-:W-:Y:S01]  /*13770*/  ULDC.64 UR4, c[0x0][0x9f8] ;  /* 0x00027e0000047ab9 */ /* 0x000fe20000000a00 */
[----:B------:R-:W-:Y:S01]  /*13780*/  IMAD.U32 R24, RZ, RZ, UR41 ;  /* 0x00000029ff187e24 */ /* 0x000fe2000f8e00ff */
[----:B------:R-:W-:Y:S01]  /*13790*/  UISETP.NE.U32.AND UP0, UPT, UR4, URZ, UPT ;  /* 0x0000003f0400728c */ /* 0x000fe2000bf05070 */
[----:B------:R-:W0:Y:S01]  /*137a0*/  S2R R21, SR_TID.X ;  /* 0x0000000000157919 */ /* 0x000e220000002100 */
[----:B------:R-:W1:Y:S02]  /*137b0*/  LDC R8, c[0x0][0x430] ;  /* 0x00010c00ff087b82 */ /* 0x000e640000000800 */
[----:B------:R-:W-:Y:S01]  /*137c0*/  UISETP.NE.AND.EX UP0, UPT, UR5, URZ, UPT, UP0 ;  /* 0x0000003f0500728c */ /* 0x000fe2000bf05300 */
[----:B------:R-:W2:Y:S05]  /*137d0*/  S2R R20, SR_TID.X ;  /* 0x0000000000147919 */ /* 0x000eaa0000002100 */
[----:B------:R-:W-:Y:S01]  /*137e0*/  PLOP3.LUT P0, PT, PT, PT, UP0, 0x80, 0x0 ;  /* 0x000000000000781c */ /* 0x000fe20003f0f008 */
[----:B------:R-:W3:Y:S04]  /*137f0*/  LDC R9, c[0x0][0x2f4] ;  /* 0x0000bd00ff097b82 */ /* 0x000ee80000000800 */
[----:B------:R-:W-:-:S02]  /*13800*/  @UP0 ULDC.64 UR4, c[0x0][0x9f8] ;  /* 0x00027e0000040ab9 */ /* 0x000fc40000000a00 */
[----:B------:R-:W-:-:S06]  /*13810*/  @UP0 UIMAD.WIDE UR4, UR41, 0x4, UR4 ;  /* 0x00000004290408a5 */ /* 0x000fcc000f8e0204 */
[----:B------:R-:W-:Y:S02]  /*13820*/  IMAD.U32 R2, RZ, RZ, UR4 ;  /* 0x00000004ff027e24 */ /* 0x000fe4000f8e00ff */
[----:B------:R-:W-:-:S05]  /*13830*/  IMAD.U32 R3, RZ, RZ, UR5 ;  /* 0x00000005ff037e24 */ /* 0x000fca000f8e00ff */
[----:B------:R4:W4:Y:S01]  /*13840*/  @P0 LDG.E R24, desc[UR56][R2.64] ;  /* 0x0000003802180981 */ /* 0x000922000c1e1900 */
[----:B-1----:R-:W-:Y:S01]  /*13850*/  ISETP.NE.AND P1, PT, R8, 0x1, PT ;  /* 0x000000010800780c */ /* 0x002fe20003f25270 */
[----:B0-----:R-:W-:Y:S01]  /*13860*/  IMAD.SHL.U32 R21, R21, 0x40, RZ ;  /* 0x0000004015157824 */ /* 0x001fe200078e00ff */
[----:B------:R-:W-:Y:S02]  /*13870*/  LEA R7, R25, 0xffffff80, 0x7 ;  /* 0xffffff8019077811 */ /* 0x000fe400078e38ff */
[----:B------:R-:W-:Y:S02]  /*13880*/  LOP3.LUT R16, R16, 0xffffffef, RZ, 0xc0, !PT ;  /* 0xffffffef10107812 */ /* 0x000fe400078ec0ff */
[----:B--2---:R-:W-:Y:S02]  /*13890*/  LOP3.LUT R20, R20, 0x7f, RZ, 0xc0, !PT ;  /* 0x0000007f14147812 */ /* 0x004fe400078ec0ff */
[----:B------:R-:W-:Y:S02]  /*138a0*/  LOP3.LUT R21, R21, 0x40, RZ, 0xc0, !PT ;  /* 0x0000004015157812 */ /* 0x000fe400078ec0ff */
[----:B------:R-:W-:-:S03]  /*138b0*/  SHF.R.U32.HI R20, RZ, 0x1, R20 ;  /* 0x00000001ff147819 */ /* 0x000fc60000011614 */
[----:B------:R-:W0:Y:S01]  /*138c0*/  @P1 LDC R6, c[0x0][0x434] ;  /* 0x00010d00ff061b82 */ /* 0x000e220000000800 */
[----:B---3--:R-:W-:Y:S02]  /*138d0*/  ISETP.GE.AND P3, PT, R26, R9, PT ;  /* 0x000000091a00720c */ /* 0x008fe40003f66270 */
[----:B------:R-:W-:Y:S02]  /*138e0*/  LOP3.LUT R5, R7, R20, R21, 0xfe, !PT ;  /* 0x0000001407057212 */ /* 0x000fe400078efe15 */
[----:B------:R-:W-:Y:S02]  /*138f0*/  @P1 LOP3.LUT R16, R16, 0x10, RZ, 0xfc, !PT ;  /* 0x0000001010101812 */ /* 0x000fe400078efcff */
[C---:B------:R-:W-:Y:S01]  /*13900*/  ISETP.GE.AND P0, PT, R5.reuse, UR38, PT ;  /* 0x0000002605007c0c */ /* 0x040fe2000bf06270 */
[----:B------:R-:W1:Y:S01]  /*13910*/  @P1 LDC R0, c[0x0][0x438] ;  /* 0x00010e00ff001b82 */ /* 0x000e620000000800 */
[----:B------:R-:W-:-:S04]  /*13920*/  VIADD R5, R5, UR37 ;  /* 0x0000002505057c36 */ /* 0x000fc80008000000 */
[----:B------:R-:W-:-:S07]  /*13930*/  IMAD.MOV.U32 R4, RZ, RZ, R5 ;  /* 0x000000ffff047224 */ /* 0x000fce00078e0005 */
[----:B----4-:R-:W2:Y:S01]  /*13940*/  @!P0 LDC.64 R2, c[0x0][0x428] ;  /* 0x00010a00ff028b82 */ /* 0x010ea20000000a00 */
[----:B0-----:R-:W-:-:S05]  /*13950*/  @P1 IMAD.HI.U32 R6, R5, R6, RZ ;  /* 0x0000000605061227 */ /* 0x001fca00078e00ff */
[----:B-1----:R-:W-:-:S05]  /*13960*/  @P1 SHF.R.U32.HI R4, RZ, R0, R6 ;  /* 0x00000000ff041219 */ /* 0x002fca0000011606 */
[----:B------:R-:W-:-:S04]  /*13970*/  IMAD.MOV R0, RZ, RZ, -R4 ;  /* 0x000000ffff007224 */ /* 0x000fc800078e0a04 */
[----:B------:R-:W-:Y:S01]  /*13980*/  IMAD R0, R8, R0, R5 ;  /* 0x0000000008007224 */ /* 0x000fe200078e0205 */
[----:B------:R-:W-:Y:S02]  /*13990*/  @!P0 SHF.R.S32.HI R5, RZ, 0x1f, R4 ;  /* 0x0000001fff058819 */ /* 0x000fe40000011404 */
[----:B------:R-:W-:Y:S02]  /*139a0*/  LOP3.LUT R10, R26, 0x20, RZ, 0xfc, !PT ;  /* 0x000000201a0a7812 */ /* 0x000fe400078efcff */
[----:B------:R-:W-:Y:S01]  /*139b0*/  LOP3.LUT R16, R16, 0xfffffff7, RZ, 0xc0, !PT ;  /* 0xfffffff710107812 */ /* 0x000fe200078ec0ff */
[----:B------:R-:W-:-:S03]  /*139c0*/  IMAD.U32 R11, RZ, RZ, UR44 ;  /* 0x0000002cff0b7e24 */ /* 0x000fc6000f8e00ff */
[----:B------:R-:W-:Y:S02]  /*139d0*/  @P3 LOP3.LUT R16, R16, 0x8, RZ, 0xfc, !PT ;  /* 0x0000000810103812 */ /* 0x000fe400078efcff */
[----:B------:R-:W-:Y:S02]  /*139e0*/  ISETP.NE.AND P2, PT, R11, 0x3, PT ;  /* 0x000000030b00780c */ /* 0x000fe40003f45270 */
[----:B------:R-:W-:Y:S02]  /*139f0*/  LOP3.LUT R16, R16, 0xfffffffe, RZ, 0xc0, !PT ;  /* 0xfffffffe10107812 */ /* 0x000fe400078ec0ff */
[----:B------:R-:W-:Y:S02]  /*13a00*/  LOP3.LUT R8, R26, 0x40, RZ, 0xfc, !PT ;  /* 0x000000401a087812 */ /* 0x000fe400078efcff */
[----:B------:R-:W-:Y:S01]  /*13a10*/  LOP3.LUT R16, R16, 0xfffffffb, RZ, 0xc0, !PT ;  /* 0xfffffffb10107812 */ /* 0x000fe200078ec0ff */
[----:B------:R-:W-:Y:S01]  /*13a20*/  UMOV UR4, 0xffffffff ;  /* 0xffffffff00047882 */ /* 0x000fe20000000000 */
[----:B------:R-:W-:Y:S01]  /*13a30*/  SHF.R.S32.HI R27, RZ, 0x1f, R24 ;  /* 0x0000001fff1b7819 */ /* 0x000fe20000011418 */
[----:B--2---:R-:W-:-:S04]  /*13a40*/  @!P0 IMAD.WIDE.U32 R4, R24, R2, R4 ;  /* 0x0000000218048225 */ /* 0x004fc800078e0004 */
[----:B------:R-:W-:-:S04]  /*13a50*/  @!P0 IMAD R6, R27, R2, RZ ;  /* 0x000000021b068224 */ /* 0x000fc800078e02ff */
[----:B------:R-:W-:Y:S02]  /*13a60*/  @!P0 IMAD R6, R24, R3, R6 ;  /* 0x0000000318068224 */ /* 0x000fe400078e0206 */
[----:B------:R-:W0:Y:S02]  /*13a70*/  @!P0 LDC.64 R2, c[0x0][0x418] ;  /* 0x00010600ff028b82 */ /* 0x000e240000000a00 */
[----:B------:R-:W-:Y:S01]  /*13a80*/  @!P0 IMAD.IADD R6, R5, 0x1, R6 ;  /* 0x0000000105068824 */ /* 0x000fe200078e0206 */
        /* <DEDUP_REMOVED lines=11> */
.L_x_1184:
[----:B------:R-:W-:Y:S01]  /*13b40*/  LOP3.LUT R19, R19, 0xffff, RZ, 0xc0, !PT ;  /* 0x0000ffff13137812 */ /* 0x000fe200078ec0ff */
[----:B------:R-:W-:Y:S06]  /*13b50*/  @!P2 BRA `(.L_x_1105) ;  /* 0x000000000004a947 */ /* 0x000fec0003800000 */
[----:B------:R-:W-:Y:S01]  /*13b60*/  BPT.TRAP 0x1 ;  /* 0x000000040000795c */ /* 0x000fe20000300000 */
.L_x_1105:
[----:B------:R-:W-:Y:S01]  /*13b70*/  IMAD R5, R22, 0x8, R17 ;  /* 0x0000000816057824 */ /* 0x000fe200078e0211 */
[----:B------:R-:W-:Y:S01]  /*13b80*/  SHF.L.U32 R21, R23, 0x1f, RZ ;  /* 0x0000001f17157819 */ /* 0x000fe200000006ff */
[----:B------:R-:W-:Y:S01]  /*13b90*/  BSSY B0, `(.L_x_1106) ;  /* 0x0000004000007945 */ /* 0x000fe20003800000 */
[----:B------:R-:W-:Y:S02]  /*13ba0*/  SHF.R.S32.HI R10, RZ, 0x1f, R0 ;  /* 0x0000001fff0a7819 */ /* 0x000fe40000011400 */
[----:B------:R-:W0:Y:S02]  /*13bb0*/  SYNCS.PHASECHK.TRANS64.TRYWAIT P0, [R5+URZ+0x19c80], R21 ;  /* 0x019c8015050075a7 */ /* 0x000e24000800017f */
[----:B0-----:R-:W-:Y:S05]  /*13bc0*/  @!P0 BRA `(.L_x_1107) ;  /* 0x0000004000bc8947 */ /* 0x001fea0003800000 */
.L_x_1185:
[----:B------:R-:W-:Y:S05]  /*13bd0*/  BSYNC B0 ;  /* 0x0000000000007941 */ /* 0x000fea0003800000 */
.L_x_1106:
[----:B------:R-:W1:Y:S01]  /*13be0*/  S2R R8, SR_TID.X ;  /* 0x0000000000087919 */ /* 0x000e620000002100 */
        /* <DEDUP_REMOVED lines=13> */
[----:B------:R-:W-:Y:S02]  /*13cc0*/  IMAD R4, R22, 0x3000, R29 ;  /* 0x0000300016047824 */ /* 0x000fe400078e021d */
[C---:B------:R-:W-:Y:S01]  /*13cd0*/  IMAD.WIDE.U32 R2, R19.reuse, UR4, R2 ;  /* 0x0000000413027c25 */ /* 0x040fe2000f8e0002 */
[----:B------:R-:W-:Y:S01]  /*13ce0*/  UMOV UR4, 0xffffffff ;  /* 0xffffffff00047882 */ /* 0x000fe20000000000 */
[----:B-1----:R-:W-:Y:S02]  /*13cf0*/  LOP3.LUT R8, R8, 0x7f, RZ, 0xc0, !PT ;  /* 0x0000007f08087812 */ /* 0x002fe400078ec0ff */
[----:B------:R-:W-:Y:S02]  /*13d00*/  IMAD R9, R19, UR5, R3 ;  /* 0x0000000513097c24 */ /* 0x000fe4000f8e0203 */
[----:B------:R-:W-:-:S02]  /*13d10*/  SHF.R.U32.HI R11, RZ, 0x1, R8 ;  /* 0x00000001ff0b7819 */ /* 0x000fc40000011608 */
[----:B------:R-:W-:Y:S02]  /*13d20*/  IADD3 R8, P0, R2, UR6, RZ ;  /* 0x0000000602087c10 */ /* 0x000fe4000ff1e0ff */
[----:B------:R-:W-:Y:S02]  /*13d30*/  IADD3 R7, -R11, UR38, -R7 ;  /* 0x000000260b077c10 */ /* 0x000fe4000fffe907 */
[----:B------:R-:W-:Y:S02]  /*13d40*/  IADD3.X R9, R9, UR7, RZ, P0, !PT ;  /* 0x0000000709097c10 */ /* 0x000fe400087fe4ff */
[----:B------:R-:W-:Y:S01]  /*13d50*/  ISETP.GE.AND P0, PT, R7, 0x1, PT ;  /* 0x000000010700780c */ /* 0x000fe20003f06270 */
[----:B------:R-:W-:-:S12]  /*13d60*/  BRA.DIV UR4, `(.L_x_1108) ;  /* 0x0000004204687947 */ /* 0x000fd8000b800000 */
        /* <DEDUP_REMOVED lines=20> */
.L_x_1191:
        /* <DEDUP_REMOVED lines=13> */
.L_x_1109:
        /* <DEDUP_REMOVED lines=11> */
.L_x_1110:
[----:B------:R2:W-:Y:S01]  /*14030*/  SYNCS.ARRIVE.TRANS64.A1T0 RZ, [R5+URZ+0x19c70], RZ ;  /* 0x019c70ff05ff79a7 */ /* 0x0005e2000810003f */
[----:B------:R-:W-:Y:S05]  /*14040*/  @!P3 BRA `(.L_x_1111) ;  /* 0x000000000004b947 */ /* 0x000fea0003800000 */
[----:B------:R-:W-:Y:S01]  /*14050*/  BPT.TRAP 0x1 ;  /* 0x000000040000795c */ /* 0x000fe20000300000 */
.L_x_1111:
[----:B------:R-:W3:Y:S01]  /*14060*/  SYNCS.PHASECHK.TRANS64.TRYWAIT P1, [R5+URZ+0x19c40], R21 ;  /* 0x019c4015050075a7 */ /* 0x000ee2000802017f */
[----:B------:R-:W-:Y:S04]  /*14070*/  BSSY B0, `(.L_x_1112) ;  /* 0x0000002000007945 */ /* 0x000fe80003800000 */
[----:B---3--:R-:W-:Y:S05]  /*14080*/  @!P1 BRA `(.L_x_1113) ;  /* 0x0000004000789947 */ /* 0x008fea0003800000 */
.L_x_1192:
[----:B------:R-:W-:Y:S05]  /*14090*/  BSYNC B0 ;  /* 0x0000000000007941 */ /* 0x000fea0003800000 */
.L_x_1112:
[----:B------:R-:W-:Y:S01]  /*140a0*/  ULDC.64 UR4, c[0x0][0x300] ;  /* 0x0000c00000047ab9 */ /* 0x000fe20000000a00 */
[----:B-1----:R-:W1:Y:S01]  /*140b0*/  LDC R8, c[0x0][0x2f4] ;  /* 0x0000bd00ff087b82 */ /* 0x002e620000000800 */
        /* <DEDUP_REMOVED lines=13> */
[----:B------:R-:W-:Y:S01]  /*14190*/  IMAD.WIDE.U32 R2, R19, UR4, R2 ;  /* 0x0000000413027c25 */ /* 0x000fe2000f8e0002 */
        /* <DEDUP_REMOVED lines=20> */
.L_x_1198:
        /* <DEDUP_REMOVED lines=12> */
.L_x_1115:
        /* <DEDUP_REMOVED lines=11> */
.L_x_1116:
[----:B------:R1:W-:Y:S02]  /*14450*/  SYNCS.ARRIVE.TRANS64.A1T0 RZ, [R5+URZ+0x19c30], RZ ;  /* 0x019c30ff05ff79a7 */ /* 0x0003e4000810003f */
[----:B------:R-:W-:Y:S05]  /*14460*/  WARPSYNC.ALL ;  /* 0x0000000000007948 */ /* 0x000fea0003800000 */
[----:B------:R-:W-:Y:S01]  /*14470*/  VIADD R0, R17, 0xf000 ;  /* 0x0000f00011007836 */ /* 0x000fe20000000000 */
[----:B------:R-:W-:Y:S01]  /*14480*/  USHF.R.S32.HI UR4, URZ, 0x1f, UR40 ;  /* 0x0000001f3f047899 */ /* 0x000fe20008011428 */
[----:B------:R-:W-:Y:S03]  /*14490*/  BAR.SYNC.DEFER_BLOCKING 0x8, 0x200 ;  /* 0x0208000000007b1d */ /* 0x000fe60000010000 */
[----:B------:R-:W-:-:S03]  /*144a0*/  LOP3.LUT P0, RZ, R0, 0x9f, RZ, 0xc0, !PT ;  /* 0x0000009f00ff7812 */ /* 0x000fc6000780c0ff */
[----:B------:R-:W-:Y:S01]  /*144b0*/  ULDC.64 UR6, c[0x0][0x298] ;  /* 0x0000a60000067ab9 */ /* 0x000fe20000000a00 */
[----:B------:R-:W-:Y:S01]  /*144c0*/  BSSY B6, `(.L_x_1117) ;  /* 0x0000016000067945 */ /* 0x000fe20003800000 */
        /* <DEDUP_REMOVED lines=21> */
.L_x_1118:
[----:B------:R-:W-:Y:S05]  /*14620*/  BSYNC B6 ;  /* 0x0000000000067941 */ /* 0x000fea0003800000 */
.L_x_1117:
[----:B------:R4:W5:Y:S01]  /*14630*/  LDL R10, [R1+0x18] ;  /* 0x00001800010a7983 */ /* 0x0009620000100800 */
[----:B------:R-:W-:Y:S01]  /*14640*/  UISETP.NE.AND UP0, UPT, UR49, URZ, UPT ;  /* 0x0000003f3100728c */ /* 0x000fe2000bf05270 */
[C---:B------:R-:W-:Y:S01]  /*14650*/  R2UR UR8, R19.reuse ;  /* 0x00000000130872ca */ /* 0x040fe200000e0000 */
[----:B------:R-:W-:Y:S01]  /*14660*/  UMOV UR4, UR38 ;  /* 0x0000002600047c82 */ /* 0x000fe20008000000 */
[----:B---3--:R-:W3:Y:S01]  /*14670*/  S2R R21, SR_TID.X ;  /* 0x0000000000157919 */ /* 0x008ee20000002100 */
[----:B------:R-:W-:Y:S01]  /*14680*/  R2UR UR9, R19 ;  /* 0x00000000130972ca */ /* 0x000fe200000e0000 */
[----:B------:R-:W-:Y:S01]  /*14690*/  UMOV UR5, UR45 ;  /* 0x0000002d00057c82 */ /* 0x000fe20008000000 */
[----:B------:R-:W-:Y:S01]  /*146a0*/  PLOP3.LUT P0, PT, PT, PT, UP0, 0x80, 0x0 ;  /* 0x000000000000781c */ /* 0x000fe20003f0f008 */
[----:B------:R-:W0:Y:S01]  /*146b0*/  S2R R20, SR_TID.X ;  /* 0x0000000000147919 */ /* 0x000e220000002100 */
[----:B------:R-:W-:Y:S01]  /*146c0*/  ULDC.64 UR6, c[0x0][0x2d8] ;  /* 0x0000b60000067ab9 */ /* 0x000fe20000000a00 */
[----:B------:R-:W-:Y:S01]  /*146d0*/  UISETP.NE.AND UP1, UPT, UR48, URZ, UPT ;  /* 0x0000003f3000728c */ /* 0x000fe2000bf25270 */
[----:B------:R-:W4:Y:S01]  /*146e0*/  LDC R9, c[0x0][0x448] ;  /* 0x00011200ff097b82 */ /* 0x000f220000000800 */
[----:B------:R-:W-:-:S03]  /*146f0*/  @UP0 ULDC UR10, c[0x0][0x44c] ;  /* 0x00011300000a0ab9 */ /* 0x000fc60000000800 */
[----:B------:R-:W-:Y:S02]  /*14700*/  UIMAD.WIDE.U32 UR4, UR8, UR6, UR4 ;  /* 0x00000006080472a5 */ /* 0x000fe4000f8e0004 */
[----:B------:R-:W-:Y:S02]  /*14710*/  USHF.R.S32.HI UR6, URZ, 0x1f, UR41 ;  /* 0x0000001f3f067899 */ /* 0x000fe40008011429 */
[----:B------:R-:W-:Y:S02]  /*14720*/  UIMAD UR5, UR9, UR7, UR5 ;  /* 0x00000007090572a4 */ /* 0x000fe4000f8e0205 */
[----:B------:R-:W-:Y:S02]  /*14730*/  USEL UR6, UR6, URZ, !UP1 ;  /* 0x0000003f06067287 */ /* 0x000fe4000c800000 */
[----:B------:R-:W-:Y:S01]  /*14740*/  USEL UR7, UR41, URZ, !UP1 ;  /* 0x0000003f29077287 */ /* 0x000fe2000c800000 */
[----:B------:R-:W-:Y:S01]  /*14750*/  ULDC.64 UR8, c[0x0][0x2e0] ;  /* 0x0000b80000087ab9 */ /* 0x000fe20000000a00 */
[----:B---3--:R-:W-:Y:S01]  /*14760*/  IMAD.SHL.U32 R21, R21, 0x40, RZ ;  /* 0x0000004015157824 */ /* 0x008fe200078e00ff */
[----:B0-----:R-:W-:-:S04]  /*14770*/  LOP3.LUT R20, R20, 0x7f, RZ, 0xc0, !PT ;  /* 0x0000007f14147812 */ /* 0x001fc800078ec0ff */
[----:B------:R-:W-:Y:S02]  /*14780*/  LOP3.LUT R21, R21, 0x40, RZ, 0xc0, !PT ;  /* 0x0000004015157812 */ /* 0x000fe400078ec0ff */
[----:B------:R-:W-:-:S04]  /*14790*/  SHF.R.U32.HI R20, RZ, 0x1, R20 ;  /* 0x00000001ff147819 */ /* 0x000fc80000011614 */
[----:B------:R-:W-:-:S05]  /*147a0*/  LOP3.LUT R20, R20, R21, RZ, 0xfc, !PT ;  /* 0x0000001514147212 */ /* 0x000fca00078efcff */
[----:B------:R-:W-:-:S04]  /*147b0*/  IMAD.IADD R6, R20, 0x1, R18 ;  /* 0x0000000114067824 */ /* 0x000fc800078e0212 */
[----:B------:R-:W-:Y:S01]  /*147c0*/  @P0 IMAD.HI.U32 R0, R6, UR10, RZ ;  /* 0x0000000a06000c27 */ /* 0x000fe2000f8e00ff */
[----:B------:R-:W-:Y:S01]  /*147d0*/  PLOP3.LUT P0, PT, PT, PT, UP0, 0x80, 0x0 ;  /* 0x000000000000781c */ /* 0x000fe20003f0f008 */
[----:B------:R-:W-:Y:S02]  /*147e0*/  UIMAD UR6, UR6, UR8, URZ ;  /* 0x00000008060672a4 */ /* 0x000fe4000f8e023f */
[----:B------:R-:W-:Y:S02]  /*147f0*/  UIMAD.WIDE.U32 UR4, UR7, UR8, UR4 ;  /* 0x00000008070472a5 */ /* 0x000fe4000f8e0004 */
[----:B------:R-:W-:Y:S01]  /*14800*/  UIMAD UR6, UR7, UR9, UR6 ;  /* 0x00000009070672a4 */ /* 0x000fe2000f8e0206 */
[----:B------:R-:W-:Y:S01]  /*14810*/  IMAD.MOV.U32 R7, RZ, RZ, R6 ;  /* 0x000000ffff077224 */ /* 0x000fe200078e0006 */
[----:B------:R-:W-:Y:S01]  /*14820*/  @UP0 ULDC UR10, c[0x0][0x44c] ;  /* 0x00011300000a0ab9 */ /* 0x000fe20000000800 */
[----:B------:R-:W-:Y:S01]  /*14830*/  @UP0 ULDC UR7, c[0x0][0x450] ;  /* 0x0001140000070ab9 */ /* 0x000fe20000000800 */
[----:B------:R-:W-:Y:S01]  /*14840*/  IMAD.U32 R4, RZ, RZ, UR4 ;  /* 0x00000004ff047e24 */ /* 0x000fe2000f8e00ff */
[----:B------:R-:W-:-:S03]  /*14850*/  ULDC.64 UR8, c[0x0][0x280] ;  /* 0x0000a00000087ab9 */ /* 0x000fc60000000a00 */
[----:B------:R-:W-:Y:S01]  /*14860*/  @P0 SHF.R.U32.HI R7, RZ, UR7, R0 ;  /* 0x00000007ff070c19 */ /* 0x000fe20008011600 */
[----:B------:R-:W-:Y:S02]  /*14870*/  UIADD3 UR6, UR5, UR6, URZ ;  /* 0x0000000605067290 */ /* 0x000fe4000fffe03f */
[----:B-12---:R-:W-:Y:S01]  /*14880*/  IMAD.U32 R5, RZ, RZ, UR5 ;  /* 0x00000005ff057e24 */ /* 0x006fe2000f8e00ff */
[----:B------:R-:W-:Y:S01]  /*14890*/  SHF.R.S32.HI R0, RZ, 0x1f, R7 ;  /* 0x0000001fff007819 */ /* 0x000fe20000011407 */
[----:B------:R-:W-:-:S04]  /*148a0*/  ULDC.64 UR4, c[0x0][0x2d0] ;  /* 0x0000b40000047ab9 */ /* 0x000fc80000000a00 */
[----:B------:R-:W-:-:S04]  /*148b0*/  IMAD R0, R0, UR4, RZ ;  /* 0x0000000400007c24 */ /* 0x000fc8000f8e02ff */
[----:B------:R-:W-:Y:S02]  /*148c0*/  IMAD R8, R7, UR5, R0 ;  /* 0x0000000507087c24 */ /* 0x000fe4000f8e0200 */
[----:B------:R-:W-:Y:S02]  /*148d0*/  IMAD.MOV R0, RZ, RZ, -R7 ;  /* 0x000000ffff007224 */ /* 0x000fe400078e0a07 */
[----:B------:R-:W-:Y:S01]  /*148e0*/  IMAD.U32 R3, RZ, RZ, UR6 ;  /* 0x00000006ff037e24 */ /* 0x000fe2000f8e00ff */
[----:B------:R-:W-:Y:S01]  /*148f0*/  ULDC.64 UR6, c[0x0][0x2c8] ;  /* 0x0000b20000067ab9 */ /* 0x000fe20000000a00 */
[----:B------:R-:W-:Y:S02]  /*14900*/  IMAD.MOV.U32 R2, RZ, RZ, R4 ;  /* 0x000000ffff027224 */ /* 0x000fe400078e0004 */
[----:B----4-:R-:W-:Y:S02]  /*14910*/  IMAD R0, R9, R0, R6 ;  /* 0x0000000009007224 */ /* 0x010fe400078e0206 */
[----:B------:R-:W-:-:S03]  /*14920*/  IMAD.WIDE.U32 R4, R7, UR4, R2 ;  /* 0x0000000407047c25 */ /* 0x000fc6000f8e0002 */
[----:B------:R-:W-:Y:S01]  /*14930*/  SHF.R.S32.HI R7, RZ, 0x1f, R0 ;  /* 0x0000001fff077819 */ /* 0x000fe20000011400 */
[----:B------:R-:W-:-:S04]  /*14940*/  IMAD.IADD R5, R5, 0x1, R8 ;  /* 0x0000000105057824 */ /* 0x000fc800078e0208 */
[----:B------:R-:W-:Y:S02]  /*14950*/  IMAD R7, R7, UR6, RZ ;  /* 0x0000000607077c24 */ /* 0x000fe4000f8e02ff */
[----:B------:R-:W-:-:S04]  /*14960*/  IMAD.WIDE.U32 R4, R0, UR6, R4 ;  /* 0x0000000600047c25 */ /* 0x000fc8000f8e0004 */
[----:B------:R-:W-:Y:S01]  /*14970*/  IMAD R7, R0, UR7, R7 ;  /* 0x0000000700077c24 */ /* 0x000fe2000f8e0207 */
[----:B------:R-:W-:-:S04]  /*14980*/  IADD3 R0, P0, R4, UR8, RZ ;  /* 0x0000000804007c10 */ /* 0x000fc8000ff1e0ff */
[----:B------:R-:W-:Y:S02]  /*14990*/  IADD3.X R4, R5, UR9, R7, P0, !PT ;  /* 0x0000000905047c10 */ /* 0x000fe400087fe407 */
[----:B------:R-:W-:Y:S01]  /*149a0*/  PLOP3.LUT P0, PT, PT, PT, UP0, 0x80, 0x0 ;  /* 0x000000000000781c */ /* 0x000fe20003f0f008 */
[----:B------:R-:W-:-:S12]  /*149b0*/  VIADD R5, R6, 0x80 ;  /* 0x0000008006057836 */ /* 0x000fd80000000000 */
[----:B------:R-:W-:Y:S01]  /*149c0*/  @P0 IMAD.HI.U32 R7, R5, UR10, RZ ;  /* 0x0000000a05070c27 */ /* 0x000fe2000f8e00ff */
[----:B------:R-:W-:Y:S01]  /*149d0*/  PLOP3.LUT P0, PT, PT, PT, UP0, 0x80, 0x0 ;  /* 0x000000000000781c */ /* 0x000fe20003f0f008 */
[----:B------:R-:W-:Y:S02]  /*149e0*/  @UP0 ULDC UR10, c[0x0][0x450] ;  /* 0x00011400000a0ab9 */ /* 0x000fe40000000800 */
[----:B------:R-:W-:Y:S01]  /*149f0*/  IMAD.MOV.U32 R6, RZ, RZ, R5 ;  /* 0x000000ffff067224 */ /* 0x000fe200078e0005 */
[----:B------:R-:W0:Y:S09]  /*14a00*/  S2R R20, SR_TID.X ;  /* 0x0000000000147919 */ /* 0x000e320000002100 */
[----:B------:R-:W-:-:S05]  /*14a10*/  @P0 SHF.R.U32.HI R6, RZ, UR10, R7 ;  /* 0x0000000aff060c19 */ /* 0x000fca0008011607 */
        /* <DEDUP_REMOVED lines=16> */
[----:B0-----:R-:W-:Y:S02]  /*14b20*/  LOP3.LUT R20, R20, 0x7f, RZ, 0xc0, !PT ;  /* 0x0000007f14147812 */ /* 0x001fe400078ec0ff */
[----:B------:R-:W-:Y:S02]  /*14b30*/  IADD3.X R6, R3, UR9, R6, P0, !PT ;  /* 0x0000000903067c10 */ /* 0x000fe400087fe406 */
[----:B------:R-:W-:Y:S02]  /*14b40*/  ISETP.GE.AND P3, PT, R26, UR4, PT ;  /* 0x000000041a007c0c */ /* 0x000fe4000bf66270 */
[----:B------:R-:W-:Y:S02]  /*14b50*/  ISETP.GE.AND P2, PT, R12, UR4, PT ;  /* 0x000000040c007c0c */ /* 0x000fe4000bf46270 */
[----:B------:R-:W-:-:S02]  /*14b60*/  ISETP.GE.AND P0, PT, R11, UR4, PT ;  /* 0x000000040b007c0c */ /* 0x000fc4000bf06270 */
[----:B------:R-:W-:Y:S01]  /*14b70*/  SHF.R.U32.HI R20, RZ, 0x1, R20 ;  /* 0x00000001ff147819 */ /* 0x000fe20000011614 */
[----:B------:R-:W-:Y:S10]  /*14b80*/  BRA.DIV UR5, `(.L_x_1119) ;  /* 0x0000003a05707947 */ /* 0x000ff4000b800000 */
[----:B------:R-:W0:Y:S01]  /*14b90*/  SHFL.IDX PT, R3, R0, RZ, 0x1e1f ;  /* 0x001e1fff00037589 */ /* 0x000e2200000e0000 */
[----:B------:R-:W-:Y:S02]  /*14ba0*/  IMAD R5, R9, UR42, RZ ;  /* 0x0000002a09057c24 */ /* 0x000fe4000f8e02ff */
[----:B------:R-:W-:Y:S01]  /*14bb0*/  IMAD.IADD R18, R20, 0x1, R18 ;  /* 0x0000000114127824 */ /* 0x000fe200078e0212 */
        /* <DEDUP_REMOVED lines=17> */
[----:B------:R-:W-:Y:S02]  /*14cd0*/  @!P1 IMAD.MOV.U32 R3, RZ, RZ, R2 ;  /* 0x000000ffff039224 */ /* 0x000fe400078e0002 */
[----:B------:R-:W-:-:S05]  /*14ce0*/  @!P1 IMAD.MOV.U32 R2, RZ, RZ, R0 ;  /* 0x000000ffff029224 */ /* 0x000fca00078e0000 */
[----:B------:R-:W-:Y:S04]  /*14cf0*/  @!P1 LDGSTS.E.BYPASS.LTC128B.128 [R10+0xf800], desc[UR56][R2.64], !P3 ;  /* 0x0f800000020a9fae */ /* 0x000fe8000d901d78 */
[----:B------:R-:W-:Y:S04]  /*14d00*/  @!P1 LDGSTS.E.BYPASS.LTC128B.128 [R10+0x11000], desc[UR56][R2.64+0x20], !P2 ;  /* 0x11000020020a9fae */ /* 0x000fe8000d101d78 */
[----:B------:R0:W-:Y:S04]  /*14d10*/  @!P1 LDGSTS.E.BYPASS.LTC128B.128 [R10+0x12800], desc[UR56][R2.64+0x40], !P0 ;  /* 0x12800040020a9fae */ /* 0x0001e8000c101d78 */
[----:B0---4-:R0:W1:Y:S02]  /*14d20*/  SHFL.IDX PT, R2, R7, RZ, 0x1e1f ;  /* 0x001e1fff07027589 */ /* 0x01106400000e0000 */
.L_x_1205:
        /* <DEDUP_REMOVED lines=12> */
.L_x_1121:
[----:B------:R-:W-:Y:S05]  /*14df0*/  BSYNC B0 ;  /* 0x0000000000007941 */ /* 0x000fea0003800000 */
.L_x_1120:
[----:B------:R-:W-:Y:S01]  /*14e00*/  NOP ;  /* 0x0000000000007918 */ /* 0x000fe20000000000 */
[----:B------:R-:W-:-:S13]  /*14e10*/  PLOP3.LUT P0, PT, PT, PT, PT, 0x80, 0x0 ;  /* 0x000000000000781c */ /* 0x000fda0003f0f070 */
.L_x_1122:
        /* <DEDUP_REMOVED lines=16> */
[----:B------:R-:W-:Y:S01]  /*14f20*/  VIADD R20, R25, 0xfffffffe ;  /* 0xfffffffe19147836 */ /* 0x000fe20000000000 */
[----:B------:R-:W2:Y:S02]  /*14f30*/  SYNCS.PHASECHK.TRANS64.TRYWAIT P0, [R17+URZ+0x19c20], R0 ;  /* 0x019c2000110075a7 */ /* 0x000ea4000800017f */
[----:B-12---:R-:W-:Y:S05]  /*14f40*/  @!P0 BRA `(.L_x_1124) ;  /* 0x0000003800788947 */ /* 0x006fea0003800000 */
.L_x_1206:
[----:B------:R-:W-:Y:S05]  /*14f50*/  BSYNC B0 ;  /* 0x0000000000007941 */ /* 0x000fea0003800000 */
.L_x_1123:
[----:B------:R-:W-:-:S13]  /*14f60*/  ISETP.GE.AND P0, PT, R20, UR43, PT ;  /* 0x0000002b14007c0c */ /* 0x000fda000bf06270 */
[----:B------:R-:W-:Y:S05]  /*14f70*/  @!P0 BRA `(.L_x_1125) ;  /* 0x0000000c00f08947 */ /* 0x000fea0003800000 */
[----:B-1----:R-:W-:Y:S02]  /*14f80*/  IMAD.MOV.U32 R0, RZ, RZ, R22 ;  /* 0x000000ffff007224 */ /* 0x002fe400078e0016 */
[----:B------:R-:W-:-:S07]  /*14f90*/  IMAD.MOV.U32 R5, RZ, RZ, R23 ;  /* 0x000000ffff057224 */ /* 0x000fce00078e0017 */
.L_x_1145:
[----:B-1----:R-:W1:Y:S01]  /*14fa0*/  LDC R4, c[0x0][0x430] ;  /* 0x00010c00ff047b82 */ /* 0x002e620000000800 */
[----:B--2---:R-:W2:Y:S01]  /*14fb0*/  S2R R2, SR_TID.X ;  /* 0x0000000000027919 */ /* 0x004ea20000002100 */
[----:B------:R-:W-:Y:S05]  /*14fc0*/  YIELD ;  /* 0x0000000000007946 */ /* 0x000fea0003800000 */
[----:B------:R-:W-:Y:S01]  /*14fd0*/  ULDC UR4, c[0x0][0x430] ;  /* 0x00010c0000047ab9 */ /* 0x000fe20000000800 */
[----:B-1----:R-:W-:Y:S02]  /*14fe0*/  ISETP.NE.AND P0, PT, R4, 0x1, PT ;  /* 0x000000010400780c */ /* 0x002fe40003f05270 */
[C---:B--23--:R-:W-:Y:S01]  /*14ff0*/  LOP3.LUT R3, R2.reuse, 0x7f, RZ, 0xc0, !PT ;  /* 0x0000007f02037812 */ /* 0x04cfe200078ec0ff */
[----:B------:R-:W-:-:S10]  /*15000*/  IMAD.SHL.U32 R2, R2, 0x40, RZ ;  /* 0x0000004002027824 */ /* 0x000fd400078e00ff */
[----:B------:R-:W1:Y:S01]  /*15010*/  @P0 LDC R6, c[0x0][0x434] ;  /* 0x00010d00ff060b82 */ /* 0x000e620000000800 */
[----:B------:R-:W-:Y:S02]  /*15020*/  SHF.R.U32.HI R4, RZ, 0x1, R3 ;  /* 0x00000001ff047819 */ /* 0x000fe40000011603 */
[----:B------:R-:W-:-:S03]  /*15030*/  LOP3.LUT R2, R2, 0x40, RZ, 0xc0, !PT ;  /* 0x0000004002027812 */ /* 0x000fc600078ec0ff */
[----:B------:R-:W-:Y:S02]  /*15040*/  IMAD R4, R20, 0x80, R4 ;  /* 0x0000008014047824 */ /* 0x000fe400078e0204 */
[----:B------:R-:W2:Y:S03]  /*15050*/  @P0 LDC R3, c[0x0][0x438] ;  /* 0x00010e00ff030b82 */ /* 0x000ea60000000800 */
[----:B------:R-:W-:-:S05]  /*15060*/  IADD3 R4, R2, UR37, R4 ;  /* 0x0000002502047c10 */ /* 0x000fca000fffe004 */
[----:B------:R-:W-:Y:S02]  /*15070*/  IMAD.MOV.U32 R2, RZ, RZ, R4 ;  /* 0x000000ffff027224 */ /* 0x000fe400078e0004 */
[----:B-1----:R-:W-:-:S05]  /*15080*/  @P0 IMAD.HI.U32 R6, R4, R6, RZ ;  /* 0x0000000604060227 */ /* 0x002fca00078e00ff */
[----:B--2---:R-:W-:-:S04]  /*15090*/  @P0 SHF.R.U32.HI R2, RZ, R3, R6 ;  /* 0x00000003ff020219 */ /* 0x004fc80000011606 */
[--C-:B------:R-:W-:Y:S01]  /*150a0*/  SHF.R.S32.HI R3, RZ, 0x1f, R2.reuse ;  /* 0x0000001fff037819 */ /* 0x100fe20000011402 */
[----:B------:R-:W-:-:S04]  /*150b0*/  IMAD.MOV R8, RZ, RZ, -R2 ;  /* 0x000000ffff087224 */ /* 0x000fc800078e0a02 */
[----:B------:R-:W-:Y:S01]  /*150c0*/  IMAD R8, R8, UR4, R4 ;  /* 0x0000000408087c24 */ /* 0x000fe2000f8e0204 */
[----:B------:R-:W-:Y:S02]  /*150d0*/  ULDC.64 UR4, c[0x0][0x428] ;  /* 0x00010a0000047ab9 */ /* 0x000fe40000000a00 */
[----:B------:R-:W-:Y:S02]  /*150e0*/  IMAD R4, R27, UR4, RZ ;  /* 0x000000041b047c24 */ /* 0x000fe4000f8e02ff */
[----:B------:R-:W-:-:S04]  /*150f0*/  IMAD.WIDE.U32 R2, R24, UR4, R2 ;  /* 0x0000000418027c25 */ /* 0x000fc8000f8e0002 */
[----:B------:R-:W-:Y:S01]  /*15100*/  IMAD R4, R24, UR5, R4 ;  /* 0x0000000518047c24 */ /* 0x000fe2000f8e0204 */
[----:B------:R-:W-:Y:S02]  /*15110*/  ULDC.64 UR4, c[0x0][0x418] ;  /* 0x0001060000047ab9 */ /* 0x000fe40000000a00 */
[----:B------:R-:W-:Y:S01]  /*15120*/  LEA R6, P0, R2, UR4, 0x2 ;  /* 0x0000000402067c11 */ /* 0x000fe2000f8010ff */
[----:B------:R-:W-:-:S05]  /*15130*/  IMAD.IADD R4, R4, 0x1, R3 ;  /* 0x0000000104047824 */ /* 0x000fca00078e0203 */
[----:B0-----:R-:W-:-:S06]  /*15140*/  LEA.HI.X R7, R2, UR5, R4, 0x2, P0 ;  /* 0x0000000502077c11 */ /* 0x001fcc00080f1404 */
[----:B------:R-:W2:Y:S01]  /*15150*/  LDG.E R7, desc[UR56][R6.64] ;  /* 0x0000003806077981 */ /* 0x000ea2000c1e1900 */
[----:B------:R-:W-:Y:S02]  /*15160*/  IMAD.U32 R9, RZ, RZ, UR44 ;  /* 0x0000002cff097e24 */ /* 0x000fe4000f8e00ff */
[----:B------:R-:W-:Y:S02]  /*15170*/  VIADD R22, R0, 0x1 ;  /* 0x0000000100167836 */ /* 0x000fe40000000000 */
[----:B------:R-:W-:Y:S01]  /*15180*/  IMAD.MOV.U32 R2, RZ, RZ, R20 ;  /* 0x000000ffff027224 */ /* 0x000fe200078e0014 */
[----:B------:R-:W-:Y:S01]  /*15190*/  ISETP.NE.AND P2, PT, R9, 0x3, PT ;  /* 0x000000030900780c */ /* 0x000fe20003f45270 */
[----:B------:R-:W-:Y:S01]  /*151a0*/  VIADD R20, R20, 0xffffffff ;  /* 0xffffffff14147836 */ /* 0x000fe20000000000 */
[----:B------:R-:W-:Y:S02]  /*151b0*/  ISETP.NE.AND P0, PT, R22, 0x2, PT ;  /* 0x000000021600780c */ /* 0x000fe40003f05270 */
[----:B------:R-:W-:-:S02]  /*151c0*/  ISETP.GT.AND P1, PT, R2, UR43, PT ;  /* 0x0000002b02007c0c */ /* 0x000fc4000bf24270 */
[----:B------:R-:W-:Y:S02]  /*151d0*/  SEL R23, RZ, 0x1, P0 ;  /* 0x00000001ff177807 */ /* 0x000fe40000000000 */
[----:B------:R-:W-:Y:S02]  /*151e0*/  SEL R22, R22, RZ, P0 ;  /* 0x000000ff16167207 */ /* 0x000fe40000000000 */
[----:B------:R-:W-:Y:S02]  /*151f0*/  LOP3.LUT R23, R5, R23, RZ, 0x3c, !PT ;  /* 0x0000001705177212 */ /* 0x000fe400078e3cff */
[----:B--2---:R-:W-:Y:S01]  /*15200*/  SHF.R.S32.HI R18, RZ, 0x1f, R7 ;  /* 0x0000001fff127819 */ /* 0x004fe20000011407 */
[----:B------:R-:W-:Y:S06]  /*15210*/  @!P2 BRA `(.L_x_1126) ;  /* 0x000000000004a947 */ /* 0x000fec0003800000 */
[----:B------:R-:W-:Y:S01]  /*15220*/  BPT.TRAP 0x1 ;  /* 0x000000040000795c */ /* 0x000fe20000300000 */
.L_x_1126:
[----:B------:R-:W-:Y:S01]  /*15230*/  IMAD R4, R22, 0x8, R17 ;  /* 0x0000000816047824 */ /* 0x000fe200078e0211 */
[----:B------:R-:W-:Y:S01]  /*15240*/  SHF.L.U32 R10, R23, 0x1f, RZ ;  /* 0x0000001f170a7819 */ /* 0x000fe200000006ff */
[----:B------:R-:W-:Y:S01]  /*15250*/  BSSY B0, `(.L_x_1127) ;  /* 0x0000004000007945 */ /* 0x000fe20003800000 */
[----:B------:R-:W-:Y:S02]  /*15260*/  SHF.R.S32.HI R9, RZ, 0x1f, R8 ;  /* 0x0000001fff097819 */ /* 0x000fe40000011408 */
[----:B------:R-:W0:Y:S02]  /*15270*/  SYNCS.PHASECHK.TRANS64.TRYWAIT P0, [R4+URZ+0x19c80], R10 ;  /* 0x019c800a040075a7 */ /* 0x000e24000800017f */
[----:B0-----:R-:W-:Y:S05]  /*15280*/  @!P0 BRA `(.L_x_1128) ;  /* 0x0000003400bc8947 */ /* 0x001fea0003800000 */
.L_x_1207:
[----:B------:R-:W-:Y:S05]  /*15290*/  BSYNC B0 ;  /* 0x0000000000007941 */ /* 0x000fea0003800000 */
.L_x_1127:
        /* <DEDUP_REMOVED lines=15> */
[-C--:B-1----:R-:W-:Y:S01]  /*15390*/  ISETP.GE.AND P2, PT, R13, R11.reuse, PT ;  /* 0x0000000b0d00720c */ /* 0x082fe20003f46270 */
[----:B------:R-:W-:Y:S01]  /*153a0*/  IMAD R6, R22, 0x3000, R29 ;  /* 0x0000300016067824 */ /* 0x000fe200078e021d */
[-C--:B------:R-:W-:Y:S01]  /*153b0*/  ISETP.GE.AND P3, PT, R12, R11.reuse, PT ;  /* 0x0000000b0c00720c */ /* 0x080fe20003f66270 */
[C---:B------:R-:W-:Y:S01]  /*153c0*/  IMAD.WIDE.U32 R2, R19.reuse, UR4, R2 ;  /* 0x0000000413027c25 */ /* 0x040fe2000f8e0002 */
[----:B------:R-:W-:Y:S01]  /*153d0*/  UMOV UR4, 0xffffffff ;  /* 0xffffffff00047882 */ /* 0x000fe20000000000 */
[----:B------:R-:W-:Y:S02]  /*153e0*/  ISETP.GE.AND P4, PT, R26, R11, PT ;  /* 0x0000000b1a00720c */ /* 0x000fe40003f86270 */
[----:B------:R-:W-:Y:S01]  /*153f0*/  IMAD R21, R19, UR5, R3 ;  /* 0x0000000513157c24 */ /* 0x000fe2000f8e0203 */
[----:B------:R-:W-:-:S04]  /*15400*/  IADD3 R25, P0, R2, UR6, RZ ;  /* 0x0000000602197c10 */ /* 0x000fc8000ff1e0ff */
[----:B------:R-:W-:Y:S01]  /*15410*/  IADD3.X R21, R21, UR7, RZ, P0, !PT ;  /* 0x0000000715157c10 */ /* 0x000fe200087fe4ff */
[----:B------:R-:W-:Y:S08]  /*15420*/  BRA.DIV UR4, `(.L_x_1129) ;  /* 0x0000003604687947 */ /* 0x000ff0000b800000 */
        /* <DEDUP_REMOVED lines=10> */
.L_x_1213:
        /* <DEDUP_REMOVED lines=10> */
.L_x_1130:
        /* <DEDUP_REMOVED lines=11> */
.L_x_1131:
[----:B------:R2:W-:Y:S01]  /*15620*/  SYNCS.ARRIVE.TRANS64.A1T0 RZ, [R4+URZ+0x19c70], RZ ;  /* 0x019c70ff04ff79a7 */ /* 0x0005e2000810003f */
[----:B------:R-:W-:Y:S05]  /*15630*/  @!P3 BRA `(.L_x_1132) ;  /* 0x000000000004b947 */ /* 0x000fea0003800000 */
[----:B------:R-:W-:Y:S01]  /*15640*/  BPT.TRAP 0x1 ;  /* 0x000000040000795c */ /* 0x000fe20000300000 */
.L_x_1132:
[----:B------:R-:W3:Y:S01]  /*15650*/  SYNCS.PHASECHK.TRANS64.TRYWAIT P0, [R4+URZ+0x19c40], R10 ;  /* 0x019c400a040075a7 */ /* 0x000ee2000800017f */
[----:B------:R-:W-:Y:S04]  /*15660*/  BSSY B0, `(.L_x_1133) ;  /* 0x0000002000007945 */ /* 0x000fe80003800000 */
[----:B---3--:R-:W-:Y:S05]  /*15670*/  @!P0 BRA `(.L_x_1134) ;  /* 0x0000003400708947 */ /* 0x008fea0003800000 */
.L_x_1214:
[----:B------:R-:W-:Y:S05]  /*15680*/  BSYNC B0 ;  /* 0x0000000000007941 */ /* 0x000fea0003800000 */
.L_x_1133:
        /* <DEDUP_REMOVED lines=33> */
.L_x_1220:
        /* <DEDUP_REMOVED lines=10> */
.L_x_1136:
        /* <DEDUP_REMOVED lines=11> */
.L_x_1137:
[----:B------:R-:W-:Y:S01]  /*159f0*/  IMAD.U32 R2, RZ, RZ, UR46 ;  /* 0x0000002eff027e24 */ /* 0x000fe2000f8e00ff */
[----:B------:R0:W-:Y:S04]  /*15a00*/  SYNCS.ARRIVE.TRANS64.A1T0 RZ, [R4+URZ+0x19c30], RZ ;  /* 0x019c30ff04ff79a7 */ /* 0x0001e8000810003f */
[----:B------:R-:W-:-:S13]  /*15a10*/  ISETP.NE.AND P0, PT, R2, 0x3, PT ;  /* 0x000000030200780c */ /* 0x000fda0003f05270 */
[----:B0-----:R-:W-:Y:S05]  /*15a20*/  @!P0 BRA `(.L_x_1138) ;  /* 0x0000000000048947 */ /* 0x001fea0003800000 */
[----:B------:R-:W-:Y:S01]  /*15a30*/  BPT.TRAP 0x1 ;  /* 0x000000040000795c */ /* 0x000fe20000300000 */
.L_x_1138:
[----:B------:R-:W-:Y:S01]  /*15a40*/  LOP3.LUT R3, R5, 0x1, RZ, 0x3c, !PT ;  /* 0x0000000105037812 */ /* 0x000fe200078e3cff */
[----:B------:R-:W-:Y:S01]  /*15a50*/  IMAD R2, R0, 0x8, R17 ;  /* 0x0000000800027824 */ /* 0x000fe200078e0211 */
[----:B------:R-:W-:Y:S02]  /*15a60*/  BSSY B0, `(.L_x_1139) ;  /* 0x0000004000007945 */ /* 0x000fe40003800000 */
[----:B------:R-:W-:-:S04]  /*15a70*/  SHF.L.U32 R3, R3, 0x1f, RZ ;  /* 0x0000001f03037819 */ /* 0x000fc800000006ff */
[----:B------:R-:W0:Y:S02]  /*15a80*/  SYNCS.PHASECHK.TRANS64.TRYWAIT P2, [R2+URZ+0x19c70], R3 ;  /* 0x019c7003020075a7 */ /* 0x000e24000804017f */
[----:B0-----:R-:W-:Y:S05]  /*15a90*/  @!P2 BRA `(.L_x_1140) ;  /* 0x000000340014a947 */ /* 0x001fea0003800000 */
.L_x_1221:
[----:B------:R-:W-:Y:S05]  /*15aa0*/  BSYNC B0 ;  /* 0x0000000000007941 */ /* 0x000fea0003800000 */
.L_x_1139:
[----:B--23--:R-:W-:-:S05]  /*15ab0*/  IMAD.U32 R4, RZ, RZ, UR44 ;  /* 0x0000002cff047e24 */ /* 0x00cfca000f8e00ff */
[----:B------:R-:W-:-:S13]  /*15ac0*/  ISETP.NE.AND P2, PT, R4, 0x3, PT ;  /* 0x000000030400780c */ /* 0x000fda0003f45270 */
[----:B------:R-:W-:Y:S05]  /*15ad0*/  @!P2 BRA `(.L_x_1141) ;  /* 0x000000000004a947 */ /* 0x000fea0003800000 */
[----:B------:R-:W-:Y:S01]  /*15ae0*/  BPT.TRAP 0x1 ;  /* 0x000000040000795c */ /* 0x000fe20000300000 */
.L_x_1141:
[----:B------:R-:W-:Y:S01]  /*15af0*/  SHF.L.U32 R4, R5, 0x1f, RZ ;  /* 0x0000001f05047819 */ /* 0x000fe200000006ff */
[----:B------:R-:W-:-:S03]  /*15b00*/  IMAD R3, R0, 0x3000, RZ ;  /* 0x0000300000037824 */ /* 0x000fc600078e02ff */
[----:B------:R-:W0:Y:S02]  /*15b10*/  SYNCS.PHASECHK.TRANS64.TRYWAIT P2, [R2+URZ+0x19c60], R4 ;  /* 0x019c6004020075a7 */ /* 0x000e24000804017f */
[----:B0-----:R-:W-:Y:S05]  /*15b20*/  @!P2 BRA `(.L_x_1142) ;  /* 0x000000340004a947 */ /* 0x001fea0003800000 */
.L_x_1222:
        /* <DEDUP_REMOVED lines=55> */
.L_x_1143:
[----:B--2---:R2:W-:Y:S01]  /*15ea0*/  SYNCS.ARRIVE.TRANS64.A1T0 RZ, [R2+URZ+0x19c50], RZ ;  /* 0x019c50ff02ff79a7 */ /* 0x0045e2000810003f */
[----:B------:R-:W-:Y:S06]  /*15eb0*/  BAR.SYNC.DEFER_BLOCKING 0x2, 0x80 ;  /* 0x0082000000007b1d */ /* 0x000fec0000010000 */
[----:B------:R-:W-:Y:S05]  /*15ec0*/  @!P0 BRA `(.L_x_1144) ;  /* 0x0000000000048947 */ /* 0x000fea0003800000 */
[----:B------:R-:W-:Y:S01]  /*15ed0*/  BPT.TRAP 0x1 ;  /* 0x000000040000795c */ /* 0x000fe20000300000 */
.L_x_1144:
[----:B0-----:R-:W-:Y:S02]  /*15ee0*/  VIADD R3, R2, 0x19c80 ;  /* 0x00019c8002037836 */ /* 0x001fe40000000000 */
[----:B------:R-:W-:Y:S02]  /*15ef0*/  IMAD.MOV.U32 R0, RZ, RZ, R22 ;  /* 0x000000ffff007224 */ /* 0x000fe400078e0016 */
[----:B------:R-:W-:Y:S01]  /*15f00*/  IMAD.MOV.U32 R5, RZ, RZ, R23 ;  /* 0x000000ffff057224 */ /* 0x000fe200078e0017 */
[----:B------:R-:W-:-:S04]  /*15f10*/  PRMT R3, R28, 0x654, R3 ;  /* 0x000006541c037816 */ /* 0x000fc80000000003 */
[----:B------:R3:W-:Y:S01]  /*15f20*/  SYNCS.ARRIVE.TRANS64.RED.A1T0 RZ, [R3+URZ], RZ ;  /* 0x000000ff03ff79a7 */ /* 0x0007e2000810043f */
[----:B------:R-:W-:Y:S05]  /*15f30*/  @P1 BRA `(.L_x_1145) ;  /* 0xfffffff000181947 */ /* 0x000fea000383ffff */
.L_x_1125:
        /* <DEDUP_REMOVED lines=9> */
[----:B---3--:R-:W2:Y:S01]  /*15fd0*/  LDC.64 R2, c[0x0][0xc60] ;  /* 0x00031800ff027b82 */ /* 0x008ea20000000a00 */
[----:B------:R-:W1:Y:S02]  /*15fe0*/  FLO.U32 R0, UR4 ;  /* 0x0000000400007d00 */ /* 0x000e6400080e0000 */
[----:B-1----:R-:W-:-:S06]  /*15ff0*/  ISETP.EQ.U32.AND P1, PT, R0, R5, PT ;  /* 0x000000050000720c */ /* 0x002fcc0003f22070 */
[----:B------:R-:W2:Y:S07]  /*16000*/  POPC R5, UR4 ;  /* 0x0000000400057d09 */ /* 0x000eae0008000000 */
[----:B--2---:R-:W2:Y:S01]  /*16010*/  @P1 ATOMG.E.ADD.STRONG.GPU PT, R3, desc[UR56][R2.64], R5 ;  /* 0x00000005020319a8 */ /* 0x004ea200081ee1f8 */
[----:B------:R-:W1:Y:S02]  /*16020*/  S2R R4, SR_LTMASK ;  /* 0x0000000000047919 */ /* 0x000e640000003900 */
[----:B-1----:R-:W-:-:S04]  /*16030*/  LOP3.LUT R4, R4, UR4, RZ, 0xc0, !PT ;  /* 0x0000000404047c12 */ /* 0x002fc8000f8ec0ff */
[----:B0-----:R-:W0:Y:S01]  /*16040*/  POPC R7, R4 ;  /* 0x0000000400077309 */ /* 0x001e220000000000 */
[----:B--2---:R-:W0:Y:S02]  /*16050*/  SHFL.IDX PT, R0, R3, R0, 0x1f ;  /* 0x00001f0003007589 */ /* 0x004e2400000e0000 */
[----:B0-----:R-:W-:-:S05]  /*16060*/  IADD3 R0, R0, UR47, R7 ;  /* 0x0000002f00007c10 */ /* 0x001fca000fffe007 */
[----:B------:R1:W-:Y:S02]  /*16070*/  STL [R1], R0 ;  /* 0x0000000001007387 */ /* 0x0003e40000100800 */
.L_x_1147:
[----:B------:R-:W-:Y:S05]  /*16080*/  BSYNC B0 ;  /* 0x0000000000007941 */ /* 0x000fea0003800000 */
.L_x_1146:
[----:B------:R-:W-:Y:S05]  /*16090*/  @!P0 BRA `(.L_x_1148) ;  /* 0x0000000000048947 */ /* 0x000fea0003800000 */
[----:B------:R-:W-:Y:S01]  /*160a0*/  BPT.TRAP 0x1 ;  /* 0x000000040000795c */ /* 0x000fe20000300000 */
.L_x_1148:
[----:B-1----:R-:W-:Y:S01]  /*160b0*/  LOP3.LUT R0, R23, 0x1, RZ, 0x3c, !PT ;  /* 0x0000000117007812 */ /* 0x002fe200078e3cff */
[----:B---3--:R-:W-:Y:S01]  /*160c0*/  IMAD R3, R22, 0x8, R17 ;  /* 0x0000000816037824 */ /* 0x008fe200078e0211 */
[----:B------:R-:W-:Y:S02]  /*160d0*/  BSSY B0, `(.L_x_1149) ;  /* 0x0000004000007945 */ /* 0x000fe40003800000 */
[----:B------:R-:W-:-:S04]  /*160e0*/  SHF.L.U32 R0, R0, 0x1f, RZ ;  /* 0x0000001f00007819 */ /* 0x000fc800000006ff */
[----:B------:R-:W1:Y:S02]  /*160f0*/  SYNCS.PHASECHK.TRANS64.TRYWAIT P1, [R3+URZ+0x19c70], R0 ;  /* 0x019c7000030075a7 */ /* 0x000e64000802017f */
[----:B-1----:R-:W-:Y:S05]  /*16100*/  @!P1 BRA `(.L_x_1150) ;  /* 0x0000002c00a09947 */ /* 0x002fea0003800000 */
.L_x_1223:
[----:B------:R-:W-:Y:S05]  /*16110*/  BSYNC B0 ;  /* 0x0000000000007941 */ /* 0x000fea0003800000 */
.L_x_1149:
[----:B------:R-:W-:-:S05]  /*16120*/  IMAD.U32 R2, RZ, RZ, UR44 ;  /* 0x0000002cff027e24 */ /* 0x000fca000f8e00ff */
[----:B------:R-:W-:-:S13]  /*16130*/  ISETP.NE.AND P1, PT, R2, 0x3, PT ;  /* 0x000000030200780c */ /* 0x000fda0003f25270 */
[----:B------:R-:W-:Y:S05]  /*16140*/  @!P1 BRA `(.L_x_1151) ;  /* 0x0000000000049947 */ /* 0x000fea0003800000 */
[----:B------:R-:W-:Y:S01]  /*16150*/  BPT.TRAP 0x1 ;  /* 0x000000040000795c */ /* 0x000fe20000300000 */
.L_x_1151:
[----:B-1----:R-:W-:-:S04]  /*16160*/  SHF.L.U32 R0, R23, 0x1f, RZ ;  /* 0x0000001f17007819 */ /* 0x002fc800000006ff */
[----:B------:R-:W1:Y:S02]  /*16170*/  SYNCS.PHASECHK.TRANS64.TRYWAIT P1, [R3+URZ+0x19c60], R0 ;  /* 0x019c6000030075a7 */ /* 0x000e64000802017f */
[----:B-1----:R-:W-:Y:S05]  /*16180*/  @!P1 BRA `(.L_x_1152) ;  /* 0x0000002c00949947 */ /* 0x002fea0003800000 */
.L_x_1224:
[----:B------:R-:W1:Y:S04]  /*16190*/  LDL R4, [R1+0x14] ;  /* 0x0000140001047983 */ /* 0x000e680000100800 */
[----:B------:R-:W2:Y:S04]  /*161a0*/  LDL R10, [R1+0xc] ;  /* 0x00000c00010a7983 */ /* 0x000ea80000100800 */
[----:B------:R-:W3:Y:S01]  /*161b0*/  LDL R12, [R1+0x10] ;  /* 0x00001000010c7983 */ /* 0x000ee20000100800 */
[----:B------:R-:W-:Y:S01]  /*161c0*/  IMAD R2, R22, 0x3000, RZ ;  /* 0x0000300016027824 */ /* 0x000fe200078e02ff */
[----:B------:R-:W-:Y:S05]  /*161d0*/  WARPSYNC.ALL ;  /* 0x0000000000007948 */ /* 0x000fea0003800000 */
[----:B-1----:R-:W-:-:S02]  /*161e0*/  LOP3.LUT R0, R2, R4, RZ, 0xfc, !PT ;  /* 0x0000000402007212 */ /* 0x002fc400078efcff */
[----:B--2---:R-:W-:-:S03]  /*161f0*/  LOP3.LUT R2, R2, R10, RZ, 0xfc, !PT ;  /* 0x0000000a02027212 */ /* 0x004fc600078efcff */
[C---:B------:R-:W-:Y:S02]  /*16200*/  IMAD.IADD R0, R17.reuse, 0x1, R0 ;  /* 0x0000000111007824 */ /* 0x040fe400078e0200 */
[----:B------:R-:W-:-:S03]  /*16210*/  IMAD.IADD R2, R17, 0x1, R2 ;  /* 0x0000000111027824 */ /* 0x000fc600078e0202 */
[----:B0-----:R-:W0:Y:S02]  /*16220*/  LDSM.16.MT88.4 R4, [R0+0x9000] ;  /* 0x009000000004783b */ /* 0x001e240000004200 */
        /* <DEDUP_REMOVED lines=46> */
.L_x_1153:
[----:B-1----:R1:W-:Y:S01]  /*16510*/  SYNCS.ARRIVE.TRANS64.A1T0 RZ, [R3+URZ+0x19c50], RZ ;  /* 0x019c50ff03ff79a7 */ /* 0x0023e2000810003f */
[----:B------:R-:W-:Y:S06]  /*16520*/  BAR.SYNC.DEFER_BLOCKING 0x2, 0x80 ;  /* 0x0082000000007b1d */ /* 0x000fec0000010000 */
[----:B------:R-:W-:Y:S05]  /*16530*/  @!P0 BRA `(.L_x_1154) ;  /* 0x0000000000048947 */ /* 0x000fea0003800000 */
[----:B------:R-:W-:Y:S01]  /*16540*/  BPT.TRAP 0x1 ;  /* 0x000000040000795c */ /* 0x000fe20000300000 */
.L_x_1154:
[----:B-1----:R-:W-:Y:S02]  /*16550*/  VIADD R3, R3, 0x19c80 ;  /* 0x00019c8003037836 */ /* 0x002fe40000000000 */
[----:B------:R-:W-:-:S03]  /*16560*/  VIADD R22, R22, 0x1 ;  /* 0x0000000116167836 */ /* 0x000fc60000000000 */
[----:B------:R-:W-:Y:S02]  /*16570*/  PRMT R3, R28, 0x654, R3 ;  /* 0x000006541c037816 */ /* 0x000fe40000000003 */
[C---:B------:R-:W-:Y:S02]  /*16580*/  ISETP.NE.AND P0, PT, R22.reuse, 0x2, PT ;  /* 0x000000021600780c */ /* 0x040fe40003f05270 */
[----:B------:R1:W-:Y:S02]  /*16590*/  SYNCS.ARRIVE.TRANS64.RED.A1T0 RZ, [R3+URZ], RZ ;  /* 0x000000ff03ff79a7 */ /* 0x0003e4000810043f */
[----:B------:R-:W-:Y:S02]  /*165a0*/  SEL R0, RZ, 0x1, P0 ;  /* 0x00000001ff007807 */ /* 0x000fe40000000000 */
[----:B------:R-:W-:Y:S02]  /*165b0*/  SEL R22, R22, RZ, P0 ;  /* 0x000000ff16167207 */ /* 0x000fe40000000000 */
[----:B------:R-:W-:-:S07]  /*165c0*/  LOP3.LUT R23, R23, R0, RZ, 0x3c, !PT ;  /* 0x0000000017177212 */ /* 0x000fce00078e3cff */
.L_x_1095:
[----:B------:R-:W-:Y:S05]  /*165d0*/  BSYNC B7 ;  /* 0x0000000000077941 */ /* 0x000fea0003800000 */
.L_x_1093:
[----:B------:R-:W-:-:S13]  /*165e0*/  LOP3.LUT P0, RZ, R16, 0x20, RZ, 0xc0, !PT ;  /* 0x0000002010ff7812 */ /* 0x000fda000780c0ff */
[----:B------:R-:W-:Y:S05]  /*165f0*/  @!P0 BRA `(.L_x_1155) ;  /* 0x0000000000308947 */ /* 0x000fea0003800000 */
[----:B------:R-:W2:Y:S08]  /*16600*/  S2UR UR4, SR_CgaCtaId ;  /* 0x00000000000479c3 */ /* 0x000eb00000008800 */
[----:B------:R-:W-:Y:S01]  /*16610*/  BAR.SYNC.DEFER_BLOCKING 0x5, 0x200 ;  /* 0x0148000000007b1d */ /* 0x000fe20000010000 */
[----:B------:R-:W-:Y:S01]  /*16620*/  MOV R17, 0x400 ;  /* 0x0000040000117802 */ /* 0x000fe20000000f00 */
[----:B--2---:R-:W-:-:S05]  /*16630*/  IMAD.U32 R28, RZ, RZ, UR4 ;  /* 0x00000004ff1c7e24 */ /* 0x004fca000f8e00ff */
[----:B------:R-:W-:-:S05]  /*16640*/  LEA R17, R28, R17, 0x18 ;  /* 0x000000111c117211 */ /* 0x000fca00078ec0ff */
[----:B------:R-:W2:Y:S04]  /*16650*/  LDS.128 R4, [R17+0x19cd0] ;  /* 0x019cd00011047984 */ /* 0x000ea80000000c00 */
[----:B--2---:R2:W-:Y:S01]  /*16660*/  STL.64 [R1], R4 ;  /* 0x0000000401007387 */ /* 0x0045e20000100a00 */
[----:B0-----:R-:W-:-:S03]  /*16670*/  IMAD.MOV.U32 R0, RZ, RZ, R7 ;  /* 0x000000ffff007224 */ /* 0x001fc600078e0007 */
[----:B------:R2:W-:Y:S02]  /*16680*/  STL [R1+0x8], R6 ;  /* 0x0000080601007387 */ /* 0x0005e40000100800 */
[----:B------:R-:W-:Y:S01]  /*16690*/  R2UR UR41, R0 ;  /* 0x00000000002972ca */ /* 0x000fe200000e0000 */
[----:B------:R-:W-:Y:S06]  /*166a0*/  BAR.ARV 0x4, 0x200 ;  /* 0x0108000000007b1d */ /* 0x000fec0000002000 */
[----:B------:R-:W-:Y:S08]  /*166b0*/  BRA `(.L_x_1156) ;  /* 0x0000000c00e87947 */ /* 0x000ff00003800000 */
.L_x_1155:
[----:B0-----:R-:W2:Y:S01]  /*166c0*/  LDL.LU R0, [R1] ;  /* 0x0000000001007983 */ /* 0x001ea20000300800 */
[----:B------:R-:W-:Y:S01]  /*166d0*/  ULDC UR4, c[0x0][0xc3c] ;  /* 0x00030f0000047ab9 */ /* 0x000fe20000000800 */
[----:B------:R-:W0:Y:S02]  /*166e0*/  S2R R2, SR_TID.X ;  /* 0x0000000000027919 */ /* 0x000e240000002100 */
[----:B0-----:R-:W-:-:S04]  /*166f0*/  LOP3.LUT R10, R2, 0x1f, RZ, 0xc0, !PT ;  /* 0x0000001f020a7812 */ /* 0x001fc800078ec0ff */
[C---:B------:R-:W-:Y:S01]  /*16700*/  ISETP.NE.AND P0, PT, R10.reuse, 0x1f, PT ;  /* 0x0000001f0a00780c */ /* 0x040fe20003f05270 */
[----:B------:R-:W-:-:S05]  /*16710*/  VIADD R7, R10, UR41 ;  /* 0x000000290a077c36 */ /* 0x000fca0008000000 */
[----:B------:R-:W-:Y:S01]  /*16720*/  ISETP.GE.OR P1, PT, R7, UR4, !P0 ;  /* 0x0000000407007c0c */ /* 0x000fe2000c726670 */
[----:B------:R-:W-:Y:S02]  /*16730*/  IMAD.MOV.U32 R8, RZ, RZ, RZ ;  /* 0x000000ffff087224 */ /* 0x000fe400078e00ff */
[----:B--2---:R-:W-:-:S10]  /*16740*/  IMAD.MOV.U32 R9, RZ, RZ, R0 ;  /* 0x000000ffff097224 */ /* 0x004fd400078e0000 */
[----:B-1----:R-:W0:Y:S01]  /*16750*/  @!P1 LDC.64 R2, c[0x0][0xc80] ;  /* 0x00032000ff029b82 */ /* 0x002e220000000a00 */
[----:B------:R-:W-:Y:S01]  /*16760*/  IMAD.MOV.U32 R0, RZ, RZ, RZ ;  /* 0x000000ffff007224 */ /* 0x000fe200078e00ff */
[----:B------:R-:W-:Y:S01]  /*16770*/  ISETP.GE.U32.AND P2, PT, R10, 0x2, PT ;  /* 0x000000020a00780c */ /* 0x000fe20003f46070 */
[----:B------:R-:W-:-:S05]  /*16780*/  ULDC UR4, c[0x0][0xc3c] ;  /* 0x00030f0000047ab9 */ /* 0x000fca0000000800 */
[----:B------:R-:W1:Y:S01]  /*16790*/  @!P1 LDC.64 R4, c[0x0][0xc78] ;  /* 0x00031e00ff049b82 */ /* 0x000e620000000a00 */
[----:B0-----:R-:W-:-:S05]  /*167a0*/  @!P1 IMAD.WIDE R2, R7, 0x4, R2 ;  /* 0x0000000407029825 */ /* 0x001fca00078e0202 */
[----:B------:R1:W2:Y:S02]  /*167b0*/  @!P1 LDG.E R0, desc[UR56][R2.64] ;  /* 0x0000003802009981 */ /* 0x0002a4000c1e1900 */
[----:B-1----:R-:W-:-:S05]  /*167c0*/  @!P1 IMAD.WIDE R2, R7, 0x4, R4 ;  /* 0x0000000407029825 */ /* 0x002fca00078e0204 */
[----:B------:R-:W2:Y:S01]  /*167d0*/  @!P1 LDG.E R8, desc[UR56][R2.64] ;  /* 0x0000003802089981 */ /* 0x000ea2000c1e1900 */
[C---:B------:R-:W-:Y:S02]  /*167e0*/  ISETP.NE.AND P1, PT, R10.reuse, RZ, PT ;  /* 0x000000ff0a00720c */ /* 0x040fe40003f25270 */
[C---:B------:R-:W-:Y:S02]  /*167f0*/  ISETP.GE.U32.AND P3, PT, R10.reuse, 0x4, PT ;  /* 0x000000040a00780c */ /* 0x040fe40003f66070 */
[C---:B------:R-:W-:Y:S02]  /*16800*/  ISETP.GE.U32.AND P4, PT, R10.reuse, 0x8, PT ;  /* 0x000000080a00780c */ /* 0x040fe40003f86070 */
[----:B------:R-:W-:Y:S02]  /*16810*/  ISETP.GE.U32.AND P5, PT, R10, 0x10, PT ;  /* 0x000000100a00780c */ /* 0x000fe40003fa6070 */
[----:B------:R-:W-:Y:S01]  /*16820*/  SHFL.IDX PT, R10, R9, 0x1, 0x1f ;  /* 0x00201f00090a7f89 */ /* 0x000fe200000e0000 */
[----:B--2---:R-:W-:-:S05]  /*16830*/  IMAD R4, R8, R0, RZ ;  /* 0x0000000008047224 */ /* 0x004fca00078e02ff */
[----:B------:R-:W0:Y:S02]  /*16840*/  SHFL.UP PT, R5, R4, 0x1, RZ ;  /* 0x0420000004057989 */ /* 0x000e2400000e00ff */
[----:B0-----:R-:W-:-:S05]  /*16850*/  SEL R5, R5, RZ, P1 ;  /* 0x000000ff05057207 */ /* 0x001fca0000800000 */
[----:B------:R-:W-:Y:S02]  /*16860*/  IMAD.IADD R5, R4, 0x1, R5 ;  /* 0x0000000104057824 */ /* 0x000fe400078e0205 */
[----:B------:R-:W-:Y:S04]  /*16870*/  SHFL.IDX PT, R4, R9, RZ, 0x1f ;  /* 0x00001fff09047589 */ /* 0x000fe800000e0000 */
[----:B------:R-:W0:Y:S02]  /*16880*/  SHFL.UP PT, R6, R5, 0x2, RZ ;  /* 0x0440000005067989 */ /* 0x000e2400000e00ff */
[----:B0-----:R-:W-:-:S05]  /*16890*/  SEL R6, R6, RZ, P2 ;  /* 0x000000ff06067207 */ /* 0x001fca0001000000 */
[----:B------:R-:W-:-:S05]  /*168a0*/  IMAD.IADD R6, R5, 0x1, R6 ;  /* 0x0000000105067824 */ /* 0x000fca00078e0206 */
[----:B------:R-:W0:Y:S02]  /*168b0*/  SHFL.UP PT, R7, R6, 0x4, RZ ;  /* 0x0480000006077989 */ /* 0x000e2400000e00ff */
[----:B0-----:R-:W-:-:S05]  /*168c0*/  SEL R7, R7, RZ, P3 ;  /* 0x000000ff07077207 */ /* 0x001fca0001800000 */
[----:B------:R-:W-:Y:S02]  /*168d0*/  IMAD.IADD R3, R6, 0x1, R7 ;  /* 0x0000000106037824 */ /* 0x000fe400078e0207 */
[----:B------:R-:W0:Y:S03]  /*168e0*/  LDC R7, c[0x0][0xc38] ;  /* 0x00030e00ff077b82 */ /* 0x000e260000000800 */
[----:B------:R-:W1:Y:S02]  /*168f0*/  SHFL.UP PT, R2, R3, 0x8, RZ ;  /* 0x0500000003027989 */ /* 0x000e6400000e00ff */
[----:B-1----:R-:W-:-:S05]  /*16900*/  SEL R2, R2, RZ, P4 ;  /* 0x000000ff02027207 */ /* 0x002fca0002000000 */
[----:B------:R-:W-:-:S05]  /*16910*/  IMAD.IADD R5, R3, 0x1, R2 ;  /* 0x0000000103057824 */ /* 0x000fca00078e0202 */
[----:B------:R-:W1:Y:S02]  /*16920*/  SHFL.UP PT, R2, R5, 0x10, RZ ;  /* 0x0600000005027989 */ /* 0x000e6400000e00ff */
[----:B-1----:R-:W-:-:S05]  /*16930*/  SEL R2, R2, RZ, P5 ;  /* 0x000000ff02027207 */ /* 0x002fca0002800000 */
[----:B------:R-:W-:Y:S02]  /*16940*/  IMAD.IADD R2, R5, 0x1, R2 ;  /* 0x0000000105027824 */ /* 0x000fe400078e0202 */
[----:B------:R-:W-:-:S03]  /*16950*/  IMAD.MOV.U32 R5, RZ, RZ, RZ ;  /* 0x000000ffff057224 */ /* 0x000fc600078e00ff */
[----:B------:R-:W0:Y:S02]  /*16960*/  SHFL.IDX PT, R6, R2, 0x1f, 0x1f ;  /* 0x03e01f0002067f89 */ /* 0x000e2400000e0000 */
[----:B0-----:R-:W-:-:S04]  /*16970*/  IMAD R3, R6, R7, RZ ;  /* 0x0000000706037224 */ /* 0x001fc800078e02ff */
[----:B------:R-:W-:-:S05]  /*16980*/  IMAD.IADD R6, R10, 0x1, R3 ;  /* 0x000000010a067824 */ /* 0x000fca00078e0203 */
[----:B------:R-:W-:-:S13]  /*16990*/  ISETP.GT.AND P6, PT, R6, R4, PT ;  /* 0x000000040600720c */ /* 0x000fda0003fc4270 */
[----:B------:R-:W-:Y:S05]  /*169a0*/  @P6 BRA `(.L_x_1157) ;  /* 0x0000000000986947 */ /* 0x000fea0003800000 */
.L_x_1159:
        /* <DEDUP_REMOVED lines=11> */
[----:B------:R0:W2:Y:S01]  /*16a60*/  @!P6 LDG.E R0, desc[UR56][R2.64] ;  /* 0x000000380200e981 */ /* 0x0000a2000c1e1900 */
[----:B------:R-:W-:Y:S01]  /*16a70*/  IMAD.MOV.U32 R8, RZ, RZ, RZ ;  /* 0x000000ffff087224 */ /* 0x000fe200078e00ff */
[----:B0-----:R-:W0:Y:S02]  /*16a80*/  @!P6 LDC.64 R2, c[0x0][0xc78] ;  /* 0x00031e00ff02eb82 */ /* 0x001e240000000a00 */
[----:B0-----:R-:W-:-:S05]  /*16a90*/  @!P6 IMAD.WIDE R2, R7, 0x4, R2 ;  /* 0x000000040702e825 */ /* 0x001fca00078e0202 */
[----:B------:R-:W2:Y:S02]  /*16aa0*/  @!P6 LDG.E R8, desc[UR56][R2.64] ;  /* 0x000000380208e981 */ /* 0x000ea4000c1e1900 */
[----:B--2---:R-:W-:-:S05]  /*16ab0*/  IMAD R12, R8, R0, RZ ;  /* 0x00000000080c7224 */ /* 0x004fca00078e02ff */
        /* <DEDUP_REMOVED lines=21> */
.L_x_1157:
        /* <DEDUP_REMOVED lines=12> */
[----:B------:R-:W-:-:S06]  /*16cd0*/  IMAD.U32 R5, RZ, RZ, UR5 ;  /* 0x00000005ff057e24 */ /* 0x000fcc000f8e00ff */
[----:B------:R3:W4:Y:S02]  /*16ce0*/  SHFL.IDX PT, R5, R2, R5, 0x1f ;  /* 0x00001f0502057589 */ /* 0x00072400000e0000 */
.L_x_1160:
[----:B0---4-:R-:W-:Y:S01]  /*16cf0*/  IMAD R3, R5, R7, R6 ;  /* 0x0000000705037224 */ /* 0x011fe200078e0206 */
[----:B--2---:R-:W-:Y:S01]  /*16d00*/  ISETP.NE.AND P0, PT, R8, 0x1, PT ;  /* 0x000000010800780c */ /* 0x004fe20003f05270 */
[----:B------:R-:W-:Y:S02]  /*16d10*/  UIADD3 UR41, UR4, UR41, URZ ;  /* 0x0000002904297290 */ /* 0x000fe4000fffe03f */
[----:B------:R-:W-:Y:S01]  /*16d20*/  IMAD.IADD R4, R4, 0x1, -R3 ;  /* 0x0000000104047824 */ /* 0x000fe200078e0a03 */
[----:B------:R0:W-:Y:S09]  /*16d30*/  STL [R1], R3 ;  /* 0x0000000301007387 */ /* 0x0001f20000100800 */
[----:B------:R-:W-:Y:S05]  /*16d40*/  @!P0 BRA `(.L_x_1161) ;  /* 0x0000000000e48947 */ /* 0x000fea0003800000 */
[----:B-1----:R-:W-:-:S04]  /*16d50*/  IABS R5, R0 ;  /* 0x0000000000057213 */ /* 0x002fc80000000000 */
[----:B------:R-:W1:Y:S08]  /*16d60*/  I2F.RP R6, R5 ;  /* 0x0000000500067306 */ /* 0x000e700000209400 */
[----:B-1----:R-:W1:Y:S02]  /*16d70*/  MUFU.RCP R6, R6 ;  /* 0x0000000600067308 */ /* 0x002e640000001000 */
[----:B-1----:R-:W-:-:S06]  /*16d80*/  VIADD R7, R6, 0xffffffe ;  /* 0x0ffffffe06077836 */ /* 0x002fcc0000000000 */
[----:B0-----:R-:W3:Y:S02]  /*16d90*/  F2I.FTZ.U32.TRUNC.NTZ R3, R7 ;  /* 0x0000000700037305 */ /* 0x001ee4000021f000 */
[----:B---3--:R-:W-:-:S04]  /*16da0*/  IMAD.MOV R2, RZ, RZ, -R3 ;  /* 0x000000ffff027224 */ /* 0x008fc800078e0a03 */
        /* <DEDUP_REMOVED lines=12> */
[----:B------:R-:W-:Y:S02]  /*16e70*/  ISETP.GE.U32.AND P0, PT, R2, R5, PT ;  /* 0x000000050200720c */ /* 0x000fe40003f06070 */
[----:B------:R-:W-:-:S04]  /*16e80*/  IABS R5, R8 ;  /* 0x0000000800057213 */ /* 0x000fc80000000000 */
        /* <DEDUP_REMOVED lines=9> */
[----:B------:R-:W-:-:S04]  /*16f20*/  LOP3.LUT R3, R4, R0, RZ, 0x3c, !PT ;  /* 0x0000000004037212 */ /* 0x000fc800078e3cff */
[----:B------:R-:W-:Y:S01]  /*16f30*/  ISETP.GE.AND P2, PT, R3, RZ, PT ;  /* 0x000000ff0300720c */ /* 0x000fe20003f46270 */
[----:B------:R-:W-:Y:S01]  /*16f40*/  IMAD.MOV.U32 R3, RZ, RZ, R6 ;  /* 0x000000ffff037224 */ /* 0x000fe200078e0006 */
[----:B------:R-:W-:-:S05]  /*16f50*/  IABS R6, R8 ;  /* 0x0000000800067213 */ /* 0x000fca0000000000 */
[----:B------:R-:W-:-:S06]  /*16f60*/  IMAD.MOV R6, RZ, RZ, -R6 ;  /* 0x000000ffff067224 */ /* 0x000fcc00078e0a06 */
[----:B------:R-:W-:Y:S01]  /*16f70*/  @!P2 IMAD.MOV R3, RZ, RZ, -R3 ;  /* 0x000000ffff03a224 */ /* 0x000fe200078e0a03 */
[----:B------:R-:W-:-:S04]  /*16f80*/  @!P1 LOP3.LUT R3, RZ, R0, RZ, 0x33, !PT ;  /* 0x00000000ff039212 */ /* 0x000fc800078e33ff */
[----:B------:R-:W-:-:S05]  /*16f90*/  IABS R7, R3 ;  /* 0x0000000300077213 */ /* 0x000fca0000000000 */
[----:B------:R-:W-:-:S04]  /*16fa0*/  IMAD.HI.U32 R2, R2, R7, RZ ;  /* 0x0000000702027227 */ /* 0x000fc800078e00ff */
[----:B------:R-:W-:-:S05]  /*16fb0*/  IMAD R6, R2, R6, R7 ;  /* 0x0000000602067224 */ /* 0x000fca00078e0207 */
[----:B------:R-:W-:-:S13]  /*16fc0*/  ISETP.GT.U32.AND P1, PT, R5, R6, PT ;  /* 0x000000060500720c */ /* 0x000fda0003f24070 */
[----:B------:R-:W-:Y:S02]  /*16fd0*/  @!P1 IMAD.IADD R6, R6, 0x1, -R5 ;  /* 0x0000000106069824 */ /* 0x000fe400078e0a05 */
[----:B------:R-:W-:Y:S01]  /*16fe0*/  @!P1 VIADD R2, R2, 0x1 ;  /* 0x0000000102029836 */ /* 0x000fe20000000000 */
[----:B------:R-:W-:Y:S02]  /*16ff0*/  ISETP.NE.AND P1, PT, R8, RZ, PT ;  /* 0x000000ff0800720c */ /* 0x000fe40003f25270 */
[----:B------:R-:W-:Y:S01]  /*17000*/  ISETP.GE.U32.AND P0, PT, R6, R5, PT ;  /* 0x000000050600720c */ /* 0x000fe20003f06070 */
[----:B------:R-:W-:-:S04]  /*17010*/  IMAD.MOV R5, RZ, RZ, -R3 ;  /* 0x000000ffff057224 */ /* 0x000fc800078e0a03 */
[----:B------:R-:W-:Y:S01]  /*17020*/  IMAD R4, R0, R5, R4 ;  /* 0x0000000500047224 */ /* 0x000fe200078e0204 */
[----:B------:R-:W-:-:S04]  /*17030*/  LOP3.LUT R5, R3, R8, RZ, 0x3c, !PT ;  /* 0x0000000803057212 */ /* 0x000fc800078e3cff */
[----:B------:R-:W-:-:S03]  /*17040*/  ISETP.GE.AND P2, PT, R5, RZ, PT ;  /* 0x000000ff0500720c */ /* 0x000fc60003f46270 */
[----:B------:R-:W-:-:S10]  /*17050*/  @P0 VIADD R2, R2, 0x1 ;  /* 0x0000000102020836 */ /* 0x000fd40000000000 */
[----:B------:R-:W-:Y:S01]  /*17060*/  @!P2 IMAD.MOV R2, RZ, RZ, -R2 ;  /* 0x000000ffff02a224 */ /* 0x000fe200078e0a02 */
[----:B------:R-:W-:-:S05]  /*17070*/  @!P1 LOP3.LUT R2, RZ, R8, RZ, 0x33, !PT ;  /* 0x00000008ff029212 */ /* 0x000fca00078e33ff */
[--C-:B------:R-:W-:Y:S02]  /*17080*/  IMAD.MOV R5, RZ, RZ, -R2.reuse ;  /* 0x000000ffff057224 */ /* 0x100fe400078e0a02 */
[C---:B------:R-:W-:Y:S02]  /*17090*/  IMAD R2, R8.reuse, 0x1000000, R2 ;  /* 0x0100000008027824 */ /* 0x040fe400078e0202 */
[----:B------:R-:W-:-:S04]  /*170a0*/  IMAD R3, R8, R5, R3 ;  /* 0x0000000508037224 */ /* 0x000fc800078e0203 */
[----:B------:R-:W-:-:S05]  /*170b0*/  IMAD R2, R3, 0x10000, R2 ;  /* 0x0001000003027824 */ /* 0x000fca00078e0202 */
[----:B------:R0:W-:Y:S01]  /*170c0*/  STL [R1+0x8], R2 ;  /* 0x0000080201007387 */ /* 0x0001e20000100800 */
[----:B------:R-:W-:Y:S05]  /*170d0*/  BRA `(.L_x_1162) ;  /* 0x0000000400007947 */ /* 0x000fea0003800000 */
.L_x_1161:
[----:B------:R-:W-:Y:S02]  /*170e0*/  ULDC.64 UR4, c[0x0][0xc90] ;  /* 0x0003240000047ab9 */ /* 0x000fe40000000a00 */
[----:B------:R-:W-:-:S06]  /*170f0*/  UIMAD.WIDE UR4, UR41, 0x4, UR4 ;  /* 0x00000004290478a5 */ /* 0x000fcc000f8e0204 */
[----:B---3--:R-:W-:Y:S02]  /*17100*/  IMAD.U32 R2, RZ, RZ, UR4 ;  /* 0x00000004ff027e24 */ /* 0x008fe4000f8e00ff */
[----:B0-----:R-:W-:-:S05]  /*17110*/  IMAD.U32 R3, RZ, RZ, UR5 ;  /* 0x00000005ff037e24 */ /* 0x001fca000f8e00ff */
[----:B------:R-:W1:Y:S02]  /*17120*/  LDG.E R6, desc[UR56][R2.64] ;  /* 0x0000003802067981 */ /* 0x000e64000c1e1900 */
[----:B-1----:R-:W-:-:S05]  /*17130*/  IMAD R5, R0, R6, RZ ;  /* 0x0000000600057224 */ /* 0x002fca00078e02ff */
[----:B------:R-:W-:-:S04]  /*17140*/  IABS R8, R5 ;  /* 0x0000000500087213 */ /* 0x000fc80000000000 */
        /* <DEDUP_REMOVED lines=26> */
[----:B------:R-:W-:-:S03]  /*172f0*/  IMAD R5, R5, R2, R4 ;  /* 0x0000000205057224 */ /* 0x000fc600078e0204 */
[----:B------:R-:W-:-:S04]  /*17300*/  VIADDMNMX R6, R3, R7, R6, PT ;  /* 0x0000000703067246 */ /* 0x000fc80003800106 */
        /* <DEDUP_REMOVED lines=19> */
[----:B------:R-:W-:Y:S02]  /*17440*/  LOP3.LUT R2, R5, R6, RZ, 0x3c, !PT ;  /* 0x0000000605027212 */ /* 0x000fe400078e3cff */
[----:B------:R-:W-:Y:S02]  /*17450*/  IADD3 R5, R8, 0x1000000, R5 ;  /* 0x0100000008057810 */ /* 0x000fe40007ffe005 */
[----:B------:R-:W-:-:S07]  /*17460*/  ISETP.GE.AND P2, PT, R2, RZ, PT ;  /* 0x000000ff0200720c */ /* 0x000fce0003f46270 */
[----:B------:R-:W-:-:S04]  /*17470*/  @P0 VIADD R9, R9, 0x1 ;  /* 0x0000000109090836 */ /* 0x000fc80000000000 */
[----:B------:R-:W-:-:S04]  /*17480*/  IMAD.MOV.U32 R4, RZ, RZ, R9 ;  /* 0x000000ffff047224 */ /* 0x000fc800078e0009 */
[----:B------:R-:W-:Y:S01]  /*17490*/  @!P2 IMAD.MOV R4, RZ, RZ, -R4 ;  /* 0x000000ffff04a224 */ /* 0x000fe200078e0a04 */
[----:B------:R-:W-:Y:S01]  /*174a0*/  @!P1 LOP3.LUT R4, RZ, R6, RZ, 0x33, !PT ;  /* 0x00000006ff049212 */ /* 0x000fe200078e33ff */
[----:B------:R-:W-:-:S04]  /*174b0*/  IMAD.MOV R6, RZ, RZ, -R6 ;  /* 0x000000ffff067224 */ /* 0x000fc800078e0a06 */
[----:B------:R-:W-:-:S05]  /*174c0*/  IMAD R2, R4, R6, R5 ;  /* 0x0000000604027224 */ /* 0x000fca00078e0205 */
[----:B------:R1:W-:Y:S02]  /*174d0*/  STL [R1+0x8], R2 ;  /* 0x0000080201007387 */ /* 0x0003e40000100800 */
.L_x_1162:
[----:B------:R-:W-:-:S05]  /*174e0*/  LOP3.LUT R3, RZ, R4, RZ, 0x33, !PT ;  /* 0x00000004ff037212 */ /* 0x000fca00078e33ff */
[----:B------:R-:W-:-:S05]  /*174f0*/  IMAD.IADD R0, R0, 0x1, R3 ;  /* 0x0000000100007824 */ /* 0x000fca00078e0203 */
[----:B------:R2:W-:Y:S01]  /*17500*/  STL [R1+0x4], R0 ;  /* 0x0000040001007387 */ /* 0x0005e20000100800 */
[----:B------:R-:W-:Y:S05]  /*17510*/  BRA `(.L_x_1163) ;  /* 0x0000000000107947 */ /* 0x000fea0003800000 */
.L_x_1158:
[----:B------:R0:W-:Y:S01]  /*17520*/  STL [R1], R4 ;  /* 0x0000000401007387 */ /* 0x0001e20000100800 */
[----:B------:R-:W-:-:S03]  /*17530*/  ULDC UR41, c[0x0][0xc3c] ;  /* 0x00030f0000297ab9 */ /* 0x000fc60000000800 */
[----:B------:R0:W-:Y:S04]  /*17540*/  STL [R1+0x4], RZ ;  /* 0x000004ff01007387 */ /* 0x0001e80000100800 */
[----:B------:R0:W-:Y:S02]  /*17550*/  STL [R1+0x8], RZ ;  /* 0x000008ff01007387 */ /* 0x0001e40000100800 */
.L_x_1163:
[----:B------:R-:W3:Y:S04]  /*17560*/  LDL R3, [R1+0x4] ;  /* 0x0000040001037983 */ /* 0x000ee80000100800 */
[----:B01----:R-:W4:Y:S04]  /*17570*/  LDL R2, [R1+0x8] ;  /* 0x0000080001027983 */ /* 0x003f280000100800 */
[----:B------:R-:W5:Y:S01]  /*17580*/  LDL R4, [R1] ;  /* 0x0000000001047983 */ /* 0x000f620000100800 */
[----:B--2---:R-:W0:Y:S02]  /*17590*/  S2R R0, SR_TID.X ;  /* 0x0000000000007919 */ /* 0x004e240000002100 */
[----:B0-----:R-:W-:Y:S01]  /*175a0*/  LOP3.LUT R0, R0, 0x1f, RZ, 0xc0, !PT ;  /* 0x0000001f00007812 */ /* 0x001fe200078ec0ff */
[----:B------:R-:W-:Y:S03]  /*175b0*/  BAR.SYNC.DEFER_BLOCKING 0x4, 0x200 ;  /* 0x0108000000007b1d */ /* 0x000fe60000010000 */
[----:B------:R-:W-:-:S13]  /*175c0*/  ISETP.NE.AND P0, PT, R0, RZ, PT ;  /* 0x000000ff0000720c */ /* 0x000fda0003f05270 */
[----:B------:R-:W0:Y:S01]  /*175d0*/  @!P0 S2R R28, SR_CgaCtaId ;  /* 0x00000000001c8919 */ /* 0x000e220000008800 */
[----:B------:R-:W-:-:S04]  /*175e0*/  IMAD.U32 R0, RZ, RZ, UR41 ;  /* 0x00000029ff007e24 */ /* 0x000fc8000f8e00ff */
[----:B------:R-:W-:Y:S02]  /*175f0*/  @!P0 IMAD.MOV.U32 R7, RZ, RZ, R0 ;  /* 0x000000ffff078224 */ /* 0x000fe400078e0000 */
[----:B---3--:R-:W-:Y:S01]  /*17600*/  IMAD.MOV.U32 R5, RZ, RZ, R3 ;  /* 0x000000ffff057224 */ /* 0x008fe200078e0003 */
[----:B------:R-:W-:Y:S01]  /*17610*/  @!P0 MOV R3, 0x400 ;  /* 0x0000040000038802 */ /* 0x000fe20000000f00 */
[----:B----4-:R-:W-:-:S03]  /*17620*/  IMAD.MOV.U32 R6, RZ, RZ, R2 ;  /* 0x000000ffff067224 */ /* 0x010fc600078e0002 */
[----:B0-----:R-:W-:-:S05]  /*17630*/  @!P0 LEA R17, R28, R3, 0x18 ;  /* 0x000000031c118211 */ /* 0x001fca00078ec0ff */
[----:B-----5:R0:W-:Y:S01]  /*17640*/  @!P0 STS.128 [R17+0x19cd0], R4 ;  /* 0x019cd00411008388 */ /* 0x0201e20000000c00 */
[----:B------:R-:W-:Y:S06]  /*17650*/  BAR.ARV 0x5, 0x200 ;  /* 0x0148000000007b1d */ /* 0x000fec0000002000 */
.L_x_1156:
[----:B------:R-:W-:Y:S02]  /*17660*/  ULDC UR4, c[0x0][0xc3c] ;  /* 0x00030f0000047ab9 */ /* 0x000fe40000000800 */
[----:B------:R-:W-:-:S06]  /*17670*/  UISETP.GE.AND UP0, UPT, UR41, UR4, UPT ;  /* 0x000000042900728c */ /* 0x000fcc000bf06270 */
[----:B------:R-:W-:-:S13]  /*17680*/  PLOP3.LUT P0, PT, PT, PT, UP0, 0x80, 0x0 ;  /* 0x000000000000781c */ /* 0x000fda0003f0f008 */
[----:B------:R-:W-:Y:S05]  /*17690*/  @!P0 BRA `(.L_x_1164) ;  /* 0xffffffac00588947 */ /* 0x000fea000383ffff */
.L_x_1082:
[----:B-1----:R-:W3:Y:S01]  /*176a0*/  LDL.LU R0, [R1+0x1c] ;  /* 0x00001c0001007983 */ /* 0x002ee20000300800 */
[----:B------:R-:W-:Y:S01]  /*176b0*/  BSSY B0, `(.L_x_1165) ;  /* 0x000000b000007945 */ /* 0x000fe20003800000 */
[----:B0-2---:R-:W0:Y:S01]  /*176c0*/  S2R R5, SR_CgaCtaId ;  /* 0x0000000000057919 */ /* 0x005e220000008800 */
[----:B---3--:R-:W-:-:S05]  /*176d0*/  VIADD R0, R0, 0x1 ;  /* 0x0000000100007836 */ /* 0x008fca0000000000 */
[----:B------:R-:W-:-:S04]  /*176e0*/  LEA.HI R2, R0, R0, RZ, 0x1 ;  /* 0x0000000000027211 */ /* 0x000fc800078f08ff */
[----:B------:R-:W-:Y:S02]  /*176f0*/  LOP3.LUT R3, R2, 0xfffffffe, RZ, 0xc0, !PT ;  /* 0xfffffffe02037812 */ /* 0x000fe400078ec0ff */
[----:B------:R-:W-:-:S03]  /*17700*/  MOV R2, 0x400 ;  /* 0x0000040000027802 */ /* 0x000fc60000000f00 */
[----:B------:R-:W-:Y:S01]  /*17710*/  IMAD.IADD R0, R0, 0x1, -R3 ;  /* 0x0000000100007824 */ /* 0x000fe200078e0a03 */
[----:B0-----:R-:W-:-:S04]  /*17720*/  LEA R5, R5, R2, 0x18 ;  /* 0x0000000205057211 */ /* 0x001fc800078ec0ff */
[----:B------:R-:W-:-:S04]  /*17730*/  SHF.L.U32 R0, R0, 0x1f, RZ ;  /* 0x0000001f00007819 */ /* 0x000fc800000006ff */
[----:B------:R-:W0:Y:S02]  /*17740*/  SYNCS.PHASECHK.TRANS64.TRYWAIT P0, [R5+URZ+0x19c20], R0 ;  /* 0x019c2000050075a7 */ /* 0x000e24000800017f */
[----:B0-----:R-:W-:Y:S05]  /*17750*/  @!P0 BRA `(.L_x_1166) ;  /* 0x0000001800348947 */ /* 0x001fea0003800000 */
.L_x_1225:
[----:B------:R-:W-:Y:S05]  /*17760*/  BSYNC B0 ;  /* 0x0000000000007941 */ /* 0x000fea0003800000 */
.L_x_1165:
[----:B------:R-:W-:-:S03]  /*17770*/  UMOV UR4, 0xffffffff ;  /* 0xffffffff00047882 */ /* 0x000fc60000000000 */
[----:B------:R-:W-:Y:S05]  /*17780*/  BRA.DIV UR4, `(.L_x_1167) ;  /* 0x0000001a043c7947 */ /* 0x000fea000b800000 */
[----:B0-----:R-:W0:Y:S02]  /*17790*/  S2R R0, SR_TID.X ;  /* 0x0000000000007919 */ /* 0x001e240000002100 */
[----:B0-----:R-:W-:-:S04]  /*177a0*/  SHF.R.U32.HI R0, RZ, 0x5, R0 ;  /* 0x00000005ff007819 */ /* 0x001fc80000011600 */
[----:B------:R-:W-:-:S05]  /*177b0*/  LOP3.LUT R0, R0, 0x3, RZ, 0xc0, !PT ;  /* 0x0000000300007812 */ /* 0x000fca00078ec0ff */
[----:B------:R0:W1:Y:S02]  /*177c0*/  SHFL.IDX PT, R14, R0, RZ, 0x1f ;  /* 0x00001fff000e7589 */ /* 0x00006400000e0000 */
.L_x_1228:
[----:B-1----:R-:W-:Y:S01]  /*177d0*/  ISETP.NE.AND P0, PT, R14, RZ, PT ;  /* 0x000000ff0e00720c */ /* 0x002fe20003f05270 */
[----:B------:R-:W-:-:S12]  /*177e0*/  BSSY B0, `(.L_x_1168) ;  /* 0x000002c000007945 */ /* 0x000fd80003800000 */
[----:B------:R-:W-:Y:S05]  /*177f0*/  @P0 BRA `(.L_x_1169) ;  /* 0x0000000000a80947 */ /* 0x000fea0003800000 */
[----:B------:R-:W-:-:S03]  /*17800*/  UMOV UR4, 0xffffffff ;  /* 0xffffffff00047882 */ /* 0x000fc60000000000 */
[----:B------:R-:W-:Y:S05]  /*17810*/  BRA.DIV UR4, `(.L_x_1170) ;  /* 0x0000001a044c7947 */ /* 0x000fea000b800000 */
[----:B------:R-:W-:-:S13]  /*17820*/  ELECT P6, URZ, PT ;  /* 0x00000000003f782f */ /* 0x000fda00038c0000 */
.L_x_1231:
[----:B------:R-:W-:Y:S05]  /*17830*/  @!P6 BRA `(.L_x_1169) ;  /* 0x000000000098e947 */ /* 0x000fea0003800000 */
[----:B------:R-:W-:-:S06]  /*17840*/  ULOP3.LUT UR4, UR36, 0x2, URZ, 0xfc, !UPT ;  /* 0x0000000224047892 */ /* 0x000fcc000f8efc3f */
[----:B0-----:R-:W-:-:S05]  /*17850*/  IMAD.U32 R0, RZ, RZ, UR4 ;  /* 0x00000004ff007e24 */ /* 0x001fca000f8e00ff */
[----:B------:R-:W-:-:S13]  /*17860*/  ISETP.NE.AND P0, PT, R0, 0x3, PT ;  /* 0x000000030000780c */ /* 0x000fda0003f05270 */
[----:B------:R-:W-:Y:S05]  /*17870*/  @!P0 BRA `(.L_x_1171) ;  /* 0x0000000000048947 */ /* 0x000fea0003800000 */
[----:B------:R-:W-:Y:S01]  /*17880*/  BPT.TRAP 0x1 ;  /* 0x000000040000795c */ /* 0x000fe20000300000 */
.L_x_1171:
[C---:B------:R-:W-:Y:S01]  /*17890*/  IMAD R3, R22.reuse, 0x8, R5 ;  /* 0x0000000816037824 */ /* 0x040fe200078e0205 */
[----:B------:R-:W-:Y:S01]  /*178a0*/  SHF.L.U32 R2, R23, 0x1f, RZ ;  /* 0x0000001f17027819 */ /* 0x000fe200000006ff */
[----:B------:R-:W-:-:S03]  /*178b0*/  VIADD R22, R22, 0x1 ;  /* 0x0000000116167836 */ /* 0x000fc60000000000 */
[----:B------:R-:W0:Y:S02]  /*178c0*/  SYNCS.PHASECHK.TRANS64.TRYWAIT P1, [R3+URZ+0x19c40], R2 ;  /* 0x019c4002030075a7 */ /* 0x000e24000802017f */
[----:B------:R-:W-:-:S04]  /*178d0*/  ISETP.NE.AND P2, PT, R22, 0x2, PT ;  /* 0x000000021600780c */ /* 0x000fc80003f45270 */
[----:B------:R-:W-:Y:S01]  /*178e0*/  SEL R0, RZ, 0x1, P2 ;  /* 0x00000001ff007807 */ /* 0x000fe20001000000 */
[----:B0-----:R-:W-:Y:S08]  /*178f0*/  @!P1 BRA `(.L_x_1172) ;  /* 0x0000001800349947 */ /* 0x001ff00003800000 */
.L_x_1232:
[----:B------:R-:W-:Y:S02]  /*17900*/  SEL R22, R22, RZ, P2 ;  /* 0x000000ff16167207 */ /* 0x000fe40001000000 */
[----:B------:R-:W-:Y:S01]  /*17910*/  LOP3.LUT R0, R23, R0, RZ, 0x3c, !PT ;  /* 0x0000000017007212 */ /* 0x000fe200078e3cff */
[----:B------:R-:W-:Y:S06]  /*17920*/  @!P0 BRA `(.L_x_1173) ;  /* 0x0000000000048947 */ /* 0x000fec0003800000 */
[----:B------:R-:W-:Y:S01]  /*17930*/  BPT.TRAP 0x1 ;  /* 0x000000040000795c */ /* 0x000fe20000300000 */
.L_x_1173:
[----:B------:R-:W-:Y:S01]  /*17940*/  IMAD R5, R22, 0x8, R5 ;  /* 0x0000000816057824 */ /* 0x000fe200078e0205 */
[----:B------:R-:W-:-:S04]  /*17950*/  SHF.L.U32 R0, R0, 0x1f, RZ ;  /* 0x0000001f00007819 */ /* 0x000fc800000006ff */
[----:B------:R-:W1:Y:S02]  /*17960*/  SYNCS.PHASECHK.TRANS64.TRYWAIT P1, [R5+URZ+0x19c40], R0 ;  /* 0x019c4000050075a7 */ /* 0x000e64000802017f */
[----:B-1----:R-:W-:Y:S05]  /*17970*/  @!P1 BRA `(.L_x_1174) ;  /* 0x0000001800289947 */ /* 0x002fea0003800000 */
.L_x_1233:
[----:B------:R-:W-:Y:S05]  /*17980*/  @!P0 BRA `(.L_x_1175) ;  /* 0x0000000000048947 */ /* 0x000fea0003800000 */
[----:B------:R-:W-:Y:S01]  /*17990*/  BPT.TRAP 0x1 ;  /* 0x000000040000795c */ /* 0x000fe20000300000 */
.L_x_1175:
[----:B------:R-:W2:Y:S02]  /*179a0*/  SYNCS.PHASECHK.TRANS64.TRYWAIT P1, [R3+URZ+0x19c60], R2 ;  /* 0x019c6002030075a7 */ /* 0x000ea4000802017f */
[----:B--2---:R-:W-:Y:S05]  /*179b0*/  @!P1 BRA `(.L_x_1176) ;  /* 0x00000018002c9947 */ /* 0x004fea0003800000 */
.L_x_1234:
[----:B------:R-:W-:Y:S05]  /*179c0*/  @!P0 BRA `(.L_x_1177) ;  /* 0x0000000000048947 */ /* 0x000fea0003800000 */
[----:B------:R-:W-:Y:S01]  /*179d0*/  BPT.TRAP 0x1 ;  /* 0x000000040000795c */ /* 0x000fe20000300000 */
.L_x_1177:
[----:B------:R-:W3:Y:S02]  /*179e0*/  SYNCS.PHASECHK.TRANS64.TRYWAIT P1, [R5+URZ+0x19c60], R0 ;  /* 0x019c6000050075a7 */ /* 0x000ee4000802017f */
[----:B---3--:R-:W-:Y:S05]  /*179f0*/  @!P1 BRA `(.L_x_1178) ;  /* 0x0000001800309947 */ /* 0x008fea0003800000 */
.L_x_1235:
[----:B------:R-:W-:Y:S05]  /*17a00*/  @!P0 BRA `(.L_x_1179) ;  /* 0x0000000000048947 */ /* 0x000fea0003800000 */
[----:B------:R-:W-:Y:S01]  /*17a10*/  BPT.TRAP 0x1 ;  /* 0x000000040000795c */ /* 0x000fe20000300000 */
.L_x_1179:
[----:B------:R-:W4:Y:S02]  /*17a20*/  SYNCS.PHASECHK.TRANS64.TRYWAIT P1, [R3+URZ+0x19c80], R2 ;  /* 0x019c8002030075a7 */ /* 0x000f24000802017f */
[----:B----4-:R-:W-:Y:S05]  /*17a30*/  @!P1 BRA `(.L_x_1180) ;  /* 0x0000001800349947 */ /* 0x010fea0003800000 */
.L_x_1236:
[----:B------:R-:W-:Y:S05]  /*17a40*/  @!P0 BRA `(.L_x_1181) ;  /* 0x0000000000048947 */ /* 0x000fea0003800000 */
[----:B------:R-:W-:Y:S01]  /*17a50*/  BPT.TRAP 0x1 ;  /* 0x000000040000795c */ /* 0x000fe20000300000 */
.L_x_1181:
[----:B------:R0:W0:Y:S02]  /*17a60*/  SYNCS.PHASECHK.TRANS64.TRYWAIT P0, [R5+URZ+0x19c80], R0 ;  /* 0x019c8000050075a7 */ /* 0x000024000800017f */
[----:B0-----:R-:W-:Y:S05]  /*17a70*/  @!P0 NANOSLEEP.SYNCS 0x989680 ;  /* 0x009896800000895d */ /* 0x001fea0003900000 */
[----:B------:R-:W0:Y:S02]  /*17a80*/  @!P0 SYNCS.PHASECHK.TRANS64 P0, [R5+URZ+0x19c80], R0 ;  /* 0x019c8000050085a7 */ /* 0x000e24000800007f */
[----:B0-----:R-:W-:Y:S05]  /*17a90*/  @!P0 BRA `(.L_x_1181) ;  /* 0xfffffffc00f08947 */ /* 0x001fea000383ffff */
.L_x_1169:
[----:B------:R-:W-:Y:S05]  /*17aa0*/  BSYNC B0 ;  /* 0x0000000000007941 */ /* 0x000fea0003800000 */
.L_x_1168:
[----:B------:R-:W-:Y:S05]  /*17ab0*/  EXIT ;  /* 0x000000000000794d */ /* 0x000fea0003800000 */
.L_x_982:
[----:B0-----:R-:W-:-:S04]  /*17ac0*/  IMAD.U32 R3, RZ, RZ, UR46 ;  /* 0x0000002eff037e24 */ /* 0x001fc8000f8e00ff */
[----:B------:R0:W1:Y:S03]  /*17ad0*/  SYNCS.PHASECHK.TRANS64.TRYWAIT P1, [R3+URZ+0x19c00], R0 ;  /* 0x019c0000030075a7 */ /* 0x000066000802017f */
[----:B-1----:R-:W-:Y:S05]  /*17ae0*/  @!P1 NANOSLEEP.SYNCS 0x989680 ;  /* 0x009896800000995d */ /* 0x002fea0003900000 */
[----:B------:R-:W1:Y:S02]  /*17af0*/  @!P1 SYNCS.PHASECHK.TRANS64 P1, [R3+URZ+0x19c00], R0 ;  /* 0x019c0000030095a7 */ /* 0x000e64000802007f */
[----:B-1----:R-:W-:Y:S05]  /*17b00*/  @!P1 BRA `(.L_x_982) ;  /* 0xfffffffc00ec9947 */ /* 0x002fea000383ffff */
[----:B------:R-:W-:Y:S05]  /*17b10*/  BRA `(.L_x_1182) ;  /* 0xfffffea400e87947 */ /* 0x000fea000383ffff */
.L_x_986:
[----:B-1----:R1:W2:Y:S02]  /*17b20*/  SYNCS.PHASECHK.TRANS64.TRYWAIT P1, [R3+URZ+0x19c30], R0 ;  /* 0x019c3000030075a7 */ /* 0x0022a4000802017f */
[----:B--2---:R-:W-:Y:S05]  /*17b30*/  @!P1 NANOSLEEP.SYNCS 0x989680 ;  /* 0x009896800000995d */ /* 0x004fea0003900000 */
[----:B------:R-:W2:Y:S02]  /*17b40*/  @!P1 SYNCS.PHASECHK.TRANS64 P1, [R3+URZ+0x19c30], R0 ;  /* 0x019c3000030095a7 */ /* 0x000ea4000802007f */
[----:B--2---:R-:W-:Y:S05]  /*17b50*/  @!P1 BRA `(.L_x_986) ;  /* 0xfffffffc00f09947 */ /* 0x004fea000383ffff */
[----:B------:R-:W-:Y:S05]  /*17b60*/  BRA `(.L_x_985) ;  /* 0xfffffea800047947 */ /* 0x000fea000383ffff */
.L_x_1003:
[----:B-1----:R-:W-:-:S04]  /*17b70*/  IMAD.U32 R5, RZ, RZ, UR19 ;  /* 0x00000013ff057e24 */ /* 0x002fc8000f8e00ff */
[----:B------:R1:W2:Y:S03]  /*17b80*/  SYNCS.PHASECHK.TRANS64.TRYWAIT P1, [R5+URZ+0x19c30], R0 ;  /* 0x019c3000050075a7 */ /* 0x0002a6000802017f */
[----:B--2---:R-:W-:Y:S05]  /*17b90*/  @!P1 NANOSLEEP.SYNCS 0x989680 ;  /* 0x009896800000995d */ /* 0x004fea0003900000 */
[----:B------:R-:W2:Y:S02]  /*17ba0*/  @!P1 SYNCS.PHASECHK.TRANS64 P1, [R5+URZ+0x19c30], R0 ;  /* 0x019c3000050095a7 */ /* 0x000ea4000802007f */
[----:B--2---:R-:W-:Y:S05]  /*17bb0*/  @!P1 BRA `(.L_x_1003) ;  /* 0xfffffffc00ec9947 */ /* 0x004fea000383ffff */
[----:B------:R-:W-:Y:S05]  /*17bc0*/  BRA `(.L_x_1002) ;  /* 0xfffffed800e07947 */ /* 0x000fea000383ffff */
.L_x_1007:
[----:B-1----:R-:W-:-:S04]  /*17bd0*/  IMAD.U32 R4, RZ, RZ, UR11 ;  /* 0x0000000bff047e24 */ /* 0x002fc8000f8e00ff */
[----:B------:R1:W2:Y:S03]  /*17be0*/  SYNCS.PHASECHK.TRANS64.TRYWAIT P1, [R4+URZ+0x19c50], R0 ;  /* 0x019c5000040075a7 */ /* 0x0002a6000802017f */
[----:B--2---:R-:W-:Y:S05]  /*17bf0*/  @!P1 NANOSLEEP.SYNCS 0x989680 ;  /* 0x009896800000995d */ /* 0x004fea0003900000 */
[----:B------:R-:W2:Y:S02]  /*17c00*/  @!P1 SYNCS.PHASECHK.TRANS64 P1, [R4+URZ+0x19c50], R0 ;  /* 0x019c5000040095a7 */ /* 0x000ea4000802007f */
[----:B--2---:R-:W-:Y:S05]  /*17c10*/  @!P1 BRA `(.L_x_1007) ;  /* 0xfffffffc00ec9947 */ /* 0x004fea000383ffff */
[----:B------:R-:W-:Y:S05]  /*17c20*/  BRA `(.L_x_1006) ;  /* 0xfffffedc00307947 */ /* 0x000fea000383ffff */
.L_x_1026:
[----:B-1----:R-:W-:-:S04]  /*17c30*/  IMAD.U32 R7, RZ, RZ, UR6 ;  /* 0x00000006ff077e24 */ /* 0x002fc8000f8e00ff */
[----:B------:R1:W2:Y:S03]  /*17c40*/  SYNCS.PHASECHK.TRANS64.TRYWAIT P1, [R7+URZ+0x19c30], R0 ;  /* 0x019c3000070075a7 */ /* 0x0002a6000802017f */
[----:B--2---:R-:W-:Y:S05]  /*17c50*/  @!P1 NANOSLEEP.SYNCS 0x989680 ;  /* 0x009896800000995d */ /* 0x004fea0003900000 */
[----:B------:R-:W2:Y:S02]  /*17c60*/  @!P1 SYNCS.PHASECHK.TRANS64 P1, [R7+URZ+0x19c30], R0 ;  /* 0x019c3000070095a7 */ /* 0x000ea4000802007f */
[----:B--2---:R-:W-:Y:S05]  /*17c70*/  @!P1 BRA `(.L_x_1026) ;  /* 0xfffffffc00ec9947 */ /* 0x004fea000383ffff */
[----:B------:R-:W-:Y:S05]  /*17c80*/  BRA `(.L_x_1025) ;  /* 0xffffff0c00087947 */ /* 0x000fea000383ffff */
.L_x_1030:
[----:B-1----:R-:W-:-:S04]  /*17c90*/  IMAD.U32 R4, RZ, RZ, UR11 ;  /* 0x0000000bff047e24 */ /* 0x002fc8000f8e00ff */
[----:B------:R1:W2:Y:S03]  /*17ca0*/  SYNCS.PHASECHK.TRANS64.TRYWAIT P1, [R4+URZ+0x19c50], R0 ;  /* 0x019c5000040075a7 */ /* 0x0002a6000802017f */
[----:B--2---:R-:W-:Y:S05]  /*17cb0*/  @!P1 NANOSLEEP.SYNCS 0x989680 ;  /* 0x009896800000995d */ /* 0x004fea0003900000 */
[----:B------:R-:W2:Y:S02]  /*17cc0*/  @!P1 SYNCS.PHASECHK.TRANS64 P1, [R4+URZ+0x19c50], R0 ;  /* 0x019c5000040095a7 */ /* 0x000ea4000802007f */
[----:B--2---:R-:W-:Y:S05]  /*17cd0*/  @!P1 BRA `(.L_x_1030) ;  /* 0xfffffffc00ec9947 */ /* 0x004fea000383ffff */
[----:B------:R-:W-:Y:S05]  /*17ce0*/  BRA `(.L_x_1029) ;  /* 0xffffff0c00587947 */ /* 0x000fea000383ffff */
.L_x_1038:
[----:B-1----:R-:W-:-:S04]  /*17cf0*/  IMAD.U32 R5, RZ, RZ, UR6 ;  /* 0x00000006ff057e24 */ /* 0x002fc8000f8e00ff */
[----:B------:R1:W2:Y:S03]  /*17d00*/  SYNCS.PHASECHK.TRANS64.TRYWAIT P1, [R5+URZ+0x19c30], R0 ;  /* 0x019c3000050075a7 */ /* 0x0002a6000802017f */
[----:B--2---:R-:W-:Y:S05]  /*17d10*/  @!P1 NANOSLEEP.SYNCS 0x989680 ;  /* 0x009896800000995d */ /* 0x004fea0003900000 */
[----:B------:R-:W2:Y:S02]  /*17d20*/  @!P1 SYNCS.PHASECHK.TRANS64 P1, [R5+URZ+0x19c30], R0 ;  /* 0x019c3000050095a7 */ /* 0x000ea4000802007f */
[----:B--2---:R-:W-:Y:S05]  /*17d30*/  @!P1 BRA `(.L_x_1038) ;  /* 0xfffffffc00ec9947 */ /* 0x004fea000383ffff */
[----:B------:R-:W-:Y:S05]  /*17d40*/  BRA `(.L_x_1037) ;  /* 0xffffff2400d87947 */ /* 0x000fea000383ffff */
.L_x_1042:
[----:B-1----:R-:W-:-:S04]  /*17d50*/  IMAD.U32 R4, RZ, RZ, UR11 ;  /* 0x0000000bff047e24 */ /* 0x002fc8000f8e00ff */
[----:B------:R1:W2:Y:S03]  /*17d60*/  SYNCS.PHASECHK.TRANS64.TRYWAIT P1, [R4+URZ+0x19c50], R0 ;  /* 0x019c5000040075a7 */ /* 0x0002a6000802017f */
[----:B--2---:R-:W-:Y:S05]  /*17d70*/  @!P1 NANOSLEEP.SYNCS 0x989680 ;  /* 0x009896800000995d */ /* 0x004fea0003900000 */
[----:B------:R-:W2:Y:S02]  /*17d80*/  @!P1 SYNCS.PHASECHK.TRANS64 P1, [R4+URZ+0x19c50], R0 ;  /* 0x019c5000040095a7 */ /* 0x000ea4000802007f */
[----:B--2---:R-:W-:Y:S05]  /*17d90*/  @!P1 BRA `(.L_x_1042) ;  /* 0xfffffffc00ec9947 */ /* 0x004fea000383ffff */
[----:B------:R-:W-:Y:S05]  /*17da0*/  BRA `(.L_x_1041) ;  /* 0xffffff2800287947 */ /* 0x000fea000383ffff */
.L_x_1057:
[----:B-1----:R-:W-:-:S04]  /*17db0*/  IMAD.U32 R6, RZ, RZ, UR14 ;  /* 0x0000000eff067e24 */ /* 0x002fc8000f8e00ff */
[----:B------:R1:W2:Y:S03]  /*17dc0*/  SYNCS.PHASECHK.TRANS64.TRYWAIT P1, [R6+URZ+0x19c50], R5 ;  /* 0x019c5005060075a7 */ /* 0x0002a6000802017f */
[----:B--2---:R-:W-:Y:S05]  /*17dd0*/  @!P1 NANOSLEEP.SYNCS 0x989680 ;  /* 0x009896800000995d */ /* 0x004fea0003900000 */
[----:B------:R-:W2:Y:S02]  /*17de0*/  @!P1 SYNCS.PHASECHK.TRANS64 P1, [R6+URZ+0x19c50], R5 ;  /* 0x019c5005060095a7 */ /* 0x000ea4000802007f */
[----:B--2---:R-:W-:Y:S05]  /*17df0*/  @!P1 BRA `(.L_x_1057) ;  /* 0xfffffffc00ec9947 */ /* 0x004fea000383ffff */
[----:B------:R-:W-:Y:S05]  /*17e00*/  BRA `(.L_x_1056) ;  /* 0xffffff5400447947 */ /* 0x000fea000383ffff */
.L_x_1104:
        /* <DEDUP_REMOVED lines=10> */
.L_x_1183:
[----:B------:R-:W-:Y:S05]  /*17eb0*/  BRA `(.L_x_1184) ;  /* 0xffffffbc00207947 */ /* 0x000fea000383ffff */
.L_x_1107:
[----:B0-----:R0:W1:Y:S02]  /*17ec0*/  SYNCS.PHASECHK.TRANS64.TRYWAIT P0, [R5+URZ+0x19c80], R21 ;  /* 0x019c8015050075a7 */ /* 0x001064000800017f */
[----:B-1----:R-:W-:Y:S05]  /*17ed0*/  @!P0 NANOSLEEP.SYNCS 0x989680 ;  /* 0x009896800000895d */ /* 0x002fea0003900000 */
[----:B------:R-:W1:Y:S02]  /*17ee0*/  @!P0 SYNCS.PHASECHK.TRANS64 P0, [R5+URZ+0x19c80], R21 ;  /* 0x019c8015050085a7 */ /* 0x000e64000800007f */
[----:B-1----:R-:W-:Y:S05]  /*17ef0*/  @!P0 BRA `(.L_x_1107) ;  /* 0xfffffffc00f08947 */ /* 0x002fea000383ffff */
[----:B------:R-:W-:Y:S05]  /*17f00*/  BRA `(.L_x_1185) ;  /* 0xffffffbc00307947 */ /* 0x000fea000383ffff */
.L_x_1108:
        /* <DEDUP_REMOVED lines=8> */
.L_x_1187:
[----:B------:R-:W-:Y:S05]  /*17f90*/  BSYNC B0 ;  /* 0x0000000000007941 */ /* 0x000fea0003800000 */
.L_x_1186:
        /* <DEDUP_REMOVED lines=9> */
.L_x_1188:
[----:B------:R-:W0:Y:S01]  /*18030*/  LDC R11, c[0x0][0x2f4] ;  /* 0x0000bd00ff0b7b82 */ /* 0x000e220000000800 */
[C---:B------:R-:W-:Y:S01]  /*18040*/  LOP3.LUT R12, R26.reuse, 0x20, RZ, 0xfc, !PT ;  /* 0x000000201a0c7812 */ /* 0x040fe200078efcff */
[----:B------:R-:W-:Y:S01]  /*18050*/  IMAD.MOV.U32 R13, RZ, RZ, R9 ;  /* 0x000000ffff0d7224 */ /* 0x000fe200078e0009 */
[----:B------:R-:W-:Y:S01]  /*18060*/  LOP3.LUT R15, R26, 0x40, RZ, 0xfc, !PT ;  /* 0x000000401a0f7812 */ /* 0x000fe200078efcff */
[----:B------:R-:W-:-:S05]  /*18070*/  IMAD.MOV.U32 R2, RZ, RZ, R14 ;  /* 0x000000ffff027224 */ /* 0x000fca00078e000e */
[----:B------:R-:W-:-:S05]  /*18080*/  IADD3 R2, P1, R26, R2, RZ ;  /* 0x000000021a027210 */ /* 0x000fca0007f3e0ff */
[----:B------:R-:W-:Y:S01]  /*18090*/  IMAD.X R3, RZ, RZ, R3, P1 ;  /* 0x000000ffff037224 */ /* 0x000fe200008e0603 */
        /* <DEDUP_REMOVED lines=17> */
.L_x_1189:
        /* <DEDUP_REMOVED lines=10> */
.L_x_1190:
[----:B------:R-:W-:Y:S01]  /*18250*/  IMAD.MOV.U32 R2, RZ, RZ, R14 ;  /* 0x000000ffff027224 */ /* 0x000fe200078e000e */
[----:B------:R-:W-:Y:S06]  /*18260*/  BRA `(.L_x_1191) ;  /* 0xffffffbc00107947 */ /* 0x000fec000383ffff */
.L_x_1113:
[----:B---3--:R3:W4:Y:S02]  /*18270*/  SYNCS.PHASECHK.TRANS64.TRYWAIT P1, [R5+URZ+0x19c40], R21 ;  /* 0x019c4015050075a7 */ /* 0x008724000802017f */
[----:B----4-:R-:W-:Y:S05]  /*18280*/  @!P1 NANOSLEEP.SYNCS 0x989680 ;  /* 0x009896800000995d */ /* 0x010fea0003900000 */
[----:B------:R-:W4:Y:S02]  /*18290*/  @!P1 SYNCS.PHASECHK.TRANS64 P1, [R5+URZ+0x19c40], R21 ;  /* 0x019c4015050095a7 */ /* 0x000f24000802007f */
[----:B----4-:R-:W-:Y:S05]  /*182a0*/  @!P1 BRA `(.L_x_1113) ;  /* 0xfffffffc00f09947 */ /* 0x010fea000383ffff */
[----:B------:R-:W-:Y:S05]  /*182b0*/  BRA `(.L_x_1192) ;  /* 0xffffffbc00747947 */ /* 0x000fea000383ffff */
.L_x_1114:
        /* <DEDUP_REMOVED lines=8> */
.L_x_1194:
[----:B------:R-:W-:Y:S05]  /*18340*/  BSYNC B0 ;  /* 0x0000000000007941 */ /* 0x000fea0003800000 */
.L_x_1193:
        /* <DEDUP_REMOVED lines=8> */
.L_x_1195:
[----:B------:R-:W-:Y:S02]  /*183d0*/  IMAD.MOV.U32 R13, RZ, RZ, R6 ;  /* 0x000000ffff0d7224 */ /* 0x000fe400078e0006 */
[----:B------:R-:W-:Y:S02]  /*183e0*/  IMAD.MOV.U32 R12, RZ, RZ, 0x1 ;  /* 0x00000001ff0c7424 */ /* 0x000fe400078e00ff */
[----:B------:R-:W-:-:S07]  /*183f0*/  IMAD.MOV.U32 R3, RZ, RZ, R14 ;  /* 0x000000ffff037224 */ /* 0x000fce00078e000e */
[----:B------:R-:W-:Y:S05]  /*18400*/  WARPSYNC.COLLECTIVE R15, `(.L_x_1196) ;  /* 0x000000000f087348 */ /* 0x000fea0003c00000 */
[----:B------:R0:W1:Y:S02]  /*18410*/  SHFL.IDX P6, R14, R13, R12, R11 ;  /* 0x0000000c0d0e7389 */ /* 0x00006400000c000b */
[----:B01----:R-:W-:Y:S01]  /*18420*/  ENDCOLLECTIVE ;  /* 0x000000000000791b */ /* 0x003fe20003800000 */
.L_x_1196:
        /* <DEDUP_REMOVED lines=10> */
.L_x_1197:
        /* <DEDUP_REMOVED lines=8> */
.L_x_1119:
[----:B------:R-:W-:Y:S02]  /*18550*/  IMAD.MOV.U32 R13, RZ, RZ, R4 ;  /* 0x000000ffff0d7224 */ /* 0x000fe400078e0004 */
[----:B------:R-:W-:Y:S02]  /*18560*/  IMAD.MOV.U32 R12, RZ, RZ, RZ ;  /* 0x000000ffff0c7224 */ /* 0x000fe400078e00ff */
[----:B------:R-:W-:Y:S02]  /*18570*/  IMAD.MOV.U32 R11, RZ, RZ, 0x1e1f ;  /* 0x00001e1fff0b7424 */ /* 0x000fe400078e00ff */
[----:B------:R-:W-:Y:S02]  /*18580*/  IMAD.MOV.U32 R15, RZ, RZ, -0x1 ;  /* 0xffffffffff0f7424 */ /* 0x000fe400078e00ff */
[----:B------:R-:W-:Y:S02]  /*18590*/  IMAD R5, R9, UR42, RZ ;  /* 0x0000002a09057c24 */ /* 0x000fe4000f8e02ff */
[----:B------:R-:W-:-:S07]  /*185a0*/  IMAD.IADD R18, R20, 0x1, R18 ;  /* 0x0000000114127824 */ /* 0x000fce00078e0212 */
[----:B-----5:R-:W-:Y:S05]  /*185b0*/  WARPSYNC.COLLECTIVE R15, `(.L_x_1199) ;  /* 0x000000000f087348 */ /* 0x020fea0003c00000 */
[----:B------:R0:W1:Y:S02]  /*185c0*/  SHFL.IDX P6, R14, R13, R12, R11 ;  /* 0x0000000c0d0e7389 */ /* 0x00006400000c000b */
[----:B01---5:R-:W-:Y:S01]  /*185d0*/  ENDCOLLECTIVE ;  /* 0x000000000000791b */ /* 0x023fe20003800000 */
.L_x_1199:
[----:B------:R-:W-:Y:S01]  /*185e0*/  ISETP.GE.AND P1, PT, R18, R5, PT ;  /* 0x000000051200720c */ /* 0x000fe20003f26270 */
[----:B------:R-:W-:Y:S02]  /*185f0*/  IMAD.MOV.U32 R13, RZ, RZ, R0 ;  /* 0x000000ffff0d7224 */ /* 0x000fe400078e0000 */
[----:B------:R-:W-:-:S10]  /*18600*/  IMAD.MOV.U32 R2, RZ, RZ, R14 ;  /* 0x000000ffff027224 */ /* 0x000fd400078e000e */
[----:B------:R-:W-:Y:S05]  /*18610*/  WARPSYNC.COLLECTIVE R15, `(.L_x_1200) ;  /* 0x000000000f087348 */ /* 0x000fea0003c00000 */
[----:B------:R0:W1:Y:S02]  /*18620*/  SHFL.IDX P6, R14, R13, R12, R11 ;  /* 0x0000000c0d0e7389 */ /* 0x00006400000c000b */
[----:B01----:R-:W-:Y:S01]  /*18630*/  ENDCOLLECTIVE ;  /* 0x000000000000791b */ /* 0x003fe20003800000 */
.L_x_1200:
[----:B------:R-:W-:Y:S02]  /*18640*/  IMAD.MOV.U32 R13, RZ, RZ, R4 ;  /* 0x000000ffff0d7224 */ /* 0x000fe400078e0004 */
[----:B------:R-:W-:Y:S02]  /*18650*/  IMAD.MOV.U32 R12, RZ, RZ, 0x1 ;  /* 0x00000001ff0c7424 */ /* 0x000fe400078e00ff */
[----:B------:R-:W-:-:S07]  /*18660*/  IMAD.MOV.U32 R3, RZ, RZ, R14 ;  /* 0x000000ffff037224 */ /* 0x000fce00078e000e */
[----:B------:R-:W-:Y:S05]  /*18670*/  WARPSYNC.COLLECTIVE R15, `(.L_x_1201) ;  /* 0x000000000f087348 */ /* 0x000fea0003c00000 */
[----:B------:R0:W1:Y:S02]  /*18680*/  SHFL.IDX P6, R14, R13, R12, R11 ;  /* 0x0000000c0d0e7389 */ /* 0x00006400000c000b */
[----:B01----:R-:W-:Y:S01]  /*18690*/  ENDCOLLECTIVE ;  /* 0x000000000000791b */ /* 0x003fe20003800000 */
.L_x_1201:
        /* <DEDUP_REMOVED lines=10> */
.L_x_1202:
        /* <DEDUP_REMOVED lines=12> */
.L_x_1203:
        /* <DEDUP_REMOVED lines=8> */
.L_x_1204:
[----:B------:R-:W-:-:S04]  /*18880*/  @!P1 IMAD.X R2, RZ, RZ, R4, P4 ;  /* 0x000000ffff029224 */ /* 0x000fc800020e0604 */
[----:B------:R-:W-:Y:S02]  /*18890*/  @!P1 IMAD.MOV.U32 R3, RZ, RZ, R2 ;  /* 0x000000ffff039224 */ /* 0x000fe400078e0002 */
        /* <DEDUP_REMOVED lines=9> */
.L_x_1124:
[----:B-1----:R1:W2:Y:S02]  /*18930*/  SYNCS.PHASECHK.TRANS64.TRYWAIT P0, [R17+URZ+0x19c20], R0 ;  /* 0x019c2000110075a7 */ /* 0x0022a4000800017f */
[----:B--2---:R-:W-:Y:S05]  /*18940*/  @!P0 NANOSLEEP.SYNCS 0x989680 ;  /* 0x009896800000895d */ /* 0x004fea0003900000 */
[----:B------:R-:W2:Y:S02]  /*18950*/  @!P0 SYNCS.PHASECHK.TRANS64 P0, [R17+URZ+0x19c20], R0 ;  /* 0x019c2000110085a7 */ /* 0x000ea4000800007f */
[----:B--2---:R-:W-:Y:S05]  /*18960*/  @!P0 BRA `(.L_x_1124) ;  /* 0xfffffffc00f08947 */ /* 0x004fea000383ffff */
[----:B------:R-:W-:Y:S05]  /*18970*/  BRA `(.L_x_1206) ;  /* 0xffffffc400747947 */ /* 0x000fea000383ffff */
.L_x_1128:
[----:B0-----:R0:W1:Y:S02]  /*18980*/  SYNCS.PHASECHK.TRANS64.TRYWAIT P0, [R4+URZ+0x19c80], R10 ;  /* 0x019c800a040075a7 */ /* 0x001064000800017f */
[----:B-1----:R-:W-:Y:S05]  /*18990*/  @!P0 NANOSLEEP.SYNCS 0x989680 ;  /* 0x009896800000895d */ /* 0x002fea0003900000 */
[----:B------:R-:W1:Y:S02]  /*189a0*/  @!P0 SYNCS.PHASECHK.TRANS64 P0, [R4+URZ+0x19c80], R10 ;  /* 0x019c800a040085a7 */ /* 0x000e64000800007f */
[----:B-1----:R-:W-:Y:S05]  /*189b0*/  @!P0 BRA `(.L_x_1128) ;  /* 0xfffffffc00f08947 */ /* 0x002fea000383ffff */
[----:B------:R-:W-:Y:S05]  /*189c0*/  BRA `(.L_x_1207) ;  /* 0xffffffc800307947 */ /* 0x000fea000383ffff */
.L_x_1129:
        /* <DEDUP_REMOVED lines=8> */
.L_x_1209:
[----:B------:R-:W-:Y:S05]  /*18a50*/  BSYNC B0 ;  /* 0x0000000000007941 */ /* 0x000fea0003800000 */
.L_x_1208:
        /* <DEDUP_REMOVED lines=9> */
.L_x_1210:
[----:B------:R-:W-:Y:S02]  /*18af0*/  IMAD.MOV.U32 R13, RZ, RZ, R21 ;  /* 0x000000ffff0d7224 */ /* 0x000fe400078e0015 */
[----:B------:R-:W-:Y:S02]  /*18b00*/  IMAD.MOV.U32 R12, RZ, RZ, 0x1 ;  /* 0x00000001ff0c7424 */ /* 0x000fe400078e00ff */
[----:B------:R-:W-:-:S07]  /*18b10*/  IMAD.MOV.U32 R2, RZ, RZ, R14 ;  /* 0x000000ffff027224 */ /* 0x000fce00078e000e */
[----:B------:R-:W-:Y:S05]  /*18b20*/  WARPSYNC.COLLECTIVE R15, `(.L_x_1211) ;  /* 0x000000000f087348 */ /* 0x000fea0003c00000 */
[----:B------:R0:W1:Y:S02]  /*18b30*/  SHFL.IDX P6, R14, R13, R12, R11 ;  /* 0x0000000c0d0e7389 */ /* 0x00006400000c000b */
[----:B01----:R-:W-:Y:S01]  /*18b40*/  ENDCOLLECTIVE ;  /* 0x000000000000791b */ /* 0x003fe20003800000 */
.L_x_1211:
        /* <DEDUP_REMOVED lines=13> */
.L_x_1212:
[----:B------:R-:W-:Y:S01]  /*18c20*/  IMAD.MOV.U32 R2, RZ, RZ, R14 ;  /* 0x000000ffff027224 */ /* 0x000fe200078e000e */
[----:B------:R-:W-:Y:S06]  /*18c30*/  BRA `(.L_x_1213) ;  /* 0xffffffc800247947 */ /* 0x000fec000383ffff */
.L_x_1134:
[----:B---3--:R3:W4:Y:S02]  /*18c40*/  SYNCS.PHASECHK.TRANS64.TRYWAIT P0, [R4+URZ+0x19c40], R10 ;  /* 0x019c400a040075a7 */ /* 0x008724000800017f */
[----:B----4-:R-:W-:Y:S05]  /*18c50*/  @!P0 NANOSLEEP.SYNCS 0x989680 ;  /* 0x009896800000895d */ /* 0x010fea0003900000 */
[----:B------:R-:W4:Y:S02]  /*18c60*/  @!P0 SYNCS.PHASECHK.TRANS64 P0, [R4+URZ+0x19c40], R10 ;  /* 0x019c400a040085a7 */ /* 0x000f24000800007f */
[----:B----4-:R-:W-:Y:S05]  /*18c70*/  @!P0 BRA `(.L_x_1134) ;  /* 0xfffffffc00f08947 */ /* 0x010fea000383ffff */
[----:B------:R-:W-:Y:S05]  /*18c80*/  BRA `(.L_x_1214) ;  /* 0xffffffc8007c7947 */ /* 0x000fea000383ffff */
.L_x_1135:
        /* <DEDUP_REMOVED lines=8> */
.L_x_1216:
[----:B------:R-:W-:Y:S05]  /*18d10*/  BSYNC B0 ;  /* 0x0000000000007941 */ /* 0x000fea0003800000 */
.L_x_1215:
        /* <DEDUP_REMOVED lines=8> */
.L_x_1217:
[----:B------:R-:W-:Y:S02]  /*18da0*/  IMAD.MOV.U32 R13, RZ, RZ, R8 ;  /* 0x000000ffff0d7224 */ /* 0x000fe400078e0008 */
[----:B------:R-:W-:Y:S02]  /*18db0*/  IMAD.MOV.U32 R12, RZ, RZ, 0x1 ;  /* 0x00000001ff0c7424 */ /* 0x000fe400078e00ff */
[----:B------:R-:W-:-:S07]  /*18dc0*/  IMAD.MOV.U32 R2, RZ, RZ, R14 ;  /* 0x000000ffff027224 */ /* 0x000fce00078e000e */
[----:B------:R-:W-:Y:S05]  /*18dd0*/  WARPSYNC.COLLECTIVE R15, `(.L_x_1218) ;  /* 0x000000000f087348 */ /* 0x000fea0003c00000 */
[----:B------:R0:W1:Y:S02]  /*18de0*/  SHFL.IDX P6, R14, R13, R12, R11 ;  /* 0x0000000c0d0e7389 */ /* 0x00006400000c000b */
[----:B01----:R-:W-:Y:S01]  /*18df0*/  ENDCOLLECTIVE ;  /* 0x000000000000791b */ /* 0x003fe20003800000 */
.L_x_1218:
        /* <DEDUP_REMOVED lines=13> */
.L_x_1219:
[----:B------:R-:W-:Y:S01]  /*18ed0*/  IMAD.MOV.U32 R2, RZ, RZ, R14 ;  /* 0x000000ffff027224 */ /* 0x000fe200078e000e */
[----:B------:R-:W-:Y:S06]  /*18ee0*/  BRA `(.L_x_1220) ;  /* 0xffffffc8006c7947 */ /* 0x000fec000383ffff */
.L_x_1140:
[----:B------:R0:W0:Y:S02]  /*18ef0*/  SYNCS.PHASECHK.TRANS64.TRYWAIT P2, [R2+URZ+0x19c70], R3 ;  /* 0x019c7003020075a7 */ /* 0x000024000804017f */
[----:B0-----:R-:W-:Y:S05]  /*18f00*/  @!P2 NANOSLEEP.SYNCS 0x989680 ;  /* 0x009896800000a95d */ /* 0x001fea0003900000 */
[----:B------:R-:W0:Y:S02]  /*18f10*/  @!P2 SYNCS.PHASECHK.TRANS64 P2, [R2+URZ+0x19c70], R3 ;  /* 0x019c70030200a5a7 */ /* 0x000e24000804007f */
[----:B0-----:R-:W-:Y:S05]  /*18f20*/  @!P2 BRA `(.L_x_1140) ;  /* 0xfffffffc00f0a947 */ /* 0x001fea000383ffff */
[----:B------:R-:W-:Y:S05]  /*18f30*/  BRA `(.L_x_1221) ;  /* 0xffffffc800d87947 */ /* 0x000fea000383ffff */
.L_x_1142:
[----:B0-----:R0:W2:Y:S02]  /*18f40*/  SYNCS.PHASECHK.TRANS64.TRYWAIT P2, [R2+URZ+0x19c60], R4 ;  /* 0x019c6004020075a7 */ /* 0x0010a4000804017f */
[----:B--2---:R-:W-:Y:S05]  /*18f50*/  @!P2 NANOSLEEP.SYNCS 0x989680 ;  /* 0x009896800000a95d */ /* 0x004fea0003900000 */
[----:B------:R-:W2:Y:S02]  /*18f60*/  @!P2 SYNCS.PHASECHK.TRANS64 P2, [R2+URZ+0x19c60], R4 ;  /* 0x019c60040200a5a7 */ /* 0x000ea4000804007f */
[----:B--2---:R-:W-:Y:S05]  /*18f70*/  @!P2 BRA `(.L_x_1142) ;  /* 0xfffffffc00f0a947 */ /* 0x004fea000383ffff */
[----:B------:R-:W-:Y:S05]  /*18f80*/  BRA `(.L_x_1222) ;  /* 0xffffffc800e87947 */ /* 0x000fea000383ffff */
.L_x_1150:
[----:B-1----:R1:W2:Y:S02]  /*18f90*/  SYNCS.PHASECHK.TRANS64.TRYWAIT P1, [R3+URZ+0x19c70], R0 ;  /* 0x019c7000030075a7 */ /* 0x0022a4000802017f */
[----:B--2---:R-:W-:Y:S05]  /*18fa0*/  @!P1 NANOSLEEP.SYNCS 0x989680 ;  /* 0x009896800000995d */ /* 0x004fea0003900000 */
[----:B------:R-:W2:Y:S02]  /*18fb0*/  @!P1 SYNCS.PHASECHK.TRANS64 P1, [R3+URZ+0x19c70], R0 ;  /* 0x019c7000030095a7 */ /* 0x000ea4000802007f */
[----:B--2---:R-:W-:Y:S05]  /*18fc0*/  @!P1 BRA `(.L_x_1150) ;  /* 0xfffffffc00f09947 */ /* 0x004fea000383ffff */
[----:B------:R-:W-:Y:S05]  /*18fd0*/  BRA `(.L_x_1223) ;  /* 0xffffffd0004c7947 */ /* 0x000fea000383ffff */
.L_x_1152:
[----:B-1----:R1:W2:Y:S02]  /*18fe0*/  SYNCS.PHASECHK.TRANS64.TRYWAIT P1, [R3+URZ+0x19c60], R0 ;  /* 0x019c6000030075a7 */ /* 0x0022a4000802017f */
[----:B--2---:R-:W-:Y:S05]  /*18ff0*/  @!P1 NANOSLEEP.SYNCS 0x989680 ;  /* 0x009896800000995d */ /* 0x004fea0003900000 */
[----:B------:R-:W2:Y:S02]  /*19000*/  @!P1 SYNCS.PHASECHK.TRANS64 P1, [R3+URZ+0x19c60], R0 ;  /* 0x019c6000030095a7 */ /* 0x000ea4000802007f */
[----:B--2---:R-:W-:Y:S05]  /*19010*/  @!P1 BRA `(.L_x_1152) ;  /* 0xfffffffc00f09947 */ /* 0x004fea000383ffff */
[----:B------:R-:W-:Y:S05]  /*19020*/  BRA `(.L_x_1224) ;  /* 0xffffffd000587947 */ /* 0x000fea000383ffff */
.L_x_1166:
[----:B0-----:R0:W1:Y:S02]  /*19030*/  SYNCS.PHASECHK.TRANS64.TRYWAIT P0, [R5+URZ+0x19c20], R0 ;  /* 0x019c2000050075a7 */ /* 0x001064000800017f */
[----:B-1----:R-:W-:Y:S05]  /*19040*/  @!P0 NANOSLEEP.SYNCS 0x989680 ;  /* 0x009896800000895d */ /* 0x002fea0003900000 */
[----:B------:R-:W1:Y:S02]  /*19050*/  @!P0 SYNCS.PHASECHK.TRANS64 P0, [R5+URZ+0x19c20], R0 ;  /* 0x019c2000050085a7 */ /* 0x000e64000800007f */
[----:B-1----:R-:W-:Y:S05]  /*19060*/  @!P0 BRA `(.L_x_1166) ;  /* 0xfffffffc00f08947 */ /* 0x002fea000383ffff */
[----:B------:R-:W-:Y:S05]  /*19070*/  BRA `(.L_x_1225) ;  /* 0xffffffe400b87947 */ /* 0x000fea000383ffff */
.L_x_1167:
        /* <DEDUP_REMOVED lines=11> */
.L_x_1227:
[----:B------:R-:W-:Y:S05]  /*19130*/  BSYNC B0 ;  /* 0x0000000000007941 */ /* 0x000fea0003800000 */
.L_x_1226:
[----:B------:R-:W-:Y:S05]  /*19140*/  BRA `(.L_x_1228) ;  /* 0xffffffe400a07947 */ /* 0x000fea000383ffff */
.L_x_1170:
[----:B------:R-:W-:Y:S01]  /*19150*/  BSSY B1, `(.L_x_1229) ;  /* 0x0000006000017945 */ /* 0x000fe20003800000 */
[----:B------:R-:W-:-:S07]  /*19160*/  IMAD.MOV.U32 R15, RZ, RZ, -0x1 ;  /* 0xffffffffff0f7424 */ /* 0x000fce00078e00ff */
[----:B0-----:R-:W-:Y:S05]  /*19170*/  WARPSYNC.COLLECTIVE R15, `(.L_x_1230) ;  /* 0x000000000f0c7348 */ /* 0x001fea0003c00000 */
[----:B------:R-:W-:Y:S02]  /*19180*/  ELECT P6, UR62, PT ;  /* 0x00000000003e782f */ /* 0x000fe400038c0000 */
[----:B------:R-:W-:Y:S01]  /*19190*/  MOV R14, UR62 ;  /* 0x0000003e000e7c02 */ /* 0x000fe20008000f00 */
[----:B0-----:R-:W-:Y:S10]  /*191a0*/  ENDCOLLECTIVE ;  /* 0x000000000000791b */ /* 0x001ff40003800000 */
.L_x_1230:
[----:B------:R-:W-:Y:S05]  /*191b0*/  BSYNC B1 ;  /* 0x0000000000017941 */ /* 0x000fea0003800000 */
.L_x_1229:
[----:B------:R-:W-:Y:S05]  /*191c0*/  BRA `(.L_x_1231) ;  /* 0xffffffe400987947 */ /* 0x000fea000383ffff */
.L_x_1172:
[----:B0-----:R0:W1:Y:S02]  /*191d0*/  SYNCS.PHASECHK.TRANS64.TRYWAIT P1, [R3+URZ+0x19c40], R2 ;  /* 0x019c4002030075a7 */ /* 0x001064000802017f */
[----:B-1----:R-:W-:Y:S05]  /*191e0*/  @!P1 NANOSLEEP.SYNCS 0x989680 ;  /* 0x009896800000995d */ /* 0x002fea0003900000 */
[----:B------:R-:W1:Y:S02]  /*191f0*/  @!P1 SYNCS.PHASECHK.TRANS64 P1, [R3+URZ+0x19c40], R2 ;  /* 0x019c4002030095a7 */ /* 0x000e64000802007f */
[----:B-1----:R-:W-:Y:S05]  /*19200*/  @!P1 BRA `(.L_x_1172) ;  /* 0xfffffffc00f09947 */ /* 0x002fea000383ffff */
[----:B------:R-:W-:Y:S05]  /*19210*/  BRA `(.L_x_1232) ;  /* 0xffffffe400b87947 */ /* 0x000fea000383ffff */
.L_x_1174:
[----:B-1----:R1:W2:Y:S02]  /*19220*/  SYNCS.PHASECHK.TRANS64.TRYWAIT P1, [R5+URZ+0x19c40], R0 ;  /* 0x019c4000050075a7 */ /* 0x0022a4000802017f */
[----:B--2---:R-:W-:Y:S05]  /*19230*/  @!P1 NANOSLEEP.SYNCS 0x989680 ;  /* 0x009896800000995d */ /* 0x004fea0003900000 */
[----:B------:R-:W2:Y:S02]  /*19240*/  @!P1 SYNCS.PHASECHK.TRANS64 P1, [R5+URZ+0x19c40], R0 ;  /* 0x019c4000050095a7 */ /* 0x000ea4000802007f */
[----:B--2---:R-:W-:Y:S05]  /*19250*/  @!P1 BRA `(.L_x_1174) ;  /* 0xfffffffc00f09947 */ /* 0x004fea000383ffff */
[----:B------:R-:W-:Y:S05]  /*19260*/  BRA `(.L_x_1233) ;  /* 0xffffffe400c47947 */ /* 0x000fea000383ffff */
.L_x_1176:
[----:B--2---:R2:W3:Y:S02]  /*19270*/  SYNCS.PHASECHK.TRANS64.TRYWAIT P1, [R3+URZ+0x19c60], R2 ;  /* 0x019c6002030075a7 */ /* 0x0044e4000802017f */
[----:B---3--:R-:W-:Y:S05]  /*19280*/  @!P1 NANOSLEEP.SYNCS 0x989680 ;  /* 0x009896800000995d */ /* 0x008fea0003900000 */
[----:B------:R-:W3:Y:S02]  /*19290*/  @!P1 SYNCS.PHASECHK.TRANS64 P1, [R3+URZ+0x19c60], R2 ;  /* 0x019c6002030095a7 */ /* 0x000ee4000802007f */
[----:B---3--:R-:W-:Y:S05]  /*192a0*/  @!P1 BRA `(.L_x_1176) ;  /* 0xfffffffc00f09947 */ /* 0x008fea000383ffff */
[----:B------:R-:W-:Y:S05]  /*192b0*/  BRA `(.L_x_1234) ;  /* 0xffffffe400c07947 */ /* 0x000fea000383ffff */
.L_x_1178:
[----:B---3--:R3:W4:Y:S02]  /*192c0*/  SYNCS.PHASECHK.TRANS64.TRYWAIT P1, [R5+URZ+0x19c60], R0 ;  /* 0x019c6000050075a7 */ /* 0x008724000802017f */
[----:B----4-:R-:W-:Y:S05]  /*192d0*/  @!P1 NANOSLEEP.SYNCS 0x989680 ;  /* 0x009896800000995d */ /* 0x010fea0003900000 */
[----:B------:R-:W4:Y:S02]  /*192e0*/  @!P1 SYNCS.PHASECHK.TRANS64 P1, [R5+URZ+0x19c60], R0 ;  /* 0x019c6000050095a7 */ /* 0x000f24000802007f */
[----:B----4-:R-:W-:Y:S05]  /*192f0*/  @!P1 BRA `(.L_x_1178) ;  /* 0xfffffffc00f09947 */ /* 0x010fea000383ffff */
[----:B------:R-:W-:Y:S05]  /*19300*/  BRA `(.L_x_1235) ;  /* 0xffffffe400bc7947 */ /* 0x000fea000383ffff */
.L_x_1180:
[----:B----4-:R4:W0:Y:S02]  /*19310*/  SYNCS.PHASECHK.TRANS64.TRYWAIT P1, [R3+URZ+0x19c80], R2 ;  /* 0x019c8002030075a7 */ /* 0x010824000802017f */
[----:B0-----:R-:W-:Y:S05]  /*19320*/  @!P1 NANOSLEEP.SYNCS 0x989680 ;  /* 0x009896800000995d */ /* 0x001fea0003900000 */
[----:B------:R-:W0:Y:S02]  /*19330*/  @!P1 SYNCS.PHASECHK.TRANS64 P1, [R3+URZ+0x19c80], R2 ;  /* 0x019c8002030095a7 */ /* 0x000e24000802007f */
[----:B0-----:R-:W-:Y:S05]  /*19340*/  @!P1 BRA `(.L_x_1180) ;  /* 0xfffffffc00f09947 */ /* 0x001fea000383ffff */
[----:B------:R-:W-:Y:S05]  /*19350*/  BRA `(.L_x_1236) ;  /* 0xffffffe400b87947 */ /* 0x000fea000383ffff */
.L_x_1237:
        /* <DEDUP_REMOVED lines=10> */
.L_x_2541:


//--------------------- .text._ZN7cutlass13device_kernelIN5flash11enable_sm90INS1_16FlashAttnFwdSm90INS1_25CollectiveMainloopFwdSm90ILi2EN4cute5tupleIJNS5_1CILi1EEES8_S8_EEENS6_IJNS7_ILi192EEENS7_ILi128EEENS7_ILi96EEEEEELi96ENS_12float_e4m3_tEfNS_4arch4Sm90ELb0ELb1ELb0ELb1ELb1ELb1ELb0ELb1ELb1ELb1ELb1ELb0EEENS1_21CollectiveEpilogueFwdINS6_IJSA_SC_SB_EEES9_NS_10bfloat16_tESG_Li384ELb1ELb1ELb1ELb1EEENS1_36VarlenDynamicPersistentTileSchedulerILi192ELi128ELi384ELi128ELb1ELb1ELb1ELb1ELb0ELb1EEEEEEEEEvNT_6ParamsE --------------------------
	.section	.text._ZN7cutlass13device_kernelIN5flash11enable_sm90INS1_16FlashAttnFwdSm90INS1_25CollectiveMainloopFwdSm90ILi2EN4cute5tupleIJNS5_1CILi1EEES8_S8_EEENS6_IJNS7_ILi192EEENS7_ILi128EEENS7_ILi96EEEEEELi96ENS_12float_e4m3_tEfNS_4arch4Sm90ELb0ELb1ELb0ELb1ELb1ELb1ELb0ELb1ELb1ELb1ELb1ELb0EEENS1_21CollectiveEpilogueFwdINS6_IJSA_SC_SB_EEES9_NS_10bfloat16_tESG_Li384ELb1ELb1ELb1ELb1EEENS1_36VarlenDynamicPersistentTileSchedulerILi192ELi128ELi384ELi128ELb1ELb1ELb1ELb1ELb0ELb1EEEEEEEEEvNT_6ParamsE,"ax",@progbits
	.align	128
.text._ZN7cutlass13device_kernelIN5flash11enable_sm90INS1_16FlashAttnFwdSm90INS1_25CollectiveMainloopFwdSm90ILi2EN4cute5tupleIJNS5_1CILi1EEES8_S8_EEENS6_IJNS7_ILi192EEENS7_ILi128EEENS7_ILi96EEEEEELi96ENS_12float_e4m3_tEfNS_4arch4Sm90ELb0ELb1ELb0ELb1ELb1ELb1ELb0ELb1ELb1ELb1ELb1ELb0EEENS1_21CollectiveEpilogueFwdINS6_IJSA_SC_SB_EEES9_NS_10bfloat16_tESG_Li384ELb1ELb1ELb1ELb1EEENS1_36VarlenDynamicPersistentTileSchedulerILi192ELi128ELi384ELi128ELb1ELb1ELb1ELb1ELb0ELb1EEEEEEEEEvNT_6ParamsE:
        .type           _ZN7cutlass13device_kernelIN5flash11enable_sm90INS1_16FlashAttnFwdSm90INS1_25CollectiveMainloopFwdSm90ILi2EN4cute5tupleIJNS5_1CILi1EEES8_S8_EEENS6_IJNS7_ILi192EEENS7_ILi128EEENS7_ILi96EEEEEELi96ENS_12float_e4m3_tEfNS_4arch4Sm90ELb0ELb1ELb0ELb1ELb1ELb1ELb0ELb1ELb1ELb1ELb1ELb0EEENS1_21CollectiveEpilogueFwdINS6_IJSA_SC_SB_EEES9_NS_10bfloat16_tESG_Li384ELb1ELb1ELb1ELb1EEENS1_36VarlenDynamicPersistentTileSchedulerILi192ELi128ELi384ELi128ELb1ELb1ELb1ELb1ELb0ELb1EEEEEEEEEvNT_6ParamsE,@function
        .size           _ZN7cutlass13device_kernelIN5flash11enable_sm90INS1_16FlashAttnFwdSm90INS1_25CollectiveMainloopFwdSm90ILi2EN4cute5tupleIJNS5_1CILi1EEES8_S8_EEENS6_IJNS7_ILi192EEENS7_ILi128EEENS7_ILi96EEEEEELi96ENS_12float_e4m3_tEfNS_4arch4Sm90ELb0ELb1ELb0ELb1ELb1ELb1ELb0ELb1ELb1ELb1ELb1ELb0EEENS1_21CollectiveEpilogueFwdINS6_IJSA_SC_SB_EEES9_NS_10bfloat16_tESG_Li384ELb1ELb1ELb1ELb1EEENS1_36VarlenDynamicPersistentTileSchedulerILi192ELi128ELi384ELi128ELb1ELb1ELb1ELb1ELb0ELb1EEEEEEEEEvNT_6ParamsE,(.L_x_2542 - _ZN7cutlass13device_kernelIN5flash11enable_sm90INS1_16FlashAttnFwdSm90INS1_25CollectiveMainloopFwdSm90ILi2EN4cute5tupleIJNS5_1CILi1EEES8_S8_EEENS6_IJNS7_ILi192EEENS7_ILi128EEENS7_ILi96EEEEEELi96ENS_12float_e4m3_tEfNS_4arch4Sm90ELb0ELb1ELb0ELb1ELb1ELb1ELb0ELb1ELb1ELb1ELb1ELb0EEENS1_21CollectiveEpilogueFwdINS6_IJSA_SC_SB_EEES9_NS_10bfloat16_tESG_Li384ELb1ELb1ELb1ELb1EEENS1_36VarlenDynamicPersistentTileSchedulerILi192ELi128ELi384ELi128ELb1ELb1ELb1ELb1ELb0ELb1EEEEEEEEEvNT_6ParamsE)
        .other          _ZN7cutlass13device_kernelIN5flash11enable_sm90INS1_16FlashAttnFwdSm90INS1_25CollectiveMainloopFwdSm90ILi2EN4cute5tupleIJNS5_1CILi1EEES8_S8_EEENS6_IJNS7_ILi192EEENS7_ILi128EEENS7_ILi96EEEEEELi96ENS_12float_e4m3_tEfNS_4arch4Sm90ELb0ELb1ELb0ELb1ELb1ELb1ELb0ELb1ELb1ELb1ELb1ELb0EEENS1_21CollectiveEpilogueFwdINS6_IJSA_SC_SB_EEES9_NS_10bfloat16_tESG_Li384ELb1ELb1ELb1ELb1EEENS1_36VarlenDynamicPersistentTileSchedulerILi192ELi128ELi384ELi128ELb1ELb1ELb1ELb1ELb0ELb1EEEEEEEEEvNT_6ParamsE,@"STO_CUDA_ENTRY STV_DEFAULT"
_ZN7cutlass13device_kernelIN5flash11enable_sm90INS1_16FlashAttnFwdSm90INS1_25CollectiveMainloopFwdSm90ILi2EN4cute5tupleIJNS5_1CILi1EEES8_S8_EEENS6_IJNS7_ILi192EEENS7_ILi128EEENS7_ILi96EEEEEELi96ENS_12float_e4m3_tEfNS_4arch4Sm90ELb0ELb1ELb0ELb1ELb1ELb1ELb0ELb1ELb1ELb1ELb1ELb0EEENS1_21CollectiveEpilogueFwdINS6_IJSA_SC_SB_EEES9_NS_10bfloat16_tESG_Li384ELb1ELb1ELb1ELb1EEENS1_36VarlenDynamicPersistentTileSchedulerILi192ELi128ELi384ELi128ELb1ELb1ELb1ELb1ELb0ELb1EEEEEEEEEvNT_6ParamsE:
[----:B------:R-:W0:Y:S02]  /*0000*/  LDC R1, c[0x0][0x28] ;  /* 0x00000a00ff017b82 */ /* 0x000e240000000800 */
[----:B0-----:R-:W-:Y:S01]  /*0010*/  VIADD R1, R1, 0xffffff70 ;  /* 0xffffff7001017836 */ /* 0x001fe20000000000 */
[----:B------:R-:W0:Y:S01]  /*0020*/  S2R R2, SR_TID.X ;  /* 0x0000000000027919 */ /* 0x000e220000002100 */
[----:B------:R-:W-:Y:S01]  /*0030*/  ELECT P0, URZ, PT ;  /* 0x00000000003f782f */ /* 0x000fe20003800000 */
[----:B------:R-:W-:Y:S01]  /*0040*/  BSSY B0, `(.L_x_1238) ;  /* 0x000000e000007945 */ /* 0x000fe20003800000 */
[--C-:B0-----:R-:W-:Y:S02]  /*0050*/  SHF.R.U32.HI R6, RZ, 0x5, R2.reuse ;  /* 0x00000005ff067819 */ /* 0x101fe40000011602 */
[----:B------:R-:W-:-:S03]  /*0060*/  SHF.R.U32.HI R2, RZ, 0x7, R2 ;  /* 0x00000007ff027819 */ /* 0x000fc60000011602 */
        /* <DEDUP_REMOVED lines=11> */
.L_x_1239:
[----:B------:R-:W-:Y:S05]  /*0120*/  BSYNC B0 ;  /* 0x0000000000007941 */ /* 0x000fea0003800000 */
.L_x_1238:
[----:B------:R-:W-:Y:S01]  /*0130*/  VOTEU.ANY UP0, P0 ;  /* 0x00000000003f7886 */ /* 0x000fe20000000100 */
[----:B------:R-:W0:Y:S01]  /*0140*/  SHFL.IDX PT, R2, R2, RZ, 0x1f ;  /* 0x00001fff02027589 */ /* 0x000e2200000e0000 */
[----:B------:R-:W-:Y:S01]  /*0150*/  UMOV UR4, 0x80 ;  /* 0x0000008000047882 */ /* 0x000fe20000000000 */
[----:B------:R-:W-:Y:S01]  /*0160*/  UMOV UR7, 0x180 ;  /* 0x0000018000077882 */ /* 0x000fe20000000000 */
[----:B------:R-:W-:Y:S01]  /*0170*/  VOTEU.ANY UP1, P0 ;  /* 0x00000000003f7886 */ /* 0x000fe20000020100 */
[----:B------:R-:W1:Y:S01]  /*0180*/  @UP0 S2UR UR8, SR_CgaCtaId ;  /* 0x00000000000809c3 */ /* 0x000e620000008800 */
[----:B------:R-:W2:Y:S01]  /*0190*/  SHFL.IDX PT, R0, R6, RZ, 0x1f ;  /* 0x00001fff06007589 */ /* 0x000ea200000e0000 */
[----:B------:R-:W-:Y:S01]  /*01a0*/  @UP0 UMOV UR6, 0x400 ;  /* 0x0000040000060882 */ /* 0x000fe20000000000 */
[----:B------:R-:W-:-:S04]  /*01b0*/  @UP0 UIADD3 UR4, -UR4, 0x100000, URZ ;  /* 0x0010000004040890 */ /* 0x000fc8000fffe13f */
[----:B------:R-:W-:Y:S02]  /*01c0*/  @UP0 USHF.L.U32 UR5, UR4, 0xb, URZ ;  /* 0x0000000b04050899 */ /* 0x000fe4000800063f */
[----:B------:R-:W-:Y:S01]  /*01d0*/  @UP0 USHF.L.U32 UR4, UR4, 0x1, URZ ;  /* 0x0000000104040899 */ /* 0x000fe2000800063f */
[----:B------:R-:W-:Y:S01]  /*01e0*/  VOTEU.ANY UP2, P0 ;  /* 0x00000000003f7886 */ /* 0x000fe20000040100 */
[----:B0-----:R-:W-:Y:S01]  /*01f0*/  R2UR UR9, R2 ;  /* 0x00000000020972ca */ /* 0x001fe200000e0000 */
[----:B-1----:R-:W-:Y:S01]  /*0200*/  @UP0 ULEA UR8, UR8, UR6, 0x18 ;  /* 0x0000000608080291 */ /* 0x002fe2000f8ec03f */
[----:B--2---:R-:W-:Y:S01]  /*0210*/  ISETP.NE.AND P1, PT, R0, RZ, PT ;  /* 0x000000ff0000720c */ /* 0x004fe20003f25270 */
[----:B------:R-:W-:-:S04]  /*0220*/  @UP0 UIADD3 UR6, -UR7, 0x100000, URZ ;  /* 0x0010000007060890 */ /* 0x000fc8000fffe13f */
[----:B------:R-:W-:Y:S02]  /*0230*/  @UP0 USHF.L.U32 UR7, UR6, 0xb, URZ ;  /* 0x0000000b06070899 */ /* 0x000fe4000800063f */
[----:B------:R-:W-:-:S04]  /*0240*/  @UP0 USHF.L.U32 UR6, UR6, 0x1, URZ ;  /* 0x0000000106060899 */ /* 0x000fc8000800063f */
[----:B------:R-:W-:Y:S01]  /*0250*/  UISETP.NE.AND UP0, UPT, UR9, URZ, UPT ;  /* 0x0000003f0900728c */ /* 0x000fe2000bf05270 */
[----:B------:R-:W0:Y:S02]  /*0260*/  FENCE.VIEW.ASYNC.S ;  /* 0x00000000000073c6 */ /* 0x000e240000000000 */
[----:B0-----:R0:W1:Y:S05]  /*0270*/  @UP1 SYNCS.EXCH.64 URZ, [UR8+0x19c00], UR4 ;  /* 0x019c0004083f15b2 */ /* 0x00106a0008000100 */
[----:B------:R0:W2:Y:S01]  /*0280*/  @UP2 SYNCS.EXCH.64 URZ, [UR8+0x19c20], UR6 ;  /* 0x019c2006083f25b2 */ /* 0x0000a20008000100 */
        /* <DEDUP_REMOVED lines=17> */
[----:B------:R3:W0:Y:S02]  /*03a0*/  SYNCS.EXCH.64 URZ, [UR8+0x19c48], UR6 ;  /* 0x019c4806083f75b2 */ /* 0x0006240008000100 */
[----:B---3--:R-:W-:Y:S01]  /*03b0*/  NOP ;  /* 0x0000000000007918 */ /* 0x008fe20000000000 */
.L_x_1240:
[----:B------:R-:W3:Y:S01]  /*03c0*/  SHFL.IDX PT, R0, R6, RZ, 0x1f ;  /* 0x00001fff06007589 */ /* 0x000ee200000e0000 */
[----:B------:R-:W-:Y:S01]  /*03d0*/  NOP ;  /* 0x0000000000007918 */ /* 0x000fe20000000000 */
[----:B---3--:R-:W-:-:S13]  /*03e0*/  ISETP.NE.AND P0, PT, R0, RZ, PT ;  /* 0x000000ff0000720c */ /* 0x008fda0003f05270 */
        /* <DEDUP_REMOVED lines=17> */
[----:B------:R3:W0:Y:S02]  /*0500*/  SYNCS.EXCH.64 URZ, [UR8+0x19c68], UR6 ;  /* 0x019c6806083f75b2 */ /* 0x0006240008000100 */
[----:B---3--:R-:W-:Y:S01]  /*0510*/  NOP ;  /* 0x0000000000007918 */ /* 0x008fe20000000000 */
.L_x_1241:
[----:B------:R-:W3:Y:S01]  /*0520*/  SHFL.IDX PT, R0, R6, RZ, 0x1f ;  /* 0x00001fff06007589 */ /* 0x000ee200000e0000 */
[----:B------:R-:W-:Y:S01]  /*0530*/  NOP ;  /* 0x0000000000007918 */ /* 0x000fe20000000000 */
[----:B---3--:R-:W-:-:S13]  /*0540*/  ISETP.NE.AND P0, PT, R0, RZ, PT ;  /* 0x000000ff0000720c */ /* 0x008fda0003f05270 */
        /* <DEDUP_REMOVED lines=13> */
[----:B------:R3:W0:Y:S02]  /*0620*/  SYNCS.EXCH.64 URZ, [UR6+0x19c88], UR4 ;  /* 0x019c8804063f75b2 */ /* 0x0006240008000100 */
[----:B---3--:R-:W-:Y:S01]  /*0630*/  NOP ;  /* 0x0000000000007918 */ /* 0x008fe20000000000 */
.L_x_1242:
        /* <DEDUP_REMOVED lines=22> */
.L_x_1243:
[----:B------:R-:W3:Y:S01]  /*07a0*/  SHFL.IDX PT, R2, R6, RZ, 0x1f ;  /* 0x00001fff06027589 */ /* 0x000ee200000e0000 */
[----:B------:R-:W-:Y:S01]  /*07b0*/  NOP ;  /* 0x0000000000007918 */ /* 0x000fe20000000000 */
[----:B------:R-:W0:Y:S01]  /*07c0*/  S2R R0, SR_CgaCtaId ;  /* 0x0000000000007919 */ /* 0x000e220000008800 */
[----:B---3--:R-:W-:-:S13]  /*07d0*/  ISETP.NE.AND P0, PT, R2, RZ, PT ;  /* 0x000000ff0200720c */ /* 0x008fda0003f05270 */
        /* <DEDUP_REMOVED lines=14> */
[----:B0-----:R0:W3:Y:S08]  /*08c0*/  SYNCS.EXCH.64 URZ, [UR8+0x19cb0], UR4 ;  /* 0x019cb004083f75b2 */ /* 0x0010f00008000100 */
[----:B------:R0:W0:Y:S01]  /*08d0*/  SYNCS.EXCH.64 URZ, [UR8+0x19cc0], UR6 ;  /* 0x019cc006083f75b2 */ /* 0x0000220008000100 */
[----:B------:R0:W0:Y:S01]  /*08e0*/  SYNCS.EXCH.64 URZ, [UR8+0x19cb8], UR4 ;  /* 0x019cb804083f75b2 */ /* 0x0000220008000100 */
[----:B------:R0:W0:Y:S01]  /*08f0*/  SYNCS.EXCH.64 URZ, [UR8+0x19cc8], UR6 ;  /* 0x019cc806083f75b2 */ /* 0x0000220008000100 */
[----:B------:R-:W-:Y:S01]  /*0900*/  NOP ;  /* 0x0000000000007918 */ /* 0x000fe20000000000 */
.L_x_1244:
[----:B------:R-:W-:Y:S01]  /*0910*/  PLOP3.LUT P0, PT, PT, PT, UP0, 0x80, 0x0 ;  /* 0x000000000000781c */ /* 0x000fe20003f0f008 */
[----:B------:R-:W-:Y:S01]  /*0920*/  UMOV UR37, 0x1 ;  /* 0x0000000100257882 */ /* 0x000fe20000000000 */
[----:B------:R-:W-:Y:S01]  /*0930*/  NOP ;  /* 0x0000000000007918 */ /* 0x000fe20000000000 */
[----:B------:R-:W-:Y:S01]  /*0940*/  USEL UR37, UR37, 0x2, !UP0 ;  /* 0x0000000225257887 */ /* 0x000fe2000c000000 */
[----:B------:R-:W-:Y:S01]  /*0950*/  BSSY B8, `(.L_x_1245) ;  /* 0x0002373000087945 */ /* 0x000fe20003800000 */
[----:B------:R-:W-:Y:S01]  /*0960*/  ULDC.64 UR42, c[0x0][0x208] ;  /* 0x00008200002a7ab9 */ /* 0x000fe20000000a00 */
[----:B01234-:R-:W-:Y:S07]  /*0970*/  BAR.SYNC.DEFER_BLOCKING 0x0 ;  /* 0x0000000000007b1d */ /* 0x01ffee0000010000 */
[----:B------:R-:W-:Y:S05]  /*0980*/  @!P0 BRA `(.L_x_1246) ;  /* 0x000001b0003c8947 */ /* 0x000fea0003800000 */
.L_x_1247:
[----:B------:R-:W-:-:S08]  /*0990*/  NOP ;  /* 0x0000000000007918 */ /* 0x000fd00000000000 */
[----:B------:R-:W0:Y:S02]  /*09a0*/  USETMAXREG.TRY_ALLOC.CTAPOOL UP0, 0xa0 ;  /* 0x000000a0000079c8 */ /* 0x000e240008000600 */
[----:B0-----:R-:W-:-:S13]  /*09b0*/  PLOP3.LUT P0, PT, PT, PT, UP0, 0x80, 0x0 ;  /* 0x000000000000781c */ /* 0x001fda0003f0f008 */
[----:B------:R-:W-:Y:S05]  /*09c0*/  @!P0 BRA `(.L_x_1247) ;  /* 0xfffffffc00f08947 */ /* 0x000fea000383ffff */
[----:B------:R-:W0:Y:S08]  /*09d0*/  S2UR UR4, SR_CgaCtaId ;  /* 0x00000000000479c3 */ /* 0x000e300000008800 */
[----:B------:R-:W-:Y:S06]  /*09e0*/  BAR.ARV 0x8, 0x200 ;  /* 0x0208000000007b1d */ /* 0x000fec0000002000 */
[----:B------:R-:W-:-:S02]  /*09f0*/  MOV R16, 0x400 ;  /* 0x0000040000107802 */ /* 0x000fc40000000f00 */
[----:B------:R-:W-:Y:S01]  /*0a00*/  BAR.SYNC.DEFER_BLOCKING 0x5, 0x200 ;  /* 0x0148000000007b1d */ /* 0x000fe20000010000 */
[----:B0-----:R-:W-:-:S05]  /*0a10*/  IMAD.U32 R0, RZ, RZ, UR4 ;  /* 0x00000004ff007e24 */ /* 0x001fca000f8e00ff */
[----:B------:R-:W-:Y:S01]  /*0a20*/  ULDC UR4, c[0x0][0xc3c] ;  /* 0x00030f0000047ab9 */ /* 0x000fe20000000800 */
[----:B------:R-:W-:Y:S01]  /*0a30*/  LEA R16, R0, R16, 0x18 ;  /* 0x0000001000107211 */ /* 0x000fe200078ec0ff */
[----:B------:R-:W-:Y:S04]  /*0a40*/  STL [R1+0x4], R0 ;  /* 0x0000040001007387 */ /* 0x000fe80000100800 */
[----:B------:R-:W0:Y:S01]  /*0a50*/  LDS.128 R8, [R16+0x19cd0] ;  /* 0x019cd00010087984 */ /* 0x000e220000000c00 */
[----:B------:R-:W-:Y:S06]  /*0a60*/  BAR.ARV 0x4, 0x200 ;  /* 0x0108000000007b1d */ /* 0x000fec0000002000 */
[----:B0-----:R-:W-:-:S13]  /*0a70*/  ISETP.GE.AND P0, PT, R11, UR4, PT ;  /* 0x000000040b007c0c */ /* 0x001fda000bf06270 */
[----:B------:R-:W-:Y:S05]  /*0a80*/  @P0 BRA `(.L_x_1248) ;  /* 0x00000234007c0947 */ /* 0x000fea0003800000 */
[----:B------:R-:W0:Y:S01]  /*0a90*/  S2R R0, SR_TID.X ;  /* 0x0000000000007919 */ /* 0x000e220000002100 */
[----:B------:R-:W-:Y:S01]  /*0aa0*/  IMAD.MOV.U32 R152, RZ, RZ, RZ ;  /* 0x000000ffff987224 */ /* 0x000fe200078e00ff */
[----:B------:R-:W-:Y:S01]  /*0ab0*/  ULOP3.LUT UR36, UR37, 0x1, URZ, 0xfc, !UPT ;  /* 0x0000000125247892 */ /* 0x000fe2000f8efc3f */
[----:B0-----:R-:W-:-:S05]  /*0ac0*/  VIADD R22, R0, 0xffffff80 ;  /* 0xffffff8000167836 */ /* 0x001fca0000000000 */
[----:B------:R-:W-:Y:S02]  /*0ad0*/  SHF.R.S32.HI R0, RZ, 0x1f, R22 ;  /* 0x0000001fff007819 */ /* 0x000fe40000011416 */
[-C--:B------:R-:W-:Y:S02]  /*0ae0*/  LEA.HI R3, R22, R22.reuse, RZ, 0x1 ;  /* 0x0000001616037211 */ /* 0x080fe400078f08ff */
[CC--:B------:R-:W-:Y:S02]  /*0af0*/  LEA.HI R2, R0.reuse, R22.reuse, RZ, 0x5 ;  /* 0x0000001600027211 */ /* 0x0c0fe400078f28ff */
[----:B------:R-:W-:Y:S02]  /*0b00*/  LEA.HI R6, R0, R22, RZ, 0x4 ;  /* 0x0000001600067211 */ /* 0x000fe400078f20ff */
[----:B------:R-:W-:Y:S01]  /*0b10*/  SHF.R.S32.HI R12, RZ, 0x1, R3 ;  /* 0x00000001ff0c7819 */ /* 0x000fe20000011403 */
[----:B------:R-:W-:Y:S01]  /*0b20*/  IMAD.SHL.U32 R4, R2, 0x10, RZ ;  /* 0x0000001002047824 */ /* 0x000fe200078e00ff */
[----:B------:R-:W-:-:S04]  /*0b30*/  LOP3.LUT R2, R6, 0x7fffff0, RZ, 0xc0, !PT ;  /* 0x07fffff006027812 */ /* 0x000fc800078ec0ff */
[----:B------:R-:W-:Y:S01]  /*0b40*/  LOP3.LUT R5, R4, 0xfffffe00, RZ, 0xc0, !PT ;  /* 0xfffffe0004057812 */ /* 0x000fe200078ec0ff */
[----:B------:R-:W-:Y:S01]  /*0b50*/  IMAD.IADD R4, R22, 0x1, -R2 ;  /* 0x0000000116047824 */ /* 0x000fe200078e0a02 */
[----:B------:R-:W-:-:S03]  /*0b60*/  LEA.HI R2, R0, R22, RZ, 0x7 ;  /* 0x0000001600027211 */ /* 0x000fc600078f38ff */
[----:B------:R-:W-:Y:S01]  /*0b70*/  IMAD R13, R4, 0x20, R5 ;  /* 0x00000020040d7824 */ /* 0x000fe200078e0205 */
[----:B------:R-:W-:Y:S02]  /*0b80*/  SHF.R.S32.HI R5, RZ, 0x1f, R3 ;  /* 0x0000001fff057819 */ /* 0x000fe40000011403 */
[----:B------:R-:W-:Y:S02]  /*0b90*/  LOP3.LUT R7, R2, 0xffffff80, RZ, 0xc0, !PT ;  /* 0xffffff8002077812 */ /* 0x000fe400078ec0ff */
[----:B------:R-:W-:Y:S02]  /*0ba0*/  LOP3.LUT R3, R3, 0xfffffffe, RZ, 0xc0, !PT ;  /* 0xfffffffe03037812 */ /* 0x000fe400078ec0ff */
[----:B------:R-:W-:Y:S01]  /*0bb0*/  LEA.HI R5, R5, R12, RZ, 0x2 ;  /* 0x0000000c05057211 */ /* 0x000fe200078f10ff */
[C---:B------:R-:W-:Y:S01]  /*0bc0*/  IMAD.IADD R21, R22.reuse, 0x1, -R7 ;  /* 0x0000000116157824 */ /* 0x040fe200078e0a07 */
[----:B------:R-:W-:Y:S01]  /*0bd0*/  SHF.R.S32.HI R7, RZ, 0x4, R6 ;  /* 0x00000004ff077819 */ /* 0x000fe20000011406 */
[----:B------:R-:W-:Y:S01]  /*0be0*/  IMAD.IADD R18, R22, 0x1, -R3 ;  /* 0x0000000116127824 */ /* 0x000fe200078e0a03 */
[----:B------:R-:W-:-:S02]  /*0bf0*/  LOP3.LUT R5, R5, 0x7fffffc, RZ, 0xc0, !PT ;  /* 0x07fffffc05057812 */ /* 0x000fc400078ec0ff */
[----:B------:R-:W-:Y:S01]  /*0c00*/  SHF.R.S32.HI R3, RZ, 0x1f, R21 ;  /* 0x0000001fff037819 */ /* 0x000fe20000011415 */
[----:B------:R-:W-:Y:S01]  /*0c10*/  IMAD.SHL.U32 R26, R18, 0x8, RZ ;  /* 0x00000008121a7824 */ /* 0x000fe200078e00ff */
[----:B------:R-:W-:Y:S01]  /*0c20*/  SHF.R.S32.HI R23, RZ, 0x7, R2 ;  /* 0x00000007ff177819 */ /* 0x000fe20000011402 */
[----:B------:R-:W-:Y:S01]  /*0c30*/  IMAD.IADD R5, R12, 0x1, -R5 ;  /* 0x000000010c057824 */ /* 0x000fe200078e0a05 */
[----:B------:R-:W-:Y:S01]  /*0c40*/  LEA.HI R8, R3, R21, RZ, 0x2 ;  /* 0x0000001503087211 */ /* 0x000fe200078f10ff */
[----:B------:R-:W-:Y:S01]  /*0c50*/  VIADD R2, R26, 0x20 ;  /* 0x000000201a027836 */ /* 0x000fe20000000000 */
[----:B------:R-:W-:Y:S01]  /*0c60*/  LEA.HI R4, R0, R22, RZ, 0x3 ;  /* 0x0000001600047211 */ /* 0x000fe200078f18ff */
[----:B------:R-:W-:Y:S01]  /*0c70*/  IMAD R17, R7, 0x8, R5 ;  /* 0x0000000807117824 */ /* 0x000fe200078e0205 */
[----:B------:R-:W-:Y:S01]  /*0c80*/  LEA.HI R6, R6, R7, RZ, 0x1 ;  /* 0x0000000706067211 */ /* 0x000fe200078f08ff */
[----:B------:R-:W-:Y:S01]  /*0c90*/  IMAD.IADD R5, R26, 0x1, R2 ;  /* 0x000000011a057824 */ /* 0x000fe200078e0202 */
[--C-:B------:R-:W-:Y:S01]  /*0ca0*/  SHF.R.S32.HI R12, RZ, 0x2, R8.reuse ;  /* 0x00000002ff0c7819 */ /* 0x100fe20000011408 */
[----:B------:R-:W-:Y:S01]  /*0cb0*/  STL [R1+0x10], R26 ;  /* 0x0000101a01007387 */ /* 0x000fe20000100800 */
[----:B------:R-:W-:Y:S01]  /*0cc0*/  SHF.R.S32.HI R15, RZ, 0x1f, R8 ;  /* 0x0000001fff0f7819 */ /* 0x000fe20000011408 */
[----:B------:R-:W-:Y:S01]  /*0cd0*/  IMAD.SHL.U32 R17, R17, 0x20, RZ ;  /* 0x0000002011117824 */ /* 0x000fe200078e00ff */
[----:B------:R-:W-:Y:S01]  /*0ce0*/  SHF.R.S32.HI R4, RZ, 0x3, R4 ;  /* 0x00000003ff047819 */ /* 0x000fe20000011404 */
[----:B------:R0:W-:Y:S01]  /*0cf0*/  STL [R1+0x38], R2 ;  /* 0x0000380201007387 */ /* 0x0001e20000100800 */
[----:B------:R-:W-:Y:S01]  /*0d00*/  LOP3.LUT R6, R6, 0x1ffffffe, RZ, 0xc0, !PT ;  /* 0x1ffffffe06067812 */ /* 0x000fe200078ec0ff */
[----:B------:R-:W-:Y:S01]  /*0d10*/  IMAD.SHL.U32 R18, R18, 0x10, RZ ;  /* 0x0000001012127824 */ /* 0x000fe200078e00ff */
[----:B------:R-:W-:Y:S01]  /*0d20*/  LEA.HI R15, R15, R12, RZ, 0x3 ;  /* 0x0000000c0f0f7211 */ /* 0x000fe200078f18ff */
[----:B------:R-:W-:Y:S01]  /*0d30*/  IMAD.SHL.U32 R4, R4, 0x80, RZ ;  /* 0x0000008004047824 */ /* 0x000fe200078e00ff */
[----:B------:R-:W-:Y:S01]  /*0d40*/  SHF.R.S32.HI R14, RZ, 0x1f, R5 ;  /* 0x0000001fff0e7819 */ /* 0x000fe20000011405 */
[----:B------:R-:W-:Y:S01]  /*0d50*/  IMAD.IADD R6, R7, 0x1, -R6 ;  /* 0x0000000107067824 */ /* 0x000fe200078e0a06 */
[----:B------:R-:W-:-:S02]  /*0d60*/  LOP3.LUT R15, R15, 0xfffffff8, RZ, 0xc0, !PT ;  /* 0xfffffff80f0f7812 */ /* 0x000fc400078ec0ff */
[----:B------:R-:W-:Y:S01]  /*0d70*/  LEA.HI R3, R3, R21, RZ, 0x5 ;  /* 0x0000001503037211 */ /* 0x000fe200078f28ff */
[----:B0-----:R-:W-:Y:S01]  /*0d80*/  IMAD.HI R2, R23, 0x55555556, RZ ;  /* 0x5555555617027827 */ /* 0x001fe200078e02ff */
[CC--:B------:R-:W-:Y:S02]  /*0d90*/  LEA.HI R7, R14.reuse, R5.reuse, RZ, 0x4 ;  /* 0x000000050e077211 */ /* 0x0c0fe400078f20ff */
[----:B------:R-:W-:Y:S01]  /*0da0*/  LEA.HI R5, R14, R5, RZ, 0x5 ;  /* 0x000000050e057211 */ /* 0x000fe200078f28ff */
[----:B------:R-:W-:Y:S01]  /*0db0*/  IMAD.IADD R12, R12, 0x1, -R15 ;  /* 0x000000010c0c7824 */ /* 0x000fe200078e0a0f */
[----:B------:R-:W-:Y:S01]  /*0dc0*/  LEA.HI R2, R2, R2, RZ, 0x1 ;  /* 0x0000000202027211 */ /* 0x000fe200078f08ff */
[----:B------:R-:W-:Y:S01]  /*0dd0*/  IMAD R6, R6, 0x8, R13 ;  /* 0x0000000806067824 */ /* 0x000fe200078e020d */
[----:B------:R-:W-:Y:S02]  /*0de0*/  LOP3.LUT R24, R4, 0x80, RZ, 0xc0, !PT ;  /* 0x0000008004187812 */ /* 0x000fe400078ec0ff */
[----:B------:R-:W-:Y:S01]  /*0df0*/  SHF.R.S32.HI R3, RZ, 0x5, R3 ;  /* 0x00000005ff037819 */ /* 0x000fe20000011403 */
[----:B------:R-:W-:Y:S01]  /*0e00*/  IMAD R2, R2, -0x3, R23 ;  /* 0xfffffffd02027824 */ /* 0x000fe200078e0217 */
[----:B------:R-:W-:Y:S01]  /*0e10*/  SHF.R.S32.HI R5, RZ, 0x5, R5 ;  /* 0x00000005ff057819 */ /* 0x000fe20000011405 */
[----:B------:R-:W-:Y:S01]  /*0e20*/  STL [R1+0x28], R24 ;  /* 0x0000281801007387 */ /* 0x000fe20000100800 */
[----:B------:R-:W-:Y:S01]  /*0e30*/  SHF.R.U32.HI R20, RZ, 0x3, R24 ;  /* 0x00000003ff147819 */ /* 0x000fe20000011618 */
[----:B------:R-:W-:Y:S01]  /*0e40*/  IMAD R3, R3, 0x10, R12 ;  /* 0x0000001003037824 */ /* 0x000fe200078e020c */
[----:B------:R-:W-:Y:S01]  /*0e50*/  LOP3.LUT R4, R24, 0x10, R7, 0xf8, !PT ;  /* 0x0000001018047812 */ /* 0x000fe200078ef807 */
[----:B------:R-:W-:Y:S01]  /*0e60*/  IMAD R5, R5, 0x1800, R17 ;  /* 0x0000180005057824 */ /* 0x000fe200078e0211 */
[----:B------:R-:W-:Y:S01]  /*0e70*/  LEA.HI R0, R0, R22, RZ, 0x2 ;  /* 0x0000001600007211 */ /* 0x000fe200078f10ff */
[----:B------:R-:W-:Y:S01]  /*0e80*/  IMAD R3, R2, 0x40, R3 ;  /* 0x0000004002037824 */ /* 0x000fe200078e0203 */
[----:B------:R-:W-:Y:S01]  /*0e90*/  LOP3.LUT R4, R4, R20, RZ, 0x3c, !PT ;  /* 0x0000001404047212 */ /* 0x000fe200078e3cff */
[----:B------:R-:W-:Y:S01]  /*0ea0*/  STL [R1+0x3c], R17 ;  /* 0x00003c1101007387 */ /* 0x000fe20000100800 */
[----:B------:R-:W-:-:S02]  /*0eb0*/  LOP3.LUT R2, R0, 0xfffffffc, RZ, 0xc0, !PT ;  /* 0xfffffffc00027812 */ /* 0x000fc400078ec0ff */
[----:B------:R-:W-:Y:S01]  /*0ec0*/  IADD3 R4, R16, R5, R4 ;  /* 0x0000000510047210 */ /* 0x000fe20007ffe004 */
[----:B------:R-:W-:Y:S01]  /*0ed0*/  STL [R1+0x7c], R20 ;  /* 0x00007c1401007387 */ /* 0x000fe20000100800 */
[----:B------:R-:W-:Y:S01]  /*0ee0*/  VIADD R5, R18, 0x40 ;  /* 0x0000004012057836 */ /* 0x000fe20000000000 */
[----:B------:R-:W-:Y:S02]  /*0ef0*/  LOP3.LUT R8, R8, 0x7ffffffc, RZ, 0xc0, !PT ;  /* 0x7ffffffc08087812 */ /* 0x000fe400078ec0ff */
[----:B------:R0:W-:Y:S03]  /*0f00*/  STL [R1+0x84], R6 ;  /* 0x0000840601007387 */ /* 0x0001e60000100800 */
[----:B------:R-:W-:Y:S01]  /*0f10*/  IMAD.IADD R8, R21, 0x1, -R8 ;  /* 0x0000000115087824 */ /* 0x000fe200078e0a08 */
[----:B------:R1:W-:Y:S03]  /*0f20*/  STL [R1+0x78], R4 ;  /* 0x0000780401007387 */ /* 0x0003e60000100800 */
[----:B------:R-:W-:Y:S01]  /*0f30*/  IMAD.SHL.U32 R153, R8, 0x2, RZ ;  /* 0x0000000208997824 */ /* 0x000fe200078e00ff */
[----:B------:R2:W-:Y:S01]  /*0f40*/  STL [R1+0x54], R9 ;  /* 0x0000540901007387 */ /* 0x0005e20000100800 */
[----:B0-----:R-:W-:Y:S01]  /*0f50*/  IMAD.IADD R6, R22, 0x1, -R2 ;  /* 0x0000000116067824 */ /* 0x001fe200078e0a02 */
[----:B------:R-:W-:-:S02]  /*0f60*/  SHF.R.S32.HI R2, RZ, 0x2, R0 ;  /* 0x00000002ff027819 */ /* 0x000fc40000011400 */
[----:B------:R-:W-:Y:S01]  /*0f70*/  STL [R1+0x58], R10 ;  /* 0x0000580a01007387 */ /* 0x000fe20000100800 */
[----:B------:R-:W-:Y:S01]  /*0f80*/  VIADD R8, R153, 0x38 ;  /* 0x0000003899087836 */ /* 0x000fe20000000000 */
[----:B------:R-:W-:Y:S01]  /*0f90*/  CS2R R22, SRZ ;  /* 0x0000000000167805 */ /* 0x000fe2000001ff00 */
[C---:B-1----:R-:W-:Y:S01]  /*0fa0*/  IMAD.SHL.U32 R4, R6.reuse, 0x8, RZ ;  /* 0x0000000806047824 */ /* 0x042fe200078e00ff */
[----:B------:R-:W-:Y:S01]  /*0fb0*/  STL [R1+0x80], R3 ;  /* 0x0000800301007387 */ /* 0x000fe20000100800 */
[----:B------:R-:W-:Y:S01]  /*0fc0*/  LEA.HI R0, R6, R6, RZ, 0x1 ;  /* 0x0000000606007211 */ /* 0x000fe200078f08ff */
[----:B--2---:R-:W-:Y:S01]  /*0fd0*/  VIADD R9, R26, 0x10 ;  /* 0x000000101a097836 */ /* 0x004fe20000000000 */
[----:B------:R-:W-:Y:S01]  /*0fe0*/  SHF.R.S32.HI R8, RZ, 0x1f, R8 ;  /* 0x0000001fff087819 */ /* 0x000fe20000011408 */
[----:B------:R-:W-:Y:S01]  /*0ff0*/  STL [R1+0x5c], R11 ;  /* 0x00005c0b01007387 */ /* 0x000fe20000100800 */
[----:B------:R-:W-:Y:S02]  /*1000*/  LOP3.LUT R2, R0, 0x1ffffffe, RZ, 0xc0, !PT ;  /* 0x1ffffffe00027812 */ /* 0x000fe400078ec0ff */
[----:B------:R-:W-:Y:S01]  /*1010*/  LOP3.LUT R0, R24, 0x10, R18, 0xf8, !PT ;  /* 0x0000001018007812 */ /* 0x000fe200078ef812 */
[----:B------:R-:W-:Y:S02]  /*1020*/  STL [R1+0x68], RZ ;  /* 0x000068ff01007387 */ /* 0x000fe40000100800 */
[----:B------:R-:W-:Y:S01]  /*1030*/  IMAD.IADD R2, R6, 0x1, -R2 ;  /* 0x0000000106027824 */ /* 0x000fe200078e0a02 */
[----:B------:R-:W-:Y:S01]  /*1040*/  LOP3.LUT R0, R0, R20, RZ, 0x3c, !PT ;  /* 0x0000001400007212 */ /* 0x000fe200078e3cff */
[----:B------:R-:W-:Y:S04]  /*1050*/  STL [R1+0xc], RZ ;  /* 0x00000cff01007387 */ /* 0x000fe80000100800 */
[----:B------:R-:W-:Y:S04]  /*1060*/  STL [R1+0x4c], R4 ;  /* 0x00004c0401007387 */ /* 0x000fe80000100800 */
[----:B------:R0:W-:Y:S04]  /*1070*/  STL [R1+0x34], R9 ;  /* 0x0000340901007387 */ /* 0x0001e80000100800 */
[----:B------:R1:W-:Y:S01]  /*1080*/  STL [R1+0x8], R5 ;  /* 0x0000080501007387 */ /* 0x0003e20000100800 */
[----:B0-----:R-:W-:Y:S01]  /*1090*/  SHF.R.S32.HI R9, RZ, 0x1f, R5 ;  /* 0x0000001fff097819 */ /* 0x001fe20000011405 */
[----:B-1----:R-:W-:-:S04]  /*10a0*/  VIADD R5, R4, 0x20 ;  /* 0x0000002004057836 */ /* 0x002fc80000000000 */
[----:B------:R-:W-:Y:S01]  /*10b0*/  STL [R1+0x30], R9 ;  /* 0x0000300901007387 */ /* 0x000fe20000100800 */
[----:B------:R-:W-:-:S03]  /*10c0*/  VIADD R4, R4, 0x40 ;  /* 0x0000004004047836 */ /* 0x000fc60000000000 */
[----:B------:R0:W-:Y:S01]  /*10d0*/  STL [R1+0x6c], R5 ;  /* 0x00006c0501007387 */ /* 0x0001e20000100800 */
[----:B------:R-:W-:-:S03]  /*10e0*/  SHF.R.S32.HI R6, RZ, 0x1f, R5 ;  /* 0x0000001fff067819 */ /* 0x000fc60000011405 */
[----:B------:R1:W-:Y:S04]  /*10f0*/  STL [R1+0x74], R4 ;  /* 0x0000740401007387 */ /* 0x0003e80000100800 */
[----:B------:R2:W-:Y:S01]  /*1100*/  STL [R1+0x8c], R6 ;  /* 0x00008c0601007387 */ /* 0x0005e20000100800 */
[----:B0-----:R-:W-:Y:S01]  /*1110*/  SHF.R.S32.HI R5, RZ, 0x1f, R4 ;  /* 0x0000001fff057819 */ /* 0x001fe20000011404 */
[----:B-1----:R-:W-:Y:S01]  /*1120*/  IMAD.IADD R4, R17, 0x1, R0 ;  /* 0x0000000111047824 */ /* 0x002fe200078e0200 */
[----:B------:R-:W-:-:S03]  /*1130*/  SHF.R.S32.HI R0, RZ, 0x4, R7 ;  /* 0x00000004ff007819 */ /* 0x000fc60000011407 */
[----:B------:R0:W-:Y:S01]  /*1140*/  STL [R1+0x88], R5 ;  /* 0x0000880501007387 */ /* 0x0001e20000100800 */
[----:B--2---:R-:W-:-:S03]  /*1150*/  VIADD R6, R153, 0x40 ;  /* 0x0000004099067836 */ /* 0x004fc60000000000 */
[----:B------:R1:W-:Y:S02]  /*1160*/  STL [R1+0x48], R4 ;  /* 0x0000480401007387 */ /* 0x0003e40000100800 */
[----:B------:R-:W-:Y:S02]  /*1170*/  SHF.R.S32.HI R7, RZ, 0x1f, R6 ;  /* 0x0000001fff077819 */ /* 0x000fe40000011406 */
[----:B------:R2:W-:Y:S01]  /*1180*/  STL [R1+0x1c], R0 ;  /* 0x00001c0001007387 */ /* 0x0005e20000100800 */
[C---:B0-----:R-:W-:Y:S02]  /*1190*/  VIADD R5, R153.reuse, 0x48 ;  /* 0x0000004899057836 */ /* 0x041fe40000000000 */
[----:B-1----:R-:W-:-:S03]  /*11a0*/  VIADD R4, R153, 0x50 ;  /* 0x0000005099047836 */ /* 0x002fc60000000000 */
[----:B------:R-:W-:Y:S01]  /*11b0*/  SHF.R.S32.HI R6, RZ, 0x1f, R5 ;  /* 0x0000001fff067819 */ /* 0x000fe20000011405 */
[----:B--2---:R-:W-:Y:S01]  /*11c0*/  VIADD R0, R153, 0x58 ;  /* 0x0000005899007836 */ /* 0x004fe20000000000 */
[----:B------:R-:W-:-:S04]  /*11d0*/  SHF.R.S32.HI R5, RZ, 0x1f, R4 ;  /* 0x0000001fff057819 */ /* 0x000fc80000011404 */
[----:B------:R-:W-:Y:S01]  /*11e0*/  SHF.R.S32.HI R4, RZ, 0x1f, R0 ;  /* 0x0000001fff047819 */ /* 0x000fe20000011400 */
[----:B------:R-:W-:-:S05]  /*11f0*/  IMAD R0, R2, 0x8, R3 ;  /* 0x0000000802007824 */ /* 0x000fca00078e0203 */
[----:B------:R0:W-:Y:S02]  /*1200*/  STL [R1+0x40], R0 ;  /* 0x0000400001007387 */ /* 0x0001e40000100800 */
.L_x_1454:
[----:B------:R-:W0:Y:S01]  /*1210*/  LDL.LU R11, [R1+0x58] ;  /* 0x00005800010b7983 */ /* 0x000e220000300800 */
[----:B------:R-:W-:Y:S01]  /*1220*/  ULDC.64 UR4, c[0x0][0xa28] ;  /* 0x00028a0000047ab9 */ /* 0x000fe20000000a00 */
[----:B-12-4-:R-:W1:Y:S01]  /*1230*/  LDC.64 R4, c[0x0][0xa08] ;  /* 0x00028200ff047b82 */ /* 0x016e620000000a00 */
[----:B------:R-:W-:Y:S01]  /*1240*/  IMAD.MOV.U32 R64, RZ, RZ, RZ ;  /* 0x000000ffff407224 */ /* 0x000fe200078e00ff */
[----:B------:R-:W1:Y:S01]  /*1250*/  LDL R28, [R1+0x5c] ;  /* 0x00005c00011c7983 */ /* 0x000e620000100800 */
[----:B------:R-:W-:Y:S01]  /*1260*/  ISETP.NE.U32.AND P0, PT, RZ, UR4, PT ;  /* 0x00000004ff007c0c */ /* 0x000fe2000bf05070 */
[----:B-----5:R-:W-:Y:S01]  /*1270*/  IMAD.MOV.U32 R10, RZ, RZ, RZ ;  /* 0x000000ffff0a7224 */ /* 0x020fe200078e00ff */
[----:B------:R-:W-:Y:S02]  /*1280*/  ULDC.64 UR6, c[0x0][0xa20] ;  /* 0x0002880000067ab9 */ /* 0x000fe40000000a00 */
[----:B------:R-:W-:Y:S01]  /*1290*/  ISETP.NE.AND.EX P0, PT, RZ, UR5, PT, P0 ;  /* 0x00000005ff007c0c */ /* 0x000fe2000bf05300 */
[----:B------:R-:W-:-:S02]  /*12a0*/  ULDC.64 UR4, c[0x0][0xa18] ;  /* 0x0002860000047ab9 */ /* 0x000fc40000000a00 */
[----:B------:R-:W-:-:S04]  /*12b0*/  ISETP.NE.U32.AND P1, PT, RZ, UR4, PT ;  /* 0x00000004ff007c0c */ /* 0x000fc8000bf25070 */
[----:B------:R-:W-:Y:S01]  /*12c0*/  ISETP.NE.AND.EX P1, PT, RZ, UR5, PT, P1 ;  /* 0x00000005ff007c0c */ /* 0x000fe2000bf25310 */
[----:B------:R-:W-:Y:S02]  /*12d0*/  ULDC.64 UR4, c[0x0][0xa08] ;  /* 0x0002820000047ab9 */ /* 0x000fe40000000a00 */
[----:B------:R-:W-:-:S03]  /*12e0*/  ISETP.NE.U32.AND P3, PT, RZ, UR4, PT ;  /* 0x00000004ff007c0c */ /* 0x000fc6000bf65070 */
[----:B------:R-:W2:Y:S01]  /*12f0*/  @P0 LDC.64 R2, c[0x0][0xa28] ;  /* 0x00028a00ff020b82 */ /* 0x000ea20000000a00 */
[----:B------:R-:W-:-:S07]  /*1300*/  ISETP.NE.AND.EX P3, PT, RZ, UR5, PT, P3 ;  /* 0x00000005ff007c0c */ /* 0x000fce000bf65330 */
[----:B------:R-:W3:Y:S01]  /*1310*/  @P1 LDC.64 R6, c[0x0][0xa18] ;  /* 0x00028600ff061b82 */ /* 0x000ee20000000a00 */
[----:B------:R-:W-:Y:S02]  /*1320*/  ULDC UR4, c[0x0][0x288] ;  /* 0x0000a20000047ab9 */ /* 0x000fe40000000800 */
[----:B------:R-:W-:Y:S01]  /*1330*/  IMAD.U32 R155, RZ, RZ, UR4 ;  /* 0x00000004ff9b7e24 */ /* 0x000fe2000f8e00ff */
[----:B------:R-:W-:Y:S01]  /*1340*/  ULDC.64 UR4, c[0x0][0x418] ;  /* 0x0001060000047ab9 */ /* 0x000fe20000000a00 */
[----:B-1----:R-:W-:-:S04]  /*1350*/  IMAD.WIDE R8, R28, 0x4, R4 ;  /* 0x000000041c087825 */ /* 0x002fc800078e0204 */
[C---:B---3--:R-:W-:Y:S01]  /*1360*/  @P1 IMAD.WIDE R4, R28.reuse, 0x4, R6 ;  /* 0x000000041c041825 */ /* 0x048fe200078e0206 */
[----:B------:R-:W5:Y:S03]  /*1370*/  @P3 LDG.E R64, desc[UR42][R8.64] ;  /* 0x0000002a08403981 */ /* 0x000f66000c1e1900 */
[----:B--2---:R-:W-:Y:S01]  /*1380*/  @P0 IMAD.WIDE R2, R28, 0x4, R2 ;  /* 0x000000041c020825 */ /* 0x004fe200078e0202 */
[----:B------:R-:W5:Y:S04]  /*1390*/  @P1 LDG.E R155, desc[UR42][R4.64] ;  /* 0x0000002a049b1981 */ /* 0x000f68000c1e1900 */
[----:B------:R1:W-:Y:S01]  /*13a0*/  STL [R1+0x64], R28 ;  /* 0x0000641c01007387 */ /* 0x0003e20000100800 */
[----:B------:R-:W-:-:S03]  /*13b0*/  UISETP.NE.U32.AND UP0, UPT, UR4, URZ, UPT ;  /* 0x0000003f0400728c */ /* 0x000fc6000bf05070 */
[----:B------:R-:W-:Y:S01]  /*13c0*/  ULDC UR4, c[0x0][0x424] ;  /* 0x0001090000047ab9 */ /* 0x000fe20000000800 */
[----:B------:R-:W-:Y:S01]  /*13d0*/  UISETP.NE.AND.EX UP0, UPT, UR5, URZ, UPT, UP0 ;  /* 0x0000003f0500728c */ /* 0x000fe2000bf05300 */
[----:B------:R2:W5:Y:S01]  /*13e0*/  @P0 LDG.E R10, desc[UR42][R2.64] ;  /* 0x0000002a020a0981 */ /* 0x000562000c1e1900 */
[----:B------:R-:W-:Y:S01]  /*13f0*/  ISETP.NE.U32.AND P2, PT, RZ, UR6, PT ;  /* 0x00000006ff007c0c */ /* 0x000fe2000bf45070 */
[----:B------:R-:W-:Y:S01]  /*1400*/  ULDC UR5, c[0x0][0x2f0] ;  /* 0x0000bc0000057ab9 */ /* 0x000fe20000000800 */
[----:B------:R-:W-:Y:S01]  /*1410*/  USEL UR4, UR4, 0x1, UP0 ;  /* 0x0000000104047887 */ /* 0x000fe20008000000 */
[C---:B0-----:R-:W-:Y:S02]  /*1420*/  LOP3.LUT R0, R11.reuse, 0xff0000, RZ, 0xc0, !PT ;  /* 0x00ff00000b007812 */ /* 0x041fe400078ec0ff */
[----:B--2---:R-:W-:Y:S01]  /*1430*/  LOP3.LUT R2, R11, 0xff000000, RZ, 0xc0, !PT ;  /* 0xff0000000b027812 */ /* 0x004fe200078ec0ff */
[----:B------:R-:W-:Y:S01]  /*1440*/  UIMAD UR4, UR4, UR5, URZ ;  /* 0x00000005040472a4 */ /* 0x000fe2000f8e023f */
[----:B------:R-:W-:-:S02]  /*1450*/  ISETP.NE.AND.EX P2, PT, RZ, UR7, PT, P2 ;  /* 0x00000007ff007c0c */ /* 0x000fc4000bf45320 */
[----:B------:R-:W-:Y:S01]  /*1460*/  SHF.R.U32.HI R3, RZ, 0x8, R2 ;  /* 0x00000008ff037819 */ /* 0x000fe20000011602 */
[----:B------:R-:W-:Y:S01]  /*1470*/  ULDC UR5, c[0x0][0x348] ;  /* 0x0000d20000057ab9 */ /* 0x000fe20000000800 */
[----:B------:R-:W-:Y:S02]  /*1480*/  LOP3.LUT R154, R11, 0xffff, RZ, 0xc0, !PT ;  /* 0x0000ffff0b9a7812 */ /* 0x000fe400078ec0ff */
[----:B------:R-:W-:Y:S01]  /*1490*/  LEA.HI R12, R0, R3, RZ, 0x10 ;  /* 0x00000003000c7211 */ /* 0x000fe200078f80ff */
[----:B-1----:R-:W-:Y:S06]  /*14a0*/  @P1 BRA `(.L_x_1249) ;  /* 0x0000000000241947 */ /* 0x002fec0003800000 */
        /* <DEDUP_REMOVED lines=9> */
.L_x_1249:
[----:B------:R-:W-:Y:S02]  /*1540*/  IMAD.U32 R27, RZ, RZ, UR5 ;  /* 0x00000005ff1b7e24 */ /* 0x000fe4000f8e00ff */
[----:B------:R-:W-:Y:S01]  /*1550*/  IMAD.U32 R29, RZ, RZ, UR4 ;  /* 0x00000004ff1d7e24 */ /* 0x000fe2000f8e00ff */
[----:B------:R-:W-:Y:S06]  /*1560*/  @!P2 BRA `(.L_x_1250) ;  /* 0x000000000010a947 */ /* 0x000fec0003800000 */
[----:B------:R-:W0:Y:S02]  /*1570*/  LDC.64 R2, c[0x0][0xa20] ;  /* 0x00028800ff027b82 */ /* 0x000e240000000a00 */
[----:B0-----:R-:W-:-:S05]  /*1580*/  IMAD.WIDE R2, R28, 0x4, R2 ;  /* 0x000000041c027825 */ /* 0x001fca00078e0202 */
[----:B------:R0:W5:Y:S01]  /*1590*/  LDG.E R29, desc[UR42][R2.64] ;  /* 0x0000002a021d7981 */ /* 0x000162000c1e1900 */
[----:B------:R-:W-:Y:S05]  /*15a0*/  BRA `(.L_x_1251) ;  /* 0x0000000000107947 */ /* 0x000fea0003800000 */
.L_x_1250:
[----:B------:R-:W-:Y:S05]  /*15b0*/  @!P3 BRA `(.L_x_1251) ;  /* 0x00000000000cb947 */ /* 0x000fea0003800000 */
[----:B------:R-:W2:Y:S04]  /*15c0*/  LDG.E R0, desc[UR42][R8.64] ;  /* 0x0000002a08007981 */ /* 0x000ea8000c1e1900 */
[----:B------:R-:W2:Y:S02]  /*15d0*/  LDG.E R29, desc[UR42][R8.64+0x4] ;  /* 0x0000042a081d7981 */ /* 0x000ea4000c1e1900 */
[----:B--2---:R-:W-:-:S07]  /*15e0*/  IMAD.IADD R29, R29, 0x1, -R0 ;  /* 0x000000011d1d7824 */ /* 0x004fce00078e0a00 */
.L_x_1251:
[----:B------:R-:W-:Y:S01]  /*15f0*/  ULDC.64 UR4, c[0x0][0xa10] ;  /* 0x0002840000047ab9 */ /* 0x000fe20000000a00 */
[----:B------:R-:W2:Y:S01]  /*1600*/  LDL R13, [R1+0x54] ;  /* 0x00005400010d7983 */ /* 0x000ea20000100800 */
[----:B------:R-:W-:Y:S01]  /*1610*/  ISETP.NE.U32.AND P0, PT, RZ, UR4, PT ;  /* 0x00000004ff007c0c */ /* 0x000fe2000bf05070 */
[----:B0-----:R-:W0:Y:S03]  /*1620*/  LDC R2, c[0x0][0x448] ;  /* 0x00011200ff027b82 */ /* 0x001e260000000800 */
[----:B------:R-:W-:Y:S01]  /*1630*/  ISETP.NE.AND.EX P0, PT, RZ, UR5, PT, P0 ;  /* 0x00000005ff007c0c */ /* 0x000fe2000bf05300 */
[----:B------:R-:W-:Y:S02]  /*1640*/  ULDC.64 UR4, c[0x0][0xa30] ;  /* 0x00028c0000047ab9 */ /* 0x000fe40000000a00 */
[----:B------:R-:W-:-:S04]  /*1650*/  ISETP.NE.U32.AND P1, PT, RZ, UR4, PT ;  /* 0x00000004ff007c0c */ /* 0x000fc8000bf25070 */
[----:B------:R-:W-:-:S06]  /*1660*/  ISETP.NE.AND.EX P1, PT, RZ, UR5, PT, P1 ;  /* 0x00000005ff007c0c */ /* 0x000fcc000bf25310 */
[----:B------:R-:W1:Y:S08]  /*1670*/  @P0 LDC.64 R4, c[0x0][0xa10] ;  /* 0x00028400ff040b82 */ /* 0x000e700000000a00 */
[----:B------:R-:W3:Y:S01]  /*1680*/  @P1 LDC.64 R6, c[0x0][0xa30] ;  /* 0x00028c00ff061b82 */ /* 0x000ee20000000a00 */
[----:B-1----:R-:W-:-:S05]  /*1690*/  @P0 IMAD.WIDE R4, R28, 0x4, R4 ;  /* 0x000000041c040825 */ /* 0x002fca00078e0204 */
[----:B------:R-:W4:Y:S04]  /*16a0*/  @P0 LDG.E R0, desc[UR42][R4.64] ;  /* 0x0000002a04000981 */ /* 0x000f28000c1e1900 */
[----:B------:R-:W4:Y:S01]  /*16b0*/  @P0 LDG.E R9, desc[UR42][R4.64+0x4] ;  /* 0x0000042a04090981 */ /* 0x000f22000c1e1900 */
[----:B-----5:R-:W-:Y:S02]  /*16c0*/  IMAD.MOV.U32 R24, RZ, RZ, R29 ;  /* 0x000000ffff187224 */ /* 0x020fe400078e001d */
[----:B---3--:R-:W-:-:S05]  /*16d0*/  @P1 IMAD.WIDE R6, R28, 0x4, R6 ;  /* 0x000000041c061825 */ /* 0x008fca00078e0206 */
[----:B------:R1:W5:Y:S01]  /*16e0*/  @P1 LDG.E R24, desc[UR42][R6.64] ;  /* 0x0000002a06181981 */ /* 0x000362000c1e1900 */
[----:B0-----:R-:W-:Y:S01]  /*16f0*/  ISETP.NE.AND P1, PT, R2, 0x1, PT ;  /* 0x000000010200780c */ /* 0x001fe20003f25270 */
[----:B------:R-:W-:Y:S01]  /*1700*/  IMAD.IADD R10, R29, 0x1, -R10 ;  /* 0x000000011d0a7824 */ /* 0x000fe200078e0a0a */
[----:B------:R-:W0:Y:S11]  /*1710*/  LDC.64 R2, c[0x0][0x9e0] ;  /* 0x00027800ff027b82 */ /* 0x000e360000000a00 */
[----:B------:R-:W3:Y:S08]  /*1720*/  @P1 LDC R11, c[0x0][0x44c] ;  /* 0x00011300ff0b1b82 */ /* 0x000ef00000000800 */
[----:B------:R-:W1:Y:S01]  /*1730*/  @P1 LDC R8, c[0x0][0x450] ;  /* 0x00011400ff081b82 */ /* 0x000e620000000800 */
[----:B0-----:R-:W-:Y:S01]  /*1740*/  ISETP.GE.AND P2, PT, R3, 0x1, PT ;  /* 0x000000010300780c */ /* 0x001fe20003f46270 */
[----:B--2---:R-:W-:-:S05]  /*1750*/  IMAD R14, R13, 0xc0, RZ ;  /* 0x000000c00d0e7824 */ /* 0x004fca00078e02ff */
[----:B------:R0:W-:Y:S01]  /*1760*/  STL [R1+0x20], R14 ;  /* 0x0000200e01007387 */ /* 0x0001e20000100800 */
[----:B----4-:R-:W-:Y:S02]  /*1770*/  @P0 IMAD.IADD R27, R9, 0x1, -R0 ;  /* 0x00000001091b0824 */ /* 0x010fe400078e0a00 */
[----:B------:R-:W-:Y:S02]  /*1780*/  VIADD R0, R14, 0xbf ;  /* 0x000000bf0e007836 */ /* 0x000fe40000000000 */
[----:B------:R-:W-:Y:S02]  /*1790*/  IMAD.IADD R13, R10, 0x1, R27 ;  /* 0x000000010a0d7824 */ /* 0x000fe400078e021b */
[----:B---3--:R-:W-:-:S03]  /*17a0*/  @P1 IMAD.HI.U32 R5, R0, R11, RZ ;  /* 0x0000000b00051227 */ /* 0x008fc600078e00ff */
[----:B------:R0:W-:Y:S01]  /*17b0*/  STL [R1], R13 ;  /* 0x0000000d01007387 */ /* 0x0001e20000100800 */
[----:B------:R-:W-:Y:S01]  /*17c0*/  IMAD.MOV.U32 R4, RZ, RZ, R0 ;  /* 0x000000ffff047224 */ /* 0x000fe200078e0000 */
[----:B-1----:R-:W-:Y:S01]  /*17d0*/  @P1 SHF.R.U32.HI R4, RZ, R8, R5 ;  /* 0x00000008ff041219 */ /* 0x002fe20000011605 */
[C---:B------:R-:W-:Y:S01]  /*17e0*/  VIADD R0, R13.reuse, 0x7f ;  /* 0x0000007f0d007836 */ /* 0x040fe20000000000 */
[----:B------:R-:W-:-:S04]  /*17f0*/  IADD3 R7, R13, 0x1, -R155 ;  /* 0x000000010d077810 */ /* 0x000fc80007ffe89b */
[----:B------:R-:W-:Y:S01]  /*1800*/  SHF.R.S32.HI R5, RZ, 0x1f, R0 ;  /* 0x0000001fff057819 */ /* 0x000fe20000011400 */
[----:B------:R-:W-:-:S03]  /*1810*/  IMAD.IADD R9, R7, 0x1, R4 ;  /* 0x0000000107097824 */ /* 0x000fc600078e0204 */
[----:B------:R-:W-:Y:S01]  /*1820*/  LEA.HI R5, R5, R0, RZ, 0x7 ;  /* 0x0000000005057211 */ /* 0x000fe200078f38ff */
[----:B------:R-:W-:-:S03]  /*1830*/  IMAD.IADD R2, R9, 0x1, R2 ;  /* 0x0000000109027824 */ /* 0x000fc600078e0202 */
[----:B------:R-:W-:Y:S01]  /*1840*/  SHF.R.S32.HI R25, RZ, 0x7, R5 ;  /* 0x00000007ff197819 */ /* 0x000fe20000011405 */
[----:B0-----:R-:W-:Y:S06]  /*1850*/  @!P2 BRA `(.L_x_1252) ;  /* 0x000000000048a947 */ /* 0x001fec0003800000 */
[C---:B------:R-:W-:Y:S01]  /*1860*/  ISETP.GT.AND P0, PT, R9.reuse, RZ, PT ;  /* 0x000000ff0900720c */ /* 0x040fe20003f04270 */
[----:B------:R-:W-:Y:S01]  /*1870*/  BSSY B0, `(.L_x_1253) ;  /* 0x000000e000007945 */ /* 0x000fe20003800000 */
[----:B------:R-:W-:-:S11]  /*1880*/  VIADD R0, R9, 0xffffffff ;  /* 0xffffffff09007836 */ /* 0x000fd60000000000 */
[----:B------:R-:W-:Y:S05]  /*1890*/  @P0 BRA `(.L_x_1254) ;  /* 0x00000000001c0947 */ /* 0x000fea0003800000 */
[----:B------:R-:W-:Y:S01]  /*18a0*/  ISETP.NE.AND P0, PT, R3, 0x1, PT ;  /* 0x000000010300780c */ /* 0x000fe20003f05270 */
[----:B------:R-:W-:-:S12]  /*18b0*/  IMAD.MOV R5, RZ, RZ, -R9 ;  /* 0x000000ffff057224 */ /* 0x000fd800078e0a09 */
[----:B------:R-:W0:Y:S02]  /*18c0*/  @P0 LDC.64 R6, c[0x0][0x9e8] ;  /* 0x00027a00ff060b82 */ /* 0x000e240000000a00 */
[----:B0-----:R-:W-:-:S05]  /*18d0*/  @P0 IMAD.HI.U32 R0, R5, R6, RZ ;  /* 0x0000000605000227 */ /* 0x001fca00078e00ff */
[----:B------:R-:W-:-:S04]  /*18e0*/  @P0 SHF.R.U32.HI R5, RZ, R7, R0 ;  /* 0x00000007ff050219 */ /* 0x000fc80000011600 */
[----:B------:R-:W-:Y:S01]  /*18f0*/  LOP3.LUT R0, RZ, R5, RZ, 0x33, !PT ;  /* 0x00000005ff007212 */ /* 0x000fe200078e33ff */
[----:B------:R-:W-:Y:S06]  /*1900*/  BRA `(.L_x_1255) ;  /* 0x0000000000107947 */ /* 0x000fec0003800000 */
.L_x_1254:
[----:B------:R-:W-:-:S13]  /*1910*/  ISETP.NE.AND P0, PT, R3, 0x1, PT ;  /* 0x000000010300780c */ /* 0x000fda0003f05270 */
[----:B------:R-:W0:Y:S02]  /*1920*/  @P0 LDC.64 R4, c[0x0][0x9e8] ;  /* 0x00027a00ff040b82 */ /* 0x000e240000000a00 */
[----:B0-----:R-:W-:-:S05]  /*1930*/  @P0 IMAD.HI.U32 R4, R0, R4, RZ ;  /* 0x0000000400040227 */ /* 0x001fca00078e00ff */
[----:B------:R-:W-:-:S07]  /*1940*/  @P0 SHF.R.U32.HI R0, RZ, R5, R4 ;  /* 0x00000005ff000219 */ /* 0x000fce0000011604 */
.L_x_1255:
[----:B------:R-:W-:Y:S05]  /*1950*/  BSYNC B0 ;  /* 0x0000000000007941 */ /* 0x000fea0003800000 */
.L_x_1253:
[----:B------:R-:W-:-:S05]  /*1960*/  IMAD R5, R0, R3, R3 ;  /* 0x0000000300057224 */ /* 0x000fca00078e0203 */
[----:B------:R-:W-:-:S07]  /*1970*/  VIMNMX R2, R2, R5, PT ;  /* 0x0000000502027248 */ /* 0x000fce0003fe0100 */
.L_x_1252:
[----:B------:R-:W0:Y:S01]  /*1980*/  @P1 LDC R0, c[0x0][0x44c] ;  /* 0x00011300ff001b82 */ /* 0x000e220000000800 */
[----:B------:R-:W-:Y:S01]  /*1990*/  VIADD R2, R2, 0x7f ;  /* 0x0000007f02027836 */ /* 0x000fe20000000000 */
[----:B------:R-:W-:Y:S01]  /*19a0*/  ULDC UR4, c[0x0][0x9dc] ;  /* 0x0002770000047ab9 */ /* 0x000fe20000000800 */
[----:B------:R-:W-:Y:S02]  /*19b0*/  IMAD.MOV.U32 R7, RZ, RZ, R14 ;  /* 0x000000ffff077224 */ /* 0x000fe400078e000e */
[----:B------:R-:W-:Y:S01]  /*19c0*/  IMAD.IADD R88, R13, 0x1, -R155 ;  /* 0x000000010d587824 */ /* 0x000fe200078e0a9b */
[----:B------:R-:W-:Y:S02]  /*19d0*/  SHF.R.S32.HI R5, RZ, 0x1f, R2 ;  /* 0x0000001fff057819 */ /* 0x000fe40000011402 */
[----:B------:R-:W1:Y:S02]  /*19e0*/  @P1 LDC R9, c[0x0][0x450] ;  /* 0x00011400ff091b82 */ /* 0x000e640000000800 */
[----:B------:R-:W-:Y:S01]  /*19f0*/  LEA.HI R5, R5, R2, RZ, 0x7 ;  /* 0x0000000205057211 */ /* 0x000fe200078f38ff */
[----:B0-----:R-:W-:-:S05]  /*1a00*/  @P1 IMAD.HI.U32 R0, R14, R0, RZ ;  /* 0x000000000e001227 */ /* 0x001fca00078e00ff */
[----:B-1----:R-:W-:Y:S02]  /*1a10*/  @P1 SHF.R.U32.HI R7, RZ, R9, R0 ;  /* 0x00000009ff071219 */ /* 0x002fe40000011600 */
[----:B------:R-:W-:-:S03]  /*1a20*/  SHF.R.S32.HI R0, RZ, 0x7, R5 ;  /* 0x00000007ff007819 */ /* 0x000fc60000011405 */
[----:B------:R-:W-:Y:S01]  /*1a30*/  IMAD.IADD R2, R88, 0x1, R7 ;  /* 0x0000000158027824 */ /* 0x000fe200078e0207 */
[----:B------:R-:W-:-:S03]  /*1a40*/  VIMNMX R6, R25, R0, PT ;  /* 0x0000000019067248 */ /* 0x000fc60003fe0100 */
[----:B------:R-:W-:Y:S01]  /*1a50*/  VIADD R0, R2, -UR4 ;  /* 0x8000000402007c36 */ /* 0x000fe20008000000 */
[----:B------:R-:W-:Y:S06]  /*1a60*/  @!P2 BRA `(.L_x_1256) ;  /* 0x000000000044a947 */ /* 0x000fec0003800000 */
[----:B------:R-:W-:Y:S01]  /*1a70*/  ISETP.GT.AND P0, PT, R2, -0x1, PT ;  /* 0xffffffff0200780c */ /* 0x000fe20003f04270 */
[----:B------:R-:W-:-:S12]  /*1a80*/  BSSY B0, `(.L_x_1257) ;  /* 0x000000d000007945 */ /* 0x000fd80003800000 */
[----:B------:R-:W-:Y:S05]  /*1a90*/  @P0 BRA `(.L_x_1258) ;  /* 0x00000000001c0947 */ /* 0x000fea0003800000 */
[----:B------:R-:W-:Y:S02]  /*1aa0*/  ISETP.NE.AND P0, PT, R3, 0x1, PT ;  /* 0x000000010300780c */ /* 0x000fe40003f05270 */
[----:B------:R-:W-:-:S11]  /*1ab0*/  LOP3.LUT R5, RZ, R2, RZ, 0x33, !PT ;  /* 0x00000002ff057212 */ /* 0x000fd600078e33ff */
[----:B------:R-:W0:Y:S02]  /*1ac0*/  @P0 LDC.64 R8, c[0x0][0x9e8] ;  /* 0x00027a00ff080b82 */ /* 0x000e240000000a00 */
[----:B0-----:R-:W-:-:S05]  /*1ad0*/  @P0 IMAD.HI.U32 R2, R5, R8, RZ ;  /* 0x0000000805020227 */ /* 0x001fca00078e00ff */
[----:B------:R-:W-:-:S04]  /*1ae0*/  @P0 SHF.R.U32.HI R5, RZ, R9, R2 ;  /* 0x00000009ff050219 */ /* 0x000fc80000011602 */
[----:B------:R-:W-:Y:S01]  /*1af0*/  LOP3.LUT R2, RZ, R5, RZ, 0x33, !PT ;  /* 0x00000005ff027212 */ /* 0x000fe200078e33ff */
[----:B------:R-:W-:Y:S06]  /*1b00*/  BRA `(.L_x_1259) ;  /* 0x0000000000107947 */ /* 0x000fec0003800000 */
.L_x_1258:
[----:B------:R-:W-:-:S13]  /*1b10*/  ISETP.NE.AND P0, PT, R3, 0x1, PT ;  /* 0x000000010300780c */ /* 0x000fda0003f05270 */
[----:B------:R-:W0:Y:S02]  /*1b20*/  @P0 LDC.64 R4, c[0x0][0x9e8] ;  /* 0x00027a00ff040b82 */ /* 0x000e240000000a00 */
[----:B0-----:R-:W-:-:S05]  /*1b30*/  @P0 IMAD.HI.U32 R4, R2, R4, RZ ;  /* 0x0000000402040227 */ /* 0x001fca00078e00ff */
[----:B------:R-:W-:-:S07]  /*1b40*/  @P0 SHF.R.U32.HI R2, RZ, R5, R4 ;  /* 0x00000005ff020219 */ /* 0x000fce0000011604 */
.L_x_1259:
[----:B------:R-:W-:Y:S05]  /*1b50*/  BSYNC B0 ;  /* 0x0000000000007941 */ /* 0x000fea0003800000 */
.L_x_1257:
[----:B------:R-:W-:-:S05]  /*1b60*/  IMAD R3, R2, R3, RZ ;  /* 0x0000000302037224 */ /* 0x000fca00078e02ff */
[----:B------:R-:W-:-:S07]  /*1b70*/  VIMNMX R0, R0, R3, !PT ;  /* 0x0000000300007248 */ /* 0x000fce0007fe0100 */
.L_x_1256:
[----:B------:R-:W-:Y:S01]  /*1b80*/  SHF.R.S32.HI R3, RZ, 0x1f, R0 ;  /* 0x0000001fff037819 */ /* 0x000fe20000011400 */
[----:B------:R-:W-:Y:S01]  /*1b90*/  BSSY B0, `(.L_x_1260) ;  /* 0x000002a000007945 */ /* 0x000fe20003800000 */
[----:B------:R-:W-:Y:S02]  /*1ba0*/  LOP3.LUT R13, R12, 0xff, RZ, 0xc0, !PT ;  /* 0x000000ff0c0d7812 */ /* 0x000fe400078ec0ff */
[----:B------:R-:W-:Y:S01]  /*1bb0*/  LEA.HI R3, R3, R0, RZ, 0x7 ;  /* 0x0000000003037211 */ /* 0x000fe200078f38ff */
[----:B------:R-:W-:Y:S01]  /*1bc0*/  IMAD.MOV.U32 R0, RZ, RZ, RZ ;  /* 0x000000ffff007224 */ /* 0x000fe200078e00ff */
[----:B------:R-:W-:Y:S01]  /*1bd0*/  SHF.R.U32.HI R2, RZ, 0x10, R12 ;  /* 0x00000010ff027819 */ /* 0x000fe2000001160c */
[----:B------:R0:W-:Y:S01]  /*1be0*/  STL [R1+0x70], R13 ;  /* 0x0000700d01007387 */ /* 0x0001e20000100800 */
[----:B------:R-:W-:-:S03]  /*1bf0*/  SHF.R.S32.HI R3, RZ, 0x7, R3 ;  /* 0x00000007ff037819 */ /* 0x000fc60000011403 */
[----:B------:R0:W-:Y:S01]  /*1c00*/  STL [R1+0x60], R2 ;  /* 0x0000600201007387 */ /* 0x0001e20000100800 */
[----:B------:R-:W-:-:S04]  /*1c10*/  VIMNMX R9, RZ, R3, !PT ;  /* 0x00000003ff097248 */ /* 0x000fc80007fe0100 */
[----:B------:R-:W-:-:S13]  /*1c20*/  ISETP.GT.AND P0, PT, R6, R9, PT ;  /* 0x000000090600720c */ /* 0x000fda0003f04270 */
[----:B0-----:R-:W-:Y:S05]  /*1c30*/  @!P0 BRA `(.L_x_1261) ;  /* 0x00000000007c8947 */ /* 0x001fea0003800000 */
[----:B------:R-:W-:Y:S01]  /*1c40*/  ISETP.NE.AND P0, PT, R2, RZ, PT ;  /* 0x000000ff0200720c */ /* 0x000fe20003f05270 */
[----:B------:R-:W-:-:S03]  /*1c50*/  ULDC UR4, c[0x0][0x9f0] ;  /* 0x00027c0000047ab9 */ /* 0x000fc60000000800 */
[----:B------:R-:W-:-:S04]  /*1c60*/  SEL R11, R2, UR4, P0 ;  /* 0x00000004020b7c07 */ /* 0x000fc80008000000 */
[-C--:B------:R-:W-:Y:S02]  /*1c70*/  IABS R5, R11.reuse ;  /* 0x0000000b00057213 */ /* 0x080fe40000000000 */
[----:B------:R-:W-:Y:S02]  /*1c80*/  IADD3 R0, R11, -0x1, R6 ;  /* 0xffffffff0b007810 */ /* 0x000fe40007ffe006 */
[----:B------:R-:W0:Y:S01]  /*1c90*/  I2F.RP R4, R5 ;  /* 0x0000000500047306 */ /* 0x000e220000209400 */
[----:B------:R-:W-:Y:S02]  /*1ca0*/  IABS R12, R11 ;  /* 0x0000000b000c7213 */ /* 0x000fe40000000000 */
[----:B------:R-:W-:-:S05]  /*1cb0*/  IMAD.IADD R0, R0, 0x1, -R9 ;  /* 0x0000000100007824 */ /* 0x000fca00078e0a09 */
[----:B0-----:R-:W0:Y:S02]  /*1cc0*/  MUFU.RCP R4, R4 ;  /* 0x0000000400047308 */ /* 0x001e240000001000 */
[----:B0-----:R-:W-:Y:S02]  /*1cd0*/  VIADD R2, R4, 0xffffffe ;  /* 0x0ffffffe04027836 */ /* 0x001fe40000000000 */
[----:B------:R-:W-:-:S04]  /*1ce0*/  IMAD.MOV R4, RZ, RZ, -R12 ;  /* 0x000000ffff047224 */ /* 0x000fc800078e0a0c */
[----:B------:R0:W1:Y:S02]  /*1cf0*/  F2I.FTZ.U32.TRUNC.NTZ R3, R2 ;  /* 0x0000000200037305 */ /* 0x000064000021f000 */
[----:B0-----:R-:W-:Y:S02]  /*1d00*/  IMAD.MOV.U32 R2, RZ, RZ, RZ ;  /* 0x000000ffff027224 */ /* 0x001fe400078e00ff */
[----:B-1----:R-:W-:-:S04]  /*1d10*/  IMAD.MOV R8, RZ, RZ, -R3 ;  /* 0x000000ffff087224 */ /* 0x002fc800078e0a03 */
[----:B------:R-:W-:Y:S01]  /*1d20*/  IMAD R7, R8, R5, RZ ;  /* 0x0000000508077224 */ /* 0x000fe200078e02ff */
[----:B------:R-:W-:Y:S02]  /*1d30*/  IABS R8, R0 ;  /* 0x0000000000087213 */ /* 0x000fe40000000000 */
[----:B------:R-:W-:Y:S01]  /*1d40*/  LOP3.LUT R0, R0, R11, RZ, 0x3c, !PT ;  /* 0x0000000b00007212 */ /* 0x000fe200078e3cff */
[----:B------:R-:W-:-:S03]  /*1d50*/  IMAD.HI.U32 R3, R3, R7, R2 ;  /* 0x0000000703037227 */ /* 0x000fc600078e0002 */
[----:B------:R-:W-:Y:S01]  /*1d60*/  ISETP.GE.AND P2, PT, R0, RZ, PT ;  /* 0x000000ff0000720c */ /* 0x000fe20003f46270 */
[----:B------:R-:W-:-:S04]  /*1d70*/  IMAD.MOV.U32 R2, RZ, RZ, R8 ;  /* 0x000000ffff027224 */ /* 0x000fc800078e0008 */
        /* <DEDUP_REMOVED lines=11> */
.L_x_1261:
[----:B------:R-:W-:Y:S05]  /*1e30*/  BSYNC B0 ;  /* 0x0000000000007941 */ /* 0x000fea0003800000 */
.L_x_1260:
[----:B------:R-:W-:-:S05]  /*1e40*/  IMAD R3, R13, R0, R9 ;  /* 0x000000000d037224 */ /* 0x000fca00078e0209 */
        /* <DEDUP_REMOVED lines=11> */
[----:B------:R-:W-:Y:S02]  /*1f00*/  @P0 SHF.R.S32.HI R2, RZ, 0x7, R3 ;  /* 0x00000007ff020819 */ /* 0x000fe40000011403 */
[----:B------:R-:W-:Y:S02]  /*1f10*/  PLOP3.LUT P0, PT, PT, PT, PT, 0x80, 0x0 ;  /* 0x000000000000781c */ /* 0x000fe40003f0f070 */
        /* <DEDUP_REMOVED lines=21> */
[----:B-1---5:R-:W-:Y:S05]  /*2070*/  CALL.ABS.NOINC R14 ;  /* 0x000000000e007343 */ /* 0x022fea0003c00000 */
.L_x_1264:
[----:B------:R-:W-:Y:S05]  /*2080*/  BSYNC B6 ;  /* 0x0000000000067941 */ /* 0x000fea0003800000 */
.L_x_1263:
        /* <DEDUP_REMOVED lines=20> */
.L_x_1266:
[----:B------:R-:W-:Y:S05]  /*21d0*/  BSYNC B6 ;  /* 0x0000000000067941 */ /* 0x000fea0003800000 */
.L_x_1265:
[----:B------:R-:W2:Y:S01]  /*21e0*/  LDL.64 R32, [R1+0x10] ;  /* 0x0000100001207983 */ /* 0x000ea20000100a00 */
[----:B------:R-:W-:-:S03]  /*21f0*/  ULDC.64 UR4, c[0x0][0x9f8] ;  /* 0x00027e0000047ab9 */ /* 0x000fc60000000a00 */
[----:B------:R-:W2:Y:S01]  /*2200*/  LDL.64 R20, [R1+0x10] ;  /* 0x0000100001147983 */ /* 0x000ea20000100a00 */
[----:B------:R-:W-:Y:S01]  /*2210*/  ISETP.NE.U32.AND P0, PT, RZ, UR4, PT ;  /* 0x00000004ff007c0c */ /* 0x000fe2000bf05070 */
[----:B------:R-:W-:Y:S01]  /*2220*/  IMAD.MOV.U32 R66, RZ, RZ, R28 ;  /* 0x000000ffff427224 */ /* 0x000fe200078e001c */
[----:B------:R-:W0:Y:S01]  /*2230*/  LDC.64 R58, c[0x0][0x3f8] ;  /* 0x0000fe00ff3a7b82 */ /* 0x000e220000000a00 */
[----:B------:R-:W3:Y:S01]  /*2240*/  LDL R12, [R1+0x28] ;  /* 0x00002800010c7983 */ /* 0x000ee20000100800 */
[----:B------:R-:W-:Y:S01]  /*2250*/  ISETP.NE.AND.EX P0, PT, RZ, UR5, PT, P0 ;  /* 0x00000005ff007c0c */ /* 0x000fe2000bf05300 */
[----:B------:R-:W-:Y:S01]  /*2260*/  VIADD R65, R18, 0x20 ;  /* 0x0000002012417836 */ /* 0x000fe20000000000 */
[----:B------:R-:W-:Y:S01]  /*2270*/  ULDC UR4, c[0x0][0x2f4] ;  /* 0x0000bd0000047ab9 */ /* 0x000fe20000000800 */
[----:B------:R-:W4:Y:S03]  /*2280*/  LDL R8, [R1+0x7c] ;  /* 0x00007c0001087983 */ /* 0x000f260000100800 */
[----:B------:R-:W1:Y:S08]  /*2290*/  LDC R53, c[0x0][0x3f4] ;  /* 0x0000fd00ff357b82 */ /* 0x000e700000000800 */
[----:B------:R-:W0:Y:S08]  /*22a0*/  @P0 LDC.64 R4, c[0x0][0x9f8] ;  /* 0x00027e00ff040b82 */ /* 0x000e300000000a00 */
[----:B------:R-:W1:Y:S01]  /*22b0*/  LDC.64 R56, c[0x0][0x408] ;  /* 0x00010200ff387b82 */ /* 0x000e620000000a00 */
[----:B0-----:R-:W-:-:S05]  /*22c0*/  @P0 IMAD.WIDE R4, R28, 0x4, R4 ;  /* 0x000000041c040825 */ /* 0x001fca00078e0204 */
[----:B------:R0:W4:Y:S01]  /*22d0*/  @P0 LDG.E R66, desc[UR42][R4.64] ;  /* 0x0000002a04420981 */ /* 0x000122000c1e1900 */
[----:B------:R-:W-:Y:S01]  /*22e0*/  ISETP.GE.AND P1, PT, R65, UR4, PT ;  /* 0x0000000441007c0c */ /* 0x000fe2000bf26270 */
[----:B------:R-:W1:Y:S01]  /*22f0*/  S2R R28, SR_TID.X ;  /* 0x00000000001c7919 */ /* 0x000e620000002100 */
[----:B--2---:R-:W-:Y:S02]  /*2300*/  IMAD.MOV.U32 R20, RZ, RZ, R32 ;  /* 0x000000ffff147224 */ /* 0x004fe400078e0020 */
[----:B-1----:R-:W-:-:S03]  /*2310*/  VIADD R31, R28, 0xffffff80 ;  /* 0xffffff801c1f7836 */ /* 0x002fc60000000000 */
[----:B------:R-:W-:-:S05]  /*2320*/  SHF.R.S32.HI R21, RZ, 0x1f, R20 ;  /* 0x0000001fff157819 */ /* 0x000fca0000011414 */
[----:B------:R1:W-:Y:S04]  /*2330*/  STL [R1+0x14], R21 ;  /* 0x0000141501007387 */ /* 0x0003e80000100800 */
[----:B------:R-:W2:Y:S04]  /*2340*/  LDL R11, [R1+0x3c] ;  /* 0x00003c00010b7983 */ /* 0x000ea80000100800 */
[----:B------:R-:W2:Y:S01]  /*2350*/  LDL R10, [R1+0x8] ;  /* 0x00000800010a7983 */ /* 0x000ea20000100800 */
[----:B------:R-:W-:Y:S02]  /*2360*/  LEA.HI R28, R31, R31, RZ, 0x1 ;  /* 0x0000001f1f1c7211 */ /* 0x000fe400078f08ff */
[----:B------:R-:W-:-:S02]  /*2370*/  SEL R3, RZ, 0xffffffff, P1 ;  /* 0xffffffffff037807 */ /* 0x000fc40000800000 */
[----:B------:R-:W-:Y:S02]  /*2380*/  SHF.R.S32.HI R28, RZ, 0x1, R28 ;  /* 0x00000001ff1c7819 */ /* 0x000fe4000001141c */
[C---:B------:R-:W-:Y:S01]  /*2390*/  ISETP.GE.AND P0, PT, R18.reuse, UR4, PT ;  /* 0x0000000412007c0c */ /* 0x040fe2000bf06270 */
[----:B0-----:R-:W-:Y:S01]  /*23a0*/  IMAD.SHL.U32 R5, R3, 0x2, RZ ;  /* 0x0000000203057824 */ /* 0x001fe200078e00ff */
[----:B------:R-:W-:Y:S02]  /*23b0*/  SHF.R.S32.HI R3, RZ, 0x1f, R28 ;  /* 0x0000001fff037819 */ /* 0x000fe4000001141c */
[----:B------:R-:W-:Y:S02]  /*23c0*/  SEL R0, RZ, 0x1, P0 ;  /* 0x00000001ff007807 */ /* 0x000fe40000000000 */
[----:B------:R-:W-:Y:S01]  /*23d0*/  SHF.R.S32.HI R19, RZ, 0x1f, R18 ;  /* 0x0000001fff137819 */ /* 0x000fe20000011412 */
[----:B------:R-:W-:Y:S01]  /*23e0*/  IMAD R4, R3, R58, RZ ;  /* 0x0000003a03047224 */ /* 0x000fe200078e02ff */
[----:B------:R-:W-:-:S02]  /*23f0*/  ISETP.GE.AND P3, PT, R18, R53, PT ;  /* 0x000000351200720c */ /* 0x000fc40003f66270 */
[----:B------:R-:W-:Y:S01]  /*2400*/  ISETP.GE.AND P2, PT, R65, R53, PT ;  /* 0x000000354100720c */ /* 0x000fe20003f46270 */
[----:B------:R-:W0:Y:S01]  /*2410*/  S2R R30, SR_TID.X ;  /* 0x00000000001e7919 */ /* 0x000e220000002100 */
[----:B------:R-:W-:Y:S01]  /*2420*/  LOP3.LUT R0, R5, 0x2, R0, 0xe2, !PT ;  /* 0x0000000205007812 */ /* 0x000fe200078ee200 */
[----:B------:R-:W-:Y:S01]  /*2430*/  IMAD R6, R3, R56, RZ ;  /* 0x0000003803067224 */ /* 0x000fe200078e02ff */
[C---:B------:R-:W-:Y:S01]  /*2440*/  SEL R3, R53.reuse, RZ, P3 ;  /* 0x000000ff35037207 */ /* 0x040fe20001800000 */
[C---:B------:R-:W-:Y:S01]  /*2450*/  IMAD R5, R28.reuse, R59, R4 ;  /* 0x0000003b1c057224 */ /* 0x040fe200078e0204 */
[----:B------:R-:W-:Y:S01]  /*2460*/  SEL R4, R53, RZ, P2 ;  /* 0x000000ff35047207 */ /* 0x000fe20001000000 */
[----:B------:R-:W-:-:S04]  /*2470*/  IMAD.WIDE.U32 R44, R28, R58, R20 ;  /* 0x0000003a1c2c7225 */ /* 0x000fc800078e0014 */
        /* <DEDUP_REMOVED lines=11> */
[----:B------:R-:W-:Y:S01]  /*2530*/  LEA.HI R5, R6, R5, RZ, 0x5 ;  /* 0x0000000506057211 */ /* 0x000fe200078f28ff */
[----:B------:R-:W-:Y:S01]  /*2540*/  IMAD.WIDE.U32 R40, R28, R56, R20 ;  /* 0x000000381c287225 */ /* 0x000fe200078e0014 */
[----:B-----5:R-:W-:-:S03]  /*2550*/  SHF.R.S32.HI R7, RZ, 0x1f, R24 ;  /* 0x0000001fff077819 */ /* 0x020fc60000011418 */
[----:B------:R-:W-:Y:S01]  /*2560*/  IMAD.SHL.U32 R4, R3, 0x80, RZ ;  /* 0x0000008003047824 */ /* 0x000fe200078e00ff */
[C---:B---3--:R-:W-:Y:S01]  /*2570*/  LOP3.LUT R3, R12.reuse, 0x10, R63, 0xf8, !PT ;  /* 0x000000100c037812 */ /* 0x048fe200078ef83f */
[----:B------:R-:W-:Y:S01]  /*2580*/  IMAD.SHL.U32 R6, R5, 0x80, RZ ;  /* 0x0000008005067824 */ /* 0x000fe200078e00ff */
[----:B------:R-:W-:Y:S01]  /*2590*/  LOP3.LUT R5, R12, 0x10, R62, 0xf8, !PT ;  /* 0x000000100c057812 */ /* 0x000fe200078ef83e */
[----:B-1----:R-:W-:Y:S01]  /*25a0*/  IMAD.WIDE.U32 R20, R28, R56, R18 ;  /* 0x000000381c147225 */ /* 0x002fe200078e0012 */
[----:B------:R-:W-:Y:S02]  /*25b0*/  LEA.HI R12, R31, R31, RZ, 0x1 ;  /* 0x0000001f1f0c7211 */ /* 0x000fe400078f08ff */
[----:B------:R-:W-:Y:S02]  /*25c0*/  LOP3.LUT R4, R4, 0xfffff000, RZ, 0xc0, !PT ;  /* 0xfffff00004047812 */ /* 0x000fe400078ec0ff */
[----:B----4-:R-:W-:Y:S02]  /*25d0*/  LOP3.LUT R3, R3, R8, RZ, 0x3c, !PT ;  /* 0x0000000803037212 */ /* 0x010fe400078e3cff */
[----:B------:R-:W-:-:S02]  /*25e0*/  LOP3.LUT R6, R6, 0xfffff000, RZ, 0xc0, !PT ;  /* 0xfffff00006067812 */ /* 0x000fc400078ec0ff */
[----:B------:R-:W-:Y:S01]  /*25f0*/  LOP3.LUT R5, R5, R8, RZ, 0x3c, !PT ;  /* 0x0000000805057212 */ /* 0x000fe200078e3cff */
[----:B------:R-:W-:Y:S01]  /*2600*/  IMAD R8, R7, R58, RZ ;  /* 0x0000003a07087224 */ /* 0x000fe200078e02ff */
[----:B------:R-:W-:Y:S01]  /*2610*/  LOP3.LUT R12, R12, 0xfffffffe, RZ, 0xc0, !PT ;  /* 0xfffffffe0c0c7812 */ /* 0x000fe200078ec0ff */
[----:B------:R-:W-:Y:S02]  /*2620*/  IMAD.IADD R41, R41, 0x1, R9 ;  /* 0x0000000129297824 */ /* 0x000fe400078e0209 */
[----:B------:R-:W-:Y:S02]  /*2630*/  IMAD.IADD R21, R9, 0x1, R21 ;  /* 0x0000000109157824 */ /* 0x000fe400078e0215 */
[----:B------:R-:W-:Y:S02]  /*2640*/  IMAD R7, R7, R56, RZ ;  /* 0x0000003807077224 */ /* 0x000fe400078e02ff */
[----:B------:R-:W-:-:S04]  /*2650*/  IMAD.WIDE.U32 R44, R24, R58, R44 ;  /* 0x0000003a182c7225 */ /* 0x000fc800078e002c */
[----:B------:R-:W-:Y:S01]  /*2660*/  IMAD.WIDE.U32 R42, R24, R58, R42 ;  /* 0x0000003a182a7225 */ /* 0x000fe200078e002a */
[----:B------:R-:W-:-:S03]  /*2670*/  LOP3.LUT R52, R0, 0x1, RZ, 0xc0, !PT ;  /* 0x0000000100347812 */ /* 0x000fc600078ec0ff */
[C---:B------:R-:W-:Y:S02]  /*2680*/  IMAD R7, R24.reuse, R57, R7 ;  /* 0x0000003918077224 */ /* 0x040fe400078e0207 */
[----:B------:R-:W-:Y:S01]  /*2690*/  IMAD.WIDE.U32 R40, R24, R56, R40 ;  /* 0x0000003818287225 */ /* 0x000fe200078e0028 */
[----:B------:R-:W-:-:S03]  /*26a0*/  SHF.L.U64.HI R57, R56, 0x7, R57 ;  /* 0x0000000738397819 */ /* 0x000fc60000010239 */
[----:B------:R-:W-:Y:S02]  /*26b0*/  IMAD.IADD R12, R31, 0x1, -R12 ;  /* 0x000000011f0c7824 */ /* 0x000fe400078e0a0c */
[----:B------:R-:W-:Y:S01]  /*26c0*/  IMAD.WIDE.U32 R20, R24, R56, R20 ;  /* 0x0000003818147225 */ /* 0x000fe200078e0014 */
[----:B------:R-:W-:Y:S02]  /*26d0*/  LOP3.LUT R51, R0, 0x2, RZ, 0xc0, !PT ;  /* 0x0000000200337812 */ /* 0x000fe400078ec0ff */
[----:B------:R-:W-:Y:S01]  /*26e0*/  SHF.R.S32.HI R50, RZ, 0x1f, R66 ;  /* 0x0000001fff327819 */ /* 0x000fe20000011442 */
[----:B------:R-:W-:Y:S01]  /*26f0*/  IMAD.IADD R64, R64, 0x1, R29 ;  /* 0x0000000140407824 */ /* 0x000fe200078e021d */
[----:B------:R-:W-:Y:S01]  /*2700*/  LOP3.LUT R0, R62, 0xfffffff0, RZ, 0xc0, !PT ;  /* 0xfffffff03e007812 */ /* 0x000fe200078ec0ff */
[----:B------:R-:W-:Y:S02]  /*2710*/  IMAD.SHL.U32 R56, R56, 0x80, RZ ;  /* 0x0000008038387824 */ /* 0x000fe400078e00ff */
[----:B------:R-:W-:-:S02]  /*2720*/  IMAD R55, R12, 0xc0, R28 ;  /* 0x000000c00c377824 */ /* 0x000fc400078e021c */
[----:B------:R-:W-:Y:S02]  /*2730*/  IMAD.SHL.U32 R53, R53, 0x2, RZ ;  /* 0x0000000235357824 */ /* 0x000fe400078e00ff */
[----:B------:R-:W-:Y:S02]  /*2740*/  IMAD.IADD R47, R41, 0x1, R7 ;  /* 0x00000001292f7824 */ /* 0x000fe400078e0207 */
[----:B------:R-:W-:Y:S01]  /*2750*/  IMAD.IADD R46, R7, 0x1, R21 ;  /* 0x00000001072e7824 */ /* 0x000fe200078e0215 */
[--C-:B--2---:R-:W-:Y:S01]  /*2760*/  IADD3 R61, R3, R4, R11.reuse ;  /* 0x00000004033d7210 */ /* 0x104fe20007ffe00b */
[----:B------:R-:W-:Y:S01]  /*2770*/  IMAD R3, R24, R59, R8 ;  /* 0x0000003b18037224 */ /* 0x000fe200078e0208 */
[----:B------:R-:W-:Y:S02]  /*2780*/  IADD3 R60, R5, R6, R11 ;  /* 0x00000006053c7210 */ /* 0x000fe40007ffe00b */
[----:B0-----:R-:W-:Y:S01]  /*2790*/  SHF.R.U32.HI R11, RZ, 0x7, R30 ;  /* 0x00000007ff0b7819 */ /* 0x001fe2000001161e */
[----:B------:R-:W-:Y:S01]  /*27a0*/  IMAD.IADD R49, R45, 0x1, R3 ;  /* 0x000000012d317824 */ /* 0x000fe200078e0203 */
[----:B------:R-:W-:Y:S01]  /*27b0*/  SHF.L.U64.HI R59, R58, 0x7, R59 ;  /* 0x000000073a3b7819 */ /* 0x000fe2000001023b */
[----:B------:R-:W-:Y:S01]  /*27c0*/  IMAD.IADD R48, R3, 0x1, R43 ;  /* 0x0000000103307824 */ /* 0x000fe200078e022b */
[----:B------:R-:W-:Y:S01]  /*27d0*/  ISETP.GE.AND P1, PT, R10, UR4, PT ;  /* 0x000000040a007c0c */ /* 0x000fe2000bf26270 */
[----:B------:R-:W-:Y:S01]  /*27e0*/  IMAD.SHL.U32 R58, R58, 0x80, RZ ;  /* 0x000000803a3a7824 */ /* 0x000fe200078e00ff */
[----:B------:R-:W-:Y:S01]  /*27f0*/  LOP3.LUT R3, R63, 0xfffffff0, RZ, 0xc0, !PT ;  /* 0xfffffff03f037812 */ /* 0x000fe200078ec0ff */
[----:B------:R-:W-:-:S10]  /*2800*/  VIADD R54, R11, 0x8 ;  /* 0x000000080b367836 */ /* 0x000fd40000000000 */
.L_x_1309:
[----:B------:R-:W2:Y:S01]  /*2810*/  LDL R13, [R1+0x48] ;  /* 0x00004800010d7983 */ /* 0x000ea20000100800 */
[----:B0-----:R-:W0:Y:S01]  /*2820*/  LDC R76, c[0x0][0x430] ;  /* 0x00010c00ff4c7b82 */ /* 0x001e220000000800 */
[----:B------:R-:W-:Y:S02]  /*2830*/  VIADD R2, R2, 0xffffffff ;  /* 0xffffffff02027836 */ /* 0x000fe40000000000 */
[----:B------:R-:W-:Y:S02]  /*2840*/  IMAD.MOV.U32 R77, RZ, RZ, RZ ;  /* 0x000000ffff4d7224 */ /* 0x000fe400078e00ff */
[----:B------:R-:W-:-:S03]  /*2850*/  IMAD R4, R2, 0x80, R55 ;  /* 0x0000008002047824 */ /* 0x000fc600078e0237 */
        /* <DEDUP_REMOVED lines=8> */
[----:B----4-:R-:W4:Y:S08]  /*28e0*/  @P4 LDC R9, c[0x0][0x434] ;  /* 0x00010d00ff094b82 */ /* 0x010f300000000800 */
        /* <DEDUP_REMOVED lines=9> */
[----:B------:R-:W-:-:S05]  /*2980*/  @!P0 LEA.HI.X R5, R6, R5, R7, 0x2, P4 ;  /* 0x0000000506058211 */ /* 0x000fca00020f1407 */
[----:B------:R0:W5:Y:S01]  /*2990*/  @!P0 LDG.E R77, desc[UR42][R4.64] ;  /* 0x0000002a044d8981 */ /* 0x000162000c1e1900 */
[----:B------:R-:W-:Y:S01]  /*29a0*/  ISETP.GE.AND P0, PT, R79, 0x1, PT ;  /* 0x000000014f00780c */ /* 0x000fe20003f06270 */
[----:B------:R-:W-:Y:S01]  /*29b0*/  IMAD.MOV R9, RZ, RZ, -R8 ;  /* 0x000000ffff097224 */ /* 0x000fe200078e0a08 */
[----:B------:R-:W-:Y:S05]  /*29c0*/  YIELD ;  /* 0x0000000000007946 */ /* 0x000fea0003800000 */
[----:B------:R-:W-:Y:S01]  /*29d0*/  BSSY B0, `(.L_x_1267) ;  /* 0x000041e000007945 */ /* 0x000fe20003800000 */
        /* <DEDUP_REMOVED lines=37> */
[----:B------:R-:W0:Y:S01]  /*2c30*/  S2R R28, SR_TID.X ;  /* 0x00000000001c7919 */ /* 0x000e220000002100 */
[----:B------:R-:W-:Y:S01]  /*2c40*/  BSSY B1, `(.L_x_1270) ;  /* 0x0000024000017945 */ /* 0x000fe20003800000 */
[----:B------:R-:W-:Y:S02]  /*2c50*/  CS2R R8, SRZ ;  /* 0x0000000000087805 */ /* 0x000fe4000001ff00 */
[----:B------:R-:W-:Y:S02]  /*2c60*/  CS2R R30, SRZ ;  /* 0x00000000001e7805 */ /* 0x000fe4000001ff00 */
[----:B------:R-:W-:Y:S02]  /*2c70*/  CS2R R34, SRZ ;  /* 0x0000000000227805 */ /* 0x000fe4000001ff00 */
[----:B------:R-:W-:Y:S02]  /*2c80*/  CS2R R32, SRZ ;  /* 0x0000000000207805 */ /* 0x000fe4000001ff00 */
[----:B------:R-:W-:Y:S01]  /*2c90*/  CS2R R36, SRZ ;  /* 0x0000000000247805 */ /* 0x000fe2000001ff00 */
[----:B0-----:R-:W-:-:S05]  /*2ca0*/  VIADD R28, R28, 0xffffff80 ;  /* 0xffffff801c1c7836 */ /* 0x001fca0000000000 */
[----:B------:R-:W-:-:S04]  /*2cb0*/  LEA.HI R28, R28, R28, RZ, 0x1 ;  /* 0x0000001c1c1c7211 */ /* 0x000fc800078f08ff */
[----:B------:R-:W-:-:S04]  /*2cc0*/  SHF.R.S32.HI R28, RZ, 0x1, R28 ;  /* 0x00000001ff1c7819 */ /* 0x000fc8000001141c */
[----:B------:R-:W-:Y:S02]  /*2cd0*/  ISETP.GE.AND P5, PT, R28, R69, PT ;  /* 0x000000451c00720c */ /* 0x000fe40003fa6270 */
[----:B------:R-:W-:-:S11]  /*2ce0*/  CS2R R28, SRZ ;  /* 0x00000000001c7805 */ /* 0x000fd6000001ff00 */
[----:B------:R-:W-:Y:S05]  /*2cf0*/  @P5 BRA `(.L_x_1271) ;  /* 0x0000000000605947 */ /* 0x000fea0003800000 */
[----:B------:R-:W2:Y:S01]  /*2d00*/  LDL.64 R72, [R1+0x10] ;  /* 0x0000100001487983 */ /* 0x000ea20000100a00 */
[----:B------:R-:W-:Y:S01]  /*2d10*/  ULDC.64 UR4, c[0x0][0x3e8] ;  /* 0x0000fa0000047ab9 */ /* 0x000fe20000000a00 */
[----:B------:R-:W-:Y:S02]  /*2d20*/  ULDC.64 UR6, c[0x0][0x400] ;  /* 0x0001000000067ab9 */ /* 0x000fe40000000a00 */
[----:B------:R-:W3:Y:S04]  /*2d30*/  LDL R39, [R1+0x34] ;  /* 0x0000340001277983 */ /* 0x000ee80000100800 */
[----:B------:R-:W4:Y:S01]  /*2d40*/  LDL R38, [R1+0x38] ;  /* 0x0000380001267983 */ /* 0x000f220000100800 */
[----:B------:R-:W-:Y:S02]  /*2d50*/  IADD3 R10, P0, P6, R44, UR4, R10 ;  /* 0x000000042c0a7c10 */ /* 0x000fe4000fe1e00a */
[----:B------:R-:W-:-:S02]  /*2d60*/  CS2R R34, SRZ ;  /* 0x0000000000227805 */ /* 0x000fc4000001ff00 */
[----:B------:R-:W-:Y:S02]  /*2d70*/  CS2R R36, SRZ ;  /* 0x0000000000247805 */ /* 0x000fe4000001ff00 */
[----:B------:R-:W-:Y:S02]  /*2d80*/  IADD3.X R11, R49, UR5, R14, P0, P6 ;  /* 0x00000005310b7c10 */ /* 0x000fe400087ec40e */
[----:B------:R-:W-:-:S04]  /*2d90*/  IADD3 R12, P0, P6, R40, UR6, R12 ;  /* 0x00000006280c7c10 */ /* 0x000fc8000fe1e00c */
[----:B------:R-:W-:Y:S02]  /*2da0*/  IADD3.X R13, R47, UR7, R15, P0, P6 ;  /* 0x000000072f0d7c10 */ /* 0x000fe400087ec40f */
[----:B------:R-:W-:Y:S02]  /*2db0*/  CS2R R30, SRZ ;  /* 0x00000000001e7805 */ /* 0x000fe4000001ff00 */
[----:B------:R-:W-:Y:S02]  /*2dc0*/  CS2R R8, SRZ ;  /* 0x0000000000087805 */ /* 0x000fe4000001ff00 */
[----:B------:R-:W-:Y:S02]  /*2dd0*/  CS2R R32, SRZ ;  /* 0x0000000000207805 */ /* 0x000fe4000001ff00 */
[----:B------:R-:W-:Y:S02]  /*2de0*/  CS2R R28, SRZ ;  /* 0x00000000001c7805 */ /* 0x000fe4000001ff00 */
[----:B--2---:R-:W-:-:S02]  /*2df0*/  ISETP.GE.AND P6, PT, R72, R79, PT ;  /* 0x0000004f4800720c */ /* 0x004fc40003fc6270 */
[----:B---3--:R-:W-:-:S11]  /*2e00*/  ISETP.GE.AND P0, PT, R39, R79, PT ;  /* 0x0000004f2700720c */ /* 0x008fd60003f06270 */
[----:B------:R0:W5:Y:S04]  /*2e10*/  @!P6 LDG.E.64 R34, desc[UR42][R10.64] ;  /* 0x0000002a0a22e981 */ /* 0x000168000c1e1b00 */
[----:B------:R0:W5:Y:S01]  /*2e20*/  @!P6 LDG.E.64 R36, desc[UR42][R12.64] ;  /* 0x0000002a0c24e981 */ /* 0x000162000c1e1b00 */
[----:B----4-:R-:W-:-:S03]  /*2e30*/  ISETP.GE.AND P6, PT, R38, R79, PT ;  /* 0x0000004f2600720c */ /* 0x010fc60003fc6270 */
[----:B------:R0:W5:Y:S04]  /*2e40*/  @!P0 LDG.E.64 R30, desc[UR42][R10.64+0x10] ;  /* 0x0000102a0a1e8981 */ /* 0x000168000c1e1b00 */
[----:B------:R0:W5:Y:S06]  /*2e50*/  @!P0 LDG.E.64 R32, desc[UR42][R12.64+0x10] ;  /* 0x0000102a0c208981 */ /* 0x00016c000c1e1b00 */
[----:B------:R0:W5:Y:S04]  /*2e60*/  @!P6 LDG.E.64 R8, desc[UR42][R10.64+0x20] ;  /* 0x0000202a0a08e981 */ /* 0x000168000c1e1b00 */
[----:B------:R0:W5:Y:S02]  /*2e70*/  @!P6 LDG.E.64 R28, desc[UR42][R12.64+0x20] ;  /* 0x0000202a0c1ce981 */ /* 0x000164000c1e1b00 */
.L_x_1271:
[----:B------:R-:W-:Y:S05]  /*2e80*/  BSYNC B1 ;  /* 0x0000000000017941 */ /* 0x000fea0003800000 */
.L_x_1270:
[----:B------:R-:W-:Y:S01]  /*2e90*/  UISETP.NE.AND UP0, UPT, UR36, 0x3, UPT ;  /* 0x000000032400788c */ /* 0x000fe2000bf05270 */
[----:B-----5:R-:W-:Y:S02]  /*2ea0*/  IMAD.MOV.U32 R38, RZ, RZ, R8 ;  /* 0x000000ffff267224 */ /* 0x020fe400078e0008 */
[----:B------:R-:W-:Y:S02]  /*2eb0*/  IMAD.MOV.U32 R72, RZ, RZ, R30 ;  /* 0x000000ffff487224 */ /* 0x000fe400078e001e */
[----:B------:R-:W-:Y:S01]  /*2ec0*/  IMAD.MOV.U32 R81, RZ, RZ, R34 ;  /* 0x000000ffff517224 */ /* 0x000fe200078e0022 */
[----:B------:R-:W-:Y:S01]  /*2ed0*/  PLOP3.LUT P0, PT, PT, PT, UP0, 0x80, 0x0 ;  /* 0x000000000000781c */ /* 0x000fe20003f0f008 */
[----:B------:R-:W-:Y:S02]  /*2ee0*/  IMAD.MOV.U32 R71, RZ, RZ, R28 ;  /* 0x000000ffff477224 */ /* 0x000fe400078e001c */
[----:B------:R-:W-:Y:S02]  /*2ef0*/  IMAD.MOV.U32 R73, RZ, RZ, R32 ;  /* 0x000000ffff497224 */ /* 0x000fe400078e0020 */
[----:B------:R-:W-:-:S08]  /*2f00*/  IMAD.MOV.U32 R82, RZ, RZ, R36 ;  /* 0x000000ffff527224 */ /* 0x000fd000078e0024 */
[----:B------:R-:W-:Y:S05]  /*2f10*/  @!P0 BRA `(.L_x_1272) ;  /* 0x0000000000048947 */ /* 0x000fea0003800000 */
[----:B------:R-:W-:Y:S01]  /*2f20*/  BPT.TRAP 0x1 ;  /* 0x000000040000795c */ /* 0x000fe20000300000 */
.L_x_1272:
[----:B------:R-:W2:Y:S01]  /*2f30*/  LDL R4, [R1+0xc] ;  /* 0x00000c0001047983 */ /* 0x000ea20000100800 */
[----:B------:R-:W-:Y:S01]  /*2f40*/  IMAD R67, R23, 0x8, R16 ;  /* 0x0000000817437824 */ /* 0x000fe200078e0210 */
[----:B------:R-:W-:Y:S01]  /*2f50*/  BSSY B1, `(.L_x_1273) ;  /* 0x0000004000017945 */ /* 0x000fe20003800000 */
[----:B--2---:R-:W-:-:S04]  /*2f60*/  SHF.L.U32 R78, R4, 0x1f, RZ ;  /* 0x0000001f044e7819 */ /* 0x004fc800000006ff */
[----:B------:R-:W1:Y:S02]  /*2f70*/  SYNCS.PHASECHK.TRANS64.TRYWAIT P6, [R67+URZ+0x19c90], R78 ;  /* 0x019c904e430075a7 */ /* 0x000e6400080c017f */
[----:B-1----:R-:W-:Y:S05]  /*2f80*/  @!P6 BRA `(.L_x_1274) ;  /* 0x000002100044e947 */ /* 0x002fea0003800000 */
.L_x_1617:
[----:B------:R-:W-:Y:S05]  /*2f90*/  BSYNC B1 ;  /* 0x0000000000017941 */ /* 0x000fea0003800000 */
.L_x_1273:
[----:B------:R-:W-:-:S03]  /*2fa0*/  UMOV UR4, 0xffffffff ;  /* 0xffffffff00047882 */ /* 0x000fc60000000000 */
[----:B------:R-:W-:Y:S05]  /*2fb0*/  BRA.DIV UR4, `(.L_x_1275) ;  /* 0x00000212044c7947 */ /* 0x000fea000b800000 */
[----:B------:R2:W3:Y:S04]  /*2fc0*/  SHFL.IDX PT, R39, R80, RZ, 0x1e1f ;  /* 0x001e1fff50277589 */ /* 0x0004e800000e0000 */
[----:B------:R2:W4:Y:S02]  /*2fd0*/  SHFL.IDX PT, R14, R70, RZ, 0x1e1f ;  /* 0x001e1fff460e7589 */ /* 0x00052400000e0000 */
.L_x_1621:
[----:B------:R-:W-:Y:S05]  /*2fe0*/  @P5 BRA `(.L_x_1276) ;  /* 0x0000003800f05947 */ /* 0x000fea0003800000 */
[----:B------:R-:W-:Y:S01]  /*2ff0*/  ISETP.NE.AND P5, PT, R52, RZ, PT ;  /* 0x000000ff3400720c */ /* 0x000fe20003fa5270 */
[----:B------:R-:W-:-:S12]  /*3000*/  BSSY B1, `(.L_x_1277) ;  /* 0x0000072000017945 */ /* 0x000fd80003800000 */
[----:B------:R-:W-:Y:S05]  /*3010*/  @!P5 BRA `(.L_x_1278) ;  /* 0x0000000400c0d947 */ /* 0x000fea0003800000 */
[----:B0-----:R-:W5:Y:S01]  /*3020*/  LDL.64 R12, [R1+0x10] ;  /* 0x00001000010c7983 */ /* 0x001f620000100a00 */
        /* <DEDUP_REMOVED lines=33> */
[--C-:B------:R-:W-:Y:S01]  /*3240*/  HADD2.F32 R36, -RZ, R5.reuse.H1_H1 ;  /* 0x30000005ff247230 */ /* 0x100fe20000004100 */
[----:B------:R-:W-:Y:S01]  /*3250*/  F2FP.F16.E4M3.UNPACK_B R86, R13.H1 ;  /* 0x0000000dff56723e */ /* 0x000fe200030006ff */
        /* <DEDUP_REMOVED lines=14> */
[--C-:B------:R-:W-:Y:S02]  /*3340*/  HADD2.F32 R34, -RZ, R15.reuse.H0_H0 ;  /* 0x2000000fff227230 */ /* 0x100fe40000004100 */
[-C--:B------:R-:W-:Y:S01]  /*3350*/  FMUL.FTZ R85, R37, R70.reuse ;  /* 0x0000004625557220 */ /* 0x080fe20000410000 */
[----:B------:R-:W-:Y:S02]  /*3360*/  HADD2.F32 R35, -RZ, R15.H1_H1 ;  /* 0x3000000fff237230 */ /* 0x000fe40000004100 */
[----:B------:R-:W-:Y:S01]  /*3370*/  FMUL.FTZ R70, R36, R70 ;  /* 0x0000004624467220 */ /* 0x000fe20000410000 */
[----:B------:R-:W-:-:S02]  /*3380*/  HADD2.F32 R15, -RZ, R81.H1_H1 ;  /* 0x30000051ff0f7230 */ /* 0x000fc40000004100 */
[----:B------:R-:W-:Y:S02]  /*3390*/  HADD2.F32 R82, -RZ, R82.H0_H0 ;  /* 0x20000052ff527230 */ /* 0x000fe40000004100 */
[----:B------:R-:W-:Y:S02]  /*33a0*/  HADD2.F32 R81, -RZ, R81.H0_H0 ;  /* 0x20000051ff517230 */ /* 0x000fe40000004100 */
[-C--:B------:R-:W-:Y:S01]  /*33b0*/  FFMA.FTZ R36, R36, R15.reuse, -R85 ;  /* 0x0000000f24247223 */ /* 0x080fe20000010855 */
[----:B------:R-:W-:Y:S01]  /*33c0*/  FFMA.FTZ R85, R37, R15, R70 ;  /* 0x0000000f25557223 */ /* 0x000fe20000010046 */
[CC--:B------:R-:W-:Y:S01]  /*33d0*/  FMUL.FTZ R83, R35.reuse, R82.reuse ;  /* 0x0000005223537220 */ /* 0x0c0fe20000410000 */
[C---:B------:R-:W-:Y:S01]  /*33e0*/  FMUL.FTZ R82, R34.reuse, R82 ;  /* 0x0000005222527220 */ /* 0x040fe20000410000 */
[----:B------:R-:W-:Y:S01]  /*33f0*/  F2FP.F16.E4M3.UNPACK_B R37, R7.H1 ;  /* 0x00000007ff25723e */ /* 0x000fe200030006ff */
[--C-:B------:R-:W-:Y:S02]  /*3400*/  HADD2.F32 R84, -RZ, R86.reuse.H1_H1 ;  /* 0x30000056ff547230 */ /* 0x100fe40000004100 */
[-C--:B------:R-:W-:Y:S01]  /*3410*/  FFMA.FTZ R15, R34, R81.reuse, -R83 ;  /* 0x00000051220f7223 */ /* 0x080fe20000010853 */
[----:B------:R-:W-:Y:S01]  /*3420*/  FFMA.FTZ R34, R35, R81, R82 ;  /* 0x0000005123227223 */ /* 0x000fe20000010052 */
[----:B------:R-:W-:Y:S01]  /*3430*/  F2FP.SATFINITE.E4M3.F32.PACK_AB_MERGE_C R35, R87, R80, RZ ;  /* 0x000000505723723e */ /* 0x000fe200048070ff */
[--C-:B------:R-:W-:Y:S01]  /*3440*/  HADD2.F32 R82, -RZ, R37.reuse.H0_H0 ;  /* 0x20000025ff527230 */ /* 0x100fe20000004100 */
[----:B------:R-:W-:Y:S01]  /*3450*/  F2FP.F16.E4M3.UNPACK_B R80, R6.H1 ;  /* 0x00000006ff50723e */ /* 0x000fe200030006ff */
[----:B------:R-:W-:Y:S01]  /*3460*/  HADD2.F32 R83, -RZ, R37.H1_H1 ;  /* 0x30000025ff537230 */ /* 0x000fe20000004100 */
[----:B------:R-:W-:Y:S01]  /*3470*/  F2FP.F16.E4M3.UNPACK_B R37, R12.H1 ;  /* 0x0000000cff25723e */ /* 0x000fe200030006ff */
[----:B------:R-:W-:Y:S01]  /*3480*/  HADD2.F32 R86, -RZ, R86.H0_H0 ;  /* 0x20000056ff567230 */ /* 0x000fe20000004100 */
        /* <DEDUP_REMOVED lines=11> */
[-C--:B------:R-:W-:Y:S01]  /*3540*/  FMUL.FTZ R89, R81, R87.reuse ;  /* 0x0000005751597220 */ /* 0x080fe20000410000 */
[----:B------:R-:W-:Y:S01]  /*3550*/  F2FP.F16.E4M3.UNPACK_B R6, R6 ;  /* 0x00000006ff06723e */ /* 0x000fe200020006ff */
[C---:B------:R-:W-:Y:S01]  /*3560*/  FMUL.FTZ R90, R80.reuse, R87 ;  /* 0x00000057505a7220 */ /* 0x040fe20000410000 */
[----:B------:R-:W-:Y:S01]  /*3570*/  F2FP.F16.E4M3.UNPACK_B R82, R7 ;  /* 0x00000007ff52723e */ /* 0x000fe200020006ff */
[-C--:B------:R-:W-:Y:S01]  /*3580*/  FFMA.FTZ R89, R80, R84.reuse, -R89 ;  /* 0x0000005450597223 */ /* 0x080fe20000010859 */
[----:B------:R-:W-:Y:S01]  /*3590*/  FFMA.FTZ R7, R83, R85, R92 ;  /* 0x0000005553077223 */ /* 0x000fe2000001005c */
[----:B------:R-:W-:Y:S01]  /*35a0*/  FFMA.FTZ R90, R81, R84, R90 ;  /* 0x00000054515a7223 */ /* 0x000fe2000001005a */
[----:B------:R-:W-:Y:S01]  /*35b0*/  HADD2.F32 R80, -RZ, R6.H0_H0 ;  /* 0x20000006ff507230 */ /* 0x000fe20000004100 */
[----:B------:R-:W-:Y:S01]  /*35c0*/  F2FP.SATFINITE.E4M3.F32.PACK_AB_MERGE_C R5, R5, R4, R35 ;  /* 0x000000040505723e */ /* 0x000fe20004807023 */
[----:B------:R-:W-:Y:S01]  /*35d0*/  HADD2.F32 R81, -RZ, R82.H0_H0 ;  /* 0x20000052ff517230 */ /* 0x000fe20000004100 */
[----:B------:R-:W-:Y:S01]  /*35e0*/  F2FP.SATFINITE.E4M3.F32.PACK_AB_MERGE_C R7, R7, R12, RZ ;  /* 0x0000000c0707723e */ /* 0x000fe200048070ff */
[----:B------:R-:W-:Y:S01]  /*35f0*/  HADD2.F32 R6, -RZ, R6.H1_H1 ;  /* 0x30000006ff067230 */ /* 0x000fe20000004100 */
[----:B------:R-:W-:Y:S01]  /*3600*/  F2FP.SATFINITE.E4M3.F32.PACK_AB_MERGE_C R89, R90, R89, RZ ;  /* 0x000000595a59723e */ /* 0x000fe200048070ff */
[----:B------:R-:W-:-:S02]  /*3610*/  HADD2.F32 R83, -RZ, R70.H0_H0 ;  /* 0x20000046ff537230 */ /* 0x000fc40000004100 */
[-C--:B------:R-:W-:Y:S01]  /*3620*/  FMUL.FTZ R87, R81, R86.reuse ;  /* 0x0000005651577220 */ /* 0x080fe20000410000 */
[----:B------:R-:W-:Y:S01]  /*3630*/  HADD2.F32 R82, -RZ, R82.H1_H1 ;  /* 0x30000052ff527230 */ /* 0x000fe20000004100 */
[----:B------:R-:W-:Y:S01]  /*3640*/  F2FP.SATFINITE.E4M3.F32.PACK_AB_MERGE_C R4, R34, R15, R36 ;  /* 0x0000000f2204723e */ /* 0x000fe20004807024 */
[----:B------:R-:W-:Y:S02]  /*3650*/  HADD2.F32 R37, -RZ, R37.H0_H0 ;  /* 0x20000025ff257230 */ /* 0x000fe40000004100 */
[-C--:B------:R-:W-:Y:S01]  /*3660*/  FMUL.FTZ R85, R6, R83.reuse ;  /* 0x0000005306557220 */ /* 0x080fe20000410000 */
[----:B------:R-:W-:Y:S02]  /*3670*/  HADD2.F32 R13, -RZ, R13.H0_H0 ;  /* 0x2000000dff0d7230 */ /* 0x000fe40000004100 */
[----:B------:R-:W-:Y:S01]  /*3680*/  FMUL.FTZ R70, R82, R86 ;  /* 0x0000005652467220 */ /* 0x000fe20000410000 */
[----:B------:R-:W-:Y:S01]  /*3690*/  FMUL.FTZ R83, R80, R83 ;  /* 0x0000005350537220 */ /* 0x000fe20000410000 */
[----:B------:R-:W-:-:S02]  /*36a0*/  FFMA.FTZ R87, R82, R37, R87 ;  /* 0x0000002552577223 */ /* 0x000fc40000010057 */
[----:B------:R-:W-:Y:S01]  /*36b0*/  FFMA.FTZ R70, R81, R37, -R70 ;  /* 0x0000002551467223 */ /* 0x000fe20000010846 */
[-C--:B------:R-:W-:Y:S01]  /*36c0*/  FFMA.FTZ R85, R80, R13.reuse, -R85 ;  /* 0x0000000d50557223 */ /* 0x080fe20000010855 */
[----:B------:R-:W-:-:S03]  /*36d0*/  FFMA.FTZ R6, R6, R13, R83 ;  /* 0x0000000d06067223 */ /* 0x000fc60000010053 */
[----:B------:R-:W-:Y:S02]  /*36e0*/  F2FP.SATFINITE.E4M3.F32.PACK_AB_MERGE_C R7, R87, R70, R7 ;  /* 0x000000465707723e */ /* 0x000fe40004807007 */
[----:B------:R-:W-:-:S07]  /*36f0*/  F2FP.SATFINITE.E4M3.F32.PACK_AB_MERGE_C R6, R6, R85, R89 ;  /* 0x000000550606723e */ /* 0x000fce0004807059 */
.L_x_1280:
[----:B------:R-:W-:Y:S05]  /*3700*/  BSYNC B2 ;  /* 0x0000000000027941 */ /* 0x000fea0003800000 */
.L_x_1279:
[----:B------:R0:W-:Y:S02]  /*3710*/  ST.E.128 desc[UR42][R10.64], R4 ;  /* 0x000000040a007985 */ /* 0x0001e4000c101d2a */
.L_x_1278:
[----:B------:R-:W-:Y:S05]  /*3720*/  BSYNC B1 ;  /* 0x0000000000017941 */ /* 0x000fea0003800000 */
.L_x_1277:
[----:B------:R-:W-:Y:S01]  /*3730*/  ISETP.NE.AND P5, PT, R51, RZ, PT ;  /* 0x000000ff3300720c */ /* 0x000fe20003fa5270 */
[----:B------:R-:W-:-:S12]  /*3740*/  BSSY B1, `(.L_x_1281) ;  /* 0x0000074000017945 */ /* 0x000fd80003800000 */
[----:B------:R-:W-:Y:S05]  /*3750*/  @!P5 BRA `(.L_x_1282) ;  /* 0x0000000400c8d947 */ /* 0x000fea0003800000 */
[----:B0-----:R-:W5:Y:S04]  /*3760*/  LDL R5, [R1+0x34] ;  /* 0x0000340001057983 */ /* 0x001f680000100800 */
[----:B------:R-:W2:Y:S01]  /*3770*/  LDL R4, [R1+0x1c] ;  /* 0x00001c0001047983 */ /* 0x000ea20000100800 */
[----:B------:R-:W-:Y:S01]  /*3780*/  BSSY B2, `(.L_x_1283) ;  /* 0x000006e000027945 */ /* 0x000fe20003800000 */
[----:B-----5:R-:W-:Y:S01]  /*3790*/  ISETP.GE.AND P6, PT, R5, R79, PT ;  /* 0x0000004f0500720c */ /* 0x020fe20003fc6270 */
[----:B--2---:R-:W-:Y:S02]  /*37a0*/  IMAD.SHL.U32 R11, R4, 0x10, RZ ;  /* 0x00000010040b7824 */ /* 0x004fe400078e00ff */
[----:B------:R0:W2:Y:S03]  /*37b0*/  LDS.128 R4, [R68+0x14800] ;  /* 0x0148000044047984 */ /* 0x0000a60000000c00 */
[----:B----4-:R-:W-:-:S04]  /*37c0*/  IADD3 R10, P5, R14, R11, RZ ;  /* 0x0000000b0e0a7210 */ /* 0x010fc80007fbe0ff */
[----:B---3--:R-:W-:-:S03]  /*37d0*/  LEA.HI.X.SX32 R11, R11, R39, 0x1, P5 ;  /* 0x000000270b0b7211 */ /* 0x008fc600028f0eff */
[----:B0-----:R-:W-:Y:S06]  /*37e0*/  @P6 BRA `(.L_x_1284) ;  /* 0x00000004009c6947 */ /* 0x001fec0003800000 */
[--C-:B------:R-:W-:Y:S01]  /*37f0*/  SHF.R.U32.HI R13, RZ, 0x8, R31.reuse ;  /* 0x00000008ff0d7819 */ /* 0x100fe2000001161f */
[----:B--2---:R-:W-:Y:S01]  /*3800*/  IMAD.MOV.U32 R15, RZ, RZ, R4 ;  /* 0x000000ffff0f7224 */ /* 0x004fe200078e0004 */
[----:B------:R-:W-:Y:S02]  /*3810*/  LOP3.LUT R12, R31, 0xff0000ff, RZ, 0xc0, !PT ;  /* 0xff0000ff1f0c7812 */ /* 0x000fe400078ec0ff */
[----:B------:R-:W-:Y:S01]  /*3820*/  SHF.R.U32.HI R32, RZ, 0x10, R31 ;  /* 0x00000010ff207819 */ /* 0x000fe2000001161f */
[----:B------:R-:W-:Y:S01]  /*3830*/  IMAD.SHL.U32 R13, R13, 0x100, RZ ;  /* 0x000001000d0d7824 */ /* 0x000fe200078e00ff */
[--C-:B------:R-:W-:Y:S02]  /*3840*/  SHF.R.U32.HI R31, RZ, 0x8, R33.reuse ;  /* 0x00000008ff1f7819 */ /* 0x100fe40000011621 */
[----:B------:R-:W-:Y:S02]  /*3850*/  LOP3.LUT R30, R33, 0xff0000ff, RZ, 0xc0, !PT ;  /* 0xff0000ff211e7812 */ /* 0x000fe400078ec0ff */
[----:B------:R-:W-:Y:S01]  /*3860*/  SHF.R.U32.HI R33, RZ, 0x10, R33 ;  /* 0x00000010ff217819 */ /* 0x000fe20000011621 */
[----:B------:R-:W-:Y:S01]  /*3870*/  IMAD.SHL.U32 R31, R31, 0x100, RZ ;  /* 0x000001001f1f7824 */ /* 0x000fe200078e00ff */
[----:B------:R-:W-:Y:S01]  /*3880*/  LOP3.LUT R12, R12, 0xff00, R13, 0xf8, !PT ;  /* 0x0000ff000c0c7812 */ /* 0x000fe200078ef80d */
[----:B------:R-:W-:Y:S01]  /*3890*/  IMAD.U32 R13, R32, 0x10000, RZ ;  /* 0x00010000200d7824 */ /* 0x000fe200078e00ff */
[----:B------:R-:W-:Y:S01]  /*38a0*/  F2FP.F16.E4M3.UNPACK_B R4, R5 ;  /* 0x00000005ff04723e */ /* 0x000fe200020006ff */
[----:B------:R-:W-:Y:S01]  /*38b0*/  IMAD.U32 R33, R33, 0x10000, RZ ;  /* 0x0001000021217824 */ /* 0x000fe200078e00ff */
[----:B------:R-:W-:-:S02]  /*38c0*/  LOP3.LUT R30, R30, 0xff00, R31, 0xf8, !PT ;  /* 0x0000ff001e1e7812 */ /* 0x000fc400078ef81f */
[----:B------:R-:W-:Y:S02]  /*38d0*/  F2FP.F16.E4M3.UNPACK_B R31, R73.H1 ;  /* 0x00000049ff1f723e */ /* 0x000fe400030006ff */
        /* <DEDUP_REMOVED lines=27> */
[----:B------:R-:W-:Y:S02]  /*3a90*/  HADD2.F32 R33, -RZ, R30.H1_H1 ;  /* 0x3000001eff217230 */ /* 0x000fe40000004100 */
        /* <DEDUP_REMOVED lines=9> */
[----:B------:R-:W-:Y:S01]  /*3b30*/  F2FP.F16.E4M3.UNPACK_B R73, R13 ;  /* 0x0000000dff49723e */ /* 0x000fe200020006ff */
[-C--:B------:R-:W-:Y:S01]  /*3b40*/  FFMA.FTZ R32, R32, R15.reuse, -R37 ;  /* 0x0000000f20207223 */ /* 0x080fe20000010825 */
[----:B------:R-:W-:Y:S01]  /*3b50*/  FFMA.FTZ R33, R33, R15, R36 ;  /* 0x0000000f21217223 */ /* 0x000fe20000010024 */
[-C--:B------:R-:W-:Y:S01]  /*3b60*/  FFMA.FTZ R15, R30, R72.reuse, -R35 ;  /* 0x000000481e0f7223 */ /* 0x080fe20000010823 */
[----:B------:R-:W-:Y:S01]  /*3b70*/  FFMA.FTZ R30, R31, R72, R34 ;  /* 0x000000481f1e7223 */ /* 0x000fe20000010022 */
[-C--:B------:R-:W-:Y:S01]  /*3b80*/  F2FP.F16.E4M3.UNPACK_B R34, R7.reuse.H1 ;  /* 0x00000007ff22723e */ /* 0x080fe200030006ff */
[--C-:B------:R-:W-:Y:S01]  /*3b90*/  HADD2.F32 R82, -RZ, R73.reuse.H1_H1 ;  /* 0x30000049ff527230 */ /* 0x100fe20000004100 */
[----:B------:R-:W-:Y:S01]  /*3ba0*/  F2FP.SATFINITE.E4M3.F32.PACK_AB_MERGE_C R32, R33, R32, RZ ;  /* 0x000000202120723e */ /* 0x000fe200048070ff */
[----:B------:R-:W-:Y:S01]  /*3bb0*/  HADD2.F32 R73, -RZ, R73.H0_H0 ;  /* 0x20000049ff497230 */ /* 0x000fe20000004100 */
[----:B------:R-:W-:Y:S01]  /*3bc0*/  F2FP.F16.E4M3.UNPACK_B R33, R6.H1 ;  /* 0x00000006ff21723e */ /* 0x000fe200030006ff */
[--C-:B------:R-:W-:Y:S01]  /*3bd0*/  HADD2.F32 R35, -RZ, R34.reuse.H0_H0 ;  /* 0x20000022ff237230 */ /* 0x100fe20000004100 */
[----:B------:R-:W-:Y:S01]  /*3be0*/  F2FP.SATFINITE.E4M3.F32.PACK_AB_MERGE_C R31, R81, R70, RZ ;  /* 0x00000046511f723e */ /* 0x000fe200048070ff */
[----:B------:R-:W-:Y:S01]  /*3bf0*/  HADD2.F32 R34, -RZ, R34.H1_H1 ;  /* 0x30000022ff227230 */ /* 0x000fe20000004100 */
[-C--:B------:R-:W-:Y:S01]  /*3c00*/  F2FP.F16.E4M3.UNPACK_B R37, R12.reuse.H1 ;  /* 0x0000000cff25723e */ /* 0x080fe200030006ff */
[----:B------:R-:W-:Y:S01]  /*3c10*/  HADD2.F32 R70, -RZ, R80.H1_H1 ;  /* 0x30000050ff467230 */ /* 0x000fe20000004100 */
[----:B------:R-:W-:Y:S01]  /*3c20*/  F2FP.F16.E4M3.UNPACK_B R36, R12 ;  /* 0x0000000cff24723e */ /* 0x000fe200020006ff */
[--C-:B------:R-:W-:Y:S01]  /*3c30*/  HADD2.F32 R13, -RZ, R33.reuse.H1_H1 ;  /* 0x30000021ff0d7230 */ /* 0x100fe20000004100 */
[----:B------:R-:W-:Y:S01]  /*3c40*/  F2FP.F16.E4M3.UNPACK_B R7, R7 ;  /* 0x00000007ff07723e */ /* 0x000fe200020006ff */
[----:B------:R-:W-:-:S02]  /*3c50*/  HADD2.F32 R33, -RZ, R33.H0_H0 ;  /* 0x20000021ff217230 */ /* 0x000fc40000004100 */
[-C--:B------:R-:W-:Y:S01]  /*3c60*/  FMUL.FTZ R12, R34, R70.reuse ;  /* 0x00000046220c7220 */ /* 0x080fe20000410000 */
[----:B------:R-:W-:Y:S02]  /*3c70*/  HADD2.F32 R72, -RZ, R37.H1_H1 ;  /* 0x30000025ff487230 */ /* 0x000fe40000004100 */
[----:B------:R-:W-:Y:S01]  /*3c80*/  FMUL.FTZ R81, R35, R70 ;  /* 0x0000004623517220 */ /* 0x000fe20000410000 */
[----:B------:R-:W-:Y:S02]  /*3c90*/  HADD2.F32 R70, -RZ, R36.H1_H1 ;  /* 0x30000024ff467230 */ /* 0x000fe40000004100 */
[-C--:B------:R-:W-:Y:S01]  /*3ca0*/  FMUL.FTZ R84, R13, R82.reuse ;  /* 0x000000520d547220 */ /* 0x080fe20000410000 */
[----:B------:R-:W-:Y:S01]  /*3cb0*/  FMUL.FTZ R82, R33, R82 ;  /* 0x0000005221527220 */ /* 0x000fe20000410000 */
[----:B------:R-:W-:Y:S01]  /*3cc0*/  F2FP.F16.E4M3.UNPACK_B R6, R6 ;  /* 0x00000006ff06723e */ /* 0x000fe200020006ff */
[----:B------:R-:W-:Y:S01]  /*3cd0*/  FFMA.FTZ R12, R35, R72, -R12 ;  /* 0x00000048230c7223 */ /* 0x000fe2000001080c */
[-C--:B------:R-:W-:Y:S01]  /*3ce0*/  FFMA.FTZ R84, R33, R70.reuse, -R84 ;  /* 0x0000004621547223 */ /* 0x080fe20000010854 */
[----:B------:R-:W-:Y:S01]  /*3cf0*/  FFMA.FTZ R35, R13, R70, R82 ;  /* 0x000000460d237223 */ /* 0x000fe20000010052 */
[----:B------:R-:W-:-:S02]  /*3d00*/  HADD2.F32 R13, -RZ, R7.H0_H0 ;  /* 0x20000007ff0d7230 */ /* 0x000fc40000004100 */
[----:B------:R-:W-:Y:S01]  /*3d10*/  FFMA.FTZ R81, R34, R72, R81 ;  /* 0x0000004822517223 */ /* 0x000fe20000010051 */
[----:B------:R-:W-:Y:S01]  /*3d20*/  HADD2.F32 R33, -RZ, R7.H1_H1 ;  /* 0x30000007ff217230 */ /* 0x000fe20000004100 */
[----:B------:R-:W-:Y:S01]  /*3d30*/  F2FP.SATFINITE.E4M3.F32.PACK_AB_MERGE_C R5, R5, R4, R31 ;  /* 0x000000040505723e */ /* 0x000fe2000480701f */
[----:B------:R-:W-:Y:S01]  /*3d40*/  HADD2.F32 R7, -RZ, R6.H0_H0 ;  /* 0x20000006ff077230 */ /* 0x000fe20000004100 */
[----:B------:R-:W-:Y:S01]  /*3d50*/  F2FP.SATFINITE.E4M3.F32.PACK_AB_MERGE_C R35, R35, R84, RZ ;  /* 0x000000542323723e */ /* 0x000fe200048070ff */
[----:B------:R-:W-:Y:S01]  /*3d60*/  HADD2.F32 R80, -RZ, R80.H0_H0 ;  /* 0x20000050ff507230 */ /* 0x000fe20000004100 */
[----:B------:R-:W-:Y:S01]  /*3d70*/  F2FP.SATFINITE.E4M3.F32.PACK_AB_MERGE_C R12, R81, R12, RZ ;  /* 0x0000000c510c723e */ /* 0x000fe200048070ff */
[----:B------:R-:W-:Y:S01]  /*3d80*/  HADD2.F32 R6, -RZ, R6.H1_H1 ;  /* 0x30000006ff067230 */ /* 0x000fe20000004100 */
[----:B------:R-:W-:Y:S01]  /*3d90*/  F2FP.SATFINITE.E4M3.F32.PACK_AB_MERGE_C R4, R30, R15, R32 ;  /* 0x0000000f1e04723e */ /* 0x000fe20004807020 */
[----:B------:R-:W-:Y:S02]  /*3da0*/  HADD2.F32 R34, -RZ, R37.H0_H0 ;  /* 0x20000025ff227230 */ /* 0x000fe40000004100 */
[----:B------:R-:W-:Y:S01]  /*3db0*/  FMUL.FTZ R72, R33, R80 ;  /* 0x0000005021487220 */ /* 0x000fe20000410000 */
[----:B------:R-:W-:-:S02]  /*3dc0*/  HADD2.F32 R36, -RZ, R36.H0_H0 ;  /* 0x20000024ff247230 */ /* 0x000fc40000004100 */
[CC--:B------:R-:W-:Y:S01]  /*3dd0*/  FMUL.FTZ R70, R6.reuse, R73.reuse ;  /* 0x0000004906467220 */ /* 0x0c0fe20000410000 */
[----:B------:R-:W-:Y:S01]  /*3de0*/  FMUL.FTZ R80, R13, R80 ;  /* 0x000000500d507220 */ /* 0x000fe20000410000 */
[----:B------:R-:W-:Y:S01]  /*3df0*/  FMUL.FTZ R73, R7, R73 ;  /* 0x0000004907497220 */ /* 0x000fe20000410000 */
[----:B------:R-:W-:Y:S01]  /*3e00*/  FFMA.FTZ R72, R13, R34, -R72 ;  /* 0x000000220d487223 */ /* 0x000fe20000010848 */
[----:B------:R-:W-:Y:S01]  /*3e10*/  FFMA.FTZ R70, R7, R36, -R70 ;  /* 0x0000002407467223 */ /* 0x000fe20000010846 */
[----:B------:R-:W-:Y:S01]  /*3e20*/  FFMA.FTZ R33, R33, R34, R80 ;  /* 0x0000002221217223 */ /* 0x000fe20000010050 */
[----:B------:R-:W-:-:S04]  /*3e30*/  FFMA.FTZ R73, R6, R36, R73 ;  /* 0x0000002406497223 */ /* 0x000fc80000010049 */
[----:B------:R-:W-:Y:S02]  /*3e40*/  F2FP.SATFINITE.E4M3.F32.PACK_AB_MERGE_C R7, R33, R72, R12 ;  /* 0x000000482107723e */ /* 0x000fe4000480700c */
[----:B------:R-:W-:-:S07]  /*3e50*/  F2FP.SATFINITE.E4M3.F32.PACK_AB_MERGE_C R6, R73, R70, R35 ;  /* 0x000000464906723e */ /* 0x000fce0004807023 */
.L_x_1284:
[----:B------:R-:W-:Y:S05]  /*3e60*/  BSYNC B2 ;  /* 0x0000000000027941 */ /* 0x000fea0003800000 */
.L_x_1283:
[----:B--2---:R0:W-:Y:S02]  /*3e70*/  ST.E.128 desc[UR42][R10.64], R4 ;  /* 0x000000040a007985 */ /* 0x0041e4000c101d2a */
.L_x_1282:
[----:B------:R-:W-:Y:S05]  /*3e80*/  BSYNC B1 ;  /* 0x0000000000017941 */ /* 0x000fea0003800000 */
.L_x_1281:
[----:B------:R-:W-:Y:S05]  /*3e90*/  @P1 BRA `(.L_x_1276) ;  /* 0x0000002c00441947 */ /* 0x000fea0003800000 */
[----:B0-----:R-:W4:Y:S04]  /*3ea0*/  LDL R4, [R1+0x8] ;  /* 0x0000080001047983 */ /* 0x001f280000100800 */
[----:B------:R-:W5:Y:S04]  /*3eb0*/  LDL R13, [R1+0x38] ;  /* 0x00003800010d7983 */ /* 0x000f680000100800 */
[----:B------:R-:W3:Y:S01]  /*3ec0*/  LDL R12, [R1+0x30] ;  /* 0x00003000010c7983 */ /* 0x000ee20000100800 */
[----:B------:R-:W-:Y:S01]  /*3ed0*/  BSSY B1, `(.L_x_1285) ;  /* 0x000006d000017945 */ /* 0x000fe20003800000 */
[----:B----4-:R-:W-:-:S02]  /*3ee0*/  IADD3 R10, P5, R4, R14, RZ ;  /* 0x0000000e040a7210 */ /* 0x010fc40007fbe0ff */
[----:B------:R0:W4:Y:S01]  /*3ef0*/  LDS.128 R4, [R68+0x15800] ;  /* 0x0158000044047984 */ /* 0x0001220000000c00 */
[----:B-----5:R-:W-:Y:S02]  /*3f00*/  ISETP.GE.AND P6, PT, R13, R79, PT ;  /* 0x0000004f0d00720c */ /* 0x020fe40003fc6270 */
[----:B---3--:R-:W-:-:S11]  /*3f10*/  IMAD.X R11, R39, 0x1, R12, P5 ;  /* 0x00000001270b7824 */ /* 0x008fd600028e060c */
[----:B0-----:R-:W-:Y:S05]  /*3f20*/  @P6 BRA `(.L_x_1286) ;  /* 0x00000004009c6947 */ /* 0x001fea0003800000 */
[----:B------:R-:W-:Y:S01]  /*3f30*/  SHF.R.U32.HI R8, RZ, 0x8, R9 ;  /* 0x00000008ff087819 */ /* 0x000fe20000011609 */
[----:B----4-:R-:W-:Y:S01]  /*3f40*/  IMAD.MOV.U32 R12, RZ, RZ, R4 ;  /* 0x000000ffff0c7224 */ /* 0x010fe200078e0004 */
[----:B------:R-:W-:Y:S02]  /*3f50*/  SHF.R.U32.HI R13, RZ, 0x8, R29 ;  /* 0x00000008ff0d7819 */ /* 0x000fe4000001161d */
[----:B------:R-:W-:Y:S01]  /*3f60*/  SHF.R.U32.HI R30, RZ, 0x10, R9 ;  /* 0x00000010ff1e7819 */ /* 0x000fe20000011609 */
        /* <DEDUP_REMOVED lines=28> */
[-C--:B------:R-:W-:Y:S01]  /*4130*/  FMUL.FTZ R33, R15, R31.reuse ;  /* 0x0000001f0f217220 */ /* 0x080fe20000410000 */
[----:B------:R-:W-:Y:S01]  /*4140*/  FMUL.FTZ R32, R14, R31 ;  /* 0x0000001f0e207220 */ /* 0x000fe20000410000 */
[----:B------:R-:W-:Y:S01]  /*4150*/  F2FP.F16.E4M3.UNPACK_B R13, R12.H1 ;  /* 0x0000000cff0d723e */ /* 0x000fe200030006ff */
[----:B------:R-:W-:-:S02]  /*4160*/  HADD2.F32 R29, -RZ, R71.H1_H1 ;  /* 0x30000047ff1d7230 */ /* 0x000fc40000004100 */
[-C--:B------:R-:W-:Y:S01]  /*4170*/  FFMA.FTZ R33, R14, R28.reuse, -R33 ;  /* 0x0000001c0e217223 */ /* 0x080fe20000010821 */
[----:B------:R-:W-:Y:S01]  /*4180*/  FFMA.FTZ R34, R15, R28, R32 ;  /* 0x0000001c0f227223 */ /* 0x000fe20000010020 */
[----:B------:R-:W-:Y:S01]  /*4190*/  F2FP.F16.E4M3.UNPACK_B R12, R12 ;  /* 0x0000000cff0c723e */ /* 0x000fe200020006ff */
[--C-:B------:R-:W-:Y:S01]  /*41a0*/  HADD2.F32 R28, -RZ, R13.reuse.H1_H1 ;  /* 0x3000000dff1c7230 */ /* 0x100fe20000004100 */
[----:B------:R-:W-:Y:S01]  /*41b0*/  F2FP.F16.E4M3.UNPACK_B R38, R38 ;  /* 0x00000026ff26723e */ /* 0x000fe200020006ff */
[----:B------:R-:W-:Y:S01]  /*41c0*/  HADD2.F32 R15, -RZ, R13.H0_H0 ;  /* 0x2000000dff0f7230 */ /* 0x000fe20000004100 */
[----:B------:R-:W-:Y:S01]  /*41d0*/  F2FP.F16.E4M3.UNPACK_B R35, R9.H1 ;  /* 0x00000009ff23723e */ /* 0x000fe200030006ff */
[----:B------:R-:W-:Y:S02]  /*41e0*/  HADD2.F32 R71, -RZ, R71.H0_H0 ;  /* 0x20000047ff477230 */ /* 0x000fe40000004100 */
[----:B------:R-:W-:Y:S01]  /*41f0*/  FMUL.FTZ R32, R28, R29 ;  /* 0x0000001d1c207220 */ /* 0x000fe20000410000 */
[----:B------:R-:W-:-:S02]  /*4200*/  HADD2.F32 R13, -RZ, R12.H0_H0 ;  /* 0x2000000cff0d7230 */ /* 0x000fc40000004100 */
[----:B------:R-:W-:Y:S01]  /*4210*/  FMUL.FTZ R29, R15, R29 ;  /* 0x0000001d0f1d7220 */ /* 0x000fe20000410000 */
[----:B------:R-:W-:Y:S01]  /*4220*/  HADD2.F32 R14, -RZ, R12.H1_H1 ;  /* 0x3000000cff0e7230 */ /* 0x000fe20000004100 */
[----:B------:R-:W-:Y:S01]  /*4230*/  F2FP.F16.E4M3.UNPACK_B R31, R8 ;  /* 0x00000008ff1f723e */ /* 0x000fe200020006ff */
[--C-:B------:R-:W-:Y:S02]  /*4240*/  HADD2.F32 R12, -RZ, R38.reuse.H1_H1 ;  /* 0x30000026ff0c7230 */ /* 0x100fe40000004100 */
[----:B------:R-:W-:Y:S02]  /*4250*/  HADD2.F32 R38, -RZ, R38.H0_H0 ;  /* 0x20000026ff267230 */ /* 0x000fe40000004100 */
[-C--:B------:R-:W-:Y:S01]  /*4260*/  FMUL.FTZ R30, R14, R71.reuse ;  /* 0x000000470e1e7220 */ /* 0x080fe20000410000 */
[----:B------:R-:W-:Y:S01]  /*4270*/  FMUL.FTZ R71, R13, R71 ;  /* 0x000000470d477220 */ /* 0x000fe20000410000 */
[-C--:B------:R-:W-:Y:S01]  /*4280*/  FFMA.FTZ R15, R15, R12.reuse, -R32 ;  /* 0x0000000c0f0f7223 */ /* 0x080fe20000010820 */
[----:B------:R-:W-:Y:S01]  /*4290*/  FFMA.FTZ R28, R28, R12, R29 ;  /* 0x0000000c1c1c7223 */ /* 0x000fe2000001001d */
[-C--:B------:R-:W-:Y:S01]  /*42a0*/  FFMA.FTZ R12, R13, R38.reuse, -R30 ;  /* 0x000000260d0c7223 */ /* 0x080fe2000001081e */
[----:B------:R-:W-:Y:S01]  /*42b0*/  FFMA.FTZ R13, R14, R38, R71 ;  /* 0x000000260e0d7223 */ /* 0x000fe20000010047 */
[----:B------:R-:W-:Y:S01]  /*42c0*/  F2FP.F16.E4M3.UNPACK_B R29, R7.H1 ;  /* 0x00000007ff1d723e */ /* 0x000fe200030006ff */
[--C-:B------:R-:W-:Y:S01]  /*42d0*/  HADD2.F32 R37, -RZ, R35.reuse.H1_H1 ;  /* 0x30000023ff257230 */ /* 0x100fe20000004100 */
[----:B------:R-:W-:Y:S01]  /*42e0*/  F2FP.SATFINITE.E4M3.F32.PACK_AB_MERGE_C R14, R34, R33, RZ ;  /* 0x00000021220e723e */ /* 0x000fe200048070ff */
[----:B------:R-:W-:Y:S01]  /*42f0*/  HADD2.F32 R35, -RZ, R35.H0_H0 ;  /* 0x20000023ff237230 */ /* 0x000fe20000004100 */
[----:B------:R-:W-:Y:S01]  /*4300*/  F2FP.SATFINITE.E4M3.F32.PACK_AB_MERGE_C R15, R28, R15, RZ ;  /* 0x0000000f1c0f723e */ /* 0x000fe200048070ff */
[--C-:B------:R-:W-:Y:S01]  /*4310*/  HADD2.F32 R30, -RZ, R29.reuse.H0_H0 ;  /* 0x2000001dff1e7230 */ /* 0x100fe20000004100 */
[----:B------:R-:W-:Y:S01]  /*4320*/  F2FP.F16.E4M3.UNPACK_B R28, R6.H1 ;  /* 0x00000006ff1c723e */ /* 0x000fe200030006ff */
[----:B------:R-:W-:Y:S01]  /*4330*/  HADD2.F32 R29, -RZ, R29.H1_H1 ;  /* 0x3000001dff1d7230 */ /* 0x000fe20000004100 */
[----:B------:R-:W-:-:S02]  /*4340*/  F2FP.F16.E4M3.UNPACK_B R34, R9 ;  /* 0x00000009ff22723e */ /* 0x000fc400020006ff */
[----:B------:R-:W-:Y:S01]  /*4350*/  F2FP.F16.E4M3.UNPACK_B R32, R8.H1 ;  /* 0x00000008ff20723e */ /* 0x000fe200030006ff */
[----:B------:R-:W-:Y:S02]  /*4360*/  HADD2.F32 R9, -RZ, R28.H1_H1 ;  /* 0x3000001cff097230 */ /* 0x000fe40000004100 */
[-C--:B------:R-:W-:Y:S01]  /*4370*/  FMUL.FTZ R39, R29, R37.reuse ;  /* 0x000000251d277220 */ /* 0x080fe20000410000 */
[----:B------:R-:W-:Y:S02]  /*4380*/  HADD2.F32 R36, -RZ, R34.H1_H1 ;  /* 0x30000022ff247230 */ /* 0x000fe40000004100 */
[----:B------:R-:W-:Y:S01]  /*4390*/  FMUL.FTZ R38, R30, R37 ;  /* 0x000000251e267220 */ /* 0x000fe20000410000 */
[----:B------:R-:W-:Y:S01]  /*43a0*/  HADD2.F32 R28, -RZ, R28.H0_H0 ;  /* 0x2000001cff1c7230 */ /* 0x000fe20000004100 */
[----:B------:R-:W-:Y:S01]  /*43b0*/  F2FP.F16.E4M3.UNPACK_B R7, R7 ;  /* 0x00000007ff07723e */ /* 0x000fe200020006ff */
[----:B------:R-:W-:Y:S02]  /*43c0*/  HADD2.F32 R8, -RZ, R31.H1_H1 ;  /* 0x3000001fff087230 */ /* 0x000fe40000004100 */
[----:B------:R-:W-:Y:S01]  /*43d0*/  FMUL.FTZ R37, R9, R36 ;  /* 0x0000002409257220 */ /* 0x000fe20000410000 */
[----:B------:R-:W-:Y:S01]  /*43e0*/  F2FP.F16.E4M3.UNPACK_B R6, R6 ;  /* 0x00000006ff06723e */ /* 0x000fe200020006ff */
[----:B------:R-:W-:Y:S01]  /*43f0*/  FMUL.FTZ R36, R28, R36 ;  /* 0x000000241c247220 */ /* 0x000fe20000410000 */
[----:B------:R-:W-:-:S02]  /*4400*/  HADD2.F32 R33, -RZ, R32.H1_H1 ;  /* 0x30000020ff217230 */ /* 0x000fc40000004100 */
[-C--:B------:R-:W-:Y:S01]  /*4410*/  FFMA.FTZ R37, R28, R8.reuse, -R37 ;  /* 0x000000081c257223 */ /* 0x080fe20000010825 */
[----:B------:R-:W-:Y:S02]  /*4420*/  HADD2.F32 R34, -RZ, R34.H0_H0 ;  /* 0x20000022ff227230 */ /* 0x000fe40000004100 */
[----:B------:R-:W-:Y:S01]  /*4430*/  FFMA.FTZ R36, R9, R8, R36 ;  /* 0x0000000809247223 */ /* 0x000fe20000010024 */
[--C-:B------:R-:W-:Y:S02]  /*4440*/  HADD2.F32 R8, -RZ, R7.reuse.H0_H0 ;  /* 0x20000007ff087230 */ /* 0x100fe40000004100 */
[-C--:B------:R-:W-:Y:S01]  /*4450*/  FFMA.FTZ R39, R30, R33.reuse, -R39 ;  /* 0x000000211e277223 */ /* 0x080fe20000010827 */
[----:B------:R-:W-:Y:S02]  /*4460*/  HADD2.F32 R9, -RZ, R7.H1_H1 ;  /* 0x30000007ff097230 */ /* 0x000fe40000004100 */
[----:B------:R-:W-:Y:S01]  /*4470*/  FFMA.FTZ R38, R29, R33, R38 ;  /* 0x000000211d267223 */ /* 0x000fe20000010026 */
[----:B------:R-:W-:-:S02]  /*4480*/  HADD2.F32 R7, -RZ, R6.H0_H0 ;  /* 0x20000006ff077230 */ /* 0x000fc40000004100 */
[-C--:B------:R-:W-:Y:S01]  /*4490*/  FMUL.FTZ R30, R8, R35.reuse ;  /* 0x00000023081e7220 */ /* 0x080fe20000410000 */
[----:B------:R-:W-:Y:S02]  /*44a0*/  HADD2.F32 R6, -RZ, R6.H1_H1 ;  /* 0x30000006ff067230 */ /* 0x000fe40000004100 */
[----:B------:R-:W-:Y:S01]  /*44b0*/  FMUL.FTZ R33, R9, R35 ;  /* 0x0000002309217220 */ /* 0x000fe20000410000 */
[----:B------:R-:W-:Y:S02]  /*44c0*/  HADD2.F32 R32, -RZ, R32.H0_H0 ;  /* 0x20000020ff207230 */ /* 0x000fe40000004100 */
[-C--:B------:R-:W-:Y:S01]  /*44d0*/  FMUL.FTZ R29, R7, R34.reuse ;  /* 0x00000022071d7220 */ /* 0x080fe20000410000 */
        /* <DEDUP_REMOVED lines=12> */
.L_x_1286:
[----:B------:R-:W-:Y:S05]  /*45a0*/  BSYNC B1 ;  /* 0x0000000000017941 */ /* 0x000fea0003800000 */
.L_x_1285:
[----:B----4-:R0:W-:Y:S01]  /*45b0*/  ST.E.128 desc[UR42][R10.64], R4 ;  /* 0x000000040a007985 */ /* 0x0101e2000c101d2a */
[----:B------:R-:W-:Y:S05]  /*45c0*/  BRA `(.L_x_1276) ;  /* 0x0000002400787947 */ /* 0x000fea0003800000 */
.L_x_1269:
[----:B------:R-:W0:Y:S01]  /*45d0*/  S2R R4, SR_TID.X ;  /* 0x0000000000047919 */ /* 0x000e220000002100 */
[----:B------:R-:W-:Y:S01]  /*45e0*/  BSSY B1, `(.L_x_1287) ;  /* 0x000001e000017945 */ /* 0x000fe20003800000 */
[----:B------:R-:W-:Y:S02]  /*45f0*/  CS2R R6, SRZ ;  /* 0x0000000000067805 */ /* 0x000fe4000001ff00 */
[----:B------:R-:W-:Y:S02]  /*4600*/  CS2R R30, SRZ ;  /* 0x00000000001e7805 */ /* 0x000fe4000001ff00 */
[----:B------:R-:W-:Y:S02]  /*4610*/  CS2R R28, SRZ ;  /* 0x00000000001c7805 */ /* 0x000fe4000001ff00 */
[----:B------:R-:W-:Y:S02]  /*4620*/  CS2R R34, SRZ ;  /* 0x0000000000227805 */ /* 0x000fe4000001ff00 */
[----:B------:R-:W-:-:S02]  /*4630*/  CS2R R32, SRZ ;  /* 0x0000000000207805 */ /* 0x000fc4000001ff00 */
        /* <DEDUP_REMOVED lines=8> */
[----:B------:R-:W-:Y:S01]  /*46c0*/  ULDC.64 UR4, c[0x0][0x3e8] ;  /* 0x0000fa0000047ab9 */ /* 0x000fe20000000a00 */
[----:B------:R-:W-:Y:S01]  /*46d0*/  ULDC.64 UR6, c[0x0][0x400] ;  /* 0x0001000000067ab9 */ /* 0x000fe20000000a00 */
[----:B------:R-:W-:Y:S02]  /*46e0*/  IADD3 R10, P0, P6, R42, UR4, R10 ;  /* 0x000000042a0a7c10 */ /* 0x000fe4000fe1e00a */
[----:B------:R-:W-:Y:S02]  /*46f0*/  CS2R R6, SRZ ;  /* 0x0000000000067805 */ /* 0x000fe4000001ff00 */
[----:B------:R-:W-:Y:S02]  /*4700*/  CS2R R4, SRZ ;  /* 0x0000000000047805 */ /* 0x000fe4000001ff00 */
[----:B------:R-:W-:Y:S02]  /*4710*/  CS2R R34, SRZ ;  /* 0x0000000000227805 */ /* 0x000fe4000001ff00 */
[----:B------:R-:W-:-:S02]  /*4720*/  IADD3.X R11, R48, UR5, R14, P0, P6 ;  /* 0x00000005300b7c10 */ /* 0x000fc400087ec40e */
[----:B------:R-:W-:Y:S02]  /*4730*/  CS2R R32, SRZ ;  /* 0x0000000000207805 */ /* 0x000fe4000001ff00 */
[----:B------:R-:W-:-:S04]  /*4740*/  IADD3 R12, P0, P6, R20, UR6, R12 ;  /* 0x00000006140c7c10 */ /* 0x000fc8000fe1e00c */
[----:B------:R-:W-:Y:S02]  /*4750*/  IADD3.X R13, R46, UR7, R15, P0, P6 ;  /* 0x000000072e0d7c10 */ /* 0x000fe400087ec40f */
[-C--:B------:R-:W-:Y:S02]  /*4760*/  ISETP.GE.AND P0, PT, R18, R79.reuse, PT ;  /* 0x0000004f1200720c */ /* 0x080fe40003f06270 */
[----:B------:R-:W-:-:S11]  /*4770*/  ISETP.GE.AND P6, PT, R65, R79, PT ;  /* 0x0000004f4100720c */ /* 0x000fd60003fc6270 */
[----:B------:R0:W5:Y:S04]  /*4780*/  @!P0 LDG.E.128 R28, desc[UR42][R10.64] ;  /* 0x0000002a0a1c8981 */ /* 0x000168000c1e1d00 */
[----:B------:R0:W5:Y:S04]  /*4790*/  @!P6 LDG.E.128 R4, desc[UR42][R10.64+0x20] ;  /* 0x0000202a0a04e981 */ /* 0x000168000c1e1d00 */
[----:B------:R0:W5:Y:S04]  /*47a0*/  @!P0 LDG.E.128 R36, desc[UR42][R12.64] ;  /* 0x0000002a0c248981 */ /* 0x000168000c1e1d00 */
[----:B------:R0:W5:Y:S02]  /*47b0*/  @!P6 LDG.E.128 R32, desc[UR42][R12.64+0x20] ;  /* 0x0000202a0c20e981 */ /* 0x000164000c1e1d00 */
.L_x_1288:
[----:B------:R-:W-:Y:S05]  /*47c0*/  BSYNC B1 ;  /* 0x0000000000017941 */ /* 0x000fea0003800000 */
.L_x_1287:
[----:B------:R-:W-:Y:S01]  /*47d0*/  UISETP.NE.AND UP0, UPT, UR36, 0x3, UPT ;  /* 0x000000032400788c */ /* 0x000fe2000bf05270 */
[----:B-----5:R-:W-:Y:S02]  /*47e0*/  IMAD.MOV.U32 R85, RZ, RZ, R6 ;  /* 0x000000ffff557224 */ /* 0x020fe400078e0006 */
[----:B------:R-:W-:Y:S02]  /*47f0*/  IMAD.MOV.U32 R84, RZ, RZ, R4 ;  /* 0x000000ffff547224 */ /* 0x000fe400078e0004 */
[----:B------:R-:W-:Y:S01]  /*4800*/  IMAD.MOV.U32 R91, RZ, RZ, R30 ;  /* 0x000000ffff5b7224 */ /* 0x000fe200078e001e */
[----:B------:R-:W-:Y:S01]  /*4810*/  PLOP3.LUT P0, PT, PT, PT, UP0, 0x80, 0x0 ;  /* 0x000000000000781c */ /* 0x000fe20003f0f008 */
[----:B------:R-:W-:Y:S02]  /*4820*/  IMAD.MOV.U32 R87, RZ, RZ, R28 ;  /* 0x000000ffff577224 */ /* 0x000fe400078e001c */
[----:B------:R-:W-:Y:S02]  /*4830*/  IMAD.MOV.U32 R83, RZ, RZ, R34 ;  /* 0x000000ffff537224 */ /* 0x000fe400078e0022 */
[----:B------:R-:W-:-:S02]  /*4840*/  IMAD.MOV.U32 R82, RZ, RZ, R32 ;  /* 0x000000ffff527224 */ /* 0x000fc400078e0020 */
[----:B------:R-:W-:Y:S02]  /*4850*/  IMAD.MOV.U32 R90, RZ, RZ, R38 ;  /* 0x000000ffff5a7224 */ /* 0x000fe400078e0026 */
[----:B------:R-:W-:-:S04]  /*4860*/  IMAD.MOV.U32 R89, RZ, RZ, R36 ;  /* 0x000000ffff597224 */ /* 0x000fc800078e0024 */
[----:B------:R-:W-:Y:S05]  /*4870*/  @!P0 BRA `(.L_x_1289) ;  /* 0x0000000000048947 */ /* 0x000fea0003800000 */
[----:B------:R-:W-:Y:S01]  /*4880*/  BPT.TRAP 0x1 ;  /* 0x000000040000795c */ /* 0x000fe20000300000 */
.L_x_1289:
[----:B------:R-:W2:Y:S01]  /*4890*/  LDL R8, [R1+0xc] ;  /* 0x00000c0001087983 */ /* 0x000ea20000100800 */
[----:B------:R-:W-:Y:S01]  /*48a0*/  IMAD R67, R23, 0x8, R16 ;  /* 0x0000000817437824 */ /* 0x000fe200078e0210 */
[----:B------:R-:W-:Y:S01]  /*48b0*/  BSSY B1, `(.L_x_1290) ;  /* 0x0000004000017945 */ /* 0x000fe20003800000 */
[----:B--2---:R-:W-:-:S04]  /*48c0*/  SHF.L.U32 R78, R8, 0x1f, RZ ;  /* 0x0000001f084e7819 */ /* 0x004fc800000006ff */
[----:B------:R-:W1:Y:S02]  /*48d0*/  SYNCS.PHASECHK.TRANS64.TRYWAIT P6, [R67+URZ+0x19c90], R78 ;  /* 0x019c904e430075a7 */ /* 0x000e6400080c017f */
[----:B-1----:R-:W-:Y:S05]  /*48e0*/  @!P6 BRA `(.L_x_1291) ;  /* 0x000001f80048e947 */ /* 0x002fea0003800000 */
.L_x_1622:
[----:B------:R-:W-:Y:S05]  /*48f0*/  BSYNC B1 ;  /* 0x0000000000017941 */ /* 0x000fea0003800000 */
.L_x_1290:
[----:B------:R-:W-:-:S03]  /*4900*/  UMOV UR4, 0xffffffff ;  /* 0xffffffff00047882 */ /* 0x000fc60000000000 */
[----:B------:R-:W-:Y:S05]  /*4910*/  BRA.DIV UR4, `(.L_x_1292) ;  /* 0x000001fa04507947 */ /* 0x000fea000b800000 */
[----:B------:R-:W2:Y:S04]  /*4920*/  SHFL.IDX PT, R80, R80, RZ, 0x1e1f ;  /* 0x001e1fff50507589 */ /* 0x000ea800000e0000 */
[----:B------:R3:W4:Y:S02]  /*4930*/  SHFL.IDX PT, R81, R70, RZ, 0x1e1f ;  /* 0x001e1fff46517589 */ /* 0x00072400000e0000 */
.L_x_1626:
[----:B------:R-:W-:Y:S05]  /*4940*/  @P5 BRA `(.L_x_1276) ;  /* 0x0000002000985947 */ /* 0x000fea0003800000 */
[----:B------:R-:W5:Y:S01]  /*4950*/  LDC R86, c[0x0][0x2f4] ;  /* 0x0000bd00ff567b82 */ /* 0x000f620000000800 */
[----:B------:R-:W-:Y:S01]  /*4960*/  ISETP.NE.AND P5, PT, R52, RZ, PT ;  /* 0x000000ff3400720c */ /* 0x000fe20003fa5270 */
[----:B------:R-:W-:Y:S01]  /*4970*/  BSSY B1, `(.L_x_1293) ;  /* 0x00000f3000017945 */ /* 0x000fe20003800000 */
[----:B-----5:R-:W-:-:S11]  /*4980*/  IMAD.IADD R92, R86, 0x1, -R53 ;  /* 0x00000001565c7824 */ /* 0x020fd600078e0a35 */
[----:B------:R-:W-:Y:S05]  /*4990*/  @!P5 BRA `(.L_x_1294) ;  /* 0x0000000c00c0d947 */ /* 0x000fea0003800000 */
[----:B0-----:R-:W5:Y:S04]  /*49a0*/  LDL R13, [R1+0x28] ;  /* 0x00002800010d7983 */ /* 0x001f680000100800 */
[----:B------:R-:W5:Y:S04]  /*49b0*/  LDL R12, [R1+0x7c] ;  /* 0x00007c00010c7983 */ /* 0x000f680000100800 */
[----:B------:R-:W5:Y:S01]  /*49c0*/  LDL R10, [R1+0x3c] ;  /* 0x00003c00010a7983 */ /* 0x000f620000100800 */
[----:B------:R-:W-:Y:S01]  /*49d0*/  SEL R8, R53, R92, !P3 ;  /* 0x0000005c35087207 */ /* 0x000fe20005800000 */
[----:B------:R-:W-:Y:S01]  /*49e0*/  BSSY B2, `(.L_x_1295) ;  /* 0x00000e9000027945 */ /* 0x000fe20003800000 */
[----:B---34-:R-:W-:-:S02]  /*49f0*/  IADD3 R70, P6, R3, R81, RZ ;  /* 0x0000005103467210 */ /* 0x018fc40007fde0ff */
[----:B------:R-:W-:Y:S02]  /*4a00*/  SHF.R.S32.HI R9, RZ, 0x1f, R8 ;  /* 0x0000001fff097819 */ /* 0x000fe40000011408 */
[----:B--2---:R-:W-:Y:S02]  /*4a10*/  LEA.HI.X.SX32 R71, R3, R80, 0x1, P6 ;  /* 0x0000005003477211 */ /* 0x004fe400030f0eff */
[----:B------:R-:W-:-:S04]  /*4a20*/  LEA.HI R9, R9, R8, RZ, 0x5 ;  /* 0x0000000809097211 */ /* 0x000fc800078f28ff */
[----:B------:R-:W-:-:S04]  /*4a30*/  SHF.R.S32.HI R8, RZ, 0x5, R9 ;  /* 0x00000005ff087819 */ /* 0x000fc80000011409 */
[----:B------:R-:W-:-:S04]  /*4a40*/  LEA.HI.SX32 R8, R63, R8, 0x1c ;  /* 0x000000083f087211 */ /* 0x000fc800078fe2ff */
[C---:B------:R-:W-:Y:S01]  /*4a50*/  LEA.HI R9, R8.reuse, R8, RZ, 0x1 ;  /* 0x0000000808097211 */ /* 0x040fe200078f08ff */
[----:B------:R-:W-:-:S04]  /*4a60*/  IMAD.SHL.U32 R11, R8, 0x10, RZ ;  /* 0x00000010080b7824 */ /* 0x000fc800078e00ff */
[----:B------:R-:W-:Y:S01]  /*4a70*/  IMAD.SHL.U32 R9, R9, 0x800, RZ ;  /* 0x0000080009097824 */ /* 0x000fe200078e00ff */
[----:B------:R-:W-:-:S04]  /*4a80*/  ISETP.GE.AND P5, PT, R11, R86, PT ;  /* 0x000000560b00720c */ /* 0x000fc80003fa6270 */
[----:B------:R-:W-:-:S09]  /*4a90*/  LOP3.LUT R9, R9, 0xfffff000, RZ, 0xc0, !PT ;  /* 0xfffff00009097812 */ /* 0x000fd200078ec0ff */
[----:B------:R-:W-:-:S04]  /*4aa0*/  @!P5 IADD3 R72, P6, R81, R11, RZ ;  /* 0x0000000b5148d210 */ /* 0x000fc80007fde0ff */
[----:B------:R-:W-:Y:S02]  /*4ab0*/  @!P5 LEA.HI.X.SX32 R73, R11, R80, 0x1, P6 ;  /* 0x000000500b49d211 */ /* 0x000fe400030f0eff */
[----:B------:R-:W-:Y:S02]  /*4ac0*/  ISETP.GE.AND P6, PT, R18, R79, PT ;  /* 0x0000004f1200720c */ /* 0x000fe40003fc6270 */
[----:B-----5:R-:W-:-:S04]  /*4ad0*/  LOP3.LUT R8, R13, 0x10, R11, 0xf8, !PT ;  /* 0x000000100d087812 */ /* 0x020fc800078ef80b */
[----:B------:R-:W-:-:S04]  /*4ae0*/  LOP3.LUT R8, R8, R12, RZ, 0x3c, !PT ;  /* 0x0000000c08087212 */ /* 0x000fc800078e3cff */
[----:B------:R-:W-:Y:S01]  /*4af0*/  IADD3 R8, R8, R9, R10 ;  /* 0x0000000908087210 */ /* 0x000fe20007ffe00a */
[----:B------:R-:W-:-:S04]  /*4b00*/  IMAD R9, R23, 0x3000, R61 ;  /* 0x0000300017097824 */ /* 0x000fc800078e023d */
[----:B------:R-:W-:Y:S02]  /*4b10*/  IMAD R13, R23, 0x3000, R8 ;  /* 0x00003000170d7824 */ /* 0x000fe400078e0208 */
[C---:B------:R-:W-:Y:S02]  /*4b20*/  IMAD.IADD R9, R16.reuse, 0x1, R9 ;  /* 0x0000000110097824 */ /* 0x040fe400078e0209 */
[----:B------:R-:W-:-:S04]  /*4b30*/  IMAD.IADD R13, R16, 0x1, R13 ;  /* 0x00000001100d7824 */ /* 0x000fc800078e020d */
[----:B------:R-:W0:Y:S04]  /*4b40*/  LDS.128 R8, [R9+0x13800] ;  /* 0x0138000009087984 */ /* 0x000e280000000c00 */
[----:B------:R-:W2:Y:S01]  /*4b50*/  LDS.128 R12, [R13+0x13800] ;  /* 0x013800000d0c7984 */ /* 0x000ea20000000c00 */
[----:B------:R-:W-:Y:S05]  /*4b60*/  @P6 BRA `(.L_x_1296) ;  /* 0x0000000c00406947 */ /* 0x000fea0003800000 */
[--C-:B------:R-:W-:Y:S02]  /*4b70*/  SHF.R.U32.HI R30, RZ, 0x8, R37.reuse ;  /* 0x00000008ff1e7819 */ /* 0x100fe40000011625 */
[----:B------:R-:W-:Y:S02]  /*4b80*/  SHF.R.U32.HI R36, RZ, 0x10, R37 ;  /* 0x00000010ff247819 */ /* 0x000fe40000011625 */
[--C-:B------:R-:W-:Y:S01]  /*4b90*/  SHF.R.U32.HI R28, RZ, 0x8, R29.reuse ;  /* 0x00000008ff1c7819 */ /* 0x100fe2000001161d */
[----:B------:R-:W-:Y:S01]  /*4ba0*/  IMAD.SHL.U32 R30, R30, 0x100, RZ ;  /* 0x000001001e1e7824 */ /* 0x000fe200078e00ff */
[----:B------:R-:W-:Y:S02]  /*4bb0*/  LOP3.LUT R37, R37, 0xff0000ff, RZ, 0xc0, !PT ;  /* 0xff0000ff25257812 */ /* 0x000fe400078ec0ff */
[----:B------:R-:W-:Y:S01]  /*4bc0*/  SHF.R.U32.HI R38, RZ, 0x10, R29 ;  /* 0x00000010ff267819 */ /* 0x000fe2000001161d */
[----:B------:R-:W-:Y:S01]  /*4bd0*/  IMAD.SHL.U32 R28, R28, 0x100, RZ ;  /* 0x000001001c1c7824 */ /* 0x000fe200078e00ff */
[----:B------:R-:W-:Y:S01]  /*4be0*/  LOP3.LUT R30, R37, 0xff00, R30, 0xf8, !PT ;  /* 0x0000ff00251e7812 */ /* 0x000fe200078ef81e */
[----:B------:R-:W-:Y:S01]  /*4bf0*/  IMAD.U32 R37, R36, 0x10000, RZ ;  /* 0x0001000024257824 */ /* 0x000fe200078e00ff */
[----:B------:R-:W-:Y:S01]  /*4c00*/  LOP3.LUT R29, R29, 0xff0000ff, RZ, 0xc0, !PT ;  /* 0xff0000ff1d1d7812 */ /* 0x000fe200078ec0ff */
[----:B------:R-:W-:-:S02]  /*4c10*/  IMAD.U32 R36, R38, 0x10000, RZ ;  /* 0x0001000026247824 */ /* 0x000fc400078e00ff */
[----:B--2---:R-:W-:Y:S01]  /*4c20*/  IMAD.MOV.U32 R38, RZ, RZ, R13 ;  /* 0x000000ffff267224 */ /* 0x004fe200078e000d */
[----:B------:R-:W-:Y:S02]  /*4c30*/  LOP3.LUT R29, R29, 0xff00, R28, 0xf8, !PT ;  /* 0x0000ff001d1d7812 */ /* 0x000fe400078ef81c */
[----:B------:R-:W-:Y:S02]  /*4c40*/  LOP3.LUT R37, R30, 0xff0000, R37, 0xf8, !PT ;  /* 0x00ff00001e257812 */ /* 0x000fe400078ef825 */
[----:B------:R-:W-:Y:S02]  /*4c50*/  LOP3.LUT R36, R29, 0xff0000, R36, 0xf8, !PT ;  /* 0x00ff00001d247812 */ /* 0x000fe400078ef824 */
[----:B------:R-:W-:Y:S02]  /*4c60*/  F2FP.F16.E4M3.UNPACK_B R94, R38 ;  /* 0x00000026ff5e723e */ /* 0x000fe400020006ff */
[----:B------:R-:W-:Y:S02]  /*4c70*/  F2FP.F16.E4M3.UNPACK_B R93, R37 ;  /* 0x00000025ff5d723e */ /* 0x000fe400020006ff */
[----:B0-----:R-:W-:Y:S01]  /*4c80*/  F2FP.F16.E4M3.UNPACK_B R29, R9 ;  /* 0x00000009ff1d723e */ /* 0x001fe200020006ff */
[--C-:B------:R-:W-:Y:S01]  /*4c90*/  HADD2.F32 R28, -RZ, R94.reuse.H0_H0 ;  /* 0x2000005eff1c7230 */ /* 0x100fe20000004100 */
[----:B------:R-:W-:Y:S01]  /*4ca0*/  F2FP.F16.E4M3.UNPACK_B R13, R36 ;  /* 0x00000024ff0d723e */ /* 0x000fe200020006ff */
[----:B------:R-:W-:Y:S01]  /*4cb0*/  HADD2.F32 R97, -RZ, R93.H0_H0 ;  /* 0x2000005dff617230 */ /* 0x000fe20000004100 */
[----:B------:R-:W-:Y:S01]  /*4cc0*/  F2FP.F16.E4M3.UNPACK_B R38, R38.H1 ;  /* 0x00000026ff26723e */ /* 0x000fe200030006ff */
[----:B------:R-:W-:Y:S01]  /*4cd0*/  HADD2.F32 R30, -RZ, R29.H0_H0 ;  /* 0x2000001dff1e7230 */ /* 0x000fe20000004100 */
[----:B------:R-:W-:Y:S01]  /*4ce0*/  F2FP.F16.E4M3.UNPACK_B R36, R36.H1 ;  /* 0x00000024ff24723e */ /* 0x000fe200030006ff */
[----:B------:R-:W-:-:S02]  /*4cf0*/  HADD2.F32 R94, -RZ, R94.H1_H1 ;  /* 0x3000005eff5e7230 */ /* 0x000fc40000004100 */
[-C--:B------:R-:W-:Y:S01]  /*4d00*/  FMUL.FTZ R99, R28, R97.reuse ;  /* 0x000000611c637220 */ /* 0x080fe20000410000 */
[----:B------:R-:W-:Y:S02]  /*4d10*/  HADD2.F32 R93, -RZ, R93.H1_H1 ;  /* 0x3000005dff5d7230 */ /* 0x000fe40000004100 */
[----:B------:R-:W-:Y:S01]  /*4d20*/  FMUL.FTZ R97, R30, R97 ;  /* 0x000000611e617220 */ /* 0x000fe20000410000 */
[----:B------:R-:W-:Y:S02]  /*4d30*/  HADD2.F32 R29, -RZ, R29.H1_H1 ;  /* 0x3000001dff1d7230 */ /* 0x000fe40000004100 */
[--C-:B------:R-:W-:Y:S02]  /*4d40*/  HADD2.F32 R95, -RZ, R13.reuse.H0_H0 ;  /* 0x2000000dff5f7230 */ /* 0x100fe40000004100 */
[-C--:B------:R-:W-:Y:S01]  /*4d50*/  FMUL.FTZ R96, R94, R93.reuse ;  /* 0x0000005d5e607220 */ /* 0x080fe20000410000 */
[----:B------:R-:W-:Y:S02]  /*4d60*/  HADD2.F32 R13, -RZ, R13.H1_H1 ;  /* 0x3000000dff0d7230 */ /* 0x000fe40000004100 */
[C---:B------:R-:W-:Y:S01]  /*4d70*/  FMUL.FTZ R93, R29.reuse, R93 ;  /* 0x0000005d1d5d7220 */ /* 0x040fe20000410000 */
[-C--:B------:R-:W-:Y:S01]  /*4d80*/  FFMA.FTZ R30, R30, R95.reuse, -R99 ;  /* 0x0000005f1e1e7223 */ /* 0x080fe20000010863 */
[----:B------:R-:W-:Y:S01]  /*4d90*/  FFMA.FTZ R28, R28, R95, R97 ;  /* 0x0000005f1c1c7223 */ /* 0x000fe20000010061 */
[-C--:B------:R-:W-:Y:S01]  /*4da0*/  FFMA.FTZ R29, R29, R13.reuse, -R96 ;  /* 0x0000000d1d1d7223 */ /* 0x080fe20000010860 */
[----:B------:R-:W-:Y:S01]  /*4db0*/  FFMA.FTZ R13, R94, R13, R93 ;  /* 0x0000000d5e0d7223 */ /* 0x000fe2000001005d */
[----:B------:R-:W-:Y:S01]  /*4dc0*/  F2FP.F16.E4M3.UNPACK_B R93, R37.H1 ;  /* 0x00000025ff5d723e */ /* 0x000fe200030006ff */
[--C-:B------:R-:W-:Y:S01]  /*4dd0*/  HADD2.F32 R95, -RZ, R38.reuse.H1_H1 ;  /* 0x30000026ff5f7230 */ /* 0x100fe20000004100 */
[----:B------:R-:W-:Y:S01]  /*4de0*/  F2FP.F16.E4M3.UNPACK_B R94, R9.H1 ;  /* 0x00000009ff5e723e */ /* 0x000fe200030006ff */
[----:B------:R-:W-:-:S02]  /*4df0*/  HADD2.F32 R9, -RZ, R38.H0_H0 ;  /* 0x20000026ff097230 */ /* 0x000fc40000004100 */
[--C-:B------:R-:W-:Y:S02]  /*4e00*/  HADD2.F32 R98, -RZ, R93.reuse.H0_H0 ;  /* 0x2000005dff627230 */ /* 0x100fe40000004100 */
[----:B------:R-:W-:Y:S02]  /*4e10*/  HADD2.F32 R37, -RZ, R94.H0_H0 ;  /* 0x2000005eff257230 */ /* 0x000fe40000004100 */
[----:B------:R-:W-:Y:S02]  /*4e20*/  HADD2.F32 R93, -RZ, R93.H1_H1 ;  /* 0x3000005dff5d7230 */ /* 0x000fe40000004100 */
[-C--:B------:R-:W-:Y:S01]  /*4e30*/  FMUL.FTZ R100, R9, R98.reuse ;  /* 0x0000006209647220 */ /* 0x080fe20000410000 */
[----:B------:R-:W-:Y:S02]  /*4e40*/  HADD2.F32 R96, -RZ, R36.H0_H0 ;  /* 0x20000024ff607230 */ /* 0x000fe40000004100 */
[----:B------:R-:W-:Y:S01]  /*4e50*/  FMUL.FTZ R98, R37, R98 ;  /* 0x0000006225627220 */ /* 0x000fe20000410000 */
[----:B------:R-:W-:-:S02]  /*4e60*/  HADD2.F32 R94, -RZ, R94.H1_H1 ;  /* 0x3000005eff5e7230 */ /* 0x000fc40000004100 */
[-C--:B------:R-:W-:Y:S01]  /*4e70*/  FMUL.FTZ R97, R95, R93.reuse ;  /* 0x0000005d5f617220 */ /* 0x080fe20000410000 */
[----:B------:R-:W-:Y:S02]  /*4e80*/  HADD2.F32 R36, -RZ, R36.H1_H1 ;  /* 0x30000024ff247230 */ /* 0x000fe40000004100 */
[-C--:B------:R-:W-:Y:S01]  /*4e90*/  FFMA.FTZ R37, R37, R96.reuse, -R100 ;  /* 0x0000006025257223 */ /* 0x080fe20000010864 */
[----:B------:R-:W-:Y:S01]  /*4ea0*/  FFMA.FTZ R9, R9, R96, R98 ;  /* 0x0000006009097223 */ /* 0x000fe20000010062 */
[C---:B------:R-:W-:Y:S01]  /*4eb0*/  FMUL.FTZ R96, R94.reuse, R93 ;  /* 0x0000005d5e607220 */ /* 0x040fe20000410000 */
[----:B------:R-:W-:Y:S01]  /*4ec0*/  SHF.R.U32.HI R93, RZ, 0x10, R31 ;  /* 0x00000010ff5d7819 */ /* 0x000fe2000001161f */
[-C--:B------:R-:W-:Y:S01]  /*4ed0*/  FFMA.FTZ R38, R94, R36.reuse, -R97 ;  /* 0x000000245e267223 */ /* 0x080fe20000010861 */
[----:B------:R-:W-:Y:S01]  /*4ee0*/  SHF.R.U32.HI R97, RZ, 0x8, R31 ;  /* 0x00000008ff617819 */ /* 0x000fe2000001161f */
[----:B------:R-:W-:Y:S01]  /*4ef0*/  FFMA.FTZ R36, R95, R36, R96 ;  /* 0x000000245f247223 */ /* 0x000fe20000010060 */
[----:B------:R-:W-:Y:S01]  /*4f00*/  SHF.R.U32.HI R95, RZ, 0x8, R39 ;  /* 0x00000008ff5f7819 */ /* 0x000fe20000011627 */
[----:B------:R-:W-:Y:S01]  /*4f10*/  IMAD.U32 R93, R93, 0x10000, RZ ;  /* 0x000100005d5d7824 */ /* 0x000fe200078e00ff */
[----:B------:R-:W-:-:S02]  /*4f20*/  LOP3.LUT R94, R31, 0xff0000ff, RZ, 0xc0, !PT ;  /* 0xff0000ff1f5e7812 */ /* 0x000fc400078ec0ff */
[----:B------:R-:W-:Y:S01]  /*4f30*/  SHF.R.U32.HI R31, RZ, 0x10, R39 ;  /* 0x00000010ff1f7819 */ /* 0x000fe20000011627 */
[----:B------:R-:W-:Y:S01]  /*4f40*/  IMAD.SHL.U32 R95, R95, 0x100, RZ ;  /* 0x000001005f5f7824 */ /* 0x000fe200078e00ff */
[----:B------:R-:W-:Y:S01]  /*4f50*/  LOP3.LUT R96, R39, 0xff0000ff, RZ, 0xc0, !PT ;  /* 0xff0000ff27607812 */ /* 0x000fe200078ec0ff */
[----:B------:R-:W-:Y:S01]  /*4f60*/  IMAD.SHL.U32 R39, R97, 0x100, RZ ;  /* 0x0000010061277824 */ /* 0x000fe200078e00ff */
[----:B------:R-:W-:Y:S02]  /*4f70*/  F2FP.SATFINITE.E4M3.F32.PACK_AB_MERGE_C R37, R38, R37, RZ ;  /* 0x000000252625723e */ /* 0x000fe400048070ff */
[----:B------:R-:W-:Y:S02]  /*4f80*/  LOP3.LUT R96, R96, 0xff00, R95, 0xf8, !PT ;  /* 0x0000ff0060607812 */ /* 0x000fe400078ef85f */
[----:B------:R-:W-:Y:S01]  /*4f90*/  LOP3.LUT R94, R94, 0xff00, R39, 0xf8, !PT ;  /* 0x0000ff005e5e7812 */ /* 0x000fe200078ef827 */
[----:B------:R-:W-:Y:S01]  /*4fa0*/  IMAD.U32 R39, R31, 0x10000, RZ ;  /* 0x000100001f277824 */ /* 0x000fe200078e00ff */
[----:B------:R-:W-:-:S02]  /*4fb0*/  F2FP.F16.E4M3.UNPACK_B R38, R8.H1 ;  /* 0x00000008ff26723e */ /* 0x000fc400030006ff */
[----:B------:R-:W-:Y:S01]  /*4fc0*/  LOP3.LUT R31, R94, 0xff0000, R93, 0xf8, !PT ;  /* 0x00ff00005e1f7812 */ /* 0x000fe200078ef85d */
[----:B------:R-:W-:Y:S01]  /*4fd0*/  IMAD.MOV.U32 R94, RZ, RZ, R11 ;  /* 0x000000ffff5e7224 */ /* 0x000fe200078e000b */
        /* <DEDUP_REMOVED lines=11> */
[CC--:B------:R-:W-:Y:S01]  /*5090*/  FMUL.FTZ R101, R97.reuse, R99.reuse ;  /* 0x0000006361657220 */ /* 0x0c0fe20000410000 */
[----:B------:R-:W-:Y:S02]  /*50a0*/  HADD2.F32 R11, -RZ, R11.H1_H1 ;  /* 0x3000000bff0b7230 */ /* 0x000fe40000004100 */
[C---:B------:R-:W-:Y:S01]  /*50b0*/  FMUL.FTZ R99, R100.reuse, R99 ;  /* 0x0000006364637220 */ /* 0x040fe20000410000 */
[----:B------:R-:W-:Y:S02]  /*50c0*/  HADD2.F32 R93, -RZ, R93.H1_H1 ;  /* 0x3000005dff5d7230 */ /* 0x000fe40000004100 */
[-C--:B------:R-:W-:Y:S01]  /*50d0*/  FFMA.FTZ R101, R100, R98.reuse, -R101 ;  /* 0x0000006264657223 */ /* 0x080fe20000010865 */
[----:B------:R-:W-:Y:S02]  /*50e0*/  HADD2.F32 R96, -RZ, R96.H1_H1 ;  /* 0x30000060ff607230 */ /* 0x000fe40000004100 */
[----:B------:R-:W-:Y:S01]  /*50f0*/  FFMA.FTZ R99, R97, R98, R99 ;  /* 0x0000006261637223 */ /* 0x000fe20000010063 */
[----:B------:R-:W-:Y:S01]  /*5100*/  HADD2.F32 R98, -RZ, R95.H1_H1 ;  /* 0x3000005fff627230 */ /* 0x000fe20000004100 */
[----:B------:R-:W-:Y:S01]  /*5110*/  F2FP.F16.E4M3.UNPACK_B R94, R94.H1 ;  /* 0x0000005eff5e723e */ /* 0x000fe200030006ff */
[----:B------:R-:W-:Y:S01]  /*5120*/  HADD2.F32 R95, -RZ, R15.H0_H0 ;  /* 0x2000000fff5f7230 */ /* 0x000fe20000004100 */
[----:B------:R-:W-:Y:S01]  /*5130*/  F2FP.F16.E4M3.UNPACK_B R31, R31.H1 ;  /* 0x0000001fff1f723e */ /* 0x000fe200030006ff */
[----:B------:R-:W-:-:S02]  /*5140*/  HADD2.F32 R97, -RZ, R39.H0_H0 ;  /* 0x20000027ff617230 */ /* 0x000fc40000004100 */
[-C--:B------:R-:W-:Y:S01]  /*5150*/  FMUL.FTZ R100, R11, R98.reuse ;  /* 0x000000620b647220 */ /* 0x080fe20000410000 */
[C---:B------:R-:W-:Y:S01]  /*5160*/  FMUL.FTZ R98, R93.reuse, R98 ;  /* 0x000000625d627220 */ /* 0x040fe20000410000 */
[----:B------:R-:W-:Y:S01]  /*5170*/  HADD2.F32 R15, -RZ, R15.H1_H1 ;  /* 0x3000000fff0f7230 */ /* 0x000fe20000004100 */
[----:B------:R-:W-:Y:S01]  /*5180*/  F2FP.F16.E4M3.UNPACK_B R8, R8 ;  /* 0x00000008ff08723e */ /* 0x000fe200020006ff */
[-C--:B------:R-:W-:Y:S01]  /*5190*/  FFMA.FTZ R93, R93, R96.reuse, -R100 ;  /* 0x000000605d5d7223 */ /* 0x080fe20000010864 */
[----:B------:R-:W-:Y:S01]  /*51a0*/  FFMA.FTZ R11, R11, R96, R98 ;  /* 0x000000600b0b7223 */ /* 0x000fe20000010062 */
[----:B------:R-:W-:Y:S02]  /*51b0*/  HADD2.F32 R98, -RZ, R94.H0_H0 ;  /* 0x2000005eff627230 */ /* 0x000fe40000004100 */
[----:B------:R-:W-:Y:S01]  /*51c0*/  FMUL.FTZ R100, R95, R97 ;  /* 0x000000615f647220 */ /* 0x000fe20000410000 */
[----:B------:R-:W-:Y:S01]  /*51d0*/  HADD2.F32 R96, -RZ, R31.H0_H0 ;  /* 0x2000001fff607230 */ /* 0x000fe20000004100 */
[----:B------:R-:W-:Y:S01]  /*51e0*/  F2FP.SATFINITE.E4M3.F32.PACK_AB_MERGE_C R36, R36, R9, RZ ;  /* 0x000000092424723e */ /* 0x000fe200048070ff */
[----:B------:R-:W-:Y:S01]  /*51f0*/  FMUL.FTZ R97, R98, R97 ;  /* 0x0000006162617220 */ /* 0x000fe20000410000 */
[----:B------:R-:W-:-:S02]  /*5200*/  F2FP.SATFINITE.E4M3.F32.PACK_AB_MERGE_C R9, R29, R30, R37 ;  /* 0x0000001e1d09723e */ /* 0x000fc40004807025 */
[----:B------:R-:W-:Y:S01]  /*5210*/  FFMA.FTZ R100, R98, R96, -R100 ;  /* 0x0000006062647223 */ /* 0x000fe20000010864 */
[----:B------:R-:W-:Y:S01]  /*5220*/  F2FP.SATFINITE.E4M3.F32.PACK_AB_MERGE_C R13, R13, R28, R36 ;  /* 0x0000001c0d0d723e */ /* 0x000fe20004807024 */
[----:B------:R-:W-:Y:S01]  /*5230*/  FFMA.FTZ R97, R95, R96, R97 ;  /* 0x000000605f617223 */ /* 0x000fe20000010061 */
[----:B------:R-:W-:Y:S01]  /*5240*/  HADD2.F32 R96, -RZ, R39.H1_H1 ;  /* 0x30000027ff607230 */ /* 0x000fe20000004100 */
[-C--:B------:R-:W-:Y:S01]  /*5250*/  F2FP.F16.E4M3.UNPACK_B R95, R87.reuse.H1 ;  /* 0x00000057ff5f723e */ /* 0x080fe200030006ff */
[----:B------:R-:W-:Y:S01]  /*5260*/  HADD2.F32 R39, -RZ, R94.H1_H1 ;  /* 0x3000005eff277230 */ /* 0x000fe20000004100 */
[----:B------:R-:W-:Y:S01]  /*5270*/  F2FP.F16.E4M3.UNPACK_B R87, R87 ;  /* 0x00000057ff57723e */ /* 0x000fe200020006ff */
[----:B------:R-:W-:Y:S02]  /*5280*/  HADD2.F32 R94, -RZ, R31.H1_H1 ;  /* 0x3000001fff5e7230 */ /* 0x000fe40000004100 */
[-C--:B------:R-:W-:Y:S01]  /*5290*/  FMUL.FTZ R98, R15, R96.reuse ;  /* 0x000000600f627220 */ /* 0x080fe20000410000 */
[----:B------:R-:W-:-:S03]  /*52a0*/  FMUL.FTZ R96, R39, R96 ;  /* 0x0000006027607220 */ /* 0x000fc60000410000 */
[----:B------:R-:W-:Y:S01]  /*52b0*/  FFMA.FTZ R31, R39, R94, -R98 ;  /* 0x0000005e271f7223 */ /* 0x000fe20000010862 */
[----:B------:R-:W-:Y:S01]  /*52c0*/  F2FP.F16.E4M3.UNPACK_B R39, R12.H1 ;  /* 0x0000000cff27723e */ /* 0x000fe200030006ff */
[----:B------:R-:W-:Y:S01]  /*52d0*/  FFMA.FTZ R15, R15, R94, R96 ;  /* 0x0000005e0f0f7223 */ /* 0x000fe20000010060 */
[--C-:B------:R-:W-:Y:S01]  /*52e0*/  HADD2.F32 R96, -RZ, R38.reuse.H0_H0 ;  /* 0x20000026ff607230 */ /* 0x100fe20000004100 */
[----:B------:R-:W-:Y:S01]  /*52f0*/  F2FP.F16.E4M3.UNPACK_B R12, R12 ;  /* 0x0000000cff0c723e */ /* 0x000fe200020006ff */
[----:B------:R-:W-:Y:S01]  /*5300*/  HADD2.F32 R98, -RZ, R95.H0_H0 ;  /* 0x2000005fff627230 */ /* 0x000fe20000004100 */
[----:B------:R-:W-:Y:S01]  /*5310*/  F2FP.SATFINITE.E4M3.F32.PACK_AB_MERGE_C R100, R31, R100, RZ ;  /* 0x000000641f64723e */ /* 0x000fe200048070ff */
[----:B------:R-:W-:Y:S01]  /*5320*/  HADD2.F32 R94, -RZ, R39.H0_H0 ;  /* 0x20000027ff5e7230 */ /* 0x000fe20000004100 */
[-C--:B------:R-:W-:Y:S01]  /*5330*/  F2FP.F16.E4M3.UNPACK_B R31, R89.reuse.H1 ;  /* 0x00000059ff1f723e */ /* 0x080fe200030006ff */
[----:B------:R-:W-:Y:S01]  /*5340*/  HADD2.F32 R38, -RZ, R38.H1_H1 ;  /* 0x30000026ff267230 */ /* 0x000fe20000004100 */
[----:B------:R-:W-:Y:S01]  /*5350*/  F2FP.F16.E4M3.UNPACK_B R89, R89 ;  /* 0x00000059ff59723e */ /* 0x000fe200020006ff */
[----:B------:R-:W-:Y:S01]  /*5360*/  HADD2.F32 R95, -RZ, R95.H1_H1 ;  /* 0x3000005fff5f7230 */ /* 0x000fe20000004100 */
[----:B------:R-:W-:Y:S01]  /*5370*/  F2FP.SATFINITE.E4M3.F32.PACK_AB_MERGE_C R93, R93, R101, R100 ;  /* 0x000000655d5d723e */ /* 0x000fe20004807064 */
[----:B------:R-:W-:-:S02]  /*5380*/  HADD2.F32 R103, -RZ, R31.H0_H0 ;  /* 0x2000001fff677230 */ /* 0x000fc40000004100 */
[----:B------:R-:W-:-:S03]  /*5390*/  HADD2.F32 R31, -RZ, R31.H1_H1 ;  /* 0x3000001fff1f7230 */ /* 0x000fc60000004100 */
[-C--:B------:R-:W-:Y:S01]  /*53a0*/  FMUL.FTZ R102, R94, R103.reuse ;  /* 0x000000675e667220 */ /* 0x080fe20000410000 */
[----:B------:R-:W-:-:S03]  /*53b0*/  FMUL.FTZ R103, R96, R103 ;  /* 0x0000006760677220 */ /* 0x000fc60000410000 */
[-C--:B------:R-:W-:Y:S01]  /*53c0*/  FFMA.FTZ R102, R96, R98.reuse, -R102 ;  /* 0x0000006260667223 */ /* 0x080fe20000010866 */
[----:B------:R-:W-:Y:S01]  /*53d0*/  FFMA.FTZ R103, R94, R98, R103 ;  /* 0x000000625e677223 */ /* 0x000fe20000010067 */
[----:B------:R-:W-:Y:S02]  /*53e0*/  HADD2.F32 R94, -RZ, R39.H1_H1 ;  /* 0x30000027ff5e7230 */ /* 0x000fe40000004100 */
[--C-:B------:R-:W-:Y:S02]  /*53f0*/  HADD2.F32 R98, -RZ, R89.reuse.H0_H0 ;  /* 0x20000059ff627230 */ /* 0x100fe40000004100 */
[----:B------:R-:W-:Y:S02]  /*5400*/  HADD2.F32 R89, -RZ, R89.H1_H1 ;  /* 0x30000059ff597230 */ /* 0x000fe40000004100 */
[-C--:B------:R-:W-:Y:S01]  /*5410*/  FMUL.FTZ R39, R94, R31.reuse ;  /* 0x0000001f5e277220 */ /* 0x080fe20000410000 */
[----:B------:R-:W-:-:S03]  /*5420*/  FMUL.FTZ R31, R38, R31 ;  /* 0x0000001f261f7220 */ /* 0x000fc60000410000 */
[-C--:B------:R-:W-:Y:S01]  /*5430*/  FFMA.FTZ R38, R38, R95.reuse, -R39 ;  /* 0x0000005f26267223 */ /* 0x080fe20000010827 */
[----:B------:R-:W-:Y:S02]  /*5440*/  HADD2.F32 R39, -RZ, R12.H0_H0 ;  /* 0x2000000cff277230 */ /* 0x000fe40000004100 */
[----:B------:R-:W-:Y:S01]  /*5450*/  FFMA.FTZ R31, R94, R95, R31 ;  /* 0x0000005f5e1f7223 */ /* 0x000fe2000001001f */
        /* <DEDUP_REMOVED lines=8> */
[-C--:B------:R-:W-:Y:S01]  /*54e0*/  FMUL.FTZ R95, R12, R89.reuse ;  /* 0x000000590c5f7220 */ /* 0x080fe20000410000 */
[----:B------:R-:W-:Y:S01]  /*54f0*/  FFMA.FTZ R98, R39, R94, R98 ;  /* 0x0000005e27627223 */ /* 0x000fe20000010062 */
[C---:B------:R-:W-:Y:S01]  /*5500*/  FMUL.FTZ R39, R8.reuse, R89 ;  /* 0x0000005908277220 */ /* 0x040fe20000410000 */
[----:B------:R-:W-:Y:S01]  /*5510*/  F2FP.F16.E4M3.UNPACK_B R89, R14.H1 ;  /* 0x0000000eff59723e */ /* 0x000fe200030006ff */
[-C--:B------:R-:W-:Y:S01]  /*5520*/  FFMA.FTZ R95, R8, R87.reuse, -R95 ;  /* 0x00000057085f7223 */ /* 0x080fe2000001085f */
[----:B------:R-:W-:Y:S01]  /*5530*/  F2FP.SATFINITE.E4M3.F32.PACK_AB_MERGE_C R8, R38, R102, RZ ;  /* 0x000000662608723e */ /* 0x000fe200048070ff */
[----:B------:R-:W-:Y:S02]  /*5540*/  IMAD.MOV.U32 R38, RZ, RZ, R10 ;  /* 0x000000ffff267224 */ /* 0x000fe400078e000a */
[----:B------:R-:W-:Y:S01]  /*5550*/  FFMA.FTZ R39, R12, R87, R39 ;  /* 0x000000570c277223 */ /* 0x000fe20000010027 */
[----:B------:R-:W-:Y:S01]  /*5560*/  F2FP.F16.E4M3.UNPACK_B R87, R90.H1 ;  /* 0x0000005aff57723e */ /* 0x000fe200030006ff */
[----:B------:R-:W-:Y:S01]  /*5570*/  HADD2.F32 R12, -RZ, R89.H0_H0 ;  /* 0x20000059ff0c7230 */ /* 0x000fe20000004100 */
[----:B------:R-:W-:-:S02]  /*5580*/  F2FP.SATFINITE.E4M3.F32.PACK_AB_MERGE_C R8, R95, R96, R8 ;  /* 0x000000605f08723e */ /* 0x000fc40004807008 */
[----:B------:R-:W-:Y:S01]  /*5590*/  F2FP.F16.E4M3.UNPACK_B R94, R38.H1 ;  /* 0x00000026ff5e723e */ /* 0x000fe200030006ff */
[--C-:B------:R-:W-:Y:S01]  /*55a0*/  HADD2.F32 R107, -RZ, R87.reuse.H0_H0 ;  /* 0x20000057ff6b7230 */ /* 0x100fe20000004100 */
[----:B------:R-:W-:Y:S01]  /*55b0*/  F2FP.F16.E4M3.UNPACK_B R95, R91.H1 ;  /* 0x0000005bff5f723e */ /* 0x000fe200030006ff */
[----:B------:R-:W-:Y:S01]  /*55c0*/  HADD2.F32 R96, -RZ, R87.H1_H1 ;  /* 0x30000057ff607230 */ /* 0x000fe20000004100 */
[----:B------:R-:W-:Y:S01]  /*55d0*/  F2FP.F16.E4M3.UNPACK_B R90, R90 ;  /* 0x0000005aff5a723e */ /* 0x000fe200020006ff */
[----:B------:R-:W-:Y:S02]  /*55e0*/  HADD2.F32 R87, -RZ, R89.H1_H1 ;  /* 0x30000059ff577230 */ /* 0x000fe40000004100 */
[----:B------:R-:W-:Y:S01]  /*55f0*/  FMUL.FTZ R109, R12, R107 ;  /* 0x0000006b0c6d7220 */ /* 0x000fe20000410000 */
[--C-:B------:R-:W-:Y:S01]  /*5600*/  HADD2.F32 R10, -RZ, R94.reuse.H0_H0 ;  /* 0x2000005eff0a7230 */ /* 0x100fe20000004100 */
[----:B------:R-:W-:Y:S01]  /*5610*/  F2FP.F16.E4M3.UNPACK_B R14, R14 ;  /* 0x0000000eff0e723e */ /* 0x000fe200020006ff */
[----:B------:R-:W-:-:S02]  /*5620*/  HADD2.F32 R89, -RZ, R94.H1_H1 ;  /* 0x3000005eff597230 */ /* 0x000fc40000004100 */
[-C--:B------:R-:W-:Y:S01]  /*5630*/  FMUL.FTZ R102, R87, R96.reuse ;  /* 0x0000006057667220 */ /* 0x080fe20000410000 */
[--C-:B------:R-:W-:Y:S02]  /*5640*/  HADD2.F32 R105, -RZ, R95.reuse.H0_H0 ;  /* 0x2000005fff697230 */ /* 0x100fe40000004100 */
[C---:B------:R-:W-:Y:S01]  /*5650*/  FMUL.FTZ R107, R10.reuse, R107 ;  /* 0x0000006b0a6b7220 */ /* 0x040fe20000410000 */
[----:B------:R-:W-:Y:S02]  /*5660*/  HADD2.F32 R94, -RZ, R95.H1_H1 ;  /* 0x3000005fff5e7230 */ /* 0x000fe40000004100 */
[C---:B------:R-:W-:Y:S01]  /*5670*/  FMUL.FTZ R96, R89.reuse, R96 ;  /* 0x0000006059607220 */ /* 0x040fe20000410000 */
[----:B------:R-:W-:Y:S01]  /*5680*/  F2FP.F16.E4M3.UNPACK_B R38, R38 ;  /* 0x00000026ff26723e */ /* 0x000fe200020006ff */
[-C--:B------:R-:W-:Y:S01]  /*5690*/  FFMA.FTZ R10, R10, R105.reuse, -R109 ;  /* 0x000000690a0a7223 */ /* 0x080fe2000001086d */
[----:B------:R-:W-:Y:S01]  /*56a0*/  FFMA.FTZ R12, R12, R105, R107 ;  /* 0x000000690c0c7223 */ /* 0x000fe2000001006b */
[-C--:B------:R-:W-:Y:S01]  /*56b0*/  FFMA.FTZ R89, R89, R94.reuse, -R102 ;  /* 0x0000005e59597223 */ /* 0x080fe20000010866 */
[----:B------:R-:W-:Y:S01]  /*56c0*/  FFMA.FTZ R87, R87, R94, R96 ;  /* 0x0000005e57577223 */ /* 0x000fe20000010060 */
[----:B------:R-:W-:Y:S01]  /*56d0*/  F2FP.F16.E4M3.UNPACK_B R91, R91 ;  /* 0x0000005bff5b723e */ /* 0x000fe200020006ff */
[----:B------:R-:W-:Y:S01]  /*56e0*/  HADD2.F32 R105, -RZ, R90.H0_H0 ;  /* 0x2000005aff697230 */ /* 0x000fe20000004100 */
[----:B------:R-:W-:Y:S01]  /*56f0*/  F2FP.SATFINITE.E4M3.F32.PACK_AB_MERGE_C R31, R31, R103, RZ ;  /* 0x000000671f1f723e */ /* 0x000fe200048070ff */
[----:B------:R-:W-:Y:S01]  /*5700*/  HADD2.F32 R94, -RZ, R14.H0_H0 ;  /* 0x2000000eff5e7230 */ /* 0x000fe20000004100 */
[----:B------:R-:W-:Y:S01]  /*5710*/  F2FP.SATFINITE.E4M3.F32.PACK_AB_MERGE_C R10, R89, R10, RZ ;  /* 0x0000000a590a723e */ /* 0x000fe200048070ff */
[----:B------:R-:W-:Y:S01]  /*5720*/  HADD2.F32 R96, -RZ, R38.H0_H0 ;  /* 0x20000026ff607230 */ /* 0x000fe20000004100 */
[----:B------:R-:W-:Y:S01]  /*5730*/  F2FP.SATFINITE.E4M3.F32.PACK_AB_MERGE_C R87, R87, R12, RZ ;  /* 0x0000000c5757723e */ /* 0x000fe200048070ff */
[----:B------:R-:W-:-:S02]  /*5740*/  HADD2.F32 R95, -RZ, R91.H0_H0 ;  /* 0x2000005bff5f7230 */ /* 0x000fc40000004100 */
[-C--:B------:R-:W-:Y:S01]  /*5750*/  FMUL.FTZ R107, R94, R105.reuse ;  /* 0x000000695e6b7220 */ /* 0x080fe20000410000 */
[----:B------:R-:W-:Y:S02]  /*5760*/  HADD2.F32 R14, -RZ, R14.H1_H1 ;  /* 0x3000000eff0e7230 */ /* 0x000fe40000004100 */
[C---:B------:R-:W-:Y:S01]  /*5770*/  FMUL.FTZ R105, R96.reuse, R105 ;  /* 0x0000006960697220 */ /* 0x040fe20000410000 */
[----:B------:R-:W-:Y:S02]  /*5780*/  HADD2.F32 R38, -RZ, R38.H1_H1 ;  /* 0x30000026ff267230 */ /* 0x000fe40000004100 */
[-C--:B------:R-:W-:Y:S01]  /*5790*/  FFMA.FTZ R96, R96, R95.reuse, -R107 ;  /* 0x0000005f60607223 */ /* 0x080fe2000001086b */
[----:B------:R-:W-:Y:S02]  /*57a0*/  HADD2.F32 R107, -RZ, R91.H1_H1 ;  /* 0x3000005bff6b7230 */ /* 0x000fe40000004100 */
[----:B------:R-:W-:Y:S01]  /*57b0*/  FFMA.FTZ R105, R94, R95, R105 ;  /* 0x0000005f5e697223 */ /* 0x000fe20000010069 */
[----:B------:R-:W-:Y:S01]  /*57c0*/  HADD2.F32 R95, -RZ, R90.H1_H1 ;  /* 0x3000005aff5f7230 */ /* 0x000fe20000004100 */
[----:B------:R-:W-:-:S04]  /*57d0*/  F2FP.SATFINITE.E4M3.F32.PACK_AB_MERGE_C R12, R39, R98, R31 ;  /* 0x00000062270c723e */ /* 0x000fc8000480701f */
[-C--:B------:R-:W-:Y:S01]  /*57e0*/  FMUL.FTZ R91, R14, R95.reuse ;  /* 0x0000005f0e5b7220 */ /* 0x080fe20000410000 */
[----:B------:R-:W-:-:S03]  /*57f0*/  FMUL.FTZ R95, R38, R95 ;  /* 0x0000005f265f7220 */ /* 0x000fc60000410000 */
[-C--:B------:R-:W-:Y:S01]  /*5800*/  FFMA.FTZ R91, R38, R107.reuse, -R91 ;  /* 0x0000006b265b7223 */ /* 0x080fe2000001085b */
[----:B------:R-:W-:Y:S01]  /*5810*/  FFMA.FTZ R14, R14, R107, R95 ;  /* 0x0000006b0e0e7223 */ /* 0x000fe2000001005f */
[----:B------:R-:W-:-:S03]  /*5820*/  F2FP.SATFINITE.E4M3.F32.PACK_AB_MERGE_C R38, R15, R97, RZ ;  /* 0x000000610f26723e */ /* 0x000fc600048070ff */
[----:B------:R-:W-:Y:S02]  /*5830*/  F2FP.SATFINITE.E4M3.F32.PACK_AB_MERGE_C R10, R91, R96, R10 ;  /* 0x000000605b0a723e */ /* 0x000fe4000480700a */
[----:B------:R-:W-:Y:S01]  /*5840*/  F2FP.SATFINITE.E4M3.F32.PACK_AB_MERGE_C R15, R11, R99, R38 ;  /* 0x000000630b0f723e */ /* 0x000fe20004807026 */
[----:B------:R-:W-:Y:S01]  /*5850*/  IMAD.MOV.U32 R11, RZ, RZ, R93 ;  /* 0x000000ffff0b7224 */ /* 0x000fe200078e005d */
[----:B------:R-:W-:-:S07]  /*5860*/  F2FP.SATFINITE.E4M3.F32.PACK_AB_MERGE_C R14, R14, R105, R87 ;  /* 0x000000690e0e723e */ /* 0x000fce0004807057 */
.L_x_1296:
[----:B------:R-:W-:Y:S05]  /*5870*/  BSYNC B2 ;  /* 0x0000000000027941 */ /* 0x000fea0003800000 */
.L_x_1295:
[----:B0-----:R0:W-:Y:S04]  /*5880*/  ST.E.128 desc[UR42][R70.64], R8 ;  /* 0x0000000846007985 */ /* 0x0011e8000c101d2a */
[----:B--2---:R0:W-:Y:S02]  /*5890*/  @!P5 ST.E.128 desc[UR42][R72.64], R12 ;  /* 0x0000000c4800d985 */ /* 0x0041e4000c101d2a */
.L_x_1294:
[----:B------:R-:W-:Y:S05]  /*58a0*/  BSYNC B1 ;  /* 0x0000000000017941 */ /* 0x000fea0003800000 */
.L_x_1293:
[----:B------:R-:W-:-:S13]  /*58b0*/  ISETP.NE.AND P5, PT, R51, RZ, PT ;  /* 0x000000ff3300720c */ /* 0x000fda0003fa5270 */
[----:B------:R-:W-:Y:S05]  /*58c0*/  @!P5 BRA `(.L_x_1276) ;  /* 0x0000001000b8d947 */ /* 0x000fea0003800000 */
[----:B0-----:R-:W5:Y:S04]  /*58d0*/  LDL R12, [R1+0x28] ;  /* 0x00002800010c7983 */ /* 0x001f680000100800 */
[----:B------:R-:W3:Y:S04]  /*58e0*/  LDL R11, [R1+0x7c] ;  /* 0x00007c00010b7983 */ /* 0x000ee80000100800 */
[----:B------:R-:W3:Y:S01]  /*58f0*/  LDL R10, [R1+0x3c] ;  /* 0x00003c00010a7983 */ /* 0x000ee20000100800 */
[----:B------:R-:W-:Y:S01]  /*5900*/  SEL R92, R53, R92, !P2 ;  /* 0x0000005c355c7207 */ /* 0x000fe20005000000 */
[----:B------:R-:W-:Y:S01]  /*5910*/  BSSY B1, `(.L_x_1297) ;  /* 0x00000e5000017945 */ /* 0x000fe20003800000 */
[----:B------:R-:W-:-:S02]  /*5920*/  ISETP.GE.AND P6, PT, R65, R79, PT ;  /* 0x0000004f4100720c */ /* 0x000fc40003fc6270 */
[----:B------:R-:W-:Y:S02]  /*5930*/  SHF.R.S32.HI R9, RZ, 0x1f, R92 ;  /* 0x0000001fff097819 */ /* 0x000fe4000001145c */
[C---:B----4-:R-:W-:Y:S02]  /*5940*/  IADD3 R28, P5, R0.reuse, R81, RZ ;  /* 0x00000051001c7210 */ /* 0x050fe40007fbe0ff */
[----:B------:R-:W-:Y:S02]  /*5950*/  LEA.HI R9, R9, R92, RZ, 0x5 ;  /* 0x0000005c09097211 */ /* 0x000fe400078f28ff */
[----:B--2---:R-:W-:Y:S02]  /*5960*/  LEA.HI.X.SX32 R29, R0, R80, 0x1, P5 ;  /* 0x00000050001d7211 */ /* 0x004fe400028f0eff */
[----:B------:R-:W-:-:S04]  /*5970*/  SHF.R.S32.HI R9, RZ, 0x5, R9 ;  /* 0x00000005ff097819 */ /* 0x000fc80000011409 */
[----:B------:R-:W-:-:S04]  /*5980*/  LEA.HI.SX32 R9, R62, R9, 0x1c ;  /* 0x000000093e097211 */ /* 0x000fc800078fe2ff */
[C---:B------:R-:W-:Y:S01]  /*5990*/  LEA.HI R8, R9.reuse, R9, RZ, 0x1 ;  /* 0x0000000909087211 */ /* 0x040fe200078f08ff */
[----:B------:R-:W-:-:S04]  /*59a0*/  IMAD.SHL.U32 R31, R9, 0x10, RZ ;  /* 0x00000010091f7824 */ /* 0x000fc800078e00ff */
[----:B------:R-:W-:-:S05]  /*59b0*/  IMAD.SHL.U32 R9, R8, 0x800, RZ ;  /* 0x0000080008097824 */ /* 0x000fca00078e00ff */
[----:B------:R-:W-:Y:S02]  /*59c0*/  LOP3.LUT R9, R9, 0xfffff000, RZ, 0xc0, !PT ;  /* 0xfffff00009097812 */ /* 0x000fe400078ec0ff */
[----:B-----5:R-:W-:-:S04]  /*59d0*/  LOP3.LUT R8, R12, 0x10, R31, 0xf8, !PT ;  /* 0x000000100c087812 */ /* 0x020fc800078ef81f */
[----:B---3--:R-:W-:-:S04]  /*59e0*/  LOP3.LUT R8, R8, R11, RZ, 0x3c, !PT ;  /* 0x0000000b08087212 */ /* 0x008fc800078e3cff */
        /* <DEDUP_REMOVED lines=8> */
[--C-:B------:R-:W-:Y:S01]  /*5a70*/  SHF.R.U32.HI R72, RZ, 0x8, R5.reuse ;  /* 0x00000008ff487819 */ /* 0x100fe20000011605 */
[----:B--2---:R-:W-:Y:S01]  /*5a80*/  IMAD.MOV.U32 R32, RZ, RZ, R12 ;  /* 0x000000ffff207224 */ /* 0x004fe200078e000c */
[----:B------:R-:W-:Y:S01]  /*5a90*/  LOP3.LUT R4, R5, 0xff0000ff, RZ, 0xc0, !PT ;  /* 0xff0000ff05047812 */ /* 0x000fe200078ec0ff */
[----:B0-----:R-:W-:Y:S01]  /*5aa0*/  IMAD.MOV.U32 R30, RZ, RZ, R8 ;  /* 0x000000ffff1e7224 */ /* 0x001fe200078e0008 */
[----:B------:R-:W-:Y:S01]  /*5ab0*/  SHF.R.U32.HI R70, RZ, 0x10, R5 ;  /* 0x00000010ff467819 */ /* 0x000fe20000011605 */
[----:B------:R-:W-:Y:S01]  /*5ac0*/  IMAD.MOV.U32 R12, RZ, RZ, R10 ;  /* 0x000000ffff0c7224 */ /* 0x000fe200078e000a */
[--C-:B------:R-:W-:Y:S02]  /*5ad0*/  SHF.R.U32.HI R37, RZ, 0x8, R33.reuse ;  /* 0x00000008ff257819 */ /* 0x100fe40000011621 */
[----:B------:R-:W-:Y:S02]  /*5ae0*/  LOP3.LUT R34, R33, 0xff0000ff, RZ, 0xc0, !PT ;  /* 0xff0000ff21227812 */ /* 0x000fe400078ec0ff */
[----:B------:R-:W-:Y:S01]  /*5af0*/  SHF.R.U32.HI R5, RZ, 0x10, R33 ;  /* 0x00000010ff057819 */ /* 0x000fe20000011621 */
[----:B------:R-:W-:Y:S01]  /*5b00*/  IMAD.SHL.U32 R33, R72, 0x100, RZ ;  /* 0x0000010048217824 */ /* 0x000fe200078e00ff */
[--C-:B------:R-:W-:Y:S01]  /*5b10*/  SHF.R.U32.HI R38, RZ, 0x8, R7.reuse ;  /* 0x00000008ff267819 */ /* 0x100fe20000011607 */
[----:B------:R-:W-:Y:S01]  /*5b20*/  IMAD.SHL.U32 R37, R37, 0x100, RZ ;  /* 0x0000010025257824 */ /* 0x000fe200078e00ff */
[----:B------:R-:W-:Y:S01]  /*5b30*/  LOP3.LUT R6, R7, 0xff0000ff, RZ, 0xc0, !PT ;  /* 0xff0000ff07067812 */ /* 0x000fe200078ec0ff */
[----:B------:R-:W-:Y:S01]  /*5b40*/  IMAD.U32 R5, R5, 0x10000, RZ ;  /* 0x0001000005057824 */ /* 0x000fe200078e00ff */
[----:B------:R-:W-:-:S02]  /*5b50*/  SHF.R.U32.HI R71, RZ, 0x10, R7 ;  /* 0x00000010ff477819 */ /* 0x000fc40000011607 */
[--C-:B------:R-:W-:Y:S02]  /*5b60*/  SHF.R.U32.HI R39, RZ, 0x8, R35.reuse ;  /* 0x00000008ff277819 */ /* 0x100fe40000011623 */
[----:B------:R-:W-:Y:S02]  /*5b70*/  LOP3.LUT R36, R35, 0xff0000ff, RZ, 0xc0, !PT ;  /* 0xff0000ff23247812 */ /* 0x000fe400078ec0ff */
[----:B------:R-:W-:Y:S01]  /*5b80*/  SHF.R.U32.HI R7, RZ, 0x10, R35 ;  /* 0x00000010ff077819 */ /* 0x000fe20000011623 */
[----:B------:R-:W-:Y:S01]  /*5b90*/  IMAD.SHL.U32 R35, R38, 0x100, RZ ;  /* 0x0000010026237824 */ /* 0x000fe200078e00ff */
[----:B------:R-:W-:Y:S01]  /*5ba0*/  LOP3.LUT R4, R4, 0xff00, R33, 0xf8, !PT ;  /* 0x0000ff0004047812 */ /* 0x000fe200078ef821 */
[----:B------:R-:W-:Y:S01]  /*5bb0*/  IMAD.U32 R33, R70, 0x10000, RZ ;  /* 0x0001000046217824 */ /* 0x000fe200078e00ff */
[----:B------:R-:W-:Y:S01]  /*5bc0*/  LOP3.LUT R38, R34, 0xff00, R37, 0xf8, !PT ;  /* 0x0000ff0022267812 */ /* 0x000fe200078ef825 */
[----:B------:R-:W-:Y:S01]  /*5bd0*/  IMAD.SHL.U32 R39, R39, 0x100, RZ ;  /* 0x0000010027277824 */ /* 0x000fe200078e00ff */
[----:B------:R-:W-:-:S02]  /*5be0*/  LOP3.LUT R35, R6, 0xff00, R35, 0xf8, !PT ;  /* 0x0000ff0006237812 */ /* 0x000fc400078ef823 */
[----:B------:R-:W-:Y:S01]  /*5bf0*/  LOP3.LUT R6, R4, 0xff0000, R33, 0xf8, !PT ;  /* 0x00ff000004067812 */ /* 0x000fe200078ef821 */
[----:B------:R-:W-:Y:S01]  /*5c00*/  IMAD.U32 R4, R71, 0x10000, RZ ;  /* 0x0001000047047824 */ /* 0x000fe200078e00ff */
[----:B------:R-:W-:Y:S01]  /*5c10*/  LOP3.LUT R70, R36, 0xff00, R39, 0xf8, !PT ;  /* 0x0000ff0024467812 */ /* 0x000fe200078ef827 */
[----:B------:R-:W-:Y:S01]  /*5c20*/  IMAD.U32 R71, R7, 0x10000, RZ ;  /* 0x0001000007477824 */ /* 0x000fe200078e00ff */
[----:B------:R-:W-:Y:S02]  /*5c30*/  F2FP.F16.E4M3.UNPACK_B R36, R82.H1 ;  /* 0x00000052ff24723e */ /* 0x000fe400030006ff */
[----:B------:R-:W-:Y:S02]  /*5c40*/  F2FP.F16.E4M3.UNPACK_B R34, R32.H1 ;  /* 0x00000020ff22723e */ /* 0x000fe400030006ff */
[----:B------:R-:W-:Y:S01]  /*5c50*/  F2FP.F16.E4M3.UNPACK_B R33, R30.H1 ;  /* 0x0000001eff21723e */ /* 0x000fe200030006ff */
[----:B------:R-:W-:Y:S01]  /*5c60*/  HADD2.F32 R39, -RZ, R36.H0_H0 ;  /* 0x20000024ff277230 */ /* 0x000fe20000004100 */
[----:B------:R-:W-:Y:S01]  /*5c70*/  LOP3.LUT R4, R35, 0xff0000, R4, 0xf8, !PT ;  /* 0x00ff000023047812 */ /* 0x000fe200078ef804 */
[----:B------:R-:W-:Y:S01]  /*5c80*/  HADD2.F32 R10, -RZ, R34.H0_H0 ;  /* 0x20000022ff0a7230 */ /* 0x000fe20000004100 */
[----:B------:R-:W-:Y:S01]  /*5c90*/  F2FP.F16.E4M3.UNPACK_B R35, R84.H1 ;  /* 0x00000054ff23723e */ /* 0x000fe200030006ff */
[----:B------:R-:W-:Y:S01]  /*5ca0*/  HADD2.F32 R8, -RZ, R33.H0_H0 ;  /* 0x20000021ff087230 */ /* 0x000fe20000004100 */
[----:B------:R-:W-:Y:S01]  /*5cb0*/  LOP3.LUT R7, R38, 0xff0000, R5, 0xf8, !PT ;  /* 0x00ff000026077812 */ /* 0x000fe200078ef805 */
[----:B------:R-:W-:-:S02]  /*5cc0*/  HADD2.F32 R36, -RZ, R36.H1_H1 ;  /* 0x30000024ff247230 */ /* 0x000fc40000004100 */
[-C--:B------:R-:W-:Y:S01]  /*5cd0*/  FMUL.FTZ R73, R10, R39.reuse ;  /* 0x000000270a497220 */ /* 0x080fe20000410000 */
[--C-:B------:R-:W-:Y:S02]  /*5ce0*/  HADD2.F32 R37, -RZ, R35.reuse.H0_H0 ;  /* 0x20000023ff257230 */ /* 0x100fe40000004100 */
[C---:B------:R-:W-:Y:S01]  /*5cf0*/  FMUL.FTZ R39, R8.reuse, R39 ;  /* 0x0000002708277220 */ /* 0x040fe20000410000 */
[----:B------:R-:W-:Y:S01]  /*5d00*/  HADD2.F32 R38, -RZ, R35.H1_H1 ;  /* 0x30000023ff267230 */ /* 0x000fe20000004100 */
[----:B------:R-:W-:Y:S01]  /*5d10*/  F2FP.F16.E4M3.UNPACK_B R82, R82 ;  /* 0x00000052ff52723e */ /* 0x000fe200020006ff */
[----:B------:R-:W-:Y:S01]  /*5d20*/  HADD2.F32 R33, -RZ, R33.H1_H1 ;  /* 0x30000021ff217230 */ /* 0x000fe20000004100 */
[----:B------:R-:W-:Y:S01]  /*5d30*/  F2FP.F16.E4M3.UNPACK_B R32, R32 ;  /* 0x00000020ff20723e */ /* 0x000fe200020006ff */
[----:B------:R-:W-:Y:S01]  /*5d40*/  HADD2.F32 R35, -RZ, R34.H1_H1 ;  /* 0x30000022ff237230 */ /* 0x000fe20000004100 */
[----:B------:R-:W-:Y:S01]  /*5d50*/  F2FP.F16.E4M3.UNPACK_B R34, R30 ;  /* 0x0000001eff22723e */ /* 0x000fe200020006ff */
[-C--:B------:R-:W-:Y:S01]  /*5d60*/  FFMA.FTZ R8, R8, R37.reuse, -R73 ;  /* 0x0000002508087223 */ /* 0x080fe20000010849 */
[----:B------:R-:W-:Y:S01]  /*5d70*/  LOP3.LUT R5, R70, 0xff0000, R71, 0xf8, !PT ;  /* 0x00ff000046057812 */ /* 0x000fe200078ef847 */
[----:B------:R-:W-:Y:S01]  /*5d80*/  FFMA.FTZ R10, R10, R37, R39 ;  /* 0x000000250a0a7223 */ /* 0x000fe20000010027 */
[-C--:B------:R-:W-:Y:S01]  /*5d90*/  FMUL.FTZ R70, R35, R36.reuse ;  /* 0x0000002423467220 */ /* 0x080fe20000410000 */
[----:B------:R-:W-:Y:S01]  /*5da0*/  FMUL.FTZ R72, R33, R36 ;  /* 0x0000002421487220 */ /* 0x000fe20000410000 */
[----:B------:R-:W-:Y:S01]  /*5db0*/  F2FP.F16.E4M3.UNPACK_B R84, R84 ;  /* 0x00000054ff54723e */ /* 0x000fe200020006ff */
[----:B------:R-:W-:-:S02]  /*5dc0*/  HADD2.F32 R37, -RZ, R82.H0_H0 ;  /* 0x20000052ff257230 */ /* 0x000fc40000004100 */
[-C--:B------:R-:W-:Y:S01]  /*5dd0*/  FFMA.FTZ R33, R33, R38.reuse, -R70 ;  /* 0x0000002621217223 */ /* 0x080fe20000010846 */
[----:B------:R-:W-:Y:S02]  /*5de0*/  HADD2.F32 R36, -RZ, R32.H0_H0 ;  /* 0x20000020ff247230 */ /* 0x000fe40000004100 */
[----:B------:R-:W-:Y:S01]  /*5df0*/  FFMA.FTZ R35, R35, R38, R72 ;  /* 0x0000002623237223 */ /* 0x000fe20000010048 */
[----:B------:R-:W-:Y:S01]  /*5e00*/  HADD2.F32 R30, -RZ, R34.H0_H0 ;  /* 0x20000022ff1e7230 */ /* 0x000fe20000004100 */
[----:B------:R-:W-:Y:S01]  /*5e10*/  F2FP.F16.E4M3.UNPACK_B R38, R14.H1 ;  /* 0x0000000eff26723e */ /* 0x000fe200030006ff */
        /* <DEDUP_REMOVED lines=15> */
[----:B------:R-:W-:-:S02]  /*5f10*/  HADD2.F32 R79, -RZ, R36.H0_H0 ;  /* 0x20000024ff4f7230 */ /* 0x000fc40000004100 */
[----:B------:R-:W-:Y:S01]  /*5f20*/  FFMA.FTZ R37, R37, R84, R82 ;  /* 0x0000005425257223 */ /* 0x000fe20000010052 */
[----:B------:R-:W-:Y:S01]  /*5f30*/  HADD2.F32 R70, -RZ, R38.H0_H0 ;  /* 0x20000026ff467230 */ /* 0x000fe20000004100 */
[----:B------:R-:W-:Y:S01]  /*5f40*/  F2FP.F16.E4M3.UNPACK_B R83, R83 ;  /* 0x00000053ff53723e */ /* 0x000fe200020006ff */
[----:B------:R-:W-:Y:S01]  /*5f50*/  HADD2.F32 R82, -RZ, R36.H1_H1 ;  /* 0x30000024ff527230 */ /* 0x000fe20000004100 */
[----:B------:R-:W-:Y:S01]  /*5f60*/  F2FP.F16.E4M3.UNPACK_B R12, R12 ;  /* 0x0000000cff0c723e */ /* 0x000fe200020006ff */
[----:B------:R-:W-:Y:S02]  /*5f70*/  HADD2.F32 R36, -RZ, R34.H0_H0 ;  /* 0x20000022ff247230 */ /* 0x000fe40000004100 */
[----:B------:R-:W-:Y:S01]  /*5f80*/  FMUL.FTZ R87, R70, R79 ;  /* 0x0000004f46577220 */ /* 0x000fe20000410000 */
[----:B------:R-:W-:Y:S01]  /*5f90*/  HADD2.F32 R73, -RZ, R72.H0_H0 ;  /* 0x20000048ff497230 */ /* 0x000fe20000004100 */
[----:B------:R-:W-:Y:S01]  /*5fa0*/  F2FP.F16.E4M3.UNPACK_B R85, R85 ;  /* 0x00000055ff55723e */ /* 0x000fe200020006ff */
[----:B------:R-:W-:-:S02]  /*5fb0*/  HADD2.F32 R71, -RZ, R34.H1_H1 ;  /* 0x30000022ff477230 */ /* 0x000fc40000004100 */
[C---:B------:R-:W-:Y:S01]  /*5fc0*/  FMUL.FTZ R79, R36.reuse, R79 ;  /* 0x0000004f244f7220 */ /* 0x040fe20000410000 */
[----:B------:R-:W-:Y:S02]  /*5fd0*/  HADD2.F32 R38, -RZ, R38.H1_H1 ;  /* 0x30000026ff267230 */ /* 0x000fe40000004100 */
[-C--:B------:R-:W-:Y:S01]  /*5fe0*/  FFMA.FTZ R34, R36, R73.reuse, -R87 ;  /* 0x0000004924227223 */ /* 0x080fe20000010857 */
[----:B------:R-:W-:Y:S02]  /*5ff0*/  HADD2.F32 R72, -RZ, R72.H1_H1 ;  /* 0x30000048ff487230 */ /* 0x000fe40000004100 */
[-C--:B------:R-:W-:Y:S01]  /*6000*/  FMUL.FTZ R87, R71, R82.reuse ;  /* 0x0000005247577220 */ /* 0x080fe20000410000 */
[----:B------:R-:W-:Y:S01]  /*6010*/  FFMA.FTZ R36, R70, R73, R79 ;  /* 0x0000004946247223 */ /* 0x000fe2000001004f */
[C---:B------:R-:W-:Y:S01]  /*6020*/  FMUL.FTZ R84, R38.reuse, R82 ;  /* 0x0000005226547220 */ /* 0x040fe20000410000 */
[----:B------:R-:W-:Y:S02]  /*6030*/  HADD2.F32 R79, -RZ, R83.H0_H0 ;  /* 0x20000053ff4f7230 */ /* 0x000fe40000004100 */
[----:B------:R-:W-:Y:S01]  /*6040*/  FFMA.FTZ R91, R38, R72, R87 ;  /* 0x00000048265b7223 */ /* 0x000fe20000010057 */
[----:B------:R-:W-:Y:S01]  /*6050*/  F2FP.F16.E4M3.UNPACK_B R38, R14 ;  /* 0x0000000eff26723e */ /* 0x000fe200020006ff */
[----:B------:R-:W-:-:S02]  /*6060*/  HADD2.F32 R14, -RZ, R12.H0_H0 ;  /* 0x2000000cff0e7230 */ /* 0x000fc40000004100 */
[----:B------:R-:W-:Y:S01]  /*6070*/  FFMA.FTZ R71, R71, R72, -R84 ;  /* 0x0000004847477223 */ /* 0x000fe20000010854 */
[----:B------:R-:W-:Y:S01]  /*6080*/  HADD2.F32 R83, -RZ, R83.H1_H1 ;  /* 0x30000053ff537230 */ /* 0x000fe20000004100 */
[----:B------:R-:W-:Y:S01]  /*6090*/  F2FP.SATFINITE.E4M3.F32.PACK_AB_MERGE_C R8, R33, R8, RZ ;  /* 0x000000082108723e */ /* 0x000fe200048070ff */
[--C-:B------:R-:W-:Y:S01]  /*60a0*/  HADD2.F32 R70, -RZ, R38.reuse.H0_H0 ;  /* 0x20000026ff467230 */ /* 0x100fe20000004100 */
[----:B------:R-:W-:Y:S01]  /*60b0*/  F2FP.F16.E4M3.UNPACK_B R33, R13 ;  /* 0x0000000dff21723e */ /* 0x000fe200020006ff */
[----:B------:R-:W-:Y:S01]  /*60c0*/  HADD2.F32 R38, -RZ, R38.H1_H1 ;  /* 0x30000026ff267230 */ /* 0x000fe20000004100 */
[----:B------:R-:W-:Y:S01]  /*60d0*/  F2FP.SATFINITE.E4M3.F32.PACK_AB_MERGE_C R8, R39, R30, R8 ;  /* 0x0000001e2708723e */ /* 0x000fe20004807008 */
[----:B------:R-:W-:Y:S02]  /*60e0*/  HADD2.F32 R73, -RZ, R85.H0_H0 ;  /* 0x20000055ff497230 */ /* 0x000fe40000004100 */
[----:B------:R-:W-:Y:S01]  /*60f0*/  FMUL.FTZ R87, R70, R79 ;  /* 0x0000004f46577220 */ /* 0x000fe20000410000 */
[----:B------:R-:W-:-:S02]  /*6100*/  HADD2.F32 R12, -RZ, R12.H1_H1 ;  /* 0x3000000cff0c7230 */ /* 0x000fc40000004100 */
[----:B------:R-:W-:Y:S01]  /*6110*/  FMUL.FTZ R79, R14, R79 ;  /* 0x0000004f0e4f7220 */ /* 0x000fe20000410000 */
[----:B------:R-:W-:Y:S02]  /*6120*/  HADD2.F32 R85, -RZ, R85.H1_H1 ;  /* 0x30000055ff557230 */ /* 0x000fe40000004100 */
[----:B------:R-:W-:Y:S01]  /*6130*/  FMUL.FTZ R89, R38, R83 ;  /* 0x0000005326597220 */ /* 0x000fe20000410000 */
[-C--:B------:R-:W-:Y:S01]  /*6140*/  FFMA.FTZ R87, R14, R73.reuse, -R87 ;  /* 0x000000490e577223 */ /* 0x080fe20000010857 */
[----:B------:R-:W-:Y:S01]  /*6150*/  FFMA.FTZ R14, R70, R73, R79 ;  /* 0x00000049460e7223 */ /* 0x000fe2000001004f */
[C---:B------:R-:W-:Y:S01]  /*6160*/  FMUL.FTZ R83, R12.reuse, R83 ;  /* 0x000000530c537220 */ /* 0x040fe20000410000 */
[-C--:B------:R-:W-:Y:S01]  /*6170*/  FFMA.FTZ R70, R12, R85.reuse, -R89 ;  /* 0x000000550c467223 */ /* 0x080fe20000010859 */
[----:B------:R-:W-:Y:S01]  /*6180*/  F2FP.SATFINITE.E4M3.F32.PACK_AB_MERGE_C R12, R35, R10, RZ ;  /* 0x0000000a230c723e */ /* 0x000fe200048070ff */
[----:B------:R-:W-:Y:S01]  /*6190*/  HADD2.F32 R35, -RZ, R33.H0_H0 ;  /* 0x20000021ff237230 */ /* 0x000fe20000004100 */
[----:B------:R-:W-:Y:S01]  /*61a0*/  F2FP.SATFINITE.E4M3.F32.PACK_AB_MERGE_C R10, R71, R34, RZ ;  /* 0x00000022470a723e */ /* 0x000fe200048070ff */
[----:B------:R-:W-:Y:S01]  /*61b0*/  FFMA.FTZ R83, R38, R85, R83 ;  /* 0x0000005526537223 */ /* 0x000fe20000010053 */
[----:B------:R-:W-:-:S02]  /*61c0*/  F2FP.SATFINITE.E4M3.F32.PACK_AB_MERGE_C R12, R37, R32, R12 ;  /* 0x00000020250c723e */ /* 0x000fc4000480700c */
[----:B------:R-:W-:Y:S02]  /*61d0*/  F2FP.F16.E4M3.UNPACK_B R34, R7 ;  /* 0x00000007ff22723e */ /* 0x000fe400020006ff */
[----:B------:R-:W-:Y:S02]  /*61e0*/  F2FP.F16.E4M3.UNPACK_B R32, R9 ;  /* 0x00000009ff20723e */ /* 0x000fe400020006ff */
        /* <DEDUP_REMOVED lines=24> */
[-C--:B------:R-:W-:Y:S01]  /*6370*/  F2FP.F16.E4M3.UNPACK_B R83, R5.reuse.H1 ;  /* 0x00000005ff53723e */ /* 0x080fe200030006ff */
[----:B------:R-:W-:Y:S01]  /*6380*/  HADD2.F32 R37, -RZ, R38.H0_H0 ;  /* 0x20000026ff257230 */ /* 0x000fe20000004100 */
[----:B------:R-:W-:Y:S01]  /*6390*/  F2FP.F16.E4M3.UNPACK_B R79, R5 ;  /* 0x00000005ff4f723e */ /* 0x000fe200020006ff */
[----:B------:R-:W-:Y:S01]  /*63a0*/  HADD2.F32 R13, -RZ, R33.H0_H0 ;  /* 0x20000021ff0d7230 */ /* 0x000fe20000004100 */
[----:B------:R-:W-:Y:S01]  /*63b0*/  F2FP.F16.E4M3.UNPACK_B R71, R4 ;  /* 0x00000004ff47723e */ /* 0x000fe200020006ff */
[----:B------:R-:W-:-:S02]  /*63c0*/  HADD2.F32 R36, -RZ, R35.H1_H1 ;  /* 0x30000023ff247230 */ /* 0x000fc40000004100 */
[-C--:B------:R-:W-:Y:S01]  /*63d0*/  FMUL.FTZ R70, R34, R37.reuse ;  /* 0x0000002522467220 */ /* 0x080fe20000410000 */
[----:B------:R-:W-:Y:S02]  /*63e0*/  HADD2.F32 R35, -RZ, R6.H0_H0 ;  /* 0x20000006ff237230 */ /* 0x000fe40000004100 */
[C---:B------:R-:W-:Y:S01]  /*63f0*/  FMUL.FTZ R37, R13.reuse, R37 ;  /* 0x000000250d257220 */ /* 0x040fe20000410000 */
[----:B------:R-:W-:Y:S02]  /*6400*/  HADD2.F32 R39, -RZ, R38.H1_H1 ;  /* 0x30000026ff277230 */ /* 0x000fe40000004100 */
[----:B------:R-:W-:Y:S02]  /*6410*/  HADD2.F32 R33, -RZ, R33.H1_H1 ;  /* 0x30000021ff217230 */ /* 0x000fe40000004100 */
[----:B------:R-:W-:Y:S02]  /*6420*/  HADD2.F32 R38, -RZ, R6.H1_H1 ;  /* 0x30000006ff267230 */ /* 0x000fe40000004100 */
[----:B------:R-:W-:Y:S01]  /*6430*/  FFMA.FTZ R6, R13, R35, -R70 ;  /* 0x000000230d067223 */ /* 0x000fe20000010846 */
[----:B------:R-:W-:Y:S01]  /*6440*/  FMUL.FTZ R72, R36, R39 ;  /* 0x0000002724487220 */ /* 0x000fe20000410000 */
[----:B------:R-:W-:Y:S01]  /*6450*/  FFMA.FTZ R13, R34, R35, R37 ;  /* 0x00000023220d7223 */ /* 0x000fe20000010025 */
[C---:B------:R-:W-:Y:S01]  /*6460*/  FMUL.FTZ R39, R33.reuse, R39 ;  /* 0x0000002721277220 */ /* 0x040fe20000410000 */
[-C--:B------:R-:W-:Y:S01]  /*6470*/  F2FP.F16.E4M3.UNPACK_B R35, R11.reuse ;  /* 0x0000000bff23723e */ /* 0x080fe200020006ff */
[-C--:B------:R-:W-:Y:S01]  /*6480*/  FFMA.FTZ R33, R33, R38.reuse, -R72 ;  /* 0x0000002621217223 */ /* 0x080fe20000010848 */
[----:B------:R-:W-:Y:S01]  /*6490*/  F2FP.F16.E4M3.UNPACK_B R11, R11.H1 ;  /* 0x0000000bff0b723e */ /* 0x000fe200030006ff */
[----:B------:R-:W-:Y:S01]  /*64a0*/  FFMA.FTZ R34, R36, R38, R39 ;  /* 0x0000002624227223 */ /* 0x000fe20000010027 */
[-C--:B------:R-:W-:Y:S01]  /*64b0*/  F2FP.F16.E4M3.UNPACK_B R37, R15.reuse ;  /* 0x0000000fff25723e */ /* 0x080fe200020006ff */
[----:B------:R-:W-:Y:S01]  /*64c0*/  HADD2.F32 R5, -RZ, R83.H0_H0 ;  /* 0x20000053ff057230 */ /* 0x000fe20000004100 */
[----:B------:R-:W-:Y:S01]  /*64d0*/  F2FP.F16.E4M3.UNPACK_B R38, R15.H1 ;  /* 0x0000000fff26723e */ /* 0x000fe200030006ff */
[----:B------:R-:W-:Y:S01]  /*64e0*/  HADD2.F32 R36, -RZ, R11.H0_H0 ;  /* 0x2000000bff247230 */ /* 0x000fe20000004100 */
[----:B------:R-:W-:Y:S01]  /*64f0*/  F2FP.F16.E4M3.UNPACK_B R72, R4.H1 ;  /* 0x00000004ff48723e */ /* 0x000fe200030006ff */
[----:B------:R-:W-:Y:S01]  /*6500*/  HADD2.F32 R39, -RZ, R37.H0_H0 ;  /* 0x20000025ff277230 */ /* 0x000fe20000004100 */
[----:B------:R-:W-:Y:S01]  /*6510*/  F2FP.SATFINITE.E4M3.F32.PACK_AB_MERGE_C R6, R33, R6, RZ ;  /* 0x000000062106723e */ /* 0x000fe200048070ff */
[----:B------:R-:W-:-:S02]  /*6520*/  HADD2.F32 R4, -RZ, R79.H0_H0 ;  /* 0x2000004fff047230 */ /* 0x000fc40000004100 */
[----:B------:R-:W-:Y:S01]  /*6530*/  FMUL.FTZ R87, R36, R5 ;  /* 0x0000000524577220 */ /* 0x000fe20000410000 */
[----:B------:R-:W-:Y:S01]  /*6540*/  HADD2.F32 R15, -RZ, R35.H0_H0 ;  /* 0x20000023ff0f7230 */ /* 0x000fe20000004100 */
[----:B------:R-:W-:Y:S01]  /*6550*/  F2FP.SATFINITE.E4M3.F32.PACK_AB_MERGE_C R13, R34, R13, RZ ;  /* 0x0000000d220d723e */ /* 0x000fe200048070ff */
[----:B------:R-:W-:Y:S02]  /*6560*/  HADD2.F32 R70, -RZ, R38.H0_H0 ;  /* 0x20000026ff467230 */ /* 0x000fe40000004100 */
[-C--:B------:R-:W-:Y:S01]  /*6570*/  FMUL.FTZ R84, R39, R4.reuse ;  /* 0x0000000427547220 */ /* 0x080fe20000410000 */
[----:B------:R-:W-:Y:S02]  /*6580*/  HADD2.F32 R73, -RZ, R72.H0_H0 ;  /* 0x20000048ff497230 */ /* 0x000fe40000004100 */
[----:B------:R-:W-:Y:S01]  /*6590*/  FMUL.FTZ R90, R15, R4 ;  /* 0x000000040f5a7220 */ /* 0x000fe20000410000 */
[----:B------:R-:W-:Y:S02]  /*65a0*/  HADD2.F32 R82, -RZ, R71.H0_H0 ;  /* 0x20000047ff527230 */ /* 0x000fe40000004100 */
[----:B------:R-:W-:Y:S01]  /*65b0*/  FMUL.FTZ R85, R70, R5 ;  /* 0x0000000546557220 */ /* 0x000fe20000410000 */
[----:B------:R-:W-:-:S02]  /*65c0*/  HADD2.F32 R38, -RZ, R38.H1_H1 ;  /* 0x30000026ff267230 */ /* 0x000fc40000004100 */
[----:B------:R-:W-:Y:S01]  /*65d0*/  FFMA.FTZ R87, R70, R73, R87 ;  /* 0x0000004946577223 */ /* 0x000fe20000010057 */
[----:B------:R-:W-:Y:S02]  /*65e0*/  HADD2.F32 R83, -RZ, R83.H1_H1 ;  /* 0x30000053ff537230 */ /* 0x000fe40000004100 */
[-C--:B------:R-:W-:Y:S01]  /*65f0*/  FFMA.FTZ R4, R15, R82.reuse, -R84 ;  /* 0x000000520f047223 */ /* 0x080fe20000010854 */
[----:B------:R-:W-:Y:S02]  /*6600*/  HADD2.F32 R11, -RZ, R11.H1_H1 ;  /* 0x3000000bff0b7230 */ /* 0x000fe40000004100 */
[----:B------:R-:W-:Y:S01]  /*6610*/  FFMA.FTZ R5, R39, R82, R90 ;  /* 0x0000005227057223 */ /* 0x000fe2000001005a */
[----:B------:R-:W-:Y:S02]  /*6620*/  HADD2.F32 R37, -RZ, R37.H1_H1 ;  /* 0x30000025ff257230 */ /* 0x000fe40000004100 */
[----:B------:R-:W-:Y:S01]  /*6630*/  FMUL.FTZ R84, R38, R83 ;  /* 0x0000005326547220 */ /* 0x000fe20000410000 */
[----:B------:R-:W-:-:S02]  /*6640*/  HADD2.F32 R70, -RZ, R79.H1_H1 ;  /* 0x3000004fff467230 */ /* 0x000fc40000004100 */
[----:B------:R-:W-:Y:S01]  /*6650*/  FMUL.FTZ R83, R11, R83 ;  /* 0x000000530b537220 */ /* 0x000fe20000410000 */
[----:B------:R-:W-:Y:S02]  /*6660*/  HADD2.F32 R35, -RZ, R35.H1_H1 ;  /* 0x30000023ff237230 */ /* 0x000fe40000004100 */
[----:B------:R-:W-:Y:S01]  /*6670*/  FFMA.FTZ R85, R36, R73, -R85 ;  /* 0x0000004924557223 */ /* 0x000fe20000010855 */
[----:B------:R-:W-:Y:S02]  /*6680*/  HADD2.F32 R72, -RZ, R72.H1_H1 ;  /* 0x30000048ff487230 */ /* 0x000fe40000004100 */
[-C--:B------:R-:W-:Y:S01]  /*6690*/  FMUL.FTZ R82, R37, R70.reuse ;  /* 0x0000004625527220 */ /* 0x080fe20000410000 */
[----:B------:R-:W-:Y:S02]  /*66a0*/  HADD2.F32 R36, -RZ, R71.H1_H1 ;  /* 0x30000047ff247230 */ /* 0x000fe40000004100 */
[----:B------:R-:W-:Y:S01]  /*66b0*/  FMUL.FTZ R70, R35, R70 ;  /* 0x0000004623467220 */ /* 0x000fe20000410000 */
[----:B------:R-:W-:Y:S01]  /*66c0*/  F2FP.SATFINITE.E4M3.F32.PACK_AB_MERGE_C R9, R9, R30, R6 ;  /* 0x0000001e0909723e */ /* 0x000fe20004807006 */
[-C--:B------:R-:W-:Y:S01]  /*66d0*/  FFMA.FTZ R84, R11, R72.reuse, -R84 ;  /* 0x000000480b547223 */ /* 0x080fe20000010854 */
[----:B------:R-:W-:Y:S01]  /*66e0*/  FFMA.FTZ R38, R38, R72, R83 ;  /* 0x0000004826267223 */ /* 0x000fe20000010053 */
[-C--:B------:R-:W-:Y:S01]  /*66f0*/  FFMA.FTZ R35, R35, R36.reuse, -R82 ;  /* 0x0000002423237223 */ /* 0x080fe20000010852 */
[----:B------:R-:W-:Y:S01]  /*6700*/  FFMA.FTZ R70, R37, R36, R70 ;  /* 0x0000002425467223 */ /* 0x000fe20000010046 */
[----:B------:R-:W-:-:S02]  /*6710*/  F2FP.SATFINITE.E4M3.F32.PACK_AB_MERGE_C R13, R7, R32, R13 ;  /* 0x00000020070d723e */ /* 0x000fc4000480700d */
[----:B------:R-:W-:Y:S02]  /*6720*/  F2FP.SATFINITE.E4M3.F32.PACK_AB_MERGE_C R84, R84, R85, RZ ;  /* 0x000000555454723e */ /* 0x000fe400048070ff */
[----:B------:R-:W-:Y:S02]  /*6730*/  F2FP.SATFINITE.E4M3.F32.PACK_AB_MERGE_C R38, R38, R87, RZ ;  /* 0x000000572626723e */ /* 0x000fe400048070ff */
[----:B------:R-:W-:Y:S02]  /*6740*/  F2FP.SATFINITE.E4M3.F32.PACK_AB_MERGE_C R11, R35, R4, R84 ;  /* 0x00000004230b723e */ /* 0x000fe40004807054 */
[----:B------:R-:W-:-:S07]  /*6750*/  F2FP.SATFINITE.E4M3.F32.PACK_AB_MERGE_C R15, R70, R5, R38 ;  /* 0x00000005460f723e */ /* 0x000fce0004807026 */
.L_x_1298:
[----:B------:R-:W-:Y:S05]  /*6760*/  BSYNC B1 ;  /* 0x0000000000017941 */ /* 0x000fea0003800000 */
.L_x_1297:
[----:B0-----:R0:W-:Y:S01]  /*6770*/  ST.E.128 desc[UR42][R28.64], R8 ;  /* 0x000000081c007985 */ /* 0x0011e2000c101d2a */
[----:B------:R-:W-:-:S13]  /*6780*/  ISETP.GE.AND P5, PT, R31, R86, PT ;  /* 0x000000561f00720c */ /* 0x000fda0003fa6270 */
[----:B------:R-:W-:Y:S05]  /*6790*/  @P5 BRA `(.L_x_1276) ;  /* 0x0000000400045947 */ /* 0x000fea0003800000 */
[----:B------:R-:W-:-:S04]  /*67a0*/  IADD3 R4, P5, R81, R31, RZ ;  /* 0x0000001f51047210 */ /* 0x000fc80007fbe0ff */
[----:B------:R-:W-:-:S05]  /*67b0*/  LEA.HI.X.SX32 R5, R31, R80, 0x1, P5 ;  /* 0x000000501f057211 */ /* 0x000fca00028f0eff */
[----:B--2---:R2:W-:Y:S01]  /*67c0*/  ST.E.128 desc[UR42][R4.64], R12 ;  /* 0x0000000c04007985 */ /* 0x0045e2000c101d2a */
[----:B------:R-:W-:Y:S05]  /*67d0*/  BRA `(.L_x_1276) ;  /* 0x0000000000f47947 */ /* 0x000fea0003800000 */
.L_x_1268:
[----:B------:R-:W-:-:S06]  /*67e0*/  UISETP.NE.AND UP0, UPT, UR36, 0x3, UPT ;  /* 0x000000032400788c */ /* 0x000fcc000bf05270 */
[----:B------:R-:W-:-:S13]  /*67f0*/  PLOP3.LUT P0, PT, PT, PT, UP0, 0x80, 0x0 ;  /* 0x000000000000781c */ /* 0x000fda0003f0f008 */
[----:B------:R-:W-:Y:S05]  /*6800*/  @!P0 BRA `(.L_x_1299) ;  /* 0x0000000000048947 */ /* 0x000fea0003800000 */
[----:B------:R-:W-:Y:S01]  /*6810*/  BPT.TRAP 0x1 ;  /* 0x000000040000795c */ /* 0x000fe20000300000 */
.L_x_1299:
[----:B------:R-:W2:Y:S01]  /*6820*/  LDL R4, [R1+0xc] ;  /* 0x00000c0001047983 */ /* 0x000ea20000100800 */
[----:B------:R-:W-:Y:S01]  /*6830*/  IMAD R67, R23, 0x8, R16 ;  /* 0x0000000817437824 */ /* 0x000fe200078e0210 */
[----:B------:R-:W-:Y:S01]  /*6840*/  BSSY B1, `(.L_x_1300) ;  /* 0x0000005000017945 */ /* 0x000fe20003800000 */
[----:B------:R-:W-:Y:S02]  /*6850*/  SHF.R.S32.HI R75, RZ, 0x1f, R76 ;  /* 0x0000001fff4b7819 */ /* 0x000fe4000001144c */
[----:B--2---:R-:W-:-:S04]  /*6860*/  SHF.L.U32 R78, R4, 0x1f, RZ ;  /* 0x0000001f044e7819 */ /* 0x004fc800000006ff */
[----:B------:R-:W0:Y:S02]  /*6870*/  SYNCS.PHASECHK.TRANS64.TRYWAIT P5, [R67+URZ+0x19c90], R78 ;  /* 0x019c904e430075a7 */ /* 0x000e2400080a017f */
[----:B0-----:R-:W-:Y:S05]  /*6880*/  @!P5 BRA `(.L_x_1301) ;  /* 0x000001d800c0d947 */ /* 0x001fea0003800000 */
.L_x_1627:
[----:B------:R-:W-:Y:S05]  /*6890*/  BSYNC B1 ;  /* 0x0000000000017941 */ /* 0x000fea0003800000 */
.L_x_1300:
[----:B------:R-:W1:Y:S01]  /*68a0*/  S2R R8, SR_TID.X ;  /* 0x0000000000087919 */ /* 0x000e620000002100 */
        /* <DEDUP_REMOVED lines=18> */
[----:B------:R-:W-:Y:S01]  /*69d0*/  IADD3 R4, P6, R4, UR6, RZ ;  /* 0x0000000604047c10 */ /* 0x000fe2000ffde0ff */
[----:B-1----:R-:W-:-:S03]  /*69e0*/  VIADD R8, R8, 0xffffff80 ;  /* 0xffffff8008087836 */ /* 0x002fc60000000000 */
[----:B------:R-:W-:Y:S02]  /*69f0*/  IADD3.X R13, R13, UR7, RZ, P6, !PT ;  /* 0x000000070d0d7c10 */ /* 0x000fe4000b7fe4ff */
[----:B------:R-:W-:-:S04]  /*6a00*/  LEA.HI R8, R8, R8, RZ, 0x1 ;  /* 0x0000000808087211 */ /* 0x000fc800078f08ff */
[----:B------:R-:W-:-:S04]  /*6a10*/  SHF.R.S32.HI R8, RZ, 0x1, R8 ;  /* 0x00000001ff087819 */ /* 0x000fc80000011408 */
[----:B------:R-:W-:Y:S01]  /*6a20*/  ISETP.GT.AND P5, PT, R69, R8, PT ;  /* 0x000000084500720c */ /* 0x000fe20003fa4270 */
[----:B------:R-:W-:-:S12]  /*6a30*/  BRA.DIV UR4, `(.L_x_1302) ;  /* 0x000001da04687947 */ /* 0x000fd8000b800000 */
[----:B------:R1:W2:Y:S04]  /*6a40*/  SHFL.IDX PT, R29, R13, RZ, 0x1e1f ;  /* 0x001e1fff0d1d7589 */ /* 0x0002a800000e0000 */
[----:B------:R1:W3:Y:S02]  /*6a50*/  SHFL.IDX PT, R14, R4, RZ, 0x1e1f ;  /* 0x001e1fff040e7589 */ /* 0x0002e400000e0000 */
.L_x_1631:
[----:B------:R-:W-:Y:S05]  /*6a60*/  @!P5 BRA `(.L_x_1276) ;  /* 0x000000000050d947 */ /* 0x000fea0003800000 */
[----:B------:R-:W4:Y:S01]  /*6a70*/  LDL R10, [R1+0x1c] ;  /* 0x00001c00010a7983 */ /* 0x000f220000100800 */
[----:B------:R-:W-:-:S03]  /*6a80*/  ULDC UR4, c[0x0][0x2f4] ;  /* 0x0000bd0000047ab9 */ /* 0x000fc60000000800 */
[----:B------:R-:W5:Y:S04]  /*6a90*/  LDL R12, [R1+0x8] ;  /* 0x00000800010c7983 */ /* 0x000f680000100800 */
[----:B------:R-:W5:Y:S01]  /*6aa0*/  LDL R11, [R1+0x30] ;  /* 0x00003000010b7983 */ /* 0x000f620000100800 */
[----:B------:R-:W-:-:S13]  /*6ab0*/  ISETP.GE.AND P6, PT, R18, UR4, PT ;  /* 0x0000000412007c0c */ /* 0x000fda000bfc6270 */
[----:B-1----:R-:W1:Y:S01]  /*6ac0*/  @!P6 LDS.128 R4, [R68+0x13800] ;  /* 0x013800004404e984 */ /* 0x002e620000000c00 */
[----:B---3--:R-:W-:-:S05]  /*6ad0*/  @!P6 IADD3 R8, P5, R18, R14, RZ ;  /* 0x0000000e1208e210 */ /* 0x008fca0007fbe0ff */
[----:B--2---:R-:W-:Y:S01]  /*6ae0*/  @!P6 IMAD.X R9, R29, 0x1, R19, P5 ;  /* 0x000000011d09e824 */ /* 0x004fe200028e0613 */
[----:B------:R-:W-:-:S04]  /*6af0*/  ISETP.GE.AND P5, PT, R65, UR4, PT ;  /* 0x0000000441007c0c */ /* 0x000fc8000bfa6270 */
[----:B-1----:R1:W-:Y:S09]  /*6b00*/  @!P6 ST.E.128 desc[UR42][R8.64], R4 ;  /* 0x000000040800e985 */ /* 0x0023f2000c101d2a */
[----:B------:R-:W2:Y:S01]  /*6b10*/  @!P5 LDS.128 R4, [R68+0x14800] ;  /* 0x014800004404d984 */ /* 0x000ea20000000c00 */
[----:B----4-:R-:W-:-:S05]  /*6b20*/  @!P5 IMAD.SHL.U32 R10, R10, 0x10, RZ ;  /* 0x000000100a0ad824 */ /* 0x010fca00078e00ff */
[----:B-1----:R-:W-:-:S04]  /*6b30*/  @!P5 IADD3 R8, P6, R10, R14, RZ ;  /* 0x0000000e0a08d210 */ /* 0x002fc80007fde0ff */
[----:B------:R-:W-:Y:S02]  /*6b40*/  @!P5 LEA.HI.X.SX32 R9, R10, R29, 0x1, P6 ;  /* 0x0000001d0a09d211 */ /* 0x000fe400030f0eff */
[----:B-----5:R-:W-:-:S03]  /*6b50*/  ISETP.GE.AND P6, PT, R12, UR4, PT ;  /* 0x000000040c007c0c */ /* 0x020fc6000bfc6270 */
[----:B--2---:R1:W-:Y:S10]  /*6b60*/  @!P5 ST.E.128 desc[UR42][R8.64], R4 ;  /* 0x000000040800d985 */ /* 0x0043f4000c101d2a */
[----:B------:R-:W2:Y:S01]  /*6b70*/  @!P6 LDS.128 R4, [R68+0x15800] ;  /* 0x015800004404e984 */ /* 0x000ea20000000c00 */
[----:B-1----:R-:W-:-:S05]  /*6b80*/  @!P6 IADD3 R8, P5, R12, R14, RZ ;  /* 0x0000000e0c08e210 */ /* 0x002fca0007fbe0ff */
[----:B------:R-:W-:-:S05]  /*6b90*/  @!P6 IMAD.X R9, R29, 0x1, R11, P5 ;  /* 0x000000011d09e824 */ /* 0x000fca00028e060b */
[----:B--2---:R4:W-:Y:S03]  /*6ba0*/  @!P6 ST.E.128 desc[UR42][R8.64], R4 ;  /* 0x000000040800e985 */ /* 0x0049e6000c101d2a */
.L_x_1276:
[----:B------:R-:W-:Y:S05]  /*6bb0*/  BSYNC B0 ;  /* 0x0000000000007941 */ /* 0x000fea0003800000 */
.L_x_1267:
        /* <DEDUP_REMOVED lines=16> */
.L_x_1304:
[----:B------:R-:W-:Y:S05]  /*6cc0*/  BSYNC B0 ;  /* 0x0000000000007941 */ /* 0x000fea0003800000 */
.L_x_1303:
[----:B------:R-:W0:Y:S01]  /*6cd0*/  SYNCS.PHASECHK.TRANS64.TRYWAIT P0, [R67+URZ+0x19cb0], R78 ;  /* 0x019cb04e430075a7 */ /* 0x000e22000800017f */
[----:B------:R-:W-:Y:S04]  /*6ce0*/  BSSY B0, `(.L_x_1305) ;  /* 0x0000002000007945 */ /* 0x000fe80003800000 */
[----:B0-----:R-:W-:Y:S05]  /*6cf0*/  @!P0 BRA `(.L_x_1306) ;  /* 0x000001d400fc8947 */ /* 0x001fea0003800000 */
.L_x_1632:
[----:B------:R-:W-:Y:S05]  /*6d00*/  BSYNC B0 ;  /* 0x0000000000007941 */ /* 0x000fea0003800000 */
.L_x_1305:
[----:B------:R-:W2:Y:S01]  /*6d10*/  S2R R6, SR_TID.X ;  /* 0x0000000000067919 */ /* 0x000ea20000002100 */
        /* <DEDUP_REMOVED lines=15> */
[----:B------:R-:W-:Y:S01]  /*6e10*/  IADD3 R4, P0, R4, UR6, RZ ;  /* 0x0000000604047c10 */ /* 0x000fe2000ff1e0ff */
[----:B--2---:R-:W-:-:S03]  /*6e20*/  VIADD R6, R6, 0xffffff80 ;  /* 0xffffff8006067836 */ /* 0x004fc60000000000 */
[----:B------:R-:W-:Y:S01]  /*6e30*/  IADD3.X R5, R5, UR7, RZ, P0, !PT ;  /* 0x0000000705057c10 */ /* 0x000fe200087fe4ff */
[----:B------:R1:W2:Y:S01]  /*6e40*/  SHFL.IDX PT, R13, R4, RZ, 0x1e1f ;  /* 0x001e1fff040d7589 */ /* 0x0002a200000e0000 */
[----:B------:R-:W-:-:S03]  /*6e50*/  LEA.HI R6, R6, R6, RZ, 0x1 ;  /* 0x0000000606067211 */ /* 0x000fc600078f08ff */
[----:B------:R1:W4:Y:S01]  /*6e60*/  SHFL.IDX PT, R11, R5, RZ, 0x1e1f ;  /* 0x001e1fff050b7589 */ /* 0x00032200000e0000 */
[----:B------:R-:W-:-:S04]  /*6e70*/  SHF.R.S32.HI R6, RZ, 0x1, R6 ;  /* 0x00000001ff067819 */ /* 0x000fc80000011406 */
[----:B------:R-:W-:-:S13]  /*6e80*/  ISETP.GT.AND P0, PT, R69, R6, PT ;  /* 0x000000064500720c */ /* 0x000fda0003f04270 */
[----:B-12---:R-:W-:Y:S05]  /*6e90*/  @!P0 BRA `(.L_x_1308) ;  /* 0x0000000000508947 */ /* 0x006fea0003800000 */
[----:B------:R-:W2:Y:S01]  /*6ea0*/  LDL R10, [R1+0x1c] ;  /* 0x00001c00010a7983 */ /* 0x000ea20000100800 */
[----:B------:R-:W-:-:S03]  /*6eb0*/  ULDC UR4, c[0x0][0x2f4] ;  /* 0x0000bd0000047ab9 */ /* 0x000fc60000000800 */
[----:B---3--:R-:W3:Y:S04]  /*6ec0*/  LDL R14, [R1+0x8] ;  /* 0x00000800010e7983 */ /* 0x008ee80000100800 */
[----:B------:R-:W5:Y:S01]  /*6ed0*/  LDL R12, [R1+0x30] ;  /* 0x00003000010c7983 */ /* 0x000f620000100800 */
[----:B------:R-:W-:-:S13]  /*6ee0*/  ISETP.GE.AND P6, PT, R18, UR4, PT ;  /* 0x0000000412007c0c */ /* 0x000fda000bfc6270 */
[----:B------:R-:W1:Y:S01]  /*6ef0*/  @!P6 LDS.128 R4, [R68+0x9000] ;  /* 0x009000004404e984 */ /* 0x000e620000000c00 */
[----:B------:R-:W-:-:S05]  /*6f00*/  @!P6 IADD3 R8, P0, R18, R13, RZ ;  /* 0x0000000d1208e210 */ /* 0x000fca0007f1e0ff */
[----:B----4-:R-:W-:Y:S01]  /*6f10*/  @!P6 IMAD.X R9, R11, 0x1, R19, P0 ;  /* 0x000000010b09e824 */ /* 0x010fe200000e0613 */
[----:B------:R-:W-:-:S04]  /*6f20*/  ISETP.GE.AND P0, PT, R65, UR4, PT ;  /* 0x0000000441007c0c */ /* 0x000fc8000bf06270 */
[----:B-1----:R1:W-:Y:S09]  /*6f30*/  @!P6 ST.E.128 desc[UR42][R8.64], R4 ;  /* 0x000000040800e985 */ /* 0x0023f2000c101d2a */
[----:B------:R-:W4:Y:S01]  /*6f40*/  @!P0 LDS.128 R4, [R68+0xa000] ;  /* 0x00a0000044048984 */ /* 0x000f220000000c00 */
[----:B--2---:R-:W-:-:S05]  /*6f50*/  @!P0 IMAD.SHL.U32 R10, R10, 0x10, RZ ;  /* 0x000000100a0a8824 */ /* 0x004fca00078e00ff */
[----:B-1----:R-:W-:-:S04]  /*6f60*/  @!P0 IADD3 R8, P6, R10, R13, RZ ;  /* 0x0000000d0a088210 */ /* 0x002fc80007fde0ff */
[----:B------:R-:W-:Y:S02]  /*6f70*/  @!P0 LEA.HI.X.SX32 R9, R10, R11, 0x1, P6 ;  /* 0x0000000b0a098211 */ /* 0x000fe400030f0eff */
[----:B---3--:R-:W-:-:S03]  /*6f80*/  ISETP.GE.AND P6, PT, R14, UR4, PT ;  /* 0x000000040e007c0c */ /* 0x008fc6000bfc6270 */
[----:B----4-:R1:W-:Y:S10]  /*6f90*/  @!P0 ST.E.128 desc[UR42][R8.64], R4 ;  /* 0x0000000408008985 */ /* 0x0103f4000c101d2a */
[----:B------:R-:W2:Y:S01]  /*6fa0*/  @!P6 LDS.128 R4, [R68+0xb000] ;  /* 0x00b000004404e984 */ /* 0x000ea20000000c00 */
[----:B-1----:R-:W-:-:S05]  /*6fb0*/  @!P6 IADD3 R8, P0, R14, R13, RZ ;  /* 0x0000000d0e08e210 */ /* 0x002fca0007f1e0ff */
[----:B-----5:R-:W-:-:S05]  /*6fc0*/  @!P6 IMAD.X R9, R11, 0x1, R12, P0 ;  /* 0x000000010b09e824 */ /* 0x020fca00000e060c */
[----:B--2---:R1:W-:Y:S03]  /*6fd0*/  @!P6 ST.E.128 desc[UR42][R8.64], R4 ;  /* 0x000000040800e985 */ /* 0x0043e6000c101d2a */
.L_x_1308:
[----:B------:R-:W-:Y:S05]  /*6fe0*/  BSYNC B0 ;  /* 0x0000000000007941 */ /* 0x000fea0003800000 */
.L_x_1307:
[----:B-1----:R-:W2:Y:S01]  /*6ff0*/  LDL.LU R5, [R1+0xc] ;  /* 0x00000c0001057983 */ /* 0x002ea20000300800 */
[----:B0-----:R-:W-:Y:S01]  /*7000*/  @!P5 VIADD R67, R67, 0x19cc0 ;  /* 0x00019cc04343d836 */ /* 0x001fe20000000000 */
[----:B------:R-:W-:Y:S01]  /*7010*/  PLOP3.LUT P0, PT, PT, PT, PT, 0x8, 0x0 ;  /* 0x000000000000781c */ /* 0x000fe20003f0e170 */
[----:B------:R-:W-:Y:S01]  /*7020*/  VIADD R23, R23, 0x1 ;  /* 0x0000000117177836 */ /* 0x000fe20000000000 */
[----:B------:R-:W-:Y:S01]  /*7030*/  @!PT LDS RZ, [RZ] ;  /* 0x00000000fffff984 */ /* 0x000fe20000000800 */
[----:B------:R-:W-:Y:S01]  /*7040*/  @!PT LDS RZ, [RZ] ;  /* 0x00000000fffff984 */ /* 0x000fe20000000800 */
[----:B------:R-:W-:Y:S01]  /*7050*/  @!PT LDS RZ, [RZ] ;  /* 0x00000000fffff984 */ /* 0x000fe20000000800 */
[----:B------:R-:W-:Y:S01]  /*7060*/  @!PT LDS RZ, [RZ] ;  /* 0x00000000fffff984 */ /* 0x000fe20000000800 */
[----:B------:R0:W-:Y:S06]  /*7070*/  MEMBAR.ALL.CTA ;  /* 0x0000000000007992 */ /* 0x0001ec0000008000 */
[----:B0-----:R-:W0:Y:S01]  /*7080*/  FENCE.VIEW.ASYNC.S ;  /* 0x00000000000073c6 */ /* 0x001e220000000000 */
[----:B------:R-:W-:Y:S01]  /*7090*/  @!P5 PRMT R67, RZ, 0x654, R67 ;  /* 0x00000654ff43d816 */ /* 0x000fe20000000043 */
[----:B0-----:R0:W-:Y:S06]  /*70a0*/  BAR.SYNC.DEFER_BLOCKING R54, 0x80 ;  /* 0x000200360000751d */ /* 0x0011ec0000010000 */
[----:B------:R0:W-:Y:S01]  /*70b0*/  @!P5 SYNCS.ARRIVE.TRANS64.RED.A1T0 RZ, [R67+URZ], RZ ;  /* 0x000000ff43ffd9a7 */ /* 0x0001e2000810043f */
[----:B------:R-:W-:-:S04]  /*70c0*/  ISETP.NE.AND P5, PT, R23, 0x2, PT ;  /* 0x000000021700780c */ /* 0x000fc80003fa5270 */
[----:B------:R-:W-:Y:S02]  /*70d0*/  SEL R4, RZ, 0x1, P5 ;  /* 0x00000001ff047807 */ /* 0x000fe40002800000 */
[----:B------:R-:W-:Y:S02]  /*70e0*/  SEL R23, R23, RZ, P5 ;  /* 0x000000ff17177207 */ /* 0x000fe40002800000 */
[----:B--2---:R-:W-:-:S05]  /*70f0*/  LOP3.LUT R5, R5, R4, RZ, 0x3c, !PT ;  /* 0x0000000405057212 */ /* 0x004fca00078e3cff */
[----:B------:R0:W-:Y:S01]  /*7100*/  STL [R1+0xc], R5 ;  /* 0x00000c0501007387 */ /* 0x0001e20000100800 */
[----:B------:R-:W-:Y:S05]  /*7110*/  @P4 BRA `(.L_x_1309) ;  /* 0xffffffb400bc4947 */ /* 0x000fea000383ffff */
.L_x_1262:
[----:B------:R-:W-:Y:S04]  /*7120*/  BSSY B0, `(.L_x_1310) ;  /* 0x0000004000007945 */ /* 0x000fe80003800000 */
[----:B------:R-:W-:Y:S05]  /*7130*/  @P0 BRA `(.L_x_1311) ;  /* 0x0000000000080947 */ /* 0x000fea0003800000 */
[----:B------:R-:W1:Y:S02]  /*7140*/  FENCE.VIEW.ASYNC.G ;  /* 0x00000000000073c6 */ /* 0x000e640000000100 */
[----:B-1----:R-:W-:Y:S06]  /*7150*/  BAR.ARV 0xc, 0x200 ;  /* 0x0308000000007b1d */ /* 0x002fec0000002000 */
.L_x_1311:
[----:B------:R-:W-:Y:S05]  /*7160*/  BSYNC B0 ;  /* 0x0000000000007941 */ /* 0x000fea0003800000 */
.L_x_1310:
[----:B------:R-:W0:Y:S01]  /*7170*/  LDL R4, [R1+0x5c] ;  /* 0x00005c0001047983 */ /* 0x000e220000100800 */
[----:B------:R-:W-:Y:S01]  /*7180*/  ULDC.64 UR6, c[0x0][0x998] ;  /* 0x0002660000067ab9 */ /* 0x000fe20000000a00 */
[----:B------:R-:W-:Y:S01]  /*7190*/  ULDC.64 UR4, c[0x0][0x990] ;  /* 0x0002640000047ab9 */ /* 0x000fe20000000a00 */
[----:B------:R-:W-:Y:S01]  /*71a0*/  ISETP.NE.U32.AND P1, PT, RZ, UR6, PT ;  /* 0x00000006ff007c0c */ /* 0x000fe2000bf25070 */
[----:B---3--:R-:W2:Y:S01]  /*71b0*/  LDL R14, [R1+0x20] ;  /* 0x00002000010e7983 */ /* 0x008ea20000100800 */
[----:B------:R-:W-:Y:S02]  /*71c0*/  ISETP.NE.U32.AND P0, PT, RZ, UR4, PT ;  /* 0x00000004ff007c0c */ /* 0x000fe4000bf05070 */
[----:B------:R-:W-:Y:S01]  /*71d0*/  ISETP.NE.AND.EX P1, PT, RZ, UR7, PT, P1 ;  /* 0x00000007ff007c0c */ /* 0x000fe2000bf25310 */
[----:B------:R-:W3:Y:S01]  /*71e0*/  LDL R15, [R1] ;  /* 0x00000000010f7983 */ /* 0x000ee20000100800 */
[----:B------:R-:W-:-:S11]  /*71f0*/  ISETP.NE.AND.EX P0, PT, RZ, UR5, PT, P0 ;  /* 0x00000005ff007c0c */ /* 0x000fd6000bf05300 */
[----:B------:R-:W1:Y:S08]  /*7200*/  @P1 LDC.64 R8, c[0x0][0x9b8] ;  /* 0x00026e00ff081b82 */ /* 0x000e700000000a00 */
[----:B------:R-:W1:Y:S08]  /*7210*/  @P0 LDC.64 R6, c[0x0][0x9a8] ;  /* 0x00026a00ff060b82 */ /* 0x000e700000000a00 */
[----:B----4-:R-:W4:Y:S08]  /*7220*/  @P0 LDC.64 R10, c[0x0][0x9b0] ;  /* 0x00026c00ff0a0b82 */ /* 0x010f300000000a00 */
[----:B------:R-:W4:Y:S01]  /*7230*/  @P1 LDC.64 R12, c[0x0][0x9c0] ;  /* 0x00027000ff0c1b82 */ /* 0x000f220000000a00 */
[----:B0-----:R-:W-:-:S02]  /*7240*/  @P1 SHF.R.S32.HI R5, RZ, 0x1f, R4 ;  /* 0x0000001fff051819 */ /* 0x001fc40000011404 */
[----:B------:R-:W-:-:S03]  /*7250*/  @P0 SHF.R.S32.HI R3, RZ, 0x1f, R4 ;  /* 0x0000001fff030819 */ /* 0x000fc60000011404 */
[----:B-1----:R-:W-:Y:S02]  /*7260*/  @P1 IMAD R2, R5, R8, RZ ;  /* 0x0000000805021224 */ /* 0x002fe400078e02ff */
[-C--:B------:R-:W-:Y:S02]  /*7270*/  @P0 IMAD R0, R3, R6.reuse, RZ ;  /* 0x0000000603000224 */ /* 0x080fe400078e02ff */
[C---:B------:R-:W-:Y:S02]  /*7280*/  @P1 IMAD R9, R4.reuse, R9, R2 ;  /* 0x0000000904091224 */ /* 0x040fe400078e0202 */
[C---:B------:R-:W-:Y:S02]  /*7290*/  @P0 IMAD R7, R4.reuse, R7, R0 ;  /* 0x0000000704070224 */ /* 0x040fe400078e0200 */
[----:B------:R-:W-:-:S04]  /*72a0*/  @P0 IMAD.WIDE.U32 R2, R4, R6, RZ ;  /* 0x0000000604020225 */ /* 0x000fc800078e00ff */
[----:B------:R-:W-:-:S04]  /*72b0*/  @P1 IMAD.WIDE.U32 R4, R4, R8, RZ ;  /* 0x0000000804041225 */ /* 0x000fc800078e00ff */
[----:B------:R-:W-:Y:S02]  /*72c0*/  @P0 IMAD.IADD R3, R3, 0x1, R7 ;  /* 0x0000000103030824 */ /* 0x000fe400078e0207 */
[----:B------:R-:W-:Y:S02]  /*72d0*/  @P1 IMAD.IADD R5, R5, 0x1, R9 ;  /* 0x0000000105051824 */ /* 0x000fe400078e0209 */
[----:B----4-:R-:W-:-:S04]  /*72e0*/  @P0 IMAD.WIDE.U32 R2, R154, R10, R2 ;  /* 0x0000000a9a020225 */ /* 0x010fc800078e0002 */
        /* <DEDUP_REMOVED lines=9> */
[----:B------:R-:W-:Y:S01]  /*7380*/  @P1 LEA.HI.X R9, R6, UR7, R3, 0x2, P3 ;  /* 0x0000000706091c11 */ /* 0x000fe200098f1403 */
[----:B------:R-:W0:Y:S02]  /*7390*/  LDC R2, c[0x0][0x448] ;  /* 0x00011200ff027b82 */ /* 0x000e240000000800 */
[----:B------:R3:W4:Y:S04]  /*73a0*/  @P0 LDG.E R7, desc[UR42][R4.64] ;  /* 0x0000002a04070981 */ /* 0x000728000c1e1900 */
[----:B------:R-:W4:Y:S01]  /*73b0*/  @P1 LDG.E R0, desc[UR42][R8.64] ;  /* 0x0000002a08001981 */ /* 0x000f22000c1e1900 */
[----:B0-----:R-:W-:-:S02]  /*73c0*/  ISETP.NE.AND P1, PT, R2, 0x1, PT ;  /* 0x000000010200780c */ /* 0x001fc40003f25270 */
[----:B------:R-:W0:Y:S11]  /*73d0*/  LDC.64 R2, c[0x0][0x9e0] ;  /* 0x00027800ff027b82 */ /* 0x000e360000000a00 */
[----:B------:R-:W1:Y:S08]  /*73e0*/  @P1 LDC R11, c[0x0][0x44c] ;  /* 0x00011300ff0b1b82 */ /* 0x000e700000000800 */
[----:B------:R-:W1:Y:S01]  /*73f0*/  @P1 LDC R10, c[0x0][0x450] ;  /* 0x00011400ff0a1b82 */ /* 0x000e620000000800 */
[----:B--2---:R-:W-:Y:S01]  /*7400*/  VIADD R6, R14, 0xbf ;  /* 0x000000bf0e067836 */ /* 0x004fe20000000000 */
[----:B---3--:R-:W-:-:S02]  /*7410*/  IADD3 R5, R15, 0x1, -R155 ;  /* 0x000000010f057810 */ /* 0x008fc40007ffe89b */
[----:B0-----:R-:W-:Y:S01]  /*7420*/  ISETP.GE.AND P2, PT, R3, 0x1, PT ;  /* 0x000000010300780c */ /* 0x001fe20003f46270 */
[----:B-1----:R-:W-:-:S05]  /*7430*/  @P1 IMAD.HI.U32 R11, R6, R11, RZ ;  /* 0x0000000b060b1227 */ /* 0x002fca00078e00ff */
[----:B------:R-:W-:-:S05]  /*7440*/  @P1 SHF.R.U32.HI R6, RZ, R10, R11 ;  /* 0x0000000aff061219 */ /* 0x000fca000001160b */
[----:B------:R-:W-:-:S04]  /*7450*/  IMAD.IADD R5, R5, 0x1, R6 ;  /* 0x0000000105057824 */ /* 0x000fc800078e0206 */
[----:B------:R-:W-:Y:S02]  /*7460*/  IMAD.IADD R4, R5, 0x1, R2 ;  /* 0x0000000105047824 */ /* 0x000fe400078e0202 */
[----:B----4-:R-:W-:-:S04]  /*7470*/  FMUL.FTZ R0, R7, R0 ;  /* 0x0000000007007220 */ /* 0x010fc80000410000 */
[----:B------:R-:W-:Y:S01]  /*7480*/  FMUL.FTZ R2, R0, UR4 ;  /* 0x0000000400027c20 */ /* 0x000fe20008410000 */
[----:B------:R-:W-:Y:S06]  /*7490*/  @!P2 BRA `(.L_x_1312) ;  /* 0x000000000048a947 */ /* 0x000fec0003800000 */
        /* <DEDUP_REMOVED lines=11> */
.L_x_1314:
[----:B------:R-:W-:-:S13]  /*7550*/  ISETP.NE.AND P0, PT, R3, 0x1, PT ;  /* 0x000000010300780c */ /* 0x000fda0003f05270 */
[----:B------:R-:W0:Y:S02]  /*7560*/  @P0 LDC.64 R6, c[0x0][0x9e8] ;  /* 0x00027a00ff060b82 */ /* 0x000e240000000a00 */
[----:B0-----:R-:W-:-:S05]  /*7570*/  @P0 IMAD.HI.U32 R6, R0, R6, RZ ;  /* 0x0000000600060227 */ /* 0x001fca00078e00ff */
[----:B------:R-:W-:-:S07]  /*7580*/  @P0 SHF.R.U32.HI R0, RZ, R7, R6 ;  /* 0x00000007ff000219 */ /* 0x000fce0000011606 */
.L_x_1315:
[----:B------:R-:W-:Y:S05]  /*7590*/  BSYNC B0 ;  /* 0x0000000000007941 */ /* 0x000fea0003800000 */
.L_x_1313:
[----:B------:R-:W-:-:S05]  /*75a0*/  IMAD R5, R0, R3, R3 ;  /* 0x0000000300057224 */ /* 0x000fca00078e0203 */
[----:B------:R-:W-:-:S07]  /*75b0*/  VIMNMX R4, R4, R5, PT ;  /* 0x0000000504047248 */ /* 0x000fce0003fe0100 */
.L_x_1312:
[----:B------:R-:W0:Y:S01]  /*75c0*/  @P1 LDC R0, c[0x0][0x44c] ;  /* 0x00011300ff001b82 */ /* 0x000e220000000800 */
[----:B------:R-:W-:Y:S01]  /*75d0*/  VIADD R4, R4, 0x7f ;  /* 0x0000007f04047836 */ /* 0x000fe20000000000 */
[----:B------:R-:W-:Y:S01]  /*75e0*/  ULDC UR4, c[0x0][0x9dc] ;  /* 0x0002770000047ab9 */ /* 0x000fe20000000800 */
[----:B------:R-:W-:-:S03]  /*75f0*/  IMAD.MOV.U32 R7, RZ, RZ, R14 ;  /* 0x000000ffff077224 */ /* 0x000fc600078e000e */
        /* <DEDUP_REMOVED lines=20> */
.L_x_1318:
[----:B------:R-:W-:-:S13]  /*7740*/  ISETP.NE.AND P0, PT, R3, 0x1, PT ;  /* 0x000000010300780c */ /* 0x000fda0003f05270 */
[----:B------:R-:W0:Y:S02]  /*7750*/  @P0 LDC.64 R6, c[0x0][0x9e8] ;  /* 0x00027a00ff060b82 */ /* 0x000e240000000a00 */
[----:B0-----:R-:W-:-:S05]  /*7760*/  @P0 IMAD.HI.U32 R6, R4, R6, RZ ;  /* 0x0000000604060227 */ /* 0x001fca00078e00ff */
[----:B------:R-:W-:-:S07]  /*7770*/  @P0 SHF.R.U32.HI R4, RZ, R7, R6 ;  /* 0x00000007ff040219 */ /* 0x000fce0000011606 */
.L_x_1319:
[----:B------:R-:W-:Y:S05]  /*7780*/  BSYNC B0 ;  /* 0x0000000000007941 */ /* 0x000fea0003800000 */
.L_x_1317:
[----:B------:R-:W-:-:S05]  /*7790*/  IMAD R3, R4, R3, RZ ;  /* 0x0000000304037224 */ /* 0x000fca00078e02ff */
[----:B------:R-:W-:-:S07]  /*77a0*/  VIMNMX R0, R0, R3, !PT ;  /* 0x0000000300007248 */ /* 0x000fce0007fe0100 */
.L_x_1316:
[----:B------:R-:W-:Y:S01]  /*77b0*/  SHF.R.S32.HI R3, RZ, 0x1f, R0 ;  /* 0x0000001fff037819 */ /* 0x000fe20000011400 */
[----:B------:R-:W-:Y:S01]  /*77c0*/  BSSY B0, `(.L_x_1320) ;  /* 0x0000027000007945 */ /* 0x000fe20003800000 */
[----:B------:R-:W-:Y:S02]  /*77d0*/  IMAD.MOV.U32 R89, RZ, RZ, RZ ;  /* 0x000000ffff597224 */ /* 0x000fe400078e00ff */
[----:B------:R-:W-:-:S04]  /*77e0*/  LEA.HI R3, R3, R0, RZ, 0x7 ;  /* 0x0000000003037211 */ /* 0x000fc800078f38ff */
[----:B------:R-:W-:-:S04]  /*77f0*/  SHF.R.S32.HI R3, RZ, 0x7, R3 ;  /* 0x00000007ff037819 */ /* 0x000fc80000011403 */
[----:B------:R-:W-:-:S04]  /*7800*/  VIMNMX R9, RZ, R3, !PT ;  /* 0x00000003ff097248 */ /* 0x000fc80007fe0100 */
[----:B------:R-:W-:-:S13]  /*7810*/  ISETP.GT.AND P0, PT, R8, R9, PT ;  /* 0x000000090800720c */ /* 0x000fda0003f04270 */
[----:B------:R-:W-:Y:S05]  /*7820*/  @!P0 BRA `(.L_x_1321) ;  /* 0x0000000000808947 */ /* 0x000fea0003800000 */
[----:B------:R-:W2:Y:S01]  /*7830*/  LDL R4, [R1+0x60] ;  /* 0x0000600001047983 */ /* 0x000ea20000100800 */
[----:B------:R-:W-:Y:S01]  /*7840*/  ULDC UR4, c[0x0][0x9f0] ;  /* 0x00027c0000047ab9 */ /* 0x000fe20000000800 */
[----:B--2---:R-:W-:-:S04]  /*7850*/  ISETP.NE.AND P0, PT, R4, RZ, PT ;  /* 0x000000ff0400720c */ /* 0x004fc80003f05270 */
[----:B------:R-:W-:-:S04]  /*7860*/  SEL R11, R4, UR4, P0 ;  /* 0x00000004040b7c07 */ /* 0x000fc80008000000 */
[-C--:B------:R-:W-:Y:S02]  /*7870*/  IABS R6, R11.reuse ;  /* 0x0000000b00067213 */ /* 0x080fe40000000000 */
[----:B------:R-:W-:Y:S02]  /*7880*/  IADD3 R0, R11, -0x1, R8 ;  /* 0xffffffff0b007810 */ /* 0x000fe40007ffe008 */
[----:B------:R-:W0:Y:S01]  /*7890*/  I2F.RP R3, R6 ;  /* 0x0000000600037306 */ /* 0x000e220000209400 */
[----:B------:R-:W-:Y:S02]  /*78a0*/  IABS R12, R11 ;  /* 0x0000000b000c7213 */ /* 0x000fe40000000000 */
[----:B------:R-:W-:-:S05]  /*78b0*/  IMAD.IADD R0, R0, 0x1, -R9 ;  /* 0x0000000100007824 */ /* 0x000fca00078e0a09 */
        /* <DEDUP_REMOVED lines=10> */
[----:B------:R-:W-:-:S04]  /*7960*/  IMAD.HI.U32 R5, R5, R7, R4 ;  /* 0x0000000705057227 */ /* 0x000fc800078e0004 */
        /* <DEDUP_REMOVED lines=12> */
.L_x_1321:
[----:B------:R-:W-:Y:S05]  /*7a30*/  BSYNC B0 ;  /* 0x0000000000007941 */ /* 0x000fea0003800000 */
.L_x_1320:
[----:B------:R-:W2:Y:S01]  /*7a40*/  LDL R0, [R1+0x70] ;  /* 0x0000700001007983 */ /* 0x000ea20000100800 */
[----:B------:R-:W-:Y:S02]  /*7a50*/  PLOP3.LUT P0, PT, PT, PT, PT, 0x80, 0x0 ;  /* 0x000000000000781c */ /* 0x000fe40003f0f070 */
        /* <DEDUP_REMOVED lines=24> */
[----:B------:R-:W-:Y:S01]  /*7be0*/  CS2R R130, SRZ ;  /* 0x0000000000827805 */ /* 0x000fe2000001ff00 */
[----:B--2---:R-:W-:Y:S02]  /*7bf0*/  IMAD R3, R0, R89, R9 ;  /* 0x0000005900037224 */ /* 0x004fe400078e0209 */
[----:B------:R-:W-:-:S03]  /*7c00*/  IMAD.MOV.U32 R0, RZ, RZ, RZ ;  /* 0x000000ffff007224 */ /* 0x000fc600078e00ff */
[----:B------:R0:W-:Y:S01]  /*7c10*/  STL [R1+0x44], R3 ;  /* 0x0000440301007387 */ /* 0x0001e20000100800 */
[----:B------:R-:W-:-:S04]  /*7c20*/  VIADDMNMX R89, R3, R89, R8, PT ;  /* 0x0000005903597246 */ /* 0x000fc80003800108 */
        /* <DEDUP_REMOVED lines=34> */
.L_x_1324:
[----:B------:R-:W-:Y:S05]  /*7e50*/  BSYNC B6 ;  /* 0x0000000000067941 */ /* 0x000fea0003800000 */
.L_x_1323:
        /* <DEDUP_REMOVED lines=13> */
.L_x_1328:
[----:B-1----:R1:W2:Y:S02]  /*7f30*/  SYNCS.PHASECHK.TRANS64.TRYWAIT P0, [R16+URZ+0x19c00], R3 ;  /* 0x019c0003100075a7 */ /* 0x0022a4000800017f */
[----:B--2---:R-:W-:Y:S05]  /*7f40*/  @!P0 NANOSLEEP.SYNCS 0x989680 ;  /* 0x009896800000895d */ /* 0x004fea0003900000 */
[----:B------:R-:W2:Y:S02]  /*7f50*/  @!P0 SYNCS.PHASECHK.TRANS64 P0, [R16+URZ+0x19c00], R3 ;  /* 0x019c0003100085a7 */ /* 0x000ea4000800007f */
[----:B--2---:R-:W-:Y:S05]  /*7f60*/  @!P0 BRA `(.L_x_1328) ;  /* 0xfffffffc00f08947 */ /* 0x004fea000383ffff */
.L_x_1327:
[----:B------:R-:W-:Y:S05]  /*7f70*/  BSYNC B0 ;  /* 0x0000000000007941 */ /* 0x000fea0003800000 */
.L_x_1326:
[----:B------:R-:W-:Y:S05]  /*7f80*/  BRA `(.L_x_1329) ;  /* 0x0000004400847947 */ /* 0x000fea0003800000 */
.L_x_1325:
[----:B------:R-:W-:Y:S01]  /*7f90*/  LOP3.LUT P0, RZ, R26, 0x9f, RZ, 0xc0, !PT ;  /* 0x0000009f1aff7812 */ /* 0x000fe2000780c0ff */
[----:B------:R-:W-:Y:S01]  /*7fa0*/  ULDC.64 UR4, c[0x0][0x3f8] ;  /* 0x0000fe0000047ab9 */ /* 0x000fe20000000a00 */
[----:B-----5:R-:W-:Y:S01]  /*7fb0*/  SHF.R.S32.HI R0, RZ, 0x1f, R24 ;  /* 0x0000001fff007819 */ /* 0x020fe20000011418 */
[----:B------:R-:W-:Y:S01]  /*7fc0*/  ULDC.64 UR6, c[0x0][0x408] ;  /* 0x0001020000067ab9 */ /* 0x000fe20000000a00 */
[----:B------:R-:W-:Y:S01]  /*7fd0*/  IMAD.WIDE.U32 R26, R24, UR4, RZ ;  /* 0x00000004181a7c25 */ /* 0x000fe2000f8e00ff */
[----:B------:R-:W-:Y:S03]  /*7fe0*/  BSSY B6, `(.L_x_1330) ;  /* 0x0000019000067945 */ /* 0x000fe60003800000 */
[C---:B------:R-:W-:Y:S02]  /*7ff0*/  IMAD R3, R0.reuse, UR4, RZ ;  /* 0x0000000400037c24 */ /* 0x040fe4000f8e02ff */
[----:B------:R-:W-:-:S02]  /*8000*/  IMAD R5, R0, UR6, RZ ;  /* 0x0000000600057c24 */ /* 0x000fc4000f8e02ff */
[C---:B------:R-:W-:Y:S02]  /*8010*/  IMAD R3, R24.reuse, UR5, R3 ;  /* 0x0000000518037c24 */ /* 0x040fe4000f8e0203 */
[C---:B------:R-:W-:Y:S02]  /*8020*/  IMAD R5, R24.reuse, UR7, R5 ;  /* 0x0000000718057c24 */ /* 0x040fe4000f8e0205 */
[----:B------:R-:W-:-:S04]  /*8030*/  IMAD.WIDE.U32 R24, R24, UR6, RZ ;  /* 0x0000000618187c25 */ /* 0x000fc8000f8e00ff */
[----:B------:R-:W-:Y:S02]  /*8040*/  IMAD.IADD R29, R3, 0x1, R27 ;  /* 0x00000001031d7824 */ /* 0x000fe400078e021b */
        /* <DEDUP_REMOVED lines=18> */
.L_x_1331:
[----:B------:R-:W-:Y:S05]  /*8170*/  BSYNC B6 ;  /* 0x0000000000067941 */ /* 0x000fea0003800000 */
.L_x_1330:
[----:B------:R-:W0:Y:S01]  /*8180*/  S2R R20, SR_TID.X ;  /* 0x0000000000147919 */ /* 0x000e220000002100 */
[----:B------:R-:W-:Y:S01]  /*8190*/  ULDC.U8 UR4, c[0x0][0x410] ;  /* 0x0001040000047ab9 */ /* 0x000fe20000000000 */
[----:B------:R-:W2:Y:S01]  /*81a0*/  LDL R21, [R1+0x20] ;  /* 0x0000200001157983 */ /* 0x000ea20000100800 */
[----:B0-----:R-:W-:-:S03]  /*81b0*/  VIADD R28, R20, 0xffffff80 ;  /* 0xffffff80141c7836 */ /* 0x001fc60000000000 */
[----:B------:R-:W3:Y:S01]  /*81c0*/  LDL R20, [R1+0x48] ;  /* 0x0000480001147983 */ /* 0x000ee20000100800 */
[----:B------:R-:W-:Y:S02]  /*81d0*/  ISETP.NE.AND P0, PT, RZ, UR4, PT ;  /* 0x00000004ff007c0c */ /* 0x000fe4000bf05270 */
[----:B------:R-:W-:Y:S01]  /*81e0*/  LEA.HI R38, R28, R28, RZ, 0x1 ;  /* 0x0000001c1c267211 */ /* 0x000fe200078f08ff */
[----:B------:R-:W-:Y:S03]  /*81f0*/  BSSY B0, `(.L_x_1332) ;  /* 0x0000432000007945 */ /* 0x000fe60003800000 */
[----:B------:R-:W-:-:S05]  /*8200*/  SHF.R.S32.HI R38, RZ, 0x1, R38 ;  /* 0x00000001ff267819 */ /* 0x000fca0000011426 */
[----:B--2---:R-:W-:Y:S02]  /*8210*/  IMAD.IADD R10, R38, 0x1, R21 ;  /* 0x00000001260a7824 */ /* 0x004fe400078e0215 */
[----:B---3--:R-:W-:Y:S01]  /*8220*/  IMAD.IADD R37, R16, 0x1, R20 ;  /* 0x0000000110257824 */ /* 0x008fe200078e0214 */
[----:B------:R-:W-:Y:S06]  /*8230*/  @!P0 BRA `(.L_x_1333) ;  /* 0x0000001c00408947 */ /* 0x000fec0003800000 */
[----:B------:R-:W0:Y:S01]  /*8240*/  LDC R20, c[0x0][0x448] ;  /* 0x00011200ff147b82 */ /* 0x000e220000000800 */
[----:B------:R-:W-:Y:S01]  /*8250*/  IMAD.MOV.U32 R5, RZ, RZ, R10 ;  /* 0x000000ffff057224 */ /* 0x000fe200078e000a */
[----:B------:R-:W-:Y:S01]  /*8260*/  ULDC.64 UR4, c[0x0][0x3f8] ;  /* 0x0000fe0000047ab9 */ /* 0x000fe20000000a00 */
[----:B------:R-:W-:Y:S01]  /*8270*/  IMAD.MOV.U32 R6, RZ, RZ, R26 ;  /* 0x000000ffff067224 */ /* 0x000fe200078e001a */
[----:B------:R-:W-:Y:S01]  /*8280*/  ULDC.64 UR6, c[0x0][0x408] ;  /* 0x0001020000067ab9 */ /* 0x000fe20000000a00 */
[----:B------:R-:W-:Y:S01]  /*8290*/  IMAD.MOV.U32 R8, RZ, RZ, R24 ;  /* 0x000000ffff087224 */ /* 0x000fe200078e0018 */
[----:B------:R-:W-:Y:S01]  /*82a0*/  ULDC.64 UR8, c[0x0][0x400] ;  /* 0x0001000000087ab9 */ /* 0x000fe20000000a00 */
[----:B------:R-:W-:Y:S01]  /*82b0*/  IMAD.MOV.U32 R9, RZ, RZ, R31 ;  /* 0x000000ffff097224 */ /* 0x000fe200078e001f */
[----:B0-----:R-:W-:-:S13]  /*82c0*/  ISETP.NE.AND P0, PT, R20, 0x1, PT ;  /* 0x000000011400780c */ /* 0x001fda0003f05270 */
[----:B------:R-:W0:Y:S08]  /*82d0*/  @P0 LDC R3, c[0x0][0x44c] ;  /* 0x00011300ff030b82 */ /* 0x000e300000000800 */
[----:B------:R-:W1:Y:S01]  /*82e0*/  @P0 LDC R7, c[0x0][0x450] ;  /* 0x00011400ff070b82 */ /* 0x000e620000000800 */
[----:B0-----:R-:W-:-:S05]  /*82f0*/  @P0 IMAD.HI.U32 R0, R10, R3, RZ ;  /* 0x000000030a000227 */ /* 0x001fca00078e00ff */
[----:B-1----:R-:W-:Y:S01]  /*8300*/  @P0 SHF.R.U32.HI R5, RZ, R7, R0 ;  /* 0x00000007ff050219 */ /* 0x002fe20000011600 */
[----:B------:R-:W-:-:S03]  /*8310*/  IMAD.MOV.U32 R7, RZ, RZ, R29 ;  /* 0x000000ffff077224 */ /* 0x000fc600078e001d */
[----:B------:R-:W-:Y:S01]  /*8320*/  SHF.R.S32.HI R0, RZ, 0x1f, R5 ;  /* 0x0000001fff007819 */ /* 0x000fe20000011405 */
[----:B------:R-:W-:-:S04]  /*8330*/  IMAD.WIDE.U32 R6, R5, UR4, R6 ;  /* 0x0000000405067c25 */ /* 0x000fc8000f8e0006 */
[----:B------:R-:W-:Y:S02]  /*8340*/  IMAD R4, R0, UR4, RZ ;  /* 0x0000000400047c24 */ /* 0x000fe4000f8e02ff */
[----:B------:R-:W-:-:S04]  /*8350*/  IMAD.WIDE.U32 R8, R5, UR6, R8 ;  /* 0x0000000605087c25 */ /* 0x000fc8000f8e0008 */
[----:B------:R-:W-:Y:S02]  /*8360*/  IMAD R0, R0, UR6, RZ ;  /* 0x0000000600007c24 */ /* 0x000fe4000f8e02ff */
[C---:B------:R-:W-:Y:S01]  /*8370*/  IMAD R13, R5.reuse, UR5, R4 ;  /* 0x00000005050d7c24 */ /* 0x040fe2000f8e0204 */
[----:B------:R-:W-:Y:S01]  /*8380*/  ULDC.64 UR4, c[0x0][0x3e8] ;  /* 0x0000fa0000047ab9 */ /* 0x000fe20000000a00 */
[----:B------:R-:W-:Y:S01]  /*8390*/  IMAD R11, R5, UR7, R0 ;  /* 0x00000007050b7c24 */ /* 0x000fe2000f8e0200 */
[----:B------:R-:W-:Y:S01]  /*83a0*/  IADD3 R3, P0, R6, UR4, RZ ;  /* 0x0000000406037c10 */ /* 0x000fe2000ff1e0ff */
[----:B------:R-:W-:Y:S01]  /*83b0*/  UMOV UR4, 0xffffffff ;  /* 0xffffffff00047882 */ /* 0x000fe20000000000 */
[----:B------:R-:W-:Y:S02]  /*83c0*/  IADD3 R5, P1, R8, UR8, RZ ;  /* 0x0000000808057c10 */ /* 0x000fe4000ff3e0ff */
[----:B------:R-:W-:Y:S02]  /*83d0*/  IADD3.X R13, R7, UR5, R13, P0, !PT ;  /* 0x00000005070d7c10 */ /* 0x000fe400087fe40d */
[----:B------:R-:W-:Y:S01]  /*83e0*/  IADD3.X R4, R9, UR9, R11, P1, !PT ;  /* 0x0000000909047c10 */ /* 0x000fe20008ffe40b */
[----:B------:R-:W-:Y:S08]  /*83f0*/  BRA.DIV UR4, `(.L_x_1334) ;  /* 0x000001c204507947 */ /* 0x000ff0000b800000 */
[----:B------:R0:W1:Y:S04]  /*8400*/  SHFL.IDX PT, R0, R13, RZ, 0x1e1f ;  /* 0x001e1fff0d007589 */ /* 0x00006800000e0000 */
[----:B------:R-:W2:Y:S04]  /*8410*/  SHFL.IDX PT, R3, R3, RZ, 0x1e1f ;  /* 0x001e1fff03037589 */ /* 0x000ea800000e0000 */
[----:B------:R-:W3:Y:S04]  /*8420*/  SHFL.IDX PT, R4, R4, RZ, 0x1e1f ;  /* 0x001e1fff04047589 */ /* 0x000ee800000e0000 */
[----:B------:R0:W4:Y:S02]  /*8430*/  SHFL.IDX PT, R14, R5, RZ, 0x1e1f ;  /* 0x001e1fff050e7589 */ /* 0x00012400000e0000 */
.L_x_1638:
[----:B------:R-:W5:Y:S01]  /*8440*/  LDL R6, [R1+0x68] ;  /* 0x0000680001067983 */ /* 0x000f620000100800 */
[----:B------:R-:W-:Y:S01]  /*8450*/  IMAD R39, R155, R20, RZ ;  /* 0x000000149b277224 */ /* 0x000fe200078e02ff */
[----:B------:R-:W-:Y:S01]  /*8460*/  BSSY B1, `(.L_x_1335) ;  /* 0x000002f000017945 */ /* 0x000fe20003800000 */
[----:B------:R-:W-:Y:S02]  /*8470*/  CS2R R24, SRZ ;  /* 0x0000000000187805 */ /* 0x000fe4000001ff00 */
[----:B0-----:R-:W-:Y:S02]  /*8480*/  CS2R R12, SRZ ;  /* 0x00000000000c7805 */ /* 0x001fe4000001ff00 */
[----:B------:R-:W-:Y:S02]  /*8490*/  CS2R R8, SRZ ;  /* 0x0000000000087805 */ /* 0x000fe4000001ff00 */
[----:B------:R-:W-:Y:S02]  /*84a0*/  ISETP.GE.AND P0, PT, R10, R39, PT ;  /* 0x000000270a00720c */ /* 0x000fe40003f06270 */
[----:B------:R-:W-:-:S02]  /*84b0*/  CS2R R26, SRZ ;  /* 0x00000000001a7805 */ /* 0x000fc4000001ff00 */
        /* <DEDUP_REMOVED lines=9> */
[----:B------:R-:W3:Y:S04]  /*8550*/  LDL.64 R28, [R1+0x10] ;  /* 0x00001000011c7983 */ /* 0x000ee80000100a00 */
[----:B------:R-:W4:Y:S01]  /*8560*/  LDL R15, [R1+0x38] ;  /* 0x00003800010f7983 */ /* 0x000f220000100800 */
[----:B------:R-:W-:Y:S02]  /*8570*/  CS2R R20, SRZ ;  /* 0x0000000000147805 */ /* 0x000fe4000001ff00 */
[----:B------:R-:W-:Y:S02]  /*8580*/  CS2R R12, SRZ ;  /* 0x00000000000c7805 */ /* 0x000fe4000001ff00 */
[----:B------:R-:W-:Y:S02]  /*8590*/  CS2R R26, SRZ ;  /* 0x00000000001a7805 */ /* 0x000fe4000001ff00 */
[----:B------:R-:W-:-:S02]  /*85a0*/  CS2R R24, SRZ ;  /* 0x0000000000187805 */ /* 0x000fc4000001ff00 */
[----:B------:R-:W-:Y:S02]  /*85b0*/  CS2R R10, SRZ ;  /* 0x00000000000a7805 */ /* 0x000fe4000001ff00 */
[----:B--2---:R-:W-:Y:S02]  /*85c0*/  ISETP.GE.AND P2, PT, R34, UR4, PT ;  /* 0x0000000422007c0c */ /* 0x004fe4000bf46270 */
[----:B------:R-:W-:Y:S02]  /*85d0*/  SHF.R.S32.HI R7, RZ, 0x1f, R34 ;  /* 0x0000001fff077819 */ /* 0x000fe40000011422 */
[----:B---3--:R-:W-:Y:S02]  /*85e0*/  ISETP.GE.AND P1, PT, R28, UR4, PT ;  /* 0x000000041c007c0c */ /* 0x008fe4000bf26270 */
[----:B----4-:R-:W-:Y:S02]  /*85f0*/  ISETP.GE.AND P0, PT, R15, UR4, PT ;  /* 0x000000040f007c0c */ /* 0x010fe4000bf06270 */
[----:B------:R-:W-:-:S05]  /*8600*/  SHF.R.S32.HI R9, RZ, 0x1f, R15 ;  /* 0x0000001fff097819 */ /* 0x000fca000001140f */
[CC--:B------:R-:W-:Y:S02]  /*8610*/  @!P2 IADD3 R32, P6, R34.reuse, R3.reuse, RZ ;  /* 0x000000032220a210 */ /* 0x0c0fe40007fde0ff */
[-C--:B------:R-:W-:Y:S02]  /*8620*/  @!P2 IADD3 R34, P5, R34, R14.reuse, RZ ;  /* 0x0000000e2222a210 */ /* 0x080fe40007fbe0ff */
[-C--:B------:R-:W-:Y:S01]  /*8630*/  @!P1 IADD3 R30, P3, R28, R3.reuse, RZ ;  /* 0x000000031c1e9210 */ /* 0x080fe20007f7e0ff */
[--C-:B-1----:R-:W-:Y:S02]  /*8640*/  @!P2 IMAD.X R33, R0, 0x1, R7.reuse, P6 ;  /* 0x000000010021a824 */ /* 0x102fe400030e0607 */
[----:B------:R-:W-:Y:S01]  /*8650*/  @!P2 IMAD.X R35, R4, 0x1, R7, P5 ;  /* 0x000000010423a824 */ /* 0x000fe200028e0607 */
[C---:B------:R-:W-:Y:S02]  /*8660*/  @!P0 IADD3 R6, P4, R15.reuse, R3, RZ ;  /* 0x000000030f068210 */ /* 0x040fe40007f9e0ff */
[----:B------:R-:W-:Y:S01]  /*8670*/  @!P1 SHF.R.S32.HI R3, RZ, 0x1f, R28 ;  /* 0x0000001fff039819 */ /* 0x000fe2000001141c */
[----:B------:R0:W5:Y:S01]  /*8680*/  @!P2 LD.E.64 R20, desc[UR42][R32.64] ;  /* 0x0000002a2014a980 */ /* 0x000162000c101b00 */
[-C--:B------:R-:W-:Y:S01]  /*8690*/  @!P1 IADD3 R28, P6, R28, R14.reuse, RZ ;  /* 0x0000000e1c1c9210 */ /* 0x080fe20007fde0ff */
[C---:B------:R-:W-:Y:S01]  /*86a0*/  @!P0 IMAD.X R7, R0.reuse, 0x1, R9, P4 ;  /* 0x0000000100078824 */ /* 0x040fe200020e0609 */
[----:B------:R-:W-:Y:S01]  /*86b0*/  @!P0 IADD3 R14, P5, R15, R14, RZ ;  /* 0x0000000e0f0e8210 */ /* 0x000fe20007fbe0ff */
[--C-:B------:R-:W-:Y:S01]  /*86c0*/  @!P1 IMAD.X R31, R0, 0x1, R3.reuse, P3 ;  /* 0x00000001001f9824 */ /* 0x100fe200018e0603 */
[----:B------:R0:W5:Y:S01]  /*86d0*/  @!P2 LD.E.64 R12, desc[UR42][R34.64] ;  /* 0x0000002a220ca980 */ /* 0x000162000c101b00 */
[----:B------:R-:W-:-:S02]  /*86e0*/  @!P1 IMAD.X R29, R4, 0x1, R3, P6 ;  /* 0x00000001041d9824 */ /* 0x000fc400030e0603 */
[----:B------:R-:W-:Y:S01]  /*86f0*/  @!P0 IMAD.X R15, R4, 0x1, R9, P5 ;  /* 0x00000001040f8824 */ /* 0x000fe200028e0609 */
[----:B------:R-:W-:Y:S01]  /*8700*/  CS2R R8, SRZ ;  /* 0x0000000000087805 */ /* 0x000fe2000001ff00 */
[----:B------:R0:W5:Y:S04]  /*8710*/  @!P1 LD.E.64 R26, desc[UR42][R30.64] ;  /* 0x0000002a1e1a9980 */ /* 0x000168000c101b00 */
[----:B------:R0:W5:Y:S04]  /*8720*/  @!P1 LD.E.64 R24, desc[UR42][R28.64] ;  /* 0x0000002a1c189980 */ /* 0x000168000c101b00 */
[----:B------:R0:W5:Y:S04]  /*8730*/  @!P0 LD.E.64 R10, desc[UR42][R6.64] ;  /* 0x0000002a060a8980 */ /* 0x000168000c101b00 */
[----:B------:R0:W5:Y:S02]  /*8740*/  @!P0 LD.E.64 R8, desc[UR42][R14.64] ;  /* 0x0000002a0e088980 */ /* 0x000164000c101b00 */
.L_x_1336:
[----:B------:R-:W-:Y:S05]  /*8750*/  BSYNC B1 ;  /* 0x0000000000017941 */ /* 0x000fea0003800000 */
.L_x_1335:
[----:B-1----:R-:W2:Y:S01]  /*8760*/  LDL.LU R0, [R1+0x54] ;  /* 0x0000540001007983 */ /* 0x002ea20000300800 */
[----:B------:R-:W1:Y:S01]  /*8770*/  SYNCS.PHASECHK.TRANS64.TRYWAIT P0, [R16+URZ+0x19c00], R5 ;  /* 0x019c0005100075a7 */ /* 0x000e62000800017f */
[----:B------:R-:W-:Y:S01]  /*8780*/  BSSY B1, `(.L_x_1337) ;  /* 0x0000005000017945 */ /* 0x000fe20003800000 */
[----:B--2---:R-:W-:-:S05]  /*8790*/  IMAD R0, R0, -0xc0, R39 ;  /* 0xffffff4000007824 */ /* 0x004fca00078e0227 */
[----:B------:R-:W-:-:S04]  /*87a0*/  VIMNMX R0, R0, 0xc0, PT ;  /* 0x000000c000007848 */ /* 0x000fc80003fe0100 */
[----:B------:R-:W-:Y:S01]  /*87b0*/  ISETP.GE.AND P1, PT, R38, R0, PT ;  /* 0x000000002600720c */ /* 0x000fe20003f26270 */
[----:B-1----:R-:W-:-:S12]  /*87c0*/  @!P0 BRA `(.L_x_1338) ;  /* 0x000001bc00c88947 */ /* 0x002fd80003800000 */
.L_x_1639:
[----:B------:R-:W-:Y:S05]  /*87d0*/  BSYNC B1 ;  /* 0x0000000000017941 */ /* 0x000fea0003800000 */
.L_x_1337:
[----:B------:R-:W-:Y:S05]  /*87e0*/  @P1 BRA `(.L_x_1339) ;  /* 0x0000003c00481947 */ /* 0x000fea0003800000 */
[----:B0-----:R-:W2:Y:S01]  /*87f0*/  LDL.64 R6, [R1+0x10] ;  /* 0x0000100001067983 */ /* 0x001ea20000100a00 */
[----:B------:R-:W2:Y:S03]  /*8800*/  LDC R0, c[0x0][0x3f4] ;  /* 0x0000fd00ff007b82 */ /* 0x000ea60000000800 */
[----:B---3--:R-:W3:Y:S04]  /*8810*/  LDL R4, [R1+0x34] ;  /* 0x0000340001047983 */ /* 0x008ee80000100800 */
[----:B------:R-:W4:Y:S01]  /*8820*/  LDL R3, [R1+0x38] ;  /* 0x0000380001037983 */ /* 0x000f220000100800 */
[----:B------:R-:W-:Y:S01]  /*8830*/  BSSY B1, `(.L_x_1340) ;  /* 0x000007b000017945 */ /* 0x000fe20003800000 */
[----:B--2---:R-:W-:-:S02]  /*8840*/  ISETP.GE.AND P0, PT, R6, R0, PT ;  /* 0x000000000600720c */ /* 0x004fc40003f06270 */
[-C--:B---3--:R-:W-:Y:S02]  /*8850*/  ISETP.GE.AND P1, PT, R4, R0.reuse, PT ;  /* 0x000000000400720c */ /* 0x088fe40003f26270 */
[----:B----4-:R-:W-:-:S09]  /*8860*/  ISETP.GE.AND P2, PT, R3, R0, PT ;  /* 0x000000000300720c */ /* 0x010fd20003f46270 */
[----:B------:R-:W-:Y:S05]  /*8870*/  @P0 BRA `(.L_x_1341) ;  /* 0x0000000400d80947 */ /* 0x000fea0003800000 */
[----:B-1----:R-:W0:Y:S01]  /*8880*/  LDS.128 R4, [R37+0xf000] ;  /* 0x00f0000025047984 */ /* 0x002e220000000c00 */
[----:B-----5:R-:W-:Y:S02]  /*8890*/  SHF.R.U32.HI R15, RZ, 0x8, R27 ;  /* 0x00000008ff0f7819 */ /* 0x020fe4000001161b */
[----:B------:R-:W-:Y:S02]  /*88a0*/  LOP3.LUT R14, R27, 0xff, RZ, 0xc0, !PT ;  /* 0x000000ff1b0e7812 */ /* 0x000fe400078ec0ff */
[----:B------:R-:W-:Y:S02]  /*88b0*/  LOP3.LUT R15, R15, 0xff, RZ, 0xc0, !PT ;  /* 0x000000ff0f0f7812 */ /* 0x000fe400078ec0ff */
[----:B------:R-:W-:Y:S02]  /*88c0*/  SHF.R.U32.HI R31, RZ, 0x8, R25 ;  /* 0x00000008ff1f7819 */ /* 0x000fe40000011619 */
[----:B------:R-:W-:Y:S02]  /*88d0*/  PRMT R14, R15, 0x7604, R14 ;  /* 0x000076040f0e7816 */ /* 0x000fe4000000000e */
[----:B------:R-:W-:-:S02]  /*88e0*/  SHF.R.U32.HI R32, RZ, 0x10, R27 ;  /* 0x00000010ff207819 */ /* 0x000fc4000001161b */
[----:B------:R-:W-:Y:S02]  /*88f0*/  SHF.R.U32.HI R15, RZ, 0x8, R24 ;  /* 0x00000008ff0f7819 */ /* 0x000fe40000011618 */
[----:B------:R-:W-:Y:S02]  /*8900*/  LOP3.LUT R28, R25, 0xff, RZ, 0xc0, !PT ;  /* 0x000000ff191c7812 */ /* 0x000fe400078ec0ff */
[----:B------:R-:W-:Y:S02]  /*8910*/  LOP3.LUT R31, R31, 0xff, RZ, 0xc0, !PT ;  /* 0x000000ff1f1f7812 */ /* 0x000fe400078ec0ff */
[----:B------:R-:W-:Y:S02]  /*8920*/  SHF.R.U32.HI R30, RZ, 0x10, R25 ;  /* 0x00000010ff1e7819 */ /* 0x000fe40000011619 */
[----:B------:R-:W-:Y:S02]  /*8930*/  SHF.R.U32.HI R3, RZ, 0x8, R26 ;  /* 0x00000008ff037819 */ /* 0x000fe4000001161a */
[----:B------:R-:W-:Y:S01]  /*8940*/  LOP3.LUT R29, R15, 0xff, RZ, 0xc0, !PT ;  /* 0x000000ff0f1d7812 */ /* 0x000fe200078ec0ff */
[----:B------:R-:W-:Y:S01]  /*8950*/  IMAD.U32 R15, R32, 0x10000, RZ ;  /* 0x00010000200f7824 */ /* 0x000fe200078e00ff */
[----:B------:R-:W-:Y:S01]  /*8960*/  PRMT R28, R31, 0x7604, R28 ;  /* 0x000076041f1c7816 */ /* 0x000fe2000000001c */
[----:B------:R-:W-:Y:S01]  /*8970*/  IMAD.U32 R31, R30, 0x10000, RZ ;  /* 0x000100001e1f7824 */ /* 0x000fe200078e00ff */
[----:B------:R-:W-:-:S02]  /*8980*/  LOP3.LUT R0, R26, 0xff, RZ, 0xc0, !PT ;  /* 0x000000ff1a007812 */ /* 0x000fc400078ec0ff */
[----:B------:R-:W-:Y:S02]  /*8990*/  LOP3.LUT R3, R3, 0xff, RZ, 0xc0, !PT ;  /* 0x000000ff03037812 */ /* 0x000fe400078ec0ff */
[----:B------:R-:W-:Y:S02]  /*89a0*/  LOP3.LUT R15, R14, 0xff0000, R15, 0xf8, !PT ;  /* 0x00ff00000e0f7812 */ /* 0x000fe400078ef80f */
[----:B------:R-:W-:Y:S02]  /*89b0*/  PRMT R3, R3, 0x7604, R0 ;  /* 0x0000760403037816 */ /* 0x000fe40000000000 */
[----:B------:R-:W-:Y:S02]  /*89c0*/  LOP3.LUT R0, R24, 0xff, RZ, 0xc0, !PT ;  /* 0x000000ff18007812 */ /* 0x000fe400078ec0ff */
[----:B------:R-:W-:Y:S02]  /*89d0*/  LOP3.LUT R31, R28, 0xff0000, R31, 0xf8, !PT ;  /* 0x00ff00001c1f7812 */ /* 0x000fe400078ef81f */
[----:B------:R-:W-:-:S02]  /*89e0*/  PRMT R29, R29, 0x7604, R0 ;  /* 0x000076041d1d7816 */ /* 0x000fc40000000000 */
[----:B------:R-:W-:Y:S02]  /*89f0*/  LOP3.LUT R31, R31, 0xff000000, R25, 0xf8, !PT ;  /* 0xff0000001f1f7812 */ /* 0x000fe400078ef819 */
[----:B------:R-:W-:Y:S02]  /*8a00*/  LOP3.LUT R27, R15, 0xff000000, R27, 0xf8, !PT ;  /* 0xff0000000f1b7812 */ /* 0x000fe400078ef81b */
[----:B------:R-:W-:Y:S02]  /*8a10*/  LOP3.LUT R3, R3, 0xff0000, R26, 0xf8, !PT ;  /* 0x00ff000003037812 */ /* 0x000fe400078ef81a */
[-C--:B0-----:R-:W-:Y:S02]  /*8a20*/  F2FP.F16.E4M3.UNPACK_B R0, R6.reuse.H1 ;  /* 0x00000006ff00723e */ /* 0x081fe400030006ff */
[----:B------:R-:W-:Y:S02]  /*8a30*/  LOP3.LUT R29, R29, 0xff0000, R24, 0xf8, !PT ;  /* 0x00ff00001d1d7812 */ /* 0x000fe400078ef818 */
[----:B------:R-:W-:Y:S01]  /*8a40*/  F2FP.F16.E4M3.UNPACK_B R32, R31 ;  /* 0x0000001fff20723e */ /* 0x000fe200020006ff */
[--C-:B------:R-:W-:Y:S01]  /*8a50*/  HADD2.F32 R15, -RZ, R0.reuse.H1_H1 ;  /* 0x30000000ff0f7230 */ /* 0x100fe20000004100 */
[----:B------:R-:W-:Y:S01]  /*8a60*/  F2FP.F16.E4M3.UNPACK_B R28, R27 ;  /* 0x0000001bff1c723e */ /* 0x000fe200020006ff */
[----:B------:R-:W-:Y:S01]  /*8a70*/  HADD2.F32 R14, -RZ, R0.H0_H0 ;  /* 0x20000000ff0e7230 */ /* 0x000fe20000004100 */
[----:B------:R-:W-:Y:S01]  /*8a80*/  LOP3.LUT R26, R3, 0xff000000, R26, 0xf8, !PT ;  /* 0xff000000031a7812 */ /* 0x000fe200078ef81a */
[----:B------:R-:W-:Y:S01]  /*8a90*/  HADD2.F32 R33, -RZ, R32.H1_H1 ;  /* 0x30000020ff217230 */ /* 0x000fe20000004100 */
[----:B------:R-:W-:Y:S01]  /*8aa0*/  LOP3.LUT R30, R29, 0xff000000, R24, 0xf8, !PT ;  /* 0xff0000001d1e7812 */ /* 0x000fe200078ef818 */
[----:B------:R-:W-:Y:S01]  /*8ab0*/  HADD2.F32 R29, -RZ, R28.H1_H1 ;  /* 0x3000001cff1d7230 */ /* 0x000fe20000004100 */
[----:B------:R-:W-:Y:S01]  /*8ac0*/  F2FP.F16.E4M3.UNPACK_B R3, R6 ;  /* 0x00000006ff03723e */ /* 0x000fe200020006ff */
[----:B------:R-:W-:Y:S01]  /*8ad0*/  HADD2.F32 R32, -RZ, R32.H0_H0 ;  /* 0x20000020ff207230 */ /* 0x000fe20000004100 */
[----:B------:R-:W-:Y:S01]  /*8ae0*/  F2FP.F16.E4M3.UNPACK_B R24, R7 ;  /* 0x00000007ff18723e */ /* 0x000fe200020006ff */
[C---:B------:R-:W-:Y:S01]  /*8af0*/  FMUL.FTZ R35, R15.reuse, R33 ;  /* 0x000000210f237220 */ /* 0x040fe20000410000 */
        /* <DEDUP_REMOVED lines=77> */
[----:B------:R0:W-:Y:S02]  /*8fd0*/  STS.128 [R37+0xf000], R4 ;  /* 0x00f0000425007388 */ /* 0x0001e40000000c00 */
.L_x_1341:
[----:B------:R-:W-:Y:S05]  /*8fe0*/  BSYNC B1 ;  /* 0x0000000000017941 */ /* 0x000fea0003800000 */
.L_x_1340:
[----:B------:R-:W-:Y:S04]  /*8ff0*/  BSSY B1, `(.L_x_1342) ;  /* 0x000007c000017945 */ /* 0x000fe80003800000 */
[----:B------:R-:W-:Y:S05]  /*9000*/  @P1 BRA `(.L_x_1343) ;  /* 0x0000000400e81947 */ /* 0x000fea0003800000 */
[----:B01----:R-:W0:Y:S01]  /*9010*/  LDS.128 R4, [R37+0x10800] ;  /* 0x0108000025047984 */ /* 0x003e220000000c00 */
        /* <DEDUP_REMOVED lines=14> */
[----:B------:R-:W-:Y:S02]  /*9100*/  LOP3.LUT R0, R0, 0xff, RZ, 0xc0, !PT ;  /* 0x000000ff00007812 */ /* 0x000fe400078ec0ff */
        /* <DEDUP_REMOVED lines=41> */
[--C-:B------:R-:W-:Y:S01]  /*93a0*/  HADD2.F32 R5, -RZ, R14.reuse.H1_H1 ;  /* 0x3000000eff057230 */ /* 0x100fe20000004100 */
[----:B------:R-:W-:Y:S01]  /*93b0*/  F2FP.F16.E4M3.UNPACK_B R0, R4 ;  /* 0x00000004ff00723e */ /* 0x000fe200020006ff */
[----:B------:R-:W-:Y:S02]  /*93c0*/  HADD2.F32 R13, -RZ, R27.H0_H0 ;  /* 0x2000001bff0d7230 */ /* 0x000fe40000004100 */
[C---:B------:R-:W-:Y:S01]  /*93d0*/  FFMA.FTZ R29, R3.reuse, R24, -R12 ;  /* 0x00000018031d7223 */ /* 0x040fe2000001080c */
[----:B------:R-:W-:Y:S01]  /*93e0*/  FFMA.FTZ R28, R3, R28, R25 ;  /* 0x0000001c031c7223 */ /* 0x000fe20000010019 */
[----:B------:R-:W-:Y:S01]  /*93f0*/  HADD2.F32 R12, -RZ, R21.H0_H0 ;  /* 0x20000015ff0c7230 */ /* 0x000fe20000004100 */
[----:B------:R-:W-:Y:S01]  /*9400*/  F2FP.F16.E4M3.UNPACK_B R4, R4.H1 ;  /* 0x00000004ff04723e */ /* 0x000fe200030006ff */
[----:B------:R-:W-:-:S02]  /*9410*/  HADD2.F32 R14, -RZ, R14.H0_H0 ;  /* 0x2000000eff0e7230 */ /* 0x000fc40000004100 */
[CC--:B------:R-:W-:Y:S01]  /*9420*/  FMUL.FTZ R25, R5.reuse, R13.reuse ;  /* 0x0000000d05197220 */ /* 0x0c0fe20000410000 */
[----:B------:R-:W-:Y:S02]  /*9430*/  HADD2.F32 R24, -RZ, R27.H1_H1 ;  /* 0x3000001bff187230 */ /* 0x000fe40000004100 */
[-C--:B------:R-:W-:Y:S01]  /*9440*/  FMUL.FTZ R5, R5, R12.reuse ;  /* 0x0000000c05057220 */ /* 0x080fe20000410000 */
[----:B------:R-:W-:Y:S02]  /*9450*/  HADD2.F32 R3, -RZ, R15.H1_H1 ;  /* 0x3000000fff037230 */ /* 0x000fe40000004100 */
[C---:B------:R-:W-:Y:S01]  /*9460*/  FFMA.FTZ R27, R14.reuse, R12, -R25 ;  /* 0x0000000c0e1b7223 */ /* 0x040fe20000010819 */
[----:B------:R-:W-:Y:S02]  /*9470*/  HADD2.F32 R12, -RZ, R21.H1_H1 ;  /* 0x30000015ff0c7230 */ /* 0x000fe40000004100 */
[----:B------:R-:W-:Y:S01]  /*9480*/  FFMA.FTZ R32, R14, R13, R5 ;  /* 0x0000000d0e207223 */ /* 0x000fe20000010005 */
[----:B------:R-:W-:-:S02]  /*9490*/  HADD2.F32 R15, -RZ, R15.H0_H0 ;  /* 0x2000000fff0f7230 */ /* 0x000fc40000004100 */
        /* <DEDUP_REMOVED lines=49> */
.L_x_1343:
[----:B------:R-:W-:Y:S05]  /*97b0*/  BSYNC B1 ;  /* 0x0000000000017941 */ /* 0x000fea0003800000 */
.L_x_1342:
[----:B------:R-:W-:Y:S05]  /*97c0*/  @P2 BRA `(.L_x_1339) ;  /* 0x0000002c00502947 */ /* 0x000fea0003800000 */
[----:B012---:R-:W0:Y:S01]  /*97d0*/  LDS.128 R4, [R37+0x12000] ;  /* 0x0120000025047984 */ /* 0x007e220000000c00 */
        /* <DEDUP_REMOVED lines=25> */
[----:B0-----:R-:W-:Y:S02]  /*9970*/  F2FP.F16.E4M3.UNPACK_B R0, R6.H1 ;  /* 0x00000006ff00723e */ /* 0x001fe400030006ff */
[----:B------:R-:W-:Y:S02]  /*9980*/  LOP3.LUT R15, R15, 0xff0000, R8, 0xf8, !PT ;  /* 0x00ff00000f0f7812 */ /* 0x000fe400078ef808 */
[----:B------:R-:W-:Y:S01]  /*9990*/  F2FP.F16.E4M3.UNPACK_B R24, R21 ;  /* 0x00000015ff18723e */ /* 0x000fe200020006ff */
[----:B------:R-:W-:Y:S01]  /*99a0*/  HADD2.F32 R9, -RZ, R0.H1_H1 ;  /* 0x30000000ff097230 */ /* 0x000fe20000004100 */
[----:B------:R-:W-:-:S02]  /*99b0*/  F2FP.F16.E4M3.UNPACK_B R14, R13 ;  /* 0x0000000dff0e723e */ /* 0x000fc400020006ff */
        /* <DEDUP_REMOVED lines=88> */
.L_x_1333:
[----:B------:R-:W0:Y:S01]  /*9f40*/  LDC R28, c[0x0][0x448] ;  /* 0x00011200ff1c7b82 */ /* 0x000e220000000800 */
[----:B------:R-:W-:Y:S01]  /*9f50*/  IMAD.MOV.U32 R9, RZ, RZ, R10 ;  /* 0x000000ffff097224 */ /* 0x000fe200078e000a */
[----:B------:R-:W-:Y:S01]  /*9f60*/  ULDC.64 UR4, c[0x0][0x3f8] ;  /* 0x0000fe0000047ab9 */ /* 0x000fe20000000a00 */
[----:B------:R-:W-:Y:S01]  /*9f70*/  IMAD.MOV.U32 R4, RZ, RZ, R26 ;  /* 0x000000ffff047224 */ /* 0x000fe200078e001a */
[----:B------:R-:W-:Y:S01]  /*9f80*/  ULDC.64 UR6, c[0x0][0x408] ;  /* 0x0001020000067ab9 */ /* 0x000fe20000000a00 */
[----:B------:R-:W-:Y:S01]  /*9f90*/  IMAD.MOV.U32 R5, RZ, RZ, R29 ;  /* 0x000000ffff057224 */ /* 0x000fe200078e001d */
[----:B------:R-:W-:Y:S01]  /*9fa0*/  ULDC.64 UR8, c[0x0][0x400] ;  /* 0x0001000000087ab9 */ /* 0x000fe20000000a00 */
[----:B------:R-:W-:Y:S02]  /*9fb0*/  IMAD.MOV.U32 R6, RZ, RZ, R24 ;  /* 0x000000ffff067224 */ /* 0x000fe400078e0018 */
[----:B------:R-:W-:Y:S01]  /*9fc0*/  IMAD.MOV.U32 R7, RZ, RZ, R31 ;  /* 0x000000ffff077224 */ /* 0x000fe200078e001f */
[----:B0-----:R-:W-:-:S13]  /*9fd0*/  ISETP.NE.AND P0, PT, R28, 0x1, PT ;  /* 0x000000011c00780c */ /* 0x001fda0003f05270 */
[----:B------:R-:W0:Y:S08]  /*9fe0*/  @P0 LDC R3, c[0x0][0x44c] ;  /* 0x00011300ff030b82 */ /* 0x000e300000000800 */
[----:B------:R-:W1:Y:S01]  /*9ff0*/  @P0 LDC R0, c[0x0][0x450] ;  /* 0x00011400ff000b82 */ /* 0x000e620000000800 */
[----:B0-----:R-:W-:-:S05]  /*a000*/  @P0 IMAD.HI.U32 R3, R10, R3, RZ ;  /* 0x000000030a030227 */ /* 0x001fca00078e00ff */
[----:B-1----:R-:W-:-:S04]  /*a010*/  @P0 SHF.R.U32.HI R9, RZ, R0, R3 ;  /* 0x00000000ff090219 */ /* 0x002fc80000011603 */
[----:B------:R-:W-:Y:S01]  /*a020*/  SHF.R.S32.HI R0, RZ, 0x1f, R9 ;  /* 0x0000001fff007819 */ /* 0x000fe20000011409 */
[----:B------:R-:W-:-:S04]  /*a030*/  IMAD.WIDE.U32 R4, R9, UR4, R4 ;  /* 0x0000000409047c25 */ /* 0x000fc8000f8e0004 */
[----:B------:R-:W-:Y:S02]  /*a040*/  IMAD R8, R0, UR4, RZ ;  /* 0x0000000400087c24 */ /* 0x000fe4000f8e02ff */
[----:B------:R-:W-:-:S04]  /*a050*/  IMAD.WIDE.U32 R6, R9, UR6, R6 ;  /* 0x0000000609067c25 */ /* 0x000fc8000f8e0006 */
[----:B------:R-:W-:Y:S01]  /*a060*/  IMAD R0, R0, UR6, RZ ;  /* 0x0000000600007c24 */ /* 0x000fe2000f8e02ff */
[----:B------:R-:W-:Y:S01]  /*a070*/  IADD3 R21, P1, R6, UR8, RZ ;  /* 0x0000000806157c10 */ /* 0x000fe2000ff3e0ff */
[C---:B------:R-:W-:Y:S01]  /*a080*/  IMAD R13, R9.reuse, UR5, R8 ;  /* 0x00000005090d7c24 */ /* 0x040fe2000f8e0208 */
[----:B------:R-:W-:Y:S01]  /*a090*/  ULDC.64 UR4, c[0x0][0x3e8] ;  /* 0x0000fa0000047ab9 */ /* 0x000fe20000000a00 */
[----:B------:R-:W-:Y:S01]  /*a0a0*/  IMAD R9, R9, UR7, R0 ;  /* 0x0000000709097c24 */ /* 0x000fe2000f8e0200 */
[----:B------:R-:W-:Y:S01]  /*a0b0*/  IADD3 R3, P0, R4, UR4, RZ ;  /* 0x0000000404037c10 */ /* 0x000fe2000ff1e0ff */
[----:B------:R-:W-:-:S03]  /*a0c0*/  UMOV UR4, 0xffffffff ;  /* 0xffffffff00047882 */ /* 0x000fc60000000000 */
[----:B------:R-:W-:Y:S02]  /*a0d0*/  IADD3.X R13, R5, UR5, R13, P0, !PT ;  /* 0x00000005050d7c10 */ /* 0x000fe400087fe40d */
[----:B------:R-:W-:Y:S01]  /*a0e0*/  IADD3.X R20, R7, UR9, R9, P1, !PT ;  /* 0x0000000907147c10 */ /* 0x000fe20008ffe409 */
[----:B------:R-:W-:Y:S06]  /*a0f0*/  BRA.DIV UR4, `(.L_x_1344) ;  /* 0x000001a604907947 */ /* 0x000fec000b800000 */
[----:B------:R0:W1:Y:S04]  /*a100*/  SHFL.IDX PT, R0, R13, RZ, 0x1e1f ;  /* 0x001e1fff0d007589 */ /* 0x00006800000e0000 */
[----:B------:R-:W2:Y:S04]  /*a110*/  SHFL.IDX PT, R3, R3, RZ, 0x1e1f ;  /* 0x001e1fff03037589 */ /* 0x000ea800000e0000 */
[----:B------:R-:W3:Y:S04]  /*a120*/  SHFL.IDX PT, R20, R20, RZ, 0x1e1f ;  /* 0x001e1fff14147589 */ /* 0x000ee800000e0000 */
[----:B0-----:R-:W4:Y:S02]  /*a130*/  SHFL.IDX PT, R21, R21, RZ, 0x1e1f ;  /* 0x001e1fff15157589 */ /* 0x001f2400000e0000 */
.L_x_1645:
[----:B------:R-:W5:Y:S01]  /*a140*/  LDL R13, [R1+0x68] ;  /* 0x00006800010d7983 */ /* 0x000f620000100800 */
[----:B------:R-:W-:Y:S01]  /*a150*/  IMAD R41, R155, R28, RZ ;  /* 0x0000001c9b297224 */ /* 0x000fe200078e02ff */
[----:B------:R-:W-:Y:S01]  /*a160*/  BSSY B1, `(.L_x_1345) ;  /* 0x000002b000017945 */ /* 0x000fe20003800000 */
[----:B------:R-:W-:Y:S02]  /*a170*/  CS2R R4, SRZ ;  /* 0x0000000000047805 */ /* 0x000fe4000001ff00 */
[----:B------:R-:W-:Y:S02]  /*a180*/  CS2R R8, SRZ ;  /* 0x0000000000087805 */ /* 0x000fe4000001ff00 */
[----:B------:R-:W-:Y:S02]  /*a190*/  CS2R R14, SRZ ;  /* 0x00000000000e7805 */ /* 0x000fe4000001ff00 */
[----:B------:R-:W-:Y:S02]  /*a1a0*/  ISETP.GE.AND P0, PT, R10, R41, PT ;  /* 0x000000290a00720c */ /* 0x000fe40003f06270 */
[----:B------:R-:W-:-:S02]  /*a1b0*/  CS2R R10, SRZ ;  /* 0x00000000000a7805 */ /* 0x000fc4000001ff00 */
        /* <DEDUP_REMOVED lines=9> */
[----:B------:R-:W3:Y:S01]  /*a250*/  LDL R29, [R1+0x1c] ;  /* 0x00001c00011d7983 */ /* 0x000ee20000100800 */
        /* <DEDUP_REMOVED lines=12> */
[----:B--2---:R-:W-:-:S02]  /*a320*/  @!P4 IADD3 R34, P0, R18, R3, RZ ;  /* 0x000000031222c210 */ /* 0x004fc40007f1e0ff */
[----:B----4-:R-:W-:-:S03]  /*a330*/  @!P4 IADD3 R28, P1, R18, R21, RZ ;  /* 0x00000015121cc210 */ /* 0x010fc60007f3e0ff */
[----:B-1----:R-:W-:-:S05]  /*a340*/  @!P4 IMAD.X R35, R0, 0x1, R5, P0 ;  /* 0x000000010023c824 */ /* 0x002fca00000e0605 */
[----:B------:R0:W5:Y:S01]  /*a350*/  @!P4 LD.E.128 R12, desc[UR42][R34.64] ;  /* 0x0000002a220cc980 */ /* 0x000162000c101d00 */
[----:B---3--:R-:W-:Y:S02]  /*a360*/  @!P5 IMAD.SHL.U32 R4, R29, 0x10, RZ ;  /* 0x000000101d04d824 */ /* 0x008fe400078e00ff */
[----:B------:R-:W-:-:S03]  /*a370*/  @!P4 IMAD.X R29, R20, 0x1, R5, P1 ;  /* 0x00000001141dc824 */ /* 0x000fc600008e0605 */
[C---:B------:R-:W-:Y:S02]  /*a380*/  @!P5 IADD3 R30, P2, R4.reuse, R3, RZ ;  /* 0x00000003041ed210 */ /* 0x040fe40007f5e0ff */
[----:B------:R-:W-:Y:S02]  /*a390*/  @!P5 IADD3 R32, P3, R4, R21, RZ ;  /* 0x000000150420d210 */ /* 0x000fe40007f7e0ff */
[----:B------:R-:W-:Y:S02]  /*a3a0*/  @!P5 SHF.R.S32.HI R3, RZ, 0x1f, R4 ;  /* 0x0000001fff03d819 */ /* 0x000fe40000011404 */
[----:B------:R-:W-:-:S03]  /*a3b0*/  CS2R R4, SRZ ;  /* 0x0000000000047805 */ /* 0x000fc6000001ff00 */
[--C-:B------:R-:W-:Y:S02]  /*a3c0*/  @!P5 IMAD.X R31, R0, 0x1, R3.reuse, P2 ;  /* 0x00000001001fd824 */ /* 0x100fe400010e0603 */
[----:B------:R-:W-:Y:S01]  /*a3d0*/  @!P5 IMAD.X R33, R20, 0x1, R3, P3 ;  /* 0x000000011421d824 */ /* 0x000fe200018e0603 */
[----:B------:R0:W5:Y:S04]  /*a3e0*/  @!P4 LD.E.128 R4, desc[UR42][R28.64] ;  /* 0x0000002a1c04c980 */ /* 0x000168000c101d00 */
[----:B------:R0:W5:Y:S04]  /*a3f0*/  @!P5 LD.E.128 R24, desc[UR42][R30.64] ;  /* 0x0000002a1e18d980 */ /* 0x000168000c101d00 */
[----:B------:R0:W5:Y:S02]  /*a400*/  @!P5 LD.E.128 R8, desc[UR42][R32.64] ;  /* 0x0000002a2008d980 */ /* 0x000164000c101d00 */
.L_x_1346:
[----:B------:R-:W-:Y:S05]  /*a410*/  BSYNC B1 ;  /* 0x0000000000017941 */ /* 0x000fea0003800000 */
.L_x_1345:
[----:B-1----:R-:W2:Y:S01]  /*a420*/  S2R R0, SR_TID.X ;  /* 0x0000000000007919 */ /* 0x002ea20000002100 */
[----:B------:R-:W1:Y:S01]  /*a430*/  SYNCS.PHASECHK.TRANS64.TRYWAIT P0, [R16+URZ+0x19c00], R39 ;  /* 0x019c0027100075a7 */ /* 0x000e62000800017f */
[----:B--2---:R-:W-:Y:S02]  /*a440*/  VIADD R3, R0, 0xffffff80 ;  /* 0xffffff8000037836 */ /* 0x004fe40000000000 */
[----:B------:R-:W2:Y:S01]  /*a450*/  LDL.LU R0, [R1+0x54] ;  /* 0x0000540001007983 */ /* 0x000ea20000300800 */
[----:B------:R-:W-:Y:S02]  /*a460*/  BSSY B1, `(.L_x_1347) ;  /* 0x0000007000017945 */ /* 0x000fe40003800000 */
[----:B------:R-:W-:-:S04]  /*a470*/  LEA.HI R3, R3, R3, RZ, 0x1 ;  /* 0x0000000303037211 */ /* 0x000fc800078f08ff */
[----:B------:R-:W-:Y:S01]  /*a480*/  SHF.R.S32.HI R3, RZ, 0x1, R3 ;  /* 0x00000001ff037819 */ /* 0x000fe20000011403 */
[----:B--2---:R-:W-:-:S05]  /*a490*/  IMAD R0, R0, -0xc0, R41 ;  /* 0xffffff4000007824 */ /* 0x004fca00078e0229 */
[----:B------:R-:W-:-:S04]  /*a4a0*/  VIMNMX R0, R0, 0xc0, PT ;  /* 0x000000c000007848 */ /* 0x000fc80003fe0100 */
[----:B------:R-:W-:Y:S01]  /*a4b0*/  ISETP.GE.AND P1, PT, R3, R0, PT ;  /* 0x000000000300720c */ /* 0x000fe20003f26270 */
[----:B-1----:R-:W-:-:S12]  /*a4c0*/  @!P0 BRA `(.L_x_1348) ;  /* 0x000001a4000c8947 */ /* 0x002fd80003800000 */
.L_x_1646:
[----:B------:R-:W-:Y:S05]  /*a4d0*/  BSYNC B1 ;  /* 0x0000000000017941 */ /* 0x000fea0003800000 */
.L_x_1347:
        /* <DEDUP_REMOVED lines=9> */
[----:B--2---:R-:W-:Y:S05]  /*a570*/  @P0 BRA `(.L_x_1350) ;  /* 0x0000000c00e40947 */ /* 0x004fea0003800000 */
[----:B----4-:R-:W0:Y:S01]  /*a580*/  S2R R21, SR_TID.X ;  /* 0x0000000000157919 */ /* 0x010e220000002100 */
[----:B---3-5:R-:W-:Y:S02]  /*a590*/  SHF.R.U32.HI R20, RZ, 0x8, R12 ;  /* 0x00000008ff147819 */ /* 0x028fe4000001160c */
[----:B------:R-:W-:Y:S02]  /*a5a0*/  LOP3.LUT R0, R12, 0xff, RZ, 0xc0, !PT ;  /* 0x000000ff0c007812 */ /* 0x000fe400078ec0ff */
[----:B------:R-:W-:Y:S02]  /*a5b0*/  SHF.R.U32.HI R30, RZ, 0x8, R14 ;  /* 0x00000008ff1e7819 */ /* 0x000fe4000001160e */
[----:B------:R-:W-:Y:S02]  /*a5c0*/  SHF.R.U32.HI R29, RZ, 0x8, R13 ;  /* 0x00000008ff1d7819 */ /* 0x000fe4000001160d */
[----:B------:R-:W-:Y:S02]  /*a5d0*/  LOP3.LUT R28, R13, 0xff, RZ, 0xc0, !PT ;  /* 0x000000ff0d1c7812 */ /* 0x000fe400078ec0ff */
[----:B------:R-:W-:-:S02]  /*a5e0*/  LOP3.LUT R29, R29, 0xff, RZ, 0xc0, !PT ;  /* 0x000000ff1d1d7812 */ /* 0x000fc400078ec0ff */
[----:B------:R-:W-:Y:S02]  /*a5f0*/  SHF.R.U32.HI R47, RZ, 0x8, R7 ;  /* 0x00000008ff2f7819 */ /* 0x000fe40000011607 */
[----:B------:R-:W-:Y:S02]  /*a600*/  PRMT R38, R29, 0x7604, R28 ;  /* 0x000076041d267816 */ /* 0x000fe4000000001c */
[----:B------:R-:W-:Y:S02]  /*a610*/  SHF.R.U32.HI R29, RZ, 0x8, R15 ;  /* 0x00000008ff1d7819 */ /* 0x000fe4000001160f */
[----:B------:R-:W-:Y:S02]  /*a620*/  LOP3.LUT R28, R15, 0xff, RZ, 0xc0, !PT ;  /* 0x000000ff0f1c7812 */ /* 0x000fe400078ec0ff */
[----:B------:R-:W-:Y:S02]  /*a630*/  LOP3.LUT R29, R29, 0xff, RZ, 0xc0, !PT ;  /* 0x000000ff1d1d7812 */ /* 0x000fe400078ec0ff */
[----:B------:R-:W-:-:S02]  /*a640*/  SHF.R.U32.HI R40, RZ, 0x8, R5 ;  /* 0x00000008ff287819 */ /* 0x000fc40000011605 */
[----:B------:R-:W-:Y:S02]  /*a650*/  LOP3.LUT R44, R7, 0xff, RZ, 0xc0, !PT ;  /* 0x000000ff072c7812 */ /* 0x000fe400078ec0ff */
[----:B------:R-:W-:Y:S02]  /*a660*/  LOP3.LUT R47, R47, 0xff, RZ, 0xc0, !PT ;  /* 0x000000ff2f2f7812 */ /* 0x000fe400078ec0ff */
[----:B------:R-:W-:Y:S02]  /*a670*/  SHF.R.U32.HI R43, RZ, 0x8, R6 ;  /* 0x00000008ff2b7819 */ /* 0x000fe40000011606 */
        /* <DEDUP_REMOVED lines=8> */
[----:B------:R-:W-:Y:S01]  /*a700*/  PRMT R44, R47, 0x7604, R44 ;  /* 0x000076042f2c7816 */ /* 0x000fe2000000002c */
[----:B------:R-:W-:Y:S01]  /*a710*/  IMAD.IADD R32, R31, 0x1, -R32 ;  /* 0x000000011f207824 */ /* 0x000fe200078e0a20 */
[----:B------:R-:W-:-:S02]  /*a720*/  LOP3.LUT R31, R30, 0xff, RZ, 0xc0, !PT ;  /* 0x000000ff1e1f7812 */ /* 0x000fc400078ec0ff */
[----:B------:R-:W-:Y:S02]  /*a730*/  LOP3.LUT R33, R21, 0xff, RZ, 0xc0, !PT ;  /* 0x000000ff15217812 */ /* 0x000fe400078ec0ff */
[----:B------:R-:W-:Y:S02]  /*a740*/  LEA.HI R0, R3, R32, RZ, 0x1c ;  /* 0x0000002003007211 */ /* 0x000fe400078fe0ff */
[----:B------:R-:W-:Y:S02]  /*a750*/  PRMT R41, R31, 0x7604, R20 ;  /* 0x000076041f297816 */ /* 0x000fe40000000014 */
[C---:B------:R-:W-:Y:S01]  /*a760*/  LEA.HI R20, R0.reuse, R0, RZ, 0x1 ;  /* 0x0000000000147211 */ /* 0x040fe200078f08ff */
[----:B------:R-:W-:Y:S01]  /*a770*/  IMAD.SHL.U32 R0, R0, 0x10, RZ ;  /* 0x0000001000007824 */ /* 0x000fe200078e00ff */
[----:B------:R-:W-:Y:S02]  /*a780*/  LOP3.LUT R32, R4, 0xff, RZ, 0xc0, !PT ;  /* 0x000000ff04207812 */ /* 0x000fe400078ec0ff */
[----:B------:R-:W-:-:S02]  /*a790*/  SHF.R.S32.HI R20, RZ, 0x1, R20 ;  /* 0x00000001ff147819 */ /* 0x000fc40000011414 */
[----:B------:R-:W-:Y:S02]  /*a7a0*/  LOP3.LUT R0, R62, 0x10, R0, 0xf8, !PT ;  /* 0x000000103e007812 */ /* 0x000fe400078ef800 */
[----:B------:R-:W-:Y:S01]  /*a7b0*/  PRMT R45, R33, 0x7604, R32 ;  /* 0x00007604212d7816 */ /* 0x000fe20000000020 */
[----:B------:R-:W-:Y:S01]  /*a7c0*/  IMAD R21, R20, 0x1800, R61 ;  /* 0x0000180014157824 */ /* 0x000fe200078e023d */
[----:B------:R-:W-:Y:S02]  /*a7d0*/  LOP3.LUT R0, R0, R59, RZ, 0x3c, !PT ;  /* 0x0000003b00007212 */ /* 0x000fe400078e3cff */
[----:B------:R-:W-:Y:S02]  /*a7e0*/  PRMT R20, R29, 0x7604, R28 ;  /* 0x000076041d147816 */ /* 0x000fe4000000001c */
[----:B------:R-:W-:Y:S01]  /*a7f0*/  IADD3 R0, R16, R21, R0 ;  /* 0x0000001510007210 */ /* 0x000fe20007ffe000 */
[----:B------:R-:W0:Y:S01]  /*a800*/  LDS.128 R28, [R37+0xf000] ;  /* 0x00f00000251c7984 */ /* 0x000e220000000c00 */
[----:B------:R-:W-:-:S02]  /*a810*/  LOP3.LUT R21, R5, 0xff, RZ, 0xc0, !PT ;  /* 0x000000ff05157812 */ /* 0x000fc400078ec0ff */
[----:B------:R-:W-:Y:S01]  /*a820*/  LOP3.LUT R42, R6, 0xff, RZ, 0xc0, !PT ;  /* 0x000000ff062a7812 */ /* 0x000fe200078ec0ff */
[----:B------:R-:W1:Y:S01]  /*a830*/  LDS.128 R32, [R0+0xf000] ;  /* 0x00f0000000207984 */ /* 0x000e620000000c00 */
[----:B------:R-:W-:Y:S02]  /*a840*/  LOP3.LUT R43, R43, 0xff, RZ, 0xc0, !PT ;  /* 0x000000ff2b2b7812 */ /* 0x000fe400078ec0ff */
        /* <DEDUP_REMOVED lines=15> */
[----:B------:R-:W-:Y:S02]  /*a940*/  SHF.R.U32.HI R51, RZ, 0x10, R7 ;  /* 0x00000010ff337819 */ /* 0x000fe40000011607 */
[----:B------:R-:W-:Y:S02]  /*a950*/  LOP3.LUT R43, R20, 0xff0000, R43, 0xf8, !PT ;  /* 0x00ff0000142b7812 */ /* 0x000fe400078ef82b */
[----:B------:R-:W-:Y:S01]  /*a960*/  LOP3.LUT R42, R21, 0xff000000, R13, 0xf8, !PT ;  /* 0xff000000152a7812 */ /* 0x000fe200078ef80d */
[----:B------:R-:W-:Y:S01]  /*a970*/  IMAD.U32 R51, R51, 0x10000, RZ ;  /* 0x0001000033337824 */ /* 0x000fe200078e00ff */
[----:B------:R-:W-:Y:S02]  /*a980*/  LOP3.LUT R20, R39, 0xff000000, R12, 0xf8, !PT ;  /* 0xff00000027147812 */ /* 0x000fe400078ef80c */
[----:B------:R-:W-:Y:S02]  /*a990*/  LOP3.LUT R38, R45, 0xff000000, R4, 0xf8, !PT ;  /* 0xff0000002d267812 */ /* 0x000fe400078ef804 */
[----:B------:R-:W-:-:S02]  /*a9a0*/  LOP3.LUT R12, R41, 0xff000000, R14, 0xf8, !PT ;  /* 0xff000000290c7812 */ /* 0x000fc400078ef80e */
[----:B------:R-:W-:Y:S02]  /*a9b0*/  LOP3.LUT R4, R49, 0xff000000, R6, 0xf8, !PT ;  /* 0xff00000031047812 */ /* 0x000fe400078ef806 */
[-C--:B0-----:R-:W-:Y:S02]  /*a9c0*/  F2FP.F16.E4M3.UNPACK_B R14, R28.reuse ;  /* 0x0000001cff0e723e */ /* 0x081fe400020006ff */
[----:B------:R-:W-:Y:S02]  /*a9d0*/  F2FP.F16.E4M3.UNPACK_B R39, R28.H1 ;  /* 0x0000001cff27723e */ /* 0x000fe400030006ff */
[----:B------:R-:W-:Y:S02]  /*a9e0*/  F2FP.F16.E4M3.UNPACK_B R49, R48 ;  /* 0x00000030ff31723e */ /* 0x000fe400020006ff */
[----:B-1----:R-:W-:Y:S02]  /*a9f0*/  F2FP.F16.E4M3.UNPACK_B R21, R33 ;  /* 0x00000021ff15723e */ /* 0x002fe400020006ff */
[----:B------:R-:W-:Y:S01]  /*aa00*/  F2FP.F16.E4M3.UNPACK_B R28, R42 ;  /* 0x0000002aff1c723e */ /* 0x000fe200020006ff */
[----:B------:R-:W-:Y:S01]  /*aa10*/  HADD2.F32 R50, -RZ, R49.H0_H0 ;  /* 0x20000031ff327230 */ /* 0x000fe20000004100 */
[----:B------:R-:W-:Y:S01]  /*aa20*/  LOP3.LUT R43, R43, 0xff000000, R15, 0xf8, !PT ;  /* 0xff0000002b2b7812 */ /* 0x000fe200078ef80f */
[----:B------:R-:W-:Y:S01]  /*aa30*/  HADD2.F32 R6, -RZ, R21.H0_H0 ;  /* 0x20000015ff067230 */ /* 0x000fe20000004100 */
[-C--:B------:R-:W-:Y:S01]  /*aa40*/  F2FP.F16.E4M3.UNPACK_B R15, R29.reuse ;  /* 0x0000001dff0f723e */ /* 0x080fe200020006ff */
[----:B------:R-:W-:Y:S01]  /*aa50*/  HADD2.F32 R49, -RZ, R49.H1_H1 ;  /* 0x30000031ff317230 */ /* 0x000fe20000004100 */
[----:B------:R-:W-:Y:S01]  /*aa60*/  F2FP.F16.E4M3.UNPACK_B R40, R29.H1 ;  /* 0x0000001dff28723e */ /* 0x000fe200030006ff */
[----:B------:R-:W-:Y:S01]  /*aa70*/  HADD2.F32 R29, -RZ, R28.H0_H0 ;  /* 0x2000001cff1d7230 */ /* 0x000fe20000004100 */
[----:B------:R-:W-:Y:S01]  /*aa80*/  LOP3.LUT R51, R44, 0xff0000, R51, 0xf8, !PT ;  /* 0x00ff00002c337812 */ /* 0x000fe200078ef833 */
[----:B------:R-:W-:Y:S01]  /*aa90*/  HADD2.F32 R13, -RZ, R15.H0_H0 ;  /* 0x2000000fff0d7230 */ /* 0x000fe20000004100 */
[-C--:B------:R-:W-:Y:S01]  /*aaa0*/  F2FP.F16.E4M3.UNPACK_B R44, R31.reuse ;  /* 0x0000001fff2c723e */ /* 0x080fe200020006ff */
[----:B------:R-:W-:Y:S01]  /*aab0*/  HADD2.F32 R21, -RZ, R21.H1_H1 ;  /* 0x30000015ff157230 */ /* 0x000fe20000004100 */
[----:B------:R-:W-:-:S02]  /*aac0*/  F2FP.F16.E4M3.UNPACK_B R45, R31.H1 ;  /* 0x0000001fff2d723e */ /* 0x000fc400030006ff */
[-C--:B------:R-:W-:Y:S02]  /*aad0*/  F2FP.F16.E4M3.UNPACK_B R31, R32.reuse ;  /* 0x00000020ff1f723e */ /* 0x080fe400020006ff */
[----:B------:R-:W-:Y:S01]  /*aae0*/  F2FP.F16.E4M3.UNPACK_B R41, R32.H1 ;  /* 0x00000020ff29723e */ /* 0x000fe200030006ff */
[C---:B------:R-:W-:Y:S01]  /*aaf0*/  FMUL.FTZ R32, R6.reuse, R50 ;  /* 0x0000003206207220 */ /* 0x040fe20000410000 */
[-C--:B------:R-:W-:Y:S02]  /*ab00*/  F2FP.F16.E4M3.UNPACK_B R46, R35.reuse ;  /* 0x00000023ff2e723e */ /* 0x080fe400020006ff */
[----:B------:R-:W-:Y:S01]  /*ab10*/  F2FP.F16.E4M3.UNPACK_B R47, R35.H1 ;  /* 0x00000023ff2f723e */ /* 0x000fe200030006ff */
[-C--:B------:R-:W-:Y:S01]  /*ab20*/  FMUL.FTZ R35, R6, R29.reuse ;  /* 0x0000001d06237220 */ /* 0x080fe20000410000 */
[----:B------:R-:W-:Y:S01]  /*ab30*/  FFMA.FTZ R6, R13, R29, -R32 ;  /* 0x0000001d0d067223 */ /* 0x000fe20000010820 */
[----:B------:R-:W-:Y:S01]  /*ab40*/  F2FP.F16.E4M3.UNPACK_B R33, R33.H1 ;  /* 0x00000021ff21723e */ /* 0x000fe200030006ff */
[----:B------:R-:W-:-:S02]  /*ab50*/  HADD2.F32 R32, -RZ, R28.H1_H1 ;  /* 0x3000001cff207230 */ /* 0x000fc40000004100 */
[----:B------:R-:W-:Y:S01]  /*ab60*/  FFMA.FTZ R13, R13, R50, R35 ;  /* 0x000000320d0d7223 */ /* 0x000fe20000010023 */
[----:B------:R-:W-:Y:S01]  /*ab70*/  F2FP.F16.E4M3.UNPACK_B R35, R48.H1 ;  /* 0x00000030ff23723e */ /* 0x000fe200030006ff */
[----:B------:R-:W-:Y:S01]  /*ab80*/  HADD2.F32 R28, -RZ, R15.H1_H1 ;  /* 0x3000000fff1c7230 */ /* 0x000fe20000004100 */
[----:B------:R-:W-:Y:S01]  /*ab90*/  F2FP.F16.E4M3.UNPACK_B R42, R42.H1 ;  /* 0x0000002aff2a723e */ /* 0x000fe200030006ff */
[----:B------:R-:W-:Y:S01]  /*aba0*/  HADD2.F32 R15, -RZ, R33.H0_H0 ;  /* 0x20000021ff0f7230 */ /* 0x000fe20000004100 */
[----:B------:R-:W-:Y:S01]  /*abb0*/  LOP3.LUT R52, R51, 0xff000000, R7, 0xf8, !PT ;  /* 0xff00000033347812 */ /* 0x000fe200078ef807 */
[----:B------:R-:W-:Y:S02]  /*abc0*/  HADD2.F32 R50, -RZ, R35.H0_H0 ;  /* 0x20000023ff327230 */ /* 0x000fe40000004100 */
[C---:B------:R-:W-:Y:S01]  /*abd0*/  FMUL.FTZ R51, R21.reuse, R49 ;  /* 0x0000003115337220 */ /* 0x040fe20000410000 */
[----:B------:R-:W-:Y:S02]  /*abe0*/  HADD2.F32 R48, -RZ, R42.H0_H0 ;  /* 0x2000002aff307230 */ /* 0x000fe40000004100 */
[----:B------:R-:W-:Y:S01]  /*abf0*/  FMUL.FTZ R54, R21, R32 ;  /* 0x0000002015367220 */ /* 0x000fe20000410000 */
[----:B------:R-:W-:-:S02]  /*ac00*/  HADD2.F32 R29, -RZ, R40.H0_H0 ;  /* 0x20000028ff1d7230 */ /* 0x000fc40000004100 */
[C---:B------:R-:W-:Y:S01]  /*ac10*/  FMUL.FTZ R56, R15.reuse, R50 ;  /* 0x000000320f387220 */ /* 0x040fe20000410000 */
[----:B------:R-:W-:Y:S02]  /*ac20*/  HADD2.F32 R33, -RZ, R33.H1_H1 ;  /* 0x30000021ff217230 */ /* 0x000fe40000004100 */
[----:B------:R-:W-:Y:S01]  /*ac30*/  FMUL.FTZ R53, R15, R48 ;  /* 0x000000300f357220 */ /* 0x000fe20000410000 */
[C---:B------:R-:W-:Y:S01]  /*ac40*/  FFMA.FTZ R15, R28.reuse, R32, -R51 ;  /* 0x000000201c0f7223 */ /* 0x040fe20000010833 */
[C---:B------:R-:W-:Y:S01]  /*ac50*/  FFMA.FTZ R21, R29.reuse, R48, -R56 ;  /* 0x000000301d157223 */ /* 0x040fe20000010838 */
[----:B------:R-:W-:Y:S01]  /*ac60*/  FFMA.FTZ R28, R28, R49, R54 ;  /* 0x000000311c1c7223 */ /* 0x000fe20000010036 */
[----:B------:R-:W-:Y:S01]  /*ac70*/  FFMA.FTZ R29, R29, R50, R53 ;  /* 0x000000321d1d7223 */ /* 0x000fe20000010035 */
[-C--:B------:R-:W-:Y:S01]  /*ac80*/  F2FP.F16.E4M3.UNPACK_B R53, R52.reuse ;  /* 0x00000034ff35723e */ /* 0x080fe200020006ff */
[----:B------:R-:W-:Y:S01]  /*ac90*/  HADD2.F32 R48, -RZ, R42.H1_H1 ;  /* 0x3000002aff307230 */ /* 0x000fe20000004100 */
[----:B------:R-:W-:Y:S01]  /*aca0*/  F2FP.F16.E4M3.UNPACK_B R49, R43 ;  /* 0x0000002bff31723e */ /* 0x000fe200020006ff */
[----:B------:R-:W-:Y:S01]  /*acb0*/  HADD2.F32 R51, -RZ, R35.H1_H1 ;  /* 0x30000023ff337230 */ /* 0x000fe20000004100 */
[----:B------:R-:W-:Y:S01]  /*acc0*/  F2FP.F16.E4M3.UNPACK_B R52, R52.H1 ;  /* 0x00000034ff34723e */ /* 0x000fe200030006ff */
[----:B------:R-:W-:-:S02]  /*acd0*/  HADD2.F32 R54, -RZ, R53.H0_H0 ;  /* 0x20000035ff367230 */ /* 0x000fc40000004100 */
[C---:B------:R-:W-:Y:S01]  /*ace0*/  FMUL.FTZ R56, R33.reuse, R48 ;  /* 0x0000003021387220 */ /* 0x040fe20000410000 */
[----:B------:R-:W-:Y:S02]  /*acf0*/  HADD2.F32 R35, -RZ, R46.H0_H0 ;  /* 0x2000002eff237230 */ /* 0x000fe40000004100 */
[----:B------:R-:W-:Y:S01]  /*ad00*/  FMUL.FTZ R55, R33, R51 ;  /* 0x0000003321377220 */ /* 0x000fe20000410000 */
[----:B------:R-:W-:Y:S01]  /*ad10*/  HADD2.F32 R50, -RZ, R49.H0_H0 ;  /* 0x20000031ff327230 */ /* 0x000fe20000004100 */
[----:B------:R-:W-:Y:S01]  /*ad20*/  F2FP.F16.E4M3.UNPACK_B R7, R34 ;  /* 0x00000022ff07723e */ /* 0x000fe200020006ff */
[----:B------:R-:W-:Y:S02]  /*ad30*/  HADD2.F32 R42, -RZ, R40.H1_H1 ;  /* 0x30000028ff2a7230 */ /* 0x000fe40000004100 */
[C---:B------:R-:W-:Y:S01]  /*ad40*/  FMUL.FTZ R33, R35.reuse, R54 ;  /* 0x0000003623217220 */ /* 0x040fe20000410000 */
[----:B------:R-:W-:Y:S02]  /*ad50*/  HADD2.F32 R32, -RZ, R44.H0_H0 ;  /* 0x2000002cff207230 */ /* 0x000fe40000004100 */
[----:B------:R-:W-:Y:S01]  /*ad60*/  FMUL.FTZ R35, R35, R50 ;  /* 0x0000003223237220 */ /* 0x000fe20000410000 */
[----:B------:R-:W-:Y:S01]  /*ad70*/  F2FP.F16.E4M3.UNPACK_B R34, R34.H1 ;  /* 0x00000022ff22723e */ /* 0x000fe200030006ff */
[----:B------:R-:W-:Y:S01]  /*ad80*/  FFMA.FTZ R40, R42, R48, -R55 ;  /* 0x000000302a287223 */ /* 0x000fe20000010837 */
[----:B------:R-:W-:Y:S01]  /*ad90*/  F2FP.F16.E4M3.UNPACK_B R48, R43.H1 ;  /* 0x0000002bff30723e */ /* 0x000fe200030006ff */
[C---:B------:R-:W-:Y:S01]  /*ada0*/  FFMA.FTZ R33, R32.reuse, R50, -R33 ;  /* 0x0000003220217223 */ /* 0x040fe20000010821 */
[----:B------:R-:W-:Y:S01]  /*adb0*/  FFMA.FTZ R32, R32, R54, R35 ;  /* 0x0000003620207223 */ /* 0x000fe20000010023 */
[----:B------:R-:W-:-:S02]  /*adc0*/  HADD2.F32 R54, -RZ, R53.H1_H1 ;  /* 0x30000035ff367230 */ /* 0x000fc40000004100 */
[----:B------:R-:W-:Y:S01]  /*add0*/  FFMA.FTZ R42, R42, R51, R56 ;  /* 0x000000332a2a7223 */ /* 0x000fe20000010038 */
[----:B------:R-:W-:Y:S01]  /*ade0*/  HADD2.F32 R43, -RZ, R46.H1_H1 ;  /* 0x3000002eff2b7230 */ /* 0x000fe20000004100 */
[-C--:B------:R-:W-:Y:S01]  /*adf0*/  F2FP.F16.E4M3.UNPACK_B R5, R30.reuse ;  /* 0x0000001eff05723e */ /* 0x080fe200020006ff */
[----:B------:R-:W-:Y:S01]  /*ae00*/  HADD2.F32 R50, -RZ, R49.H1_H1 ;  /* 0x30000031ff327230 */ /* 0x000fe20000004100 */
[----:B------:R-:W-:Y:S01]  /*ae10*/  F2FP.F16.E4M3.UNPACK_B R30, R30.H1 ;  /* 0x0000001eff1e723e */ /* 0x000fe200030006ff */
[----:B------:R-:W-:Y:S02]  /*ae20*/  HADD2.F32 R35, -RZ, R44.H1_H1 ;  /* 0x3000002cff237230 */ /* 0x000fe40000004100 */
[C---:B------:R-:W-:Y:S01]  /*ae30*/  FMUL.FTZ R56, R43.reuse, R54 ;  /* 0x000000362b387220 */ /* 0x040fe20000410000 */
[----:B------:R-:W-:Y:S02]  /*ae40*/  HADD2.F32 R51, -RZ, R52.H0_H0 ;  /* 0x20000034ff337230 */ /* 0x000fe40000004100 */
[----:B------:R-:W-:Y:S01]  /*ae50*/  FMUL.FTZ R43, R43, R50 ;  /* 0x000000322b2b7220 */ /* 0x000fe20000410000 */
[----:B------:R-:W-:Y:S01]  /*ae60*/  HADD2.F32 R44, -RZ, R47.H0_H0 ;  /* 0x2000002fff2c7230 */ /* 0x000fe20000004100 */
[----:B------:R-:W-:Y:S01]  /*ae70*/  F2FP.SATFINITE.E4M3.F32.PACK_AB_MERGE_C R29, R42, R29, RZ ;  /* 0x0000001d2a1d723e */ /* 0x000fe200048070ff */
[----:B------:R-:W-:-:S02]  /*ae80*/  HADD2.F32 R49, -RZ, R48.H0_H0 ;  /* 0x20000030ff317230 */ /* 0x000fc40000004100 */
[----:B------:R-:W-:Y:S02]  /*ae90*/  HADD2.F32 R46, -RZ, R45.H0_H0 ;  /* 0x2000002dff2e7230 */ /* 0x000fe40000004100 */
[C---:B------:R-:W-:Y:S01]  /*aea0*/  FMUL.FTZ R53, R44.reuse, R51 ;  /* 0x000000332c357220 */ /* 0x040fe20000410000 */
[----:B------:R-:W-:Y:S02]  /*aeb0*/  HADD2.F32 R55, -RZ, R52.H1_H1 ;  /* 0x30000034ff377230 */ /* 0x000fe40000004100 */
[-C--:B------:R-:W-:Y:S01]  /*aec0*/  FMUL.FTZ R58, R44, R49.reuse ;  /* 0x000000312c3a7220 */ /* 0x080fe20000410000 */
[C---:B------:R-:W-:Y:S01]  /*aed0*/  FFMA.FTZ R44, R35.reuse, R50, -R56 ;  /* 0x00000032232c7223 */ /* 0x040fe20000010838 */
[----:B------:R-:W-:Y:S01]  /*aee0*/  FFMA.FTZ R35, R35, R54, R43 ;  /* 0x0000003623237223 */ /* 0x000fe2000001002b */
[C---:B------:R-:W-:Y:S01]  /*aef0*/  FFMA.FTZ R43, R46.reuse, R49, -R53 ;  /* 0x000000312e2b7223 */ /* 0x040fe20000010835 */
[----:B------:R-:W-:Y:S01]  /*af00*/  F2FP.F16.E4M3.UNPACK_B R53, R38.H1 ;  /* 0x00000026ff35723e */ /* 0x000fe200030006ff */
[----:B------:R-:W-:Y:S01]  /*af10*/  FFMA.FTZ R46, R46, R51, R58 ;  /* 0x000000332e2e7223 */ /* 0x000fe2000001003a */
[----:B------:R-:W-:Y:S01]  /*af20*/  HADD2.F32 R51, -RZ, R48.H1_H1 ;  /* 0x30000030ff337230 */ /* 0x000fe20000004100 */
[----:B------:R-:W-:Y:S01]  /*af30*/  F2FP.F16.E4M3.UNPACK_B R50, R20.H1 ;  /* 0x00000014ff32723e */ /* 0x000fe200030006ff */
[----:B------:R-:W-:Y:S01]  /*af40*/  HADD2.F32 R48, -RZ, R47.H1_H1 ;  /* 0x3000002fff307230 */ /* 0x000fe20000004100 */
[----:B------:R-:W-:Y:S01]  /*af50*/  F2FP.SATFINITE.E4M3.F32.PACK_AB_MERGE_C R13, R28, R13, R29 ;  /* 0x0000000d1c0d723e */ /* 0x000fe2000480701d */
[----:B------:R-:W-:-:S02]  /*af60*/  HADD2.F32 R54, -RZ, R53.H0_H0 ;  /* 0x20000035ff367230 */ /* 0x000fc40000004100 */
[----:B------:R-:W-:Y:S02]  /*af70*/  HADD2.F32 R47, -RZ, R41.H0_H0 ;  /* 0x20000029ff2f7230 */ /* 0x000fe40000004100 */
[C---:B------:R-:W-:Y:S01]  /*af80*/  FMUL.FTZ R58, R48.reuse, R55 ;  /* 0x00000037303a7220 */ /* 0x040fe20000410000 */
[----:B------:R-:W-:Y:S02]  /*af90*/  HADD2.F32 R52, -RZ, R50.H0_H0 ;  /* 0x20000032ff347230 */ /* 0x000fe40000004100 */
[----:B------:R-:W-:Y:S01]  /*afa0*/  FMUL.FTZ R60, R48, R51 ;  /* 0x00000033303c7220 */ /* 0x000fe20000410000 */
[----:B------:R-:W-:Y:S02]  /*afb0*/  HADD2.F32 R49, -RZ, R39.H0_H0 ;  /* 0x20000027ff317230 */ /* 0x000fe40000004100 */
[C---:B------:R-:W-:Y:S01]  /*afc0*/  FMUL.FTZ R56, R47.reuse, R54 ;  /* 0x000000362f387220 */ /* 0x040fe20000410000 */
[----:B------:R-:W-:Y:S02]  /*afd0*/  HADD2.F32 R45, -RZ, R45.H1_H1 ;  /* 0x3000002dff2d7230 */ /* 0x000fe40000004100 */
[----:B------:R-:W-:Y:S01]  /*afe0*/  FMUL.FTZ R57, R47, R52 ;  /* 0x000000342f397220 */ /* 0x000fe20000410000 */
[----:B------:R-:W-:-:S02]  /*aff0*/  HADD2.F32 R41, -RZ, R41.H1_H1 ;  /* 0x30000029ff297230 */ /* 0x000fc40000004100 */
[----:B------:R-:W-:Y:S01]  /*b000*/  FFMA.FTZ R47, R49, R52, -R56 ;  /* 0x00000034312f7223 */ /* 0x000fe20000010838 */
[----:B------:R-:W-:Y:S02]  /*b010*/  HADD2.F32 R50, -RZ, R50.H1_H1 ;  /* 0x30000032ff327230 */ /* 0x000fe40000004100 */
[C---:B------:R-:W-:Y:S01]  /*b020*/  FFMA.FTZ R48, R45.reuse, R51, -R58 ;  /* 0x000000332d307223 */ /* 0x040fe2000001083a */
[----:B------:R-:W-:Y:S01]  /*b030*/  HADD2.F32 R52, -RZ, R53.H1_H1 ;  /* 0x30000035ff347230 */ /* 0x000fe20000004100 */
[----:B------:R-:W-:Y:S01]  /*b040*/  F2FP.F16.E4M3.UNPACK_B R53, R38 ;  /* 0x00000026ff35723e */ /* 0x000fe200020006ff */
[----:B------:R-:W-:Y:S01]  /*b050*/  FFMA.FTZ R45, R45, R55, R60 ;  /* 0x000000372d2d7223 */ /* 0x000fe2000001003c */
[----:B------:R-:W-:Y:S01]  /*b060*/  HADD2.F32 R39, -RZ, R39.H1_H1 ;  /* 0x30000027ff277230 */ /* 0x000fe20000004100 */
[----:B------:R-:W-:Y:S01]  /*b070*/  F2FP.F16.E4M3.UNPACK_B R51, R20 ;  /* 0x00000014ff33723e */ /* 0x000fe200020006ff */
[----:B------:R-:W-:Y:S01]  /*b080*/  FMUL.FTZ R55, R41, R50 ;  /* 0x0000003229377220 */ /* 0x000fe20000410000 */
[----:B------:R-:W-:Y:S01]  /*b090*/  FFMA.FTZ R49, R49, R54, R57 ;  /* 0x0000003631317223 */ /* 0x000fe20000010039 */
[----:B------:R-:W-:Y:S01]  /*b0a0*/  FMUL.FTZ R20, R41, R52 ;  /* 0x0000003429147220 */ /* 0x000fe20000410000 */
[----:B------:R-:W-:-:S02]  /*b0b0*/  HADD2.F32 R54, -RZ, R53.H0_H0 ;  /* 0x20000035ff367230 */ /* 0x000fc40000004100 */
[C---:B------:R-:W-:Y:S01]  /*b0c0*/  FFMA.FTZ R38, R39.reuse, R52, R55 ;  /* 0x0000003427267223 */ /* 0x040fe20000010037 */
[----:B------:R-:W-:Y:S02]  /*b0d0*/  HADD2.F32 R41, -RZ, R31.H0_H0 ;  /* 0x2000001fff297230 */ /* 0x000fe40000004100 */
[----:B------:R-:W-:Y:S01]  /*b0e0*/  FFMA.FTZ R20, R39, R50, -R20 ;  /* 0x0000003227147223 */ /* 0x000fe20000010814 */
[----:B------:R-:W-:Y:S01]  /*b0f0*/  HADD2.F32 R52, -RZ, R51.H0_H0 ;  /* 0x20000033ff347230 */ /* 0x000fe20000004100 */
[----:B------:R-:W-:Y:S01]  /*b100*/  F2FP.SATFINITE.E4M3.F32.PACK_AB_MERGE_C R45, R45, R46, RZ ;  /* 0x0000002e2d2d723e */ /* 0x000fe200048070ff */
[----:B------:R-:W-:Y:S02]  /*b110*/  HADD2.F32 R39, -RZ, R14.H0_H0 ;  /* 0x2000000eff277230 */ /* 0x000fe40000004100 */
[C---:B------:R-:W-:Y:S01]  /*b120*/  FMUL.FTZ R56, R41.reuse, R54 ;  /* 0x0000003629387220 */ /* 0x040fe20000410000 */
[----:B------:R-:W-:Y:S02]  /*b130*/  HADD2.F32 R53, -RZ, R53.H1_H1 ;  /* 0x30000035ff357230 */ /* 0x000fe40000004100 */
[----:B------:R-:W-:Y:S01]  /*b140*/  FMUL.FTZ R58, R41, R52 ;  /* 0x00000034293a7220 */ /* 0x000fe20000410000 */
[----:B------:R-:W-:-:S02]  /*b150*/  HADD2.F32 R50, -RZ, R31.H1_H1 ;  /* 0x3000001fff327230 */ /* 0x000fc40000004100 */
[C---:B------:R-:W-:Y:S01]  /*b160*/  FFMA.FTZ R31, R39.reuse, R52, -R56 ;  /* 0x00000034271f7223 */ /* 0x040fe20000010838 */
[----:B------:R-:W-:Y:S01]  /*b170*/  HADD2.F32 R51, -RZ, R51.H1_H1 ;  /* 0x30000033ff337230 */ /* 0x000fe20000004100 */
[----:B------:R-:W-:Y:S01]  /*b180*/  F2FP.F16.E4M3.UNPACK_B R52, R4.H1 ;  /* 0x00000004ff34723e */ /* 0x000fe200030006ff */
[----:B------:R-:W-:Y:S02]  /*b190*/  HADD2.F32 R41, -RZ, R14.H1_H1 ;  /* 0x3000000eff297230 */ /* 0x000fe40000004100 */
[----:B------:R-:W-:Y:S01]  /*b1a0*/  FFMA.FTZ R14, R39, R54, R58 ;  /* 0x00000036270e7223 */ /* 0x000fe2000001003a */
[C---:B------:R-:W-:Y:S01]  /*b1b0*/  FMUL.FTZ R56, R50.reuse, R53 ;  /* 0x0000003532387220 */ /* 0x040fe20000410000 */
[----:B------:R-:W-:Y:S01]  /*b1c0*/  F2FP.F16.E4M3.UNPACK_B R39, R12.H1 ;  /* 0x0000000cff27723e */ /* 0x000fe200030006ff */
[-C--:B------:R-:W-:Y:S01]  /*b1d0*/  FMUL.FTZ R58, R50, R51.reuse ;  /* 0x00000033323a7220 */ /* 0x080fe20000410000 */
[----:B------:R-:W-:Y:S02]  /*b1e0*/  HADD2.F32 R54, -RZ, R52.H0_H0 ;  /* 0x20000034ff367230 */ /* 0x000fe40000004100 */
[----:B------:R-:W-:Y:S01]  /*b1f0*/  FFMA.FTZ R56, R41, R51, -R56 ;  /* 0x0000003329387223 */ /* 0x000fe20000010838 */
[----:B------:R-:W-:-:S02]  /*b200*/  HADD2.F32 R50, -RZ, R34.H0_H0 ;  /* 0x20000022ff327230 */ /* 0x000fc40000004100 */
[----:B------:R-:W-:Y:S01]  /*b210*/  FFMA.FTZ R55, R41, R53, R58 ;  /* 0x0000003529377223 */ /* 0x000fe2000001003a */
[--C-:B------:R-:W-:Y:S01]  /*b220*/  HADD2.F32 R41, -RZ, R39.reuse.H0_H0 ;  /* 0x20000027ff297230 */ /* 0x100fe20000004100 */
[----:B------:R-:W-:Y:S01]  /*b230*/  F2FP.F16.E4M3.UNPACK_B R12, R12 ;  /* 0x0000000cff0c723e */ /* 0x000fe200020006ff */
[----:B------:R-:W-:Y:S02]  /*b240*/  HADD2.F32 R51, -RZ, R39.H1_H1 ;  /* 0x30000027ff337230 */ /* 0x000fe40000004100 */
[C---:B------:R-:W-:Y:S01]  /*b250*/  FMUL.FTZ R58, R50.reuse, R54 ;  /* 0x00000036323a7220 */ /* 0x040fe20000410000 */
[----:B------:R-:W-:Y:S02]  /*b260*/  HADD2.F32 R39, -RZ, R30.H0_H0 ;  /* 0x2000001eff277230 */ /* 0x000fe40000004100 */
[----:B------:R-:W-:Y:S01]  /*b270*/  FMUL.FTZ R50, R50, R41 ;  /* 0x0000002932327220 */ /* 0x000fe20000410000 */
[----:B------:R-:W-:Y:S01]  /*b280*/  HADD2.F32 R53, -RZ, R52.H1_H1 ;  /* 0x30000034ff357230 */ /* 0x000fe20000004100 */
[----:B------:R-:W-:Y:S01]  /*b290*/  F2FP.F16.E4M3.UNPACK_B R4, R4 ;  /* 0x00000004ff04723e */ /* 0x000fe200020006ff */
[----:B------:R-:W-:-:S02]  /*b2a0*/  HADD2.F32 R34, -RZ, R34.H1_H1 ;  /* 0x30000022ff227230 */ /* 0x000fc40000004100 */
[C---:B------:R-:W-:Y:S01]  /*b2b0*/  FFMA.FTZ R58, R39.reuse, R41, -R58 ;  /* 0x00000029273a7223 */ /* 0x040fe2000001083a */
[----:B------:R-:W-:Y:S02]  /*b2c0*/  HADD2.F32 R30, -RZ, R30.H1_H1 ;  /* 0x3000001eff1e7230 */ /* 0x000fe40000004100 */
[----:B------:R-:W-:Y:S01]  /*b2d0*/  FFMA.FTZ R54, R39, R54, R50 ;  /* 0x0000003627367223 */ /* 0x000fe20000010032 */
[----:B------:R-:W-:Y:S02]  /*b2e0*/  HADD2.F32 R39, -RZ, R12.H0_H0 ;  /* 0x2000000cff277230 */ /* 0x000fe40000004100 */
[C---:B------:R-:W-:Y:S01]  /*b2f0*/  FMUL.FTZ R41, R34.reuse, R53 ;  /* 0x0000003522297220 */ /* 0x040fe20000410000 */
[----:B------:R-:W-:-:S03]  /*b300*/  FMUL.FTZ R34, R34, R51 ;  /* 0x0000003322227220 */ /* 0x000fc60000410000 */
[C---:B------:R-:W-:Y:S01]  /*b310*/  FFMA.FTZ R57, R30.reuse, R51, -R41 ;  /* 0x000000331e397223 */ /* 0x040fe20000010829 */
[----:B------:R-:W-:Y:S01]  /*b320*/  FFMA.FTZ R53, R30, R53, R34 ;  /* 0x000000351e357223 */ /* 0x000fe20000010022 */
[----:B------:R-:W-:Y:S02]  /*b330*/  HADD2.F32 R30, -RZ, R12.H1_H1 ;  /* 0x3000000cff1e7230 */ /* 0x000fe40000004100 */
[--C-:B------:R-:W-:Y:S01]  /*b340*/  HADD2.F32 R12, -RZ, R7.reuse.H0_H0 ;  /* 0x20000007ff0c7230 */ /* 0x100fe20000004100 */
[----:B------:R-:W-:Y:S01]  /*b350*/  F2FP.SATFINITE.E4M3.F32.PACK_AB_MERGE_C R57, R57, R58, RZ ;  /* 0x0000003a3939723e */ /* 0x000fe200048070ff */
[--C-:B------:R-:W-:Y:S01]  /*b360*/  HADD2.F32 R34, -RZ, R4.reuse.H1_H1 ;  /* 0x30000004ff227230 */ /* 0x100fe20000004100 */
[----:B------:R-:W-:Y:S01]  /*b370*/  F2FP.SATFINITE.E4M3.F32.PACK_AB_MERGE_C R53, R53, R54, RZ ;  /* 0x000000363535723e */ /* 0x000fe200048070ff */
[----:B------:R-:W-:Y:S02]  /*b380*/  HADD2.F32 R7, -RZ, R7.H1_H1 ;  /* 0x30000007ff077230 */ /* 0x000fe40000004100 */
[----:B------:R-:W-:-:S02]  /*b390*/  HADD2.F32 R41, -RZ, R4.H0_H0 ;  /* 0x20000004ff297230 */ /* 0x000fc40000004100 */
[--C-:B------:R-:W-:Y:S02]  /*b3a0*/  HADD2.F32 R4, -RZ, R5.reuse.H0_H0 ;  /* 0x20000005ff047230 */ /* 0x100fe40000004100 */
[C---:B------:R-:W-:Y:S01]  /*b3b0*/  FMUL.FTZ R50, R7.reuse, R34 ;  /* 0x0000002207327220 */ /* 0x040fe20000410000 */
[----:B------:R-:W-:Y:S02]  /*b3c0*/  HADD2.F32 R5, -RZ, R5.H1_H1 ;  /* 0x30000005ff057230 */ /* 0x000fe40000004100 */
[C---:B------:R-:W-:Y:S01]  /*b3d0*/  FMUL.FTZ R51, R12.reuse, R41 ;  /* 0x000000290c337220 */ /* 0x040fe20000410000 */
[-C--:B------:R-:W-:Y:S01]  /*b3e0*/  FMUL.FTZ R7, R7, R30.reuse ;  /* 0x0000001e07077220 */ /* 0x080fe20000410000 */
[-C--:B------:R-:W-:Y:S01]  /*b3f0*/  FMUL.FTZ R12, R12, R39.reuse ;  /* 0x000000270c0c7220 */ /* 0x080fe20000410000 */
[C---:B------:R-:W-:Y:S02]  /*b400*/  FFMA.FTZ R50, R5.reuse, R30, -R50 ;  /* 0x0000001e05327223 */ /* 0x040fe40000010832 */
        /* <DEDUP_REMOVED lines=16> */
.L_x_1350:
[----:B------:R-:W-:Y:S05]  /*b510*/  BSYNC B1 ;  /* 0x0000000000017941 */ /* 0x000fea0003800000 */
.L_x_1349:
[----:B------:R-:W-:Y:S05]  /*b520*/  @P1 BRA `(.L_x_1339) ;  /* 0x0000000c00f81947 */ /* 0x000fea0003800000 */
[----:B----4-:R-:W2:Y:S04]  /*b530*/  LDL R21, [R1+0x1c] ;  /* 0x00001c0001157983 */ /* 0x010ea80000100800 */
[----:B------:R-:W4:Y:S01]  /*b540*/  LDL R49, [R1+0x78] ;  /* 0x0000780001317983 */ /* 0x000f220000100800 */
[----:B0----5:R-:W-:Y:S02]  /*b550*/  SHF.R.U32.HI R0, RZ, 0x8, R24 ;  /* 0x00000008ff007819 */ /* 0x021fe40000011618 */
[----:B------:R-:W-:Y:S02]  /*b560*/  LOP3.LUT R5, R24, 0xff, RZ, 0xc0, !PT ;  /* 0x000000ff18057812 */ /* 0x000fe400078ec0ff */
[----:B------:R-:W-:Y:S02]  /*b570*/  LOP3.LUT R0, R0, 0xff, RZ, 0xc0, !PT ;  /* 0x000000ff00007812 */ /* 0x000fe400078ec0ff */
[----:B------:R-:W-:-:S02]  /*b580*/  SHF.R.U32.HI R14, RZ, 0x8, R25 ;  /* 0x00000008ff0e7819 */ /* 0x000fc40000011619 */
[----:B---3--:R-:W-:Y:S02]  /*b590*/  PRMT R20, R0, 0x7604, R5 ;  /* 0x0000760400147816 */ /* 0x008fe40000000005 */
        /* <DEDUP_REMOVED lines=11> */
[----:B------:R-:W-:Y:S02]  /*b650*/  PRMT R33, R12, 0x7604, R15 ;  /* 0x000076040c217816 */ /* 0x000fe4000000000f */
[----:B------:R-:W-:Y:S02]  /*b660*/  LOP3.LUT R14, R13, 0xff, RZ, 0xc0, !PT ;  /* 0x000000ff0d0e7812 */ /* 0x000fe400078ec0ff */
[----:B------:R-:W-:Y:S02]  /*b670*/  SHF.R.U32.HI R12, RZ, 0x8, R9 ;  /* 0x00000008ff0c7819 */ /* 0x000fe40000011609 */
        /* <DEDUP_REMOVED lines=8> */
[----:B------:R-:W-:-:S02]  /*b700*/  SHF.R.U32.HI R31, RZ, 0x10, R27 ;  /* 0x00000010ff1f7819 */ /* 0x000fc4000001161b */
[----:B------:R-:W-:Y:S02]  /*b710*/  LOP3.LUT R34, R11, 0xff, RZ, 0xc0, !PT ;  /* 0x000000ff0b227812 */ /* 0x000fe400078ec0ff */
        /* <DEDUP_REMOVED lines=9> */
[----:B------:R-:W-:Y:S01]  /*b7b0*/  PRMT R37, R14, 0x7604, R21 ;  /* 0x000076040e257816 */ /* 0x000fe20000000015 */
[----:B----4-:R-:W-:Y:S01]  /*b7c0*/  LDS.128 R4, [R49+0xf000] ;  /* 0x00f0000031047984 */ /* 0x010fe20000000c00 */
[----:B------:R-:W-:Y:S02]  /*b7d0*/  SHF.R.S32.HI R0, RZ, 0x1, R0 ;  /* 0x00000001ff007819 */ /* 0x000fe40000011400 */
[----:B------:R-:W-:Y:S02]  /*b7e0*/  LOP3.LUT R3, R62, 0x10, R3, 0xf8, !PT ;  /* 0x000000103e037812 */ /* 0x000fe400078ef803 */
[----:B------:R-:W-:Y:S01]  /*b7f0*/  SHF.R.U32.HI R21, RZ, 0x10, R25 ;  /* 0x00000010ff157819 */ /* 0x000fe20000011619 */
[----:B------:R-:W-:Y:S01]  /*b800*/  IMAD R13, R0, 0x1800, R61 ;  /* 0x00001800000d7824 */ /* 0x000fe200078e023d */
[----:B------:R-:W-:-:S02]  /*b810*/  LOP3.LUT R0, R3, R59, RZ, 0x3c, !PT ;  /* 0x0000003b03007212 */ /* 0x000fc400078e3cff */
[----:B------:R-:W-:Y:S02]  /*b820*/  LOP3.LUT R3, R29, 0xff, RZ, 0xc0, !PT ;  /* 0x000000ff1d037812 */ /* 0x000fe400078ec0ff */
[----:B------:R-:W-:Y:S02]  /*b830*/  IADD3 R0, R16, R13, R0 ;  /* 0x0000000d10007210 */ /* 0x000fe40007ffe000 */
[----:B------:R-:W-:Y:S02]  /*b840*/  SHF.R.U32.HI R29, RZ, 0x10, R26 ;  /* 0x00000010ff1d7819 */ /* 0x000fe4000001161a */
[----:B------:R-:W-:Y:S01]  /*b850*/  LOP3.LUT R21, R21, 0xff, RZ, 0xc0, !PT ;  /* 0x000000ff15157812 */ /* 0x000fe200078ec0ff */
[----:B------:R-:W0:Y:S01]  /*b860*/  LDS.128 R12, [R0+0xf000] ;  /* 0x00f00000000c7984 */ /* 0x000e220000000c00 */
[----:B-1----:R-:W-:Y:S02]  /*b870*/  PRMT R39, R3, 0x7604, R34 ;  /* 0x0000760403277816 */ /* 0x002fe40000000022 */
[----:B------:R-:W-:-:S02]  /*b880*/  LOP3.LUT R29, R29, 0xff, RZ, 0xc0, !PT ;  /* 0x000000ff1d1d7812 */ /* 0x000fc400078ec0ff */
[----:B------:R-:W-:Y:S02]  /*b890*/  PRMT R21, R21, 0x7054, R28 ;  /* 0x0000705415157816 */ /* 0x000fe4000000001c */
[----:B------:R-:W-:Y:S02]  /*b8a0*/  SHF.R.U32.HI R3, RZ, 0x10, R24 ;  /* 0x00000010ff037819 */ /* 0x000fe40000011618 */
[----:B------:R-:W-:Y:S02]  /*b8b0*/  SHF.R.U32.HI R28, RZ, 0x10, R9 ;  /* 0x00000010ff1c7819 */ /* 0x000fe40000011609 */
[----:B------:R-:W-:Y:S02]  /*b8c0*/  PRMT R29, R29, 0x7054, R30 ;  /* 0x000070541d1d7816 */ /* 0x000fe4000000001e */
[----:B------:R-:W-:Y:S02]  /*b8d0*/  LOP3.LUT R3, R3, 0xff, RZ, 0xc0, !PT ;  /* 0x000000ff03037812 */ /* 0x000fe400078ec0ff */
[----:B------:R-:W-:-:S02]  /*b8e0*/  SHF.R.U32.HI R30, RZ, 0x10, R10 ;  /* 0x00000010ff1e7819 */ /* 0x000fc4000001160a */
[----:B------:R-:W-:Y:S02]  /*b8f0*/  LOP3.LUT R28, R28, 0xff, RZ, 0xc0, !PT ;  /* 0x000000ff1c1c7812 */ /* 0x000fe400078ec0ff */
[----:B------:R-:W-:Y:S02]  /*b900*/  PRMT R3, R3, 0x7054, R20 ;  /* 0x0000705403037816 */ /* 0x000fe40000000014 */
[----:B------:R-:W-:Y:S02]  /*b910*/  LOP3.LUT R30, R30, 0xff, RZ, 0xc0, !PT ;  /* 0x000000ff1e1e7812 */ /* 0x000fe400078ec0ff */
[----:B------:R-:W-:Y:S02]  /*b920*/  PRMT R35, R28, 0x7054, R35 ;  /* 0x000070541c237816 */ /* 0x000fe40000000023 */
[----:B------:R-:W-:Y:S02]  /*b930*/  SHF.R.U32.HI R20, RZ, 0x10, R8 ;  /* 0x00000010ff147819 */ /* 0x000fe40000011608 */
[----:B------:R-:W-:-:S02]  /*b940*/  PRMT R41, R32, 0x7054, R39 ;  /* 0x0000705420297816 */ /* 0x000fc40000000027 */
[----:B------:R-:W-:Y:S02]  /*b950*/  PRMT R37, R30, 0x7054, R37 ;  /* 0x000070541e257816 */ /* 0x000fe40000000025 */
[----:B------:R-:W-:Y:S02]  /*b960*/  LOP3.LUT R39, R35, 0xff000000, R9, 0xf8, !PT ;  /* 0xff00000023277812 */ /* 0x000fe400078ef809 */
[----:B------:R-:W-:Y:S02]  /*b970*/  LOP3.LUT R20, R20, 0xff, RZ, 0xc0, !PT ;  /* 0x000000ff14147812 */ /* 0x000fe400078ec0ff */
[----:B------:R-:W-:Y:S02]  /*b980*/  LOP3.LUT R30, R21, 0xff000000, R25, 0xf8, !PT ;  /* 0xff000000151e7812 */ /* 0x000fe400078ef819 */
[----:B------:R-:W-:Y:S02]  /*b990*/  F2FP.F16.E4M3.UNPACK_B R40, R39 ;  /* 0x00000027ff28723e */ /* 0x000fe400020006ff */
[----:B------:R-:W-:-:S02]  /*b9a0*/  PRMT R33, R20, 0x7054, R33 ;  /* 0x0000705414217816 */ /* 0x000fc40000000021 */
[----:B0-----:R-:W-:Y:S01]  /*b9b0*/  F2FP.F16.E4M3.UNPACK_B R27, R13 ;  /* 0x0000000dff1b723e */ /* 0x001fe200020006ff */
[--C-:B------:R-:W-:Y:S01]  /*b9c0*/  HADD2.F32 R42, -RZ, R40.reuse.H0_H0 ;  /* 0x20000028ff2a7230 */ /* 0x100fe20000004100 */
[----:B------:R-:W-:Y:S01]  /*b9d0*/  F2FP.F16.E4M3.UNPACK_B R32, R30 ;  /* 0x0000001eff20723e */ /* 0x000fe200020006ff */
[----:B------:R-:W-:Y:S01]  /*b9e0*/  HADD2.F32 R40, -RZ, R40.H1_H1 ;  /* 0x30000028ff287230 */ /* 0x000fe20000004100 */
[----:B------:R-:W-:Y:S02]  /*b9f0*/  LOP3.LUT R20, R3, 0xff000000, R24, 0xf8, !PT ;  /* 0xff00000003147812 */ /* 0x000fe400078ef818 */
[----:B------:R-:W-:Y:S01]  /*ba00*/  LOP3.LUT R3, R29, 0xff000000, R26, 0xf8, !PT ;  /* 0xff0000001d037812 */ /* 0x000fe200078ef81a */
[--C-:B------:R-:W-:Y:S01]  /*ba10*/  HADD2.F32 R34, -RZ, R32.reuse.H0_H0 ;  /* 0x20000020ff227230 */ /* 0x100fe20000004100 */
[-C--:B------:R-:W-:Y:S01]  /*ba20*/  F2FP.F16.E4M3.UNPACK_B R24, R5.reuse ;  /* 0x00000005ff18723e */ /* 0x080fe200020006ff */
[----:B------:R-:W-:Y:S01]  /*ba30*/  HADD2.F32 R32, -RZ, R32.H1_H1 ;  /* 0x30000020ff207230 */ /* 0x000fe20000004100 */
[----:B------:R-:W-:Y:S01]  /*ba40*/  F2FP.F16.E4M3.UNPACK_B R26, R5.H1 ;  /* 0x00000005ff1a723e */ /* 0x000fe200030006ff */
[--C-:B------:R-:W-:Y:S01]  /*ba50*/  HADD2.F32 R5, -RZ, R27.reuse.H0_H0 ;  /* 0x2000001bff057230 */ /* 0x100fe20000004100 */
[----:B------:R-:W-:Y:S01]  /*ba60*/  LOP3.LUT R21, R33, 0xff000000, R8, 0xf8, !PT ;  /* 0xff00000021157812 */ /* 0x000fe200078ef808 */
[----:B------:R-:W-:Y:S01]  /*ba70*/  HADD2.F32 R9, -RZ, R24.H0_H0 ;  /* 0x20000018ff097230 */ /* 0x000fe20000004100 */
[----:B------:R-:W-:Y:S01]  /*ba80*/  LOP3.LUT R43, R41, 0xff000000, R11, 0xf8, !PT ;  /* 0xff000000292b7812 */ /* 0x000fe200078ef80b */
[----:B------:R-:W-:Y:S01]  /*ba90*/  HADD2.F32 R27, -RZ, R27.H1_H1 ;  /* 0x3000001bff1b7230 */ /* 0x000fe20000004100 */
[----:B------:R-:W-:-:S02]  /*baa0*/  F2FP.F16.E4M3.UNPACK_B R11, R12 ;  /* 0x0000000cff0b723e */ /* 0x000fc400020006ff */
[----:B------:R-:W-:Y:S01]  /*bab0*/  F2FP.F16.E4M3.UNPACK_B R33, R12.H1 ;  /* 0x0000000cff21723e */ /* 0x000fe200030006ff */
[C---:B------:R-:W-:Y:S01]  /*bac0*/  FMUL.FTZ R12, R5.reuse, R42 ;  /* 0x0000002a050c7220 */ /* 0x040fe20000410000 */
[----:B------:R-:W-:Y:S01]  /*bad0*/  F2FP.F16.E4M3.UNPACK_B R28, R13.H1 ;  /* 0x0000000dff1c723e */ /* 0x000fe200030006ff */
[-C--:B------:R-:W-:Y:S01]  /*bae0*/  FMUL.FTZ R13, R5, R34.reuse ;  /* 0x00000022050d7220 */ /* 0x080fe20000410000 */
[----:B------:R-:W-:Y:S01]  /*baf0*/  F2FP.F16.E4M3.UNPACK_B R41, R39.H1 ;  /* 0x00000027ff29723e */ /* 0x000fe200030006ff */
[C---:B------:R-:W-:Y:S01]  /*bb00*/  FFMA.FTZ R5, R9.reuse, R34, -R12 ;  /* 0x0000002209057223 */ /* 0x040fe2000001080c */
[----:B------:R-:W-:Y:S01]  /*bb10*/  F2FP.F16.E4M3.UNPACK_B R30, R30.H1 ;  /* 0x0000001eff1e723e */ /* 0x000fe200030006ff */
[----:B------:R-:W-:Y:S01]  /*bb20*/  FFMA.FTZ R9, R9, R42, R13 ;  /* 0x0000002a09097223 */ /* 0x000fe2000001000d */
[----:B------:R-:W-:Y:S02]  /*bb30*/  HADD2.F32 R12, -RZ, R24.H1_H1 ;  /* 0x30000018ff0c7230 */ /* 0x000fe40000004100 */
[----:B------:R-:W-:Y:S01]  /*bb40*/  FMUL.FTZ R39, R27, R40 ;  /* 0x000000281b277220 */ /* 0x000fe20000410000 */
[----:B------:R-:W-:-:S02]  /*bb50*/  HADD2.F32 R42, -RZ, R41.H0_H0 ;  /* 0x20000029ff2a7230 */ /* 0x000fc40000004100 */
[-C--:B------:R-:W-:Y:S01]  /*bb60*/  FMUL.FTZ R27, R27, R32.reuse ;  /* 0x000000201b1b7220 */ /* 0x080fe20000410000 */
[----:B------:R-:W-:Y:S01]  /*bb70*/  HADD2.F32 R13, -RZ, R28.H0_H0 ;  /* 0x2000001cff0d7230 */ /* 0x000fe20000004100 */
[----:B------:R-:W-:Y:S01]  /*bb80*/  LOP3.LUT R8, R37, 0xff000000, R10, 0xf8, !PT ;  /* 0xff00000025087812 */ /* 0x000fe200078ef80a */
[----:B------:R-:W-:Y:S01]  /*bb90*/  HADD2.F32 R34, -RZ, R30.H0_H0 ;  /* 0x2000001eff227230 */ /* 0x000fe20000004100 */
[-C--:B------:R-:W-:Y:S01]  /*bba0*/  F2FP.F16.E4M3.UNPACK_B R31, R15.reuse ;  /* 0x0000000fff1f723e */ /* 0x080fe200020006ff */
[C---:B------:R-:W-:Y:S01]  /*bbb0*/  FFMA.FTZ R24, R12.reuse, R32, -R39 ;  /* 0x000000200c187223 */ /* 0x040fe20000010827 */
[----:B------:R-:W-:Y:S01]  /*bbc0*/  F2FP.F16.E4M3.UNPACK_B R37, R15.H1 ;  /* 0x0000000fff25723e */ /* 0x000fe200030006ff */
[----:B------:R-:W-:Y:S02]  /*bbd0*/  HADD2.F32 R15, -RZ, R26.H0_H0 ;  /* 0x2000001aff0f7230 */ /* 0x000fe40000004100 */
[C---:B------:R-:W-:Y:S01]  /*bbe0*/  FMUL.FTZ R44, R13.reuse, R42 ;  /* 0x0000002a0d2c7220 */ /* 0x040fe20000410000 */
[----:B------:R-:W-:Y:S01]  /*bbf0*/  FFMA.FTZ R12, R12, R40, R27 ;  /* 0x000000280c0c7223 */ /* 0x000fe2000001001b */
[-C--:B------:R-:W-:Y:S01]  /*bc00*/  FMUL.FTZ R45, R13, R34.reuse ;  /* 0x000000220d2d7220 */ /* 0x080fe20000410000 */
[----:B------:R-:W-:Y:S01]  /*bc10*/  F2FP.F16.E4M3.UNPACK_B R40, R43 ;  /* 0x0000002bff28723e */ /* 0x000fe200020006ff */
[----:B------:R-:W-:Y:S01]  /*bc20*/  FFMA.FTZ R13, R15, R34, -R44 ;  /* 0x000000220f0d7223 */ /* 0x000fe2000001082c */
[----:B------:R-:W-:Y:S01]  /*bc30*/  F2FP.F16.E4M3.UNPACK_B R32, R38 ;  /* 0x00000026ff20723e */ /* 0x000fe200020006ff */
[----:B------:R-:W-:Y:S01]  /*bc40*/  HADD2.F32 R39, -RZ, R30.H1_H1 ;  /* 0x3000001eff277230 */ /* 0x000fe20000004100 */
[----:B------:R-:W-:Y:S01]  /*bc50*/  F2FP.F16.E4M3.UNPACK_B R29, R7 ;  /* 0x00000007ff1d723e */ /* 0x000fe200020006ff */
[----:B------:R-:W-:-:S02]  /*bc60*/  HADD2.F32 R41, -RZ, R41.H1_H1 ;  /* 0x30000029ff297230 */ /* 0x000fc40000004100 */
[----:B------:R-:W-:Y:S01]  /*bc70*/  FFMA.FTZ R15, R15, R42, R45 ;  /* 0x0000002a0f0f7223 */ /* 0x000fe2000001002d */
[----:B------:R-:W-:Y:S01]  /*bc80*/  HADD2.F32 R28, -RZ, R28.H1_H1 ;  /* 0x3000001cff1c7230 */ /* 0x000fe20000004100 */
[----:B------:R-:W-:Y:S01]  /*bc90*/  F2FP.F16.E4M3.UNPACK_B R38, R38.H1 ;  /* 0x00000026ff26723e */ /* 0x000fe200030006ff */
[----:B------:R-:W-:Y:S01]  /*bca0*/  HADD2.F32 R30, -RZ, R26.H1_H1 ;  /* 0x3000001aff1e7230 */ /* 0x000fe20000004100 */
[----:B------:R-:W-:Y:S01]  /*bcb0*/  F2FP.F16.E4M3.UNPACK_B R35, R7.H1 ;  /* 0x00000007ff23723e */ /* 0x000fe200030006ff */
[----:B------:R-:W-:Y:S02]  /*bcc0*/  HADD2.F32 R42, -RZ, R40.H0_H0 ;  /* 0x20000028ff2a7230 */ /* 0x000fe40000004100 */
[C---:B------:R-:W-:Y:S01]  /*bcd0*/  FMUL.FTZ R45, R28.reuse, R41 ;  /* 0x000000291c2d7220 */ /* 0x040fe20000410000 */
[----:B------:R-:W-:Y:S02]  /*bce0*/  HADD2.F32 R26, -RZ, R31.H0_H0 ;  /* 0x2000001fff1a7230 */ /* 0x000fe40000004100 */
[----:B------:R-:W-:Y:S01]  /*bcf0*/  FMUL.FTZ R28, R28, R39 ;  /* 0x000000271c1c7220 */ /* 0x000fe20000410000 */
[----:B------:R-:W-:Y:S01]  /*bd00*/  HADD2.F32 R34, -RZ, R32.H0_H0 ;  /* 0x20000020ff227230 */ /* 0x000fe20000004100 */
[----:B------:R-:W-:Y:S01]  /*bd10*/  F2FP.F16.E4M3.UNPACK_B R25, R4.H1 ;  /* 0x00000004ff19723e */ /* 0x000fe200030006ff */
[----:B------:R-:W-:-:S02]  /*bd20*/  HADD2.F32 R27, -RZ, R29.H0_H0 ;  /* 0x2000001dff1b7230 */ /* 0x000fc40000004100 */
[C---:B------:R-:W-:Y:S01]  /*bd30*/  FMUL.FTZ R44, R26.reuse, R42 ;  /* 0x0000002a1a2c7220 */ /* 0x040fe20000410000 */
[----:B------:R-:W-:Y:S02]  /*bd40*/  HADD2.F32 R31, -RZ, R31.H1_H1 ;  /* 0x3000001fff1f7230 */ /* 0x000fe40000004100 */
[-C--:B------:R-:W-:Y:S01]  /*bd50*/  FMUL.FTZ R47, R26, R34.reuse ;  /* 0x000000221a2f7220 */ /* 0x080fe20000410000 */
[C---:B------:R-:W-:Y:S01]  /*bd60*/  FFMA.FTZ R26, R30.reuse, R39, -R45 ;  /* 0x000000271e1a7223 */ /* 0x040fe2000001082d */
[----:B------:R-:W-:Y:S01]  /*bd70*/  FFMA.FTZ R30, R30, R41, R28 ;  /* 0x000000291e1e7223 */ /* 0x000fe2000001001c */
[C---:B------:R-:W-:Y:S01]  /*bd80*/  FFMA.FTZ R28, R27.reuse, R34, -R44 ;  /* 0x000000221b1c7223 */ /* 0x040fe2000001082c */
[----:B------:R-:W-:Y:S01]  /*bd90*/  FFMA.FTZ R27, R27, R42, R47 ;  /* 0x0000002a1b1b7223 */ /* 0x000fe2000001002f */
[----:B------:R-:W-:Y:S01]  /*bda0*/  F2FP.F16.E4M3.UNPACK_B R42, R43.H1 ;  /* 0x0000002bff2a723e */ /* 0x000fe200030006ff */
[----:B------:R-:W-:Y:S01]  /*bdb0*/  HADD2.F32 R39, -RZ, R32.H1_H1 ;  /* 0x30000020ff277230 */ /* 0x000fe20000004100 */
[----:B------:R-:W-:Y:S01]  /*bdc0*/  F2FP.F16.E4M3.UNPACK_B R10, R4 ;  /* 0x00000004ff0a723e */ /* 0x000fe200020006ff */
[----:B------:R-:W-:Y:S01]  /*bdd0*/  HADD2.F32 R41, -RZ, R40.H1_H1 ;  /* 0x30000028ff297230 */ /* 0x000fe20000004100 */
[----:B------:R-:W-:Y:S01]  /*bde0*/  F2FP.F16.E4M3.UNPACK_B R4, R6 ;  /* 0x00000006ff04723e */ /* 0x000fe200020006ff */
[----:B------:R-:W-:-:S02]  /*bdf0*/  HADD2.F32 R32, -RZ, R29.H1_H1 ;  /* 0x3000001dff207230 */ /* 0x000fc40000004100 */
[C---:B------:R-:W-:Y:S01]  /*be00*/  FMUL.FTZ R44, R31.reuse, R39 ;  /* 0x000000271f2c7220 */ /* 0x040fe20000410000 */
[----:B------:R-:W-:Y:S02]  /*be10*/  HADD2.F32 R43, -RZ, R42.H0_H0 ;  /* 0x2000002aff2b7230 */ /* 0x000fe40000004100 */
[----:B------:R-:W-:Y:S01]  /*be20*/  FMUL.FTZ R45, R31, R41 ;  /* 0x000000291f2d7220 */ /* 0x000fe20000410000 */
[----:B------:R-:W-:Y:S01]  /*be30*/  HADD2.F32 R29, -RZ, R37.H0_H0 ;  /* 0x20000025ff1d7230 */ /* 0x000fe20000004100 */
[----:B------:R-:W-:Y:S01]  /*be40*/  F2FP.F16.E4M3.UNPACK_B R7, R6.H1 ;  /* 0x00000006ff07723e */ /* 0x000fe200030006ff */
[----:B------:R-:W-:Y:S01]  /*be50*/  HADD2.F32 R40, -RZ, R38.H0_H0 ;  /* 0x20000026ff287230 */ /* 0x000fe20000004100 */
[----:B------:R-:W-:Y:S01]  /*be60*/  F2FP.F16.E4M3.UNPACK_B R6, R14 ;  /* 0x0000000eff06723e */ /* 0x000fe200020006ff */
[--C-:B------:R-:W-:Y:S02]  /*be70*/  HADD2.F32 R34, -RZ, R35.reuse.H0_H0 ;  /* 0x20000023ff227230 */ /* 0x100fe40000004100 */
[----:B------:R-:W-:Y:S01]  /*be80*/  FMUL.FTZ R31, R29, R43 ;  /* 0x0000002b1d1f7220 */ /* 0x000fe20000410000 */
[----:B------:R-:W-:-:S02]  /*be90*/  HADD2.F32 R35, -RZ, R35.H1_H1 ;  /* 0x30000023ff237230 */ /* 0x000fc40000004100 */
[-C--:B------:R-:W-:Y:S01]  /*bea0*/  FMUL.FTZ R46, R29, R40.reuse ;  /* 0x000000281d2e7220 */ /* 0x080fe20000410000 */
[----:B------:R-:W-:Y:S01]  /*beb0*/  FFMA.FTZ R29, R32, R39, -R45 ;  /* 0x00000027201d7223 */ /* 0x000fe2000001082d */
[C---:B------:R-:W-:Y:S01]  /*bec0*/  FFMA.FTZ R31, R34.reuse, R40, -R31 ;  /* 0x00000028221f7223 */ /* 0x040fe2000001081f */
[----:B------:R-:W-:Y:S01]  /*bed0*/  F2FP.F16.E4M3.UNPACK_B R40, R20.H1 ;  /* 0x00000014ff28723e */ /* 0x000fe200030006ff */
[----:B------:R-:W-:Y:S01]  /*bee0*/  FFMA.FTZ R34, R34, R43, R46 ;  /* 0x0000002b22227223 */ /* 0x000fe2000001002e */
[----:B------:R-:W-:Y:S01]  /*bef0*/  F2FP.F16.E4M3.UNPACK_B R43, R21.H1 ;  /* 0x00000015ff2b723e */ /* 0x000fe200030006ff */
[----:B------:R-:W-:Y:S01]  /*bf00*/  FFMA.FTZ R32, R32, R41, R44 ;  /* 0x0000002920207223 */ /* 0x000fe2000001002c */
[----:B------:R-:W-:Y:S01]  /*bf10*/  HADD2.F32 R41, -RZ, R38.H1_H1 ;  /* 0x30000026ff297230 */ /* 0x000fe20000004100 */
[----:B------:R-:W-:Y:S01]  /*bf20*/  F2FP.F16.E4M3.UNPACK_B R14, R14.H1 ;  /* 0x0000000eff0e723e */ /* 0x000fe200030006ff */
[----:B------:R-:W-:Y:S01]  /*bf30*/  HADD2.F32 R38, -RZ, R37.H1_H1 ;  /* 0x30000025ff267230 */ /* 0x000fe20000004100 */
[----:B------:R-:W-:Y:S01]  /*bf40*/  F2FP.SATFINITE.E4M3.F32.PACK_AB_MERGE_C R13, R26, R13, RZ ;  /* 0x0000000d1a0d723e */ /* 0x000fe200048070ff */
[----:B------:R-:W-:Y:S01]  /*bf50*/  HADD2.F32 R45, -RZ, R42.H1_H1 ;  /* 0x3000002aff2d7230 */ /* 0x000fe20000004100 */
[----:B------:R-:W-:Y:S01]  /*bf60*/  F2FP.SATFINITE.E4M3.F32.PACK_AB_MERGE_C R15, R30, R15, RZ ;  /* 0x0000000f1e0f723e */ /* 0x000fe200048070ff */
[----:B------:R-:W-:-:S02]  /*bf70*/  HADD2.F32 R44, -RZ, R43.H0_H0 ;  /* 0x2000002bff2c7230 */ /* 0x000fc40000004100 */
[C---:B------:R-:W-:Y:S01]  /*bf80*/  FMUL.FTZ R50, R38.reuse, R41 ;  /* 0x0000002926327220 */ /* 0x040fe20000410000 */
[----:B------:R-:W-:Y:S02]  /*bf90*/  HADD2.F32 R37, -RZ, R33.H0_H0 ;  /* 0x20000021ff257230 */ /* 0x000fe40000004100 */
[----:B------:R-:W-:Y:S01]  /*bfa0*/  FMUL.FTZ R48, R38, R45 ;  /* 0x0000002d26307220 */ /* 0x000fe20000410000 */
[--C-:B------:R-:W-:Y:S01]  /*bfb0*/  HADD2.F32 R42, -RZ, R40.reuse.H0_H0 ;  /* 0x20000028ff2a7230 */ /* 0x100fe20000004100 */
[----:B------:R-:W-:Y:S01]  /*bfc0*/  F2FP.SATFINITE.E4M3.F32.PACK_AB_MERGE_C R5, R24, R5, R13 ;  /* 0x000000051805723e */ /* 0x000fe2000480700d */
[----:B------:R-:W-:Y:S02]  /*bfd0*/  HADD2.F32 R39, -RZ, R25.H0_H0 ;  /* 0x20000019ff277230 */ /* 0x000fe40000004100 */
[C---:B------:R-:W-:Y:S01]  /*bfe0*/  FMUL.FTZ R46, R37.reuse, R44 ;  /* 0x0000002c252e7220 */ /* 0x040fe20000410000 */
[----:B------:R-:W-:Y:S02]  /*bff0*/  HADD2.F32 R33, -RZ, R33.H1_H1 ;  /* 0x30000021ff217230 */ /* 0x000fe40000004100 */
[-C--:B------:R-:W-:Y:S01]  /*c000*/  FMUL.FTZ R47, R37, R42.reuse ;  /* 0x0000002a252f7220 */ /* 0x080fe20000410000 */
[----:B------:R-:W-:Y:S01]  /*c010*/  FFMA.FTZ R38, R35, R41, -R48 ;  /* 0x0000002923267223 */ /* 0x000fe20000010830 */
[----:B------:R-:W-:Y:S01]  /*c020*/  FFMA.FTZ R37, R39, R42, -R46 ;  /* 0x0000002a27257223 */ /* 0x000fe2000001082e */
[----:B------:R-:W-:-:S02]  /*c030*/  HADD2.F32 R42, -RZ, R40.H1_H1 ;  /* 0x30000028ff2a7230 */ /* 0x000fc40000004100 */
[----:B------:R-:W-:Y:S01]  /*c040*/  FFMA.FTZ R39, R39, R44, R47 ;  /* 0x0000002c27277223 */ /* 0x000fe2000001002f */
[----:B------:R-:W-:Y:S01]  /*c050*/  HADD2.F32 R44, -RZ, R43.H1_H1 ;  /* 0x3000002bff2c7230 */ /* 0x000fe20000004100 */
[----:B------:R-:W-:Y:S01]  /*c060*/  F2FP.F16.E4M3.UNPACK_B R41, R21 ;  /* 0x00000015ff29723e */ /* 0x000fe200020006ff */
[----:B------:R-:W-:Y:S01]  /*c070*/  HADD2.F32 R25, -RZ, R25.H1_H1 ;  /* 0x30000019ff197230 */ /* 0x000fe20000004100 */
[----:B------:R-:W-:Y:S01]  /*c080*/  F2FP.F16.E4M3.UNPACK_B R40, R20 ;  /* 0x00000014ff28723e */ /* 0x000fe200020006ff */
[C---:B------:R-:W-:Y:S01]  /*c090*/  FMUL.FTZ R43, R33.reuse, R42 ;  /* 0x0000002a212b7220 */ /* 0x040fe20000410000 */
[----:B------:R-:W-:Y:S01]  /*c0a0*/  FMUL.FTZ R20, R33, R44 ;  /* 0x0000002c21147220 */ /* 0x000fe20000410000 */
[----:B------:R-:W-:Y:S02]  /*c0b0*/  HADD2.F32 R33, -RZ, R41.H0_H0 ;  /* 0x20000029ff217230 */ /* 0x000fe40000004100 */
[----:B------:R-:W-:Y:S01]  /*c0c0*/  FFMA.FTZ R35, R35, R45, R50 ;  /* 0x0000002d23237223 */ /* 0x000fe20000010032 */
[----:B------:R-:W-:-:S02]  /*c0d0*/  HADD2.F32 R21, -RZ, R11.H0_H0 ;  /* 0x2000000bff157230 */ /* 0x000fc40000004100 */
[C---:B------:R-:W-:Y:S01]  /*c0e0*/  FFMA.FTZ R46, R25.reuse, R42, -R20 ;  /* 0x0000002a192e7223 */ /* 0x040fe20000010814 */
[----:B------:R-:W-:Y:S01]  /*c0f0*/  FFMA.FTZ R48, R25, R44, R43 ;  /* 0x0000002c19307223 */ /* 0x000fe2000001002b */
[----:B------:R-:W-:Y:S01]  /*c100*/  HADD2.F32 R25, -RZ, R40.H0_H0 ;  /* 0x20000028ff197230 */ /* 0x000fe20000004100 */
[----:B------:R-:W-:Y:S01]  /*c110*/  F2FP.SATFINITE.E4M3.F32.PACK_AB_MERGE_C R9, R12, R9, R15 ;  /* 0x000000090c09723e */ /* 0x000fe2000480700f */
        /* <DEDUP_REMOVED lines=8> */
[----:B------:R-:W-:Y:S01]  /*c1a0*/  FFMA.FTZ R42, R20, R33, R21 ;  /* 0x00000021142a7223 */ /* 0x000fe20000010015 */
[----:B------:R-:W-:Y:S01]  /*c1b0*/  F2FP.F16.E4M3.UNPACK_B R20, R3.H1 ;  /* 0x00000003ff14723e */ /* 0x000fe200030006ff */
[----:B------:R-:W-:Y:S02]  /*c1c0*/  HADD2.F32 R10, -RZ, R10.H1_H1 ;  /* 0x3000000aff0a7230 */ /* 0x000fe40000004100 */
[C---:B------:R-:W-:Y:S01]  /*c1d0*/  FMUL.FTZ R45, R11.reuse, R41 ;  /* 0x000000290b2d7220 */ /* 0x040fe20000410000 */
[----:B------:R-:W-:Y:S01]  /*c1e0*/  FMUL.FTZ R44, R11, R40 ;  /* 0x000000280b2c7220 */ /* 0x000fe20000410000 */
[----:B------:R-:W-:Y:S01]  /*c1f0*/  HADD2.F32 R33, -RZ, R25.H0_H0 ;  /* 0x20000019ff217230 */ /* 0x000fe20000004100 */
[----:B------:R-:W-:Y:S01]  /*c200*/  F2FP.F16.E4M3.UNPACK_B R3, R3 ;  /* 0x00000003ff03723e */ /* 0x000fe200020006ff */
[----:B------:R-:W-:-:S02]  /*c210*/  HADD2.F32 R11, -RZ, R14.H0_H0 ;  /* 0x2000000eff0b7230 */ /* 0x000fc40000004100 */
[C---:B------:R-:W-:Y:S01]  /*c220*/  FFMA.FTZ R40, R10.reuse, R40, -R45 ;  /* 0x000000280a287223 */ /* 0x040fe2000001082d */
[----:B------:R-:W-:Y:S02]  /*c230*/  HADD2.F32 R21, -RZ, R20.H0_H0 ;  /* 0x20000014ff157230 */ /* 0x000fe40000004100 */
[----:B------:R-:W-:Y:S01]  /*c240*/  FFMA.FTZ R41, R10, R41, R44 ;  /* 0x000000290a297223 */ /* 0x000fe2000001002c */
        /* <DEDUP_REMOVED lines=8> */
[----:B------:R-:W-:Y:S02]  /*c2d0*/  HADD2.F32 R7, -RZ, R7.H1_H1 ;  /* 0x30000007ff077230 */ /* 0x000fe40000004100 */
[C---:B------:R-:W-:Y:S01]  /*c2e0*/  FMUL.FTZ R44, R14.reuse, R25 ;  /* 0x000000190e2c7220 */ /* 0x040fe20000410000 */
[----:B------:R-:W-:Y:S01]  /*c2f0*/  F2FP.F16.E4M3.UNPACK_B R10, R8 ;  /* 0x00000008ff0a723e */ /* 0x000fe200020006ff */
[-C--:B------:R-:W-:Y:S01]  /*c300*/  FMUL.FTZ R14, R14, R20.reuse ;  /* 0x000000140e0e7220 */ /* 0x080fe20000410000 */
[--C-:B------:R-:W-:Y:S02]  /*c310*/  HADD2.F32 R8, -RZ, R3.reuse.H0_H0 ;  /* 0x20000003ff087230 */ /* 0x100fe40000004100 */
[----:B------:R-:W-:Y:S01]  /*c320*/  FFMA.FTZ R44, R7, R20, -R44 ;  /* 0x00000014072c7223 */ /* 0x000fe2000001082c */
[----:B------:R-:W-:-:S02]  /*c330*/  HADD2.F32 R11, -RZ, R3.H1_H1 ;  /* 0x30000003ff0b7230 */ /* 0x000fc40000004100 */
[----:B------:R-:W-:Y:S01]  /*c340*/  FFMA.FTZ R50, R7, R25, R14 ;  /* 0x0000001907327223 */ /* 0x000fe2000001000e */
[----:B------:R-:W-:Y:S02]  /*c350*/  HADD2.F32 R14, -RZ, R10.H0_H0 ;  /* 0x2000000aff0e7230 */ /* 0x000fe40000004100 */
[----:B------:R-:W-:Y:S01]  /*c360*/  HADD2.F32 R7, -RZ, R6.H0_H0 ;  /* 0x20000006ff077230 */ /* 0x000fe20000004100 */
[----:B------:R-:W-:Y:S01]  /*c370*/  F2FP.SATFINITE.E4M3.F32.PACK_AB_MERGE_C R44, R44, R45, RZ ;  /* 0x0000002d2c2c723e */ /* 0x000fe200048070ff */
[----:B------:R-:W-:Y:S01]  /*c380*/  HADD2.F32 R21, -RZ, R10.H1_H1 ;  /* 0x3000000aff157230 */ /* 0x000fe20000004100 */
[----:B------:R-:W-:Y:S01]  /*c390*/  F2FP.SATFINITE.E4M3.F32.PACK_AB_MERGE_C R33, R50, R33, RZ ;  /* 0x000000213221723e */ /* 0x000fe200048070ff */
[----:B------:R-:W-:Y:S02]  /*c3a0*/  HADD2.F32 R6, -RZ, R6.H1_H1 ;  /* 0x30000006ff067230 */ /* 0x000fe40000004100 */
[----:B------:R-:W-:Y:S01]  /*c3b0*/  FMUL.FTZ R10, R7, R14 ;  /* 0x0000000e070a7220 */ /* 0x000fe20000410000 */
[----:B------:R-:W-:-:S02]  /*c3c0*/  HADD2.F32 R3, -RZ, R4.H0_H0 ;  /* 0x20000004ff037230 */ /* 0x000fc40000004100 */
[-C--:B------:R-:W-:Y:S01]  /*c3d0*/  FMUL.FTZ R7, R7, R8.reuse ;  /* 0x0000000807077220 */ /* 0x080fe20000410000 */
[----:B------:R-:W-:Y:S02]  /*c3e0*/  HADD2.F32 R4, -RZ, R4.H1_H1 ;  /* 0x30000004ff047230 */ /* 0x000fe40000004100 */
[C---:B------:R-:W-:Y:S01]  /*c3f0*/  FMUL.FTZ R25, R6.reuse, R21 ;  /* 0x0000001506197220 */ /* 0x040fe20000410000 */
        /* <DEDUP_REMOVED lines=13> */
[----:B------:R-:W-:Y:S01]  /*c4d0*/  F2FP.SATFINITE.E4M3.F32.PACK_AB_MERGE_C R8, R41, R42, R8 ;  /* 0x0000002a2908723e */ /* 0x000fe20004807008 */
[----:B------:R2:W-:Y:S01]  /*c4e0*/  STS.128 [R49+0xf000], R4 ;  /* 0x00f0000431007388 */ /* 0x0005e20000000c00 */
[----:B------:R-:W-:-:S05]  /*c4f0*/  F2FP.SATFINITE.E4M3.F32.PACK_AB_MERGE_C R10, R21, R10, R33 ;  /* 0x0000000a150a723e */ /* 0x000fca0004807021 */
[----:B------:R2:W-:Y:S02]  /*c500*/  STS.128 [R0+0xf000], R8 ;  /* 0x00f0000800007388 */ /* 0x0005e40000000c00 */
.L_x_1339:
[----:B------:R-:W-:Y:S05]  /*c510*/  BSYNC B0 ;  /* 0x0000000000007941 */ /* 0x000fea0003800000 */
.L_x_1332:
        /* <DEDUP_REMOVED lines=8> */
.L_x_1329:
[----:B0-2---:R-:W-:-:S05]  /*c5a0*/  IMAD.U32 R0, RZ, RZ, UR36 ;  /* 0x00000024ff007e24 */ /* 0x005fca000f8e00ff */
[----:B------:R-:W-:-:S13]  /*c5b0*/  ISETP.NE.AND P0, PT, R0, 0x3, PT ;  /* 0x000000030000780c */ /* 0x000fda0003f05270 */
[----:B------:R-:W-:Y:S05]  /*c5c0*/  @!P0 BRA `(.L_x_1351) ;  /* 0x0000000000048947 */ /* 0x000fea0003800000 */
[----:B------:R-:W-:Y:S01]  /*c5d0*/  BPT.TRAP 0x1 ;  /* 0x000000040000795c */ /* 0x000fe20000300000 */
.L_x_1351:
[----:B-----5:R-:W-:Y:S01]  /*c5e0*/  IMAD R10, R22, 0x8, R16 ;  /* 0x00000008160a7824 */ /* 0x020fe200078e0210 */
[----:B-1----:R-:W-:-:S04]  /*c5f0*/  SHF.L.U32 R3, R152, 0x1f, RZ ;  /* 0x0000001f98037819 */ /* 0x002fc800000006ff */
[----:B------:R0:W1:Y:S01]  /*c600*/  SYNCS.PHASECHK.TRANS64.TRYWAIT P1, [R10+URZ+0x19c30], R3 ;  /* 0x019c30030a0075a7 */ /* 0x000062000802017f */
[----:B------:R-:W-:Y:S05]  /*c610*/  @!P0 BRA `(.L_x_1352) ;  /* 0x0000000000048947 */ /* 0x000fea0003800000 */
[----:B------:R-:W-:Y:S01]  /*c620*/  BPT.TRAP 0x1 ;  /* 0x000000040000795c */ /* 0x000fe20000300000 */
.L_x_1352:
[----:B------:R-:W-:Y:S01]  /*c630*/  VIADD R0, R16, 0x13800 ;  /* 0x0001380010007836 */ /* 0x000fe20000000000 */
[----:B------:R-:W-:Y:S01]  /*c640*/  LOP3.LUT R8, R36, 0x10000, RZ, 0xfc, !PT ;  /* 0x0001000024087812 */ /* 0x000fe200078efcff */
[----:B------:R-:W-:-:S03]  /*c650*/  IMAD.MOV.U32 R9, RZ, RZ, -0x3ffffff0 ;  /* 0xc0000010ff097424 */ /* 0x000fc600078e00ff */
[----:B------:R-:W-:-:S04]  /*c660*/  SHF.R.U32.HI R0, RZ, 0x4, R0 ;  /* 0x00000004ff007819 */ /* 0x000fc80000011600 */
[----:B------:R-:W-:-:S04]  /*c670*/  LOP3.LUT R0, R0, 0x3fff, RZ, 0xc0, !PT ;  /* 0x00003fff00007812 */ /* 0x000fc800078ec0ff */
[----:B------:R-:W-:-:S05]  /*c680*/  LOP3.LUT R0, R0, 0x10000, RZ, 0xfc, !PT ;  /* 0x0001000000007812 */ /* 0x000fca00078efcff */
[----:B------:R2:W-:Y:S01]  /*c690*/  STL [R1+0x24], R0 ;  /* 0x0000240001007387 */ /* 0x0005e20000100800 */
[----:B-1----:R-:W-:Y:S05]  /*c6a0*/  @P1 BRA `(.L_x_1353) ;  /* 0x0000000000081947 */ /* 0x002fea0003800000 */
[----:B------:R-:W1:Y:S02]  /*c6b0*/  SYNCS.PHASECHK.TRANS64.TRYWAIT P1, [R10+URZ+0x19c30], R3 ;  /* 0x019c30030a0075a7 */ /* 0x000e64000802017f */
[----:B-1----:R-:W-:Y:S05]  /*c6c0*/  @!P1 BRA `(.L_x_1354) ;  /* 0x0000018000a09947 */ /* 0x002fea0003800000 */
.L_x_1353:
[----:B--2---:R-:W3:Y:S01]  /*c6d0*/  LDL R0, [R1+0x24] ;  /* 0x0000240001007983 */ /* 0x004ee20000100800 */
[----:B------:R-:W-:Y:S01]  /*c6e0*/  IMAD.MOV.U32 R5, RZ, RZ, -0x3ffffff0 ;  /* 0xc0000010ff057424 */ /* 0x000fe200078e00ff */
[----:B------:R-:W-:Y:S05]  /*c6f0*/  WARPSYNC.ALL ;  /* 0x0000000000007948 */ /* 0x000fea0003800000 */
[C---:B------:R-:W-:Y:S01]  /*c700*/  R2UR UR4, R8.reuse ;  /* 0x00000000080472ca */ /* 0x040fe200000e0000 */
[----:B------:R-:W-:Y:S01]  /*c710*/  WARPGROUP.ARRIVE ;  /* 0x00000000000079c5 */ /* 0x000fe20000000000 */
[----:B------:R-:W-:Y:S01]  /*c720*/  R2UR UR5, R9 ;  /* 0x00000000090572ca */ /* 0x000fe200000e0000 */
[----:B------:R-:W-:Y:S01]  /*c730*/  VIADD R156, R8, 0x180 ;  /* 0x00000180089c7836 */ /* 0x000fe20000000000 */
[----:B------:R-:W-:Y:S01]  /*c740*/  R2UR UR7, R5 ;  /* 0x00000000050772ca */ /* 0x000fe200000e0000 */
[----:B------:R-:W-:-:S02]  /*c750*/  IMAD.MOV.U32 R157, RZ, RZ, -0x3ffffff0 ;  /* 0xc0000010ff9d7424 */ /* 0x000fc400078e00ff */
[----:B------:R-:W-:Y:S02]  /*c760*/  IMAD.MOV.U32 R7, RZ, RZ, -0x3ffffff0 ;  /* 0xc0000010ff077424 */ /* 0x000fe400078e00ff */
[----:B------:R-:W-:Y:S02]  /*c770*/  VIADD R12, R8, 0x300 ;  /* 0x00000300080c7836 */ /* 0x000fe40000000000 */
[----:B------:R-:W-:Y:S02]  /*c780*/  IMAD.MOV.U32 R13, RZ, RZ, -0x3ffffff0 ;  /* 0xc0000010ff0d7424 */ /* 0x000fe400078e00ff */
[----:B------:R-:W-:Y:S02]  /*c790*/  IMAD.MOV.U32 R5, RZ, RZ, -0x3ffffff0 ;  /* 0xc0000010ff057424 */ /* 0x000fe400078e00ff */
[----:B---3--:R-:W-:-:S04]  /*c7a0*/  IMAD R4, R22, 0x300, R0 ;  /* 0x0000030016047824 */ /* 0x008fc800078e0200 */
[C---:B------:R-:W-:Y:S01]  /*c7b0*/  VIADD R6, R4.reuse, 0x100 ;  /* 0x0000010004067836 */ /* 0x040fe20000000000 */
[C---:B------:R-:W-:Y:S01]  /*c7c0*/  R2UR UR6, R4.reuse ;  /* 0x00000000040672ca */ /* 0x040fe200000e0000 */
[----:B------:R-:W-:-:S12]  /*c7d0*/  VIADD R4, R4, 0x200 ;  /* 0x0000020004047836 */ /* 0x000fd80000000000 */
[----:B------:R-:W-:Y:S01]  /*c7e0*/  QGMMA.64x128x32.F32.E4M3.E4M3 R24, gdesc[UR4], RZ, !UPT, gsb0 ;  /* 0x01e00000041879f3 */ /* 0x000fe2000c0008ff */
[----:B------:R-:W-:Y:S02]  /*c7f0*/  R2UR UR4, R156 ;  /* 0x000000009c0472ca */ /* 0x000fe400000e0000 */
[----:B------:R-:W-:Y:S02]  /*c800*/  R2UR UR5, R157 ;  /* 0x000000009d0572ca */ /* 0x000fe400000e0000 */
        /* <DEDUP_REMOVED lines=13> */
[----:B------:R-:W-:Y:S05]  /*c8e0*/  @!P0 BRA `(.L_x_1355) ;  /* 0x0000000000048947 */ /* 0x000fea0003800000 */
[----:B------:R-:W-:Y:S01]  /*c8f0*/  BPT.TRAP 0x1 ;  /* 0x000000040000795c */ /* 0x000fe20000300000 */
.L_x_1355:
[----:B------:R-:W4:Y:S01]  /*c900*/  LDL R0, [R1+0x40] ;  /* 0x0000400001007983 */ /* 0x000f220000100800 */
[----:B------:R-:W2:Y:S01]  /*c910*/  LDC R92, c[0x0][0x448] ;  /* 0x00011200ff5c7b82 */ /* 0x000ea20000000800 */
[----:B------:R-:W-:Y:S02]  /*c920*/  ULDC.64 UR4, c[0x0][0x9e0] ;  /* 0x0002780000047ab9 */ /* 0x000fe40000000a00 */
[----:B------:R-:W4:Y:S04]  /*c930*/  LDL R90, [R1+0x20] ;  /* 0x00002000015a7983 */ /* 0x000f280000100800 */
[----:B------:R-:W3:Y:S04]  /*c940*/  LDL R4, [R1+0x4] ;  /* 0x0000040001047983 */ /* 0x000ee80000100800 */
[----:B------:R-:W5:Y:S01]  /*c950*/  LDL R94, [R1] ;  /* 0x00000000015e7983 */ /* 0x000f620000100800 */
[----:B------:R-:W-:Y:S01]  /*c960*/  LOP3.LUT R17, R17, 0xffffff7f, RZ, 0xc0, !PT ;  /* 0xffffff7f11117812 */ /* 0x000fe200078ec0ff */
[----:B------:R-:W-:Y:S01]  /*c970*/  ULDC UR6, c[0x0][0x9dc] ;  /* 0x0002770000067ab9 */ /* 0x000fe20000000800 */
[----:B--2---:R-:W-:-:S13]  /*c980*/  ISETP.NE.AND P1, PT, R92, 0x1, PT ;  /* 0x000000015c00780c */ /* 0x004fda0003f25270 */
[----:B01----:R-:W0:Y:S08]  /*c990*/  @P1 LDC R3, c[0x0][0x44c] ;  /* 0x00011300ff031b82 */ /* 0x003e300000000800 */
[----:B------:R-:W1:Y:S01]  /*c9a0*/  @P1 LDC R5, c[0x0][0x450] ;  /* 0x00011400ff051b82 */ /* 0x000e620000000800 */
[----:B------:R-:W-:Y:S01]  /*c9b0*/  UISETP.GE.AND UP0, UPT, UR5, 0x1, UPT ;  /* 0x000000010500788c */ /* 0x000fe2000bf06270 */
[----:B------:R-:W-:Y:S01]  /*c9c0*/  @P1 LOP3.LUT R17, R17, 0x80, RZ, 0xfc, !PT ;  /* 0x0000008011111812 */ /* 0x000fe200078efcff */
[----:B------:R-:W-:-:S02]  /*c9d0*/  IMAD.U32 R7, RZ, RZ, UR6 ;  /* 0x00000006ff077e24 */ /* 0x000fc4000f8e00ff */
[----:B------:R-:W-:Y:S01]  /*c9e0*/  UP2UR UR39, UPR, URZ, 0x1 ;  /* 0x000000013f277883 */ /* 0x000fe20008000000 */
[----:B----4-:R-:W-:-:S04]  /*c9f0*/  IMAD.IADD R14, R0, 0x1, R90 ;  /* 0x00000001000e7824 */ /* 0x010fc800078e025a */
[----:B0-----:R-:W-:-:S05]  /*ca00*/  @P1 IMAD.HI.U32 R0, R14, R3, RZ ;  /* 0x000000030e001227 */ /* 0x001fca00078e00ff */
[----:B-1----:R-:W-:Y:S01]  /*ca10*/  @P1 SHF.R.U32.HI R14, RZ, R5, R0 ;  /* 0x00000005ff0e1219 */ /* 0x002fe20000011600 */
[----:B------:R-:W-:Y:S02]  /*ca20*/  VIADD R0, R10, 0x19c40 ;  /* 0x00019c400a007836 */ /* 0x000fe40000000000 */
[----:B------:R-:W-:Y:S02]  /*ca30*/  IMAD.MOV.U32 R10, RZ, RZ, -0x80 ;  /* 0xffffff80ff0a7424 */ /* 0x000fe400078e00ff */
[----:B------:R-:W0:Y:S01]  /*ca40*/  SHFL.IDX PT, R20, R14, RZ, 0x1c1f ;  /* 0x001c1fff0e147589 */ /* 0x000e2200000e0000 */
[----:B---3--:R-:W-:Y:S01]  /*ca50*/  PRMT R0, R4, 0x654, R0 ;  /* 0x0000065404007816 */ /* 0x008fe20000000000 */
[----:B------:R-:W-:Y:S01]  /*ca60*/  IMAD R10, R89, R10, 0x80 ;  /* 0x00000080590a7424 */ /* 0x000fe200078e020a */
[----:B------:R-:W-:Y:S02]  /*ca70*/  PLOP3.LUT P1, PT, PT, PT, UP0, 0x40, 0x0 ;  /* 0x000000000000781c */ /* 0x000fe40003f2e808 */
[----:B------:R1:W-:Y:S01]  /*ca80*/  SYNCS.ARRIVE.TRANS64.RED.A1T0 RZ, [R0+URZ], RZ ;  /* 0x000000ff00ff79a7 */ /* 0x0003e2000810043f */
[----:B------:R-:W-:-:S02]  /*ca90*/  LOP3.LUT R5, RZ, R7, RZ, 0x33, !PT ;  /* 0x00000007ff057212 */ /* 0x000fc400078e33ff */
[----:B-1----:R-:W-:-:S04]  /*caa0*/  IADD3 R0, -R153, 0x1, R10 ;  /* 0x0000000199007810 */ /* 0x002fc80007ffe10a */
[----:B-----5:R-:W-:Y:S02]  /*cab0*/  IADD3 R0, -R155, R0, R94 ;  /* 0x000000009b007210 */ /* 0x020fe40007ffe15e */
[----:B------:R-:W-:-:S03]  /*cac0*/  IADD3 R11, -R153, R94, R10 ;  /* 0x0000005e990b7210 */ /* 0x000fc60007ffe10a */
[C---:B------:R-:W-:Y:S02]  /*cad0*/  VIADD R6, R0.reuse, UR4 ;  /* 0x0000000400067c36 */ /* 0x040fe40008000000 */
[----:B------:R-:W-:Y:S01]  /*cae0*/  IMAD.IADD R5, R0, 0x1, R5 ;  /* 0x0000000100057824 */ /* 0x000fe200078e0205 */
[----:B------:R-:W-:Y:S02]  /*caf0*/  LEA R4, R89, 0xffffff80, 0x7 ;  /* 0xffffff8059047811 */ /* 0x000fe400078e38ff */
[----:B0-----:R-:W-:Y:S01]  /*cb00*/  VIADDMNMX R3, R20, R6, R11, PT ;  /* 0x0000000614037246 */ /* 0x001fe2000380010b */
[----:B------:R-:W-:Y:S01]  /*cb10*/  IMAD.IADD R0, R5, 0x1, R20 ;  /* 0x0000000105007824 */ /* 0x000fe200078e0214 */
[----:B------:R-:W-:Y:S06]  /*cb20*/  @P1 BRA `(.L_x_1356) ;  /* 0x0000000000581947 */ /* 0x000fec0003800000 */
[----:B------:R-:W-:Y:S01]  /*cb30*/  IADD3 R15, -R155, R94, R20 ;  /* 0x0000005e9b0f7210 */ /* 0x000fe20007ffe114 */
[----:B------:R-:W-:Y:S03]  /*cb40*/  BSSY B0, `(.L_x_1357) ;  /* 0x0000010000007945 */ /* 0x000fe60003800000 */
[----:B------:R-:W-:-:S13]  /*cb50*/  ISETP.GT.AND P1, PT, R15, -0x1, PT ;  /* 0xffffffff0f00780c */ /* 0x000fda0003f24270 */
[----:B------:R-:W-:Y:S05]  /*cb60*/  @P1 BRA `(.L_x_1358) ;  /* 0x0000000000201947 */ /* 0x000fea0003800000 */
[----:B------:R-:W-:Y:S01]  /*cb70*/  UISETP.NE.AND UP0, UPT, UR5, 0x1, UPT ;  /* 0x000000010500788c */ /* 0x000fe2000bf05270 */
[----:B------:R-:W-:-:S05]  /*cb80*/  LOP3.LUT R15, RZ, R15, RZ, 0x33, !PT ;  /* 0x0000000fff0f7212 */ /* 0x000fca00078e33ff */
[----:B------:R-:W-:-:S05]  /*cb90*/  PLOP3.LUT P1, PT, PT, PT, UP0, 0x80, 0x0 ;  /* 0x000000000000781c */ /* 0x000fca0003f2f008 */
[----:B------:R-:W-:-:S08]  /*cba0*/  @UP0 ULDC.64 UR6, c[0x0][0x9e8] ;  /* 0x00027a0000060ab9 */ /* 0x000fd00000000a00 */
[----:B------:R-:W-:-:S05]  /*cbb0*/  @P1 IMAD.HI.U32 R20, R15, UR6, RZ ;  /* 0x000000060f141c27 */ /* 0x000fca000f8e00ff */
[----:B------:R-:W-:-:S04]  /*cbc0*/  @P1 SHF.R.U32.HI R15, RZ, UR7, R20 ;  /* 0x00000007ff0f1c19 */ /* 0x000fc80008011614 */
[----:B------:R-:W-:Y:S01]  /*cbd0*/  LOP3.LUT R15, RZ, R15, RZ, 0x33, !PT ;  /* 0x0000000fff0f7212 */ /* 0x000fe200078e33ff */
[----:B------:R-:W-:Y:S06]  /*cbe0*/  BRA `(.L_x_1359) ;  /* 0x0000000000147947 */ /* 0x000fec0003800000 */
.L_x_1358:
[----:B------:R-:W-:-:S06]  /*cbf0*/  UISETP.NE.AND UP0, UPT, UR5, 0x1, UPT ;  /* 0x000000010500788c */ /* 0x000fcc000bf05270 */
[----:B------:R-:W-:-:S05]  /*cc00*/  PLOP3.LUT P1, PT, PT, PT, UP0, 0x80, 0x0 ;  /* 0x000000000000781c */ /* 0x000fca0003f2f008 */
[----:B------:R-:W-:-:S08]  /*cc10*/  @UP0 ULDC.64 UR6, c[0x0][0x9e8] ;  /* 0x00027a0000060ab9 */ /* 0x000fd00000000a00 */
[----:B------:R-:W-:-:S05]  /*cc20*/  @P1 IMAD.HI.U32 R20, R15, UR6, RZ ;  /* 0x000000060f141c27 */ /* 0x000fca000f8e00ff */
[----:B------:R-:W-:-:S07]  /*cc30*/  @P1 SHF.R.U32.HI R15, RZ, UR7, R20 ;  /* 0x00000007ff0f1c19 */ /* 0x000fce0008011614 */
.L_x_1359:
[----:B------:R-:W-:Y:S05]  /*cc40*/  BSYNC B0 ;  /* 0x0000000000007941 */ /* 0x000fea0003800000 */
.L_x_1357:
[----:B------:R-:W-:-:S04]  /*cc50*/  IMAD R20, R15, UR5, -R4 ;  /* 0x000000050f147c24 */ /* 0x000fc8000f8e0a04 */
[----:B------:R-:W-:-:S05]  /*cc60*/  IMAD.IADD R20, R20, 0x1, -R153 ;  /* 0x0000000114147824 */ /* 0x000fca00078e0a99 */
[----:B------:R-:W-:Y:S02]  /*cc70*/  VIMNMX R0, R0, R20, !PT ;  /* 0x0000001400007248 */ /* 0x000fe40007fe0100 */
[----:B------:R-:W-:-:S07]  /*cc80*/  VIADDMNMX R3, R20, UR5, R3, PT ;  /* 0x0000000514037c46 */ /* 0x000fce000b800103 */
.L_x_1356:
[C---:B------:R-:W-:Y:S01]  /*cc90*/  ISETP.GE.AND P3, PT, R10.reuse, 0x9, PT ;  /* 0x000000090a00780c */ /* 0x040fe20003f66270 */
[----:B------:R-:W0:Y:S01]  /*cca0*/  SHFL.IDX PT, R14, R14, 0x1, 0x1c1f ;  /* 0x003c1f000e0e7f89 */ /* 0x000e2200000e0000 */
[C---:B------:R-:W-:Y:S01]  /*ccb0*/  ISETP.GE.AND P1, PT, R10.reuse, 0x2, PT ;  /* 0x000000020a00780c */ /* 0x040fe20003f26270 */
[----:B------:R-:W-:Y:S01]  /*ccc0*/  UISETP.NE.AND UP0, UPT, UR39, URZ, UPT ;  /* 0x0000003f2700728c */ /* 0x000fe2000bf05270 */
[----:B------:R-:W-:Y:S02]  /*ccd0*/  ISETP.GE.AND P4, PT, R10, 0xa, PT ;  /* 0x0000000a0a00780c */ /* 0x000fe40003f86270 */
[----:B------:R-:W-:Y:S02]  /*cce0*/  LOP3.LUT R17, R17, 0xfffffffe, RZ, 0xc0, !PT ;  /* 0xfffffffe11117812 */ /* 0x000fe400078ec0ff */
[----:B------:R-:W-:Y:S02]  /*ccf0*/  ISETP.GT.AND P2, PT, R0, 0x1, !P1 ;  /* 0x000000010000780c */ /* 0x000fe40004f44270 */
[----:B------:R-:W-:-:S02]  /*cd00*/  ISETP.GE.AND P6, PT, R10, 0x1, PT ;  /* 0x000000010a00780c */ /* 0x000fc40003fc6270 */
[----:B------:R-:W-:Y:S02]  /*cd10*/  ISETP.LT.OR P2, PT, R3, 0x2, P2 ;  /* 0x000000020300780c */ /* 0x000fe40001741670 */
[----:B------:R-:W-:Y:S02]  /*cd20*/  @P3 LOP3.LUT R17, R17, 0x1, RZ, 0xfc, !PT ;  /* 0x0000000111113812 */ /* 0x000fe400078efcff */
[----:B------:R-:W-:Y:S02]  /*cd30*/  FSEL R25, R25, -INF , !P2 ;  /* 0xff80000019197808 */ /* 0x000fe40005000000 */
[----:B------:R-:W-:Y:S02]  /*cd40*/  LOP3.LUT R17, R17, 0xfffffffd, RZ, 0xc0, !PT ;  /* 0xfffffffd11117812 */ /* 0x000fe400078ec0ff */
[----:B------:R-:W-:Y:S02]  /*cd50*/  ISETP.GT.AND P3, PT, R0, 0x8, !P3 ;  /* 0x000000080000780c */ /* 0x000fe40005f64270 */
[----:B------:R-:W-:-:S02]  /*cd60*/  @P4 LOP3.LUT R17, R17, 0x2, RZ, 0xfc, !PT ;  /* 0x0000000211114812 */ /* 0x000fc400078efcff */
[----:B------:R-:W-:Y:S01]  /*cd70*/  ISETP.GT.AND P2, PT, R0, 0x9, !P4 ;  /* 0x000000090000780c */ /* 0x000fe20006744270 */
[----:B0-----:R-:W-:Y:S01]  /*cd80*/  IMAD.IADD R5, R5, 0x1, R14 ;  /* 0x0000000105057824 */ /* 0x001fe200078e020e */
[----:B------:R-:W-:Y:S02]  /*cd90*/  ISETP.GE.AND P4, PT, R10, 0x11, PT ;  /* 0x000000110a00780c */ /* 0x000fe40003f86270 */
[C---:B------:R-:W-:Y:S02]  /*cda0*/  ISETP.LT.OR P3, PT, R3.reuse, 0x9, P3 ;  /* 0x000000090300780c */ /* 0x040fe40001f61670 */
[----:B------:R-:W-:Y:S02]  /*cdb0*/  ISETP.LT.OR P2, PT, R3, 0xa, P2 ;  /* 0x0000000a0300780c */ /* 0x000fe40001741670 */
[----:B------:R-:W-:Y:S02]  /*cdc0*/  FSEL R15, R28, -INF , !P3 ;  /* 0xff8000001c0f7808 */ /* 0x000fe40005800000 */
[----:B------:R-:W-:-:S02]  /*cdd0*/  ISETP.GE.AND P3, PT, R10, 0x12, PT ;  /* 0x000000120a00780c */ /* 0x000fc40003f66270 */
[----:B------:R-:W-:Y:S02]  /*cde0*/  LOP3.LUT R17, R17, 0xfffffffb, RZ, 0xc0, !PT ;  /* 0xfffffffb11117812 */ /* 0x000fe400078ec0ff */
[----:B------:R-:W-:Y:S02]  /*cdf0*/  FSEL R29, R29, -INF , !P2 ;  /* 0xff8000001d1d7808 */ /* 0x000fe40005000000 */
[----:B------:R-:W-:Y:S02]  /*ce00*/  ISETP.GT.AND P2, PT, R0, 0x10, !P4 ;  /* 0x000000100000780c */ /* 0x000fe40006744270 */
[----:B------:R-:W-:Y:S02]  /*ce10*/  @P4 LOP3.LUT R17, R17, 0x4, RZ, 0xfc, !PT ;  /* 0x0000000411114812 */ /* 0x000fe400078efcff */
[----:B------:R-:W-:Y:S02]  /*ce20*/  ISETP.LT.OR P2, PT, R3, 0x11, P2 ;  /* 0x000000110300780c */ /* 0x000fe40001741670 */
[----:B------:R-:W-:-:S02]  /*ce30*/  LOP3.LUT R17, R17, 0xfdffffff, RZ, 0xc0, !PT ;  /* 0xfdffffff11117812 */ /* 0x000fc400078ec0ff */
[----:B------:R-:W-:Y:S02]  /*ce40*/  FSEL R21, R32, -INF , !P2 ;  /* 0xff80000020157808 */ /* 0x000fe40005000000 */
[----:B------:R-:W-:Y:S02]  /*ce50*/  @P3 LOP3.LUT R17, R17, 0x2000000, RZ, 0xfc, !PT ;  /* 0x0200000011113812 */ /* 0x000fe400078efcff */
[----:B------:R-:W-:Y:S02]  /*ce60*/  ISETP.GT.AND P2, PT, R0, 0x11, !P3 ;  /* 0x000000110000780c */ /* 0x000fe40005f44270 */
[----:B------:R-:W-:Y:S02]  /*ce70*/  ISETP.GE.AND P3, PT, R10, 0x19, PT ;  /* 0x000000190a00780c */ /* 0x000fe40003f66270 */
[----:B------:R-:W-:Y:S02]  /*ce80*/  ISETP.LT.OR P2, PT, R3, 0x12, P2 ;  /* 0x000000120300780c */ /* 0x000fe40001741670 */
[----:B------:R-:W-:-:S02]  /*ce90*/  LOP3.LUT R17, R17, 0xfeffffff, RZ, 0xc0, !PT ;  /* 0xfeffffff11117812 */ /* 0x000fc400078ec0ff */
[----:B------:R-:W-:Y:S02]  /*cea0*/  FSEL R33, R33, -INF , !P2 ;  /* 0xff80000021217808 */ /* 0x000fe40005000000 */
[----:B------:R-:W-:Y:S02]  /*ceb0*/  ISETP.GT.AND P2, PT, R0, 0x18, !P3 ;  /* 0x000000180000780c */ /* 0x000fe40005f44270 */
[----:B------:R-:W-:Y:S02]  /*cec0*/  VIADDMNMX R6, R14, R6, R11, PT ;  /* 0x000000060e067246 */ /* 0x000fe4000380010b */
[----:B------:R-:W-:Y:S02]  /*ced0*/  ISETP.LT.OR P2, PT, R3, 0x19, P2 ;  /* 0x000000190300780c */ /* 0x000fe40001741670 */
[----:B------:R-:W-:Y:S02]  /*cee0*/  @P3 LOP3.LUT R17, R17, 0x1000000, RZ, 0xfc, !PT ;  /* 0x0100000011113812 */ /* 0x000fe400078efcff */
[----:B------:R-:W-:-:S02]  /*cef0*/  ISETP.GE.AND P3, PT, R10, 0x1a, PT ;  /* 0x0000001a0a00780c */ /* 0x000fc40003f66270 */
        /* <DEDUP_REMOVED lines=139> */
[----:B------:R-:W-:-:S04]  /*d7b0*/  ISETP.GT.AND P5, PT, R0, RZ, !P6 ;  /* 0x000000ff0000720c */ /* 0x000fc800077a4270 */
[----:B------:R-:W-:-:S04]  /*d7c0*/  ISETP.LT.OR P5, PT, R3, 0x1, P5 ;  /* 0x000000010300780c */ /* 0x000fc80002fa1670 */
[----:B------:R-:W-:Y:S02]  /*d7d0*/  FSEL R24, R24, -INF , !P5 ;  /* 0xff80000018187808 */ /* 0x000fe40006800000 */
[----:B------:R-:W-:-:S13]  /*d7e0*/  ISETP.GE.AND P5, PT, R10, 0x7a, PT ;  /* 0x0000007a0a00780c */ /* 0x000fda0003fa6270 */
[----:B------:R-:W-:Y:S02]  /*d7f0*/  @P5 LOP3.LUT R17, R17, 0x8000000, RZ, 0xfc, !PT ;  /* 0x0800000011115812 */ /* 0x000fe400078efcff */
[----:B------:R-:W-:-:S04]  /*d800*/  ISETP.GT.AND P5, PT, R0, 0x79, !P5 ;  /* 0x000000790000780c */ /* 0x000fc80006fa4270 */
[----:B------:R-:W-:-:S04]  /*d810*/  ISETP.LT.OR P5, PT, R3, 0x7a, P5 ;  /* 0x0000007a0300780c */ /* 0x000fc80002fa1670 */
[----:B------:R-:W-:Y:S02]  /*d820*/  FSEL R85, R85, -INF , !P5 ;  /* 0xff80000055557808 */ /* 0x000fe40006800000 */
[----:B------:R-:W-:-:S13]  /*d830*/  PLOP3.LUT P5, PT, PT, PT, UP0, 0x40, 0x0 ;  /* 0x000000000000781c */ /* 0x000fda0003fae808 */
[----:B------:R-:W-:Y:S05]  /*d840*/  @P5 BRA `(.L_x_1360) ;  /* 0x0000000000605947 */ /* 0x000fea0003800000 */
        /* <DEDUP_REMOVED lines=8> */
[----:B------:R-:W-:Y:S01]  /*d8d0*/  @P5 IMAD.HI.U32 R0, R3, UR6, RZ ;  /* 0x0000000603005c27 */ /* 0x000fe2000f8e00ff */
[----:B------:R-:W-:-:S13]  /*d8e0*/  PLOP3.LUT P5, PT, PT, PT, UP0, 0x80, 0x0 ;  /* 0x000000000000781c */ /* 0x000fda0003faf008 */
[----:B------:R-:W-:-:S04]  /*d8f0*/  @P5 SHF.R.U32.HI R3, RZ, UR7, R0 ;  /* 0x00000007ff035c19 */ /* 0x000fc80008011600 */
[----:B------:R-:W-:Y:S01]  /*d900*/  LOP3.LUT R3, RZ, R3, RZ, 0x33, !PT ;  /* 0x00000003ff037212 */ /* 0x000fe200078e33ff */
[----:B------:R-:W-:Y:S06]  /*d910*/  BRA `(.L_x_1363) ;  /* 0x0000000000187947 */ /* 0x000fec0003800000 */
.L_x_1362:
[----:B------:R-:W-:-:S06]  /*d920*/  UISETP.NE.AND UP0, UPT, UR5, 0x1, UPT ;  /* 0x000000010500788c */ /* 0x000fcc000bf05270 */
[----:B------:R-:W-:-:S05]  /*d930*/  PLOP3.LUT P5, PT, PT, PT, UP0, 0x80, 0x0 ;  /* 0x000000000000781c */ /* 0x000fca0003faf008 */
[----:B------:R-:W-:-:S08]  /*d940*/  @UP0 ULDC.64 UR6, c[0x0][0x9e8] ;  /* 0x00027a0000060ab9 */ /* 0x000fd00000000a00 */
[----:B------:R-:W-:Y:S01]  /*d950*/  @P5 IMAD.HI.U32 R0, R3, UR6, RZ ;  /* 0x0000000603005c27 */ /* 0x000fe2000f8e00ff */
[----:B------:R-:W-:-:S13]  /*d960*/  PLOP3.LUT P5, PT, PT, PT, UP0, 0x80, 0x0 ;  /* 0x000000000000781c */ /* 0x000fda0003faf008 */
[----:B------:R-:W-:-:S07]  /*d970*/  @P5 SHF.R.U32.HI R3, RZ, UR7, R0 ;  /* 0x00000007ff035c19 */ /* 0x000fce0008011600 */
.L_x_1363:
[----:B------:R-:W-:Y:S05]  /*d980*/  BSYNC B0 ;  /* 0x0000000000007941 */ /* 0x000fea0003800000 */
.L_x_1361:
[----:B------:R-:W-:-:S04]  /*d990*/  IMAD R4, R3, UR5, -R4 ;  /* 0x0000000503047c24 */ /* 0x000fc8000f8e0a04 */
[----:B------:R-:W-:-:S05]  /*d9a0*/  IMAD.IADD R4, R4, 0x1, -R153 ;  /* 0x0000000104047824 */ /* 0x000fca00078e0a99 */
[----:B------:R-:W-:Y:S02]  /*d9b0*/  VIMNMX R5, R5, R4, !PT ;  /* 0x0000000405057248 */ /* 0x000fe40007fe0100 */
[----:B------:R-:W-:-:S07]  /*d9c0*/  VIADDMNMX R6, R4, UR5, R6, PT ;  /* 0x0000000504067c46 */ /* 0x000fce000b800106 */
.L_x_1360:
[----:B------:R-:W-:Y:S01]  /*d9d0*/  ISETP.GT.AND P1, PT, R5, 0x1, !P1 ;  /* 0x000000010500780c */ /* 0x000fe20004f24270 */
[----:B------:R-:W-:Y:S01]  /*d9e0*/  UISETP.NE.AND UP0, UPT, UR39, URZ, UPT ;  /* 0x0000003f2700728c */ /* 0x000fe2000bf05270 */
[----:B------:R-:W-:Y:S02]  /*d9f0*/  LOP3.LUT P5, RZ, R17, 0x4, RZ, 0xc0, !PT ;  /* 0x0000000411ff7812 */ /* 0x000fe400078ac0ff */
        /* <DEDUP_REMOVED lines=29> */
[----:B------:R-:W-:Y:S02]  /*dbd0*/  LOP3.LUT P1, RZ, R17, 0x1000000, RZ, 0xc0, !PT ;  /* 0x0100000011ff7812 */ /* 0x000fe4000782c0ff */
[----:B------:R-:W-:Y:S02]  /*dbe0*/  FMNMX.FTZ R0, R49, R0, !PT ;  /* 0x0000000031007209 */ /* 0x000fe40007810000 */
[----:B------:R-:W-:Y:S02]  /*dbf0*/  ISETP.GT.AND P1, PT, R5, 0x18, !P1 ;  /* 0x000000180500780c */ /* 0x000fe40004f24270 */
[----:B------:R-:W-:Y:S02]  /*dc00*/  FMNMX.FTZ R0, R99, R0, !PT ;  /* 0x0000000063007209 */ /* 0x000fe40007810000 */
        /* <DEDUP_REMOVED lines=17> */
[C---:B------:R-:W-:Y:S02]  /*dd20*/  LOP3.LUT P1, RZ, R17.reuse, 0x200000, RZ, 0xc0, !PT ;  /* 0x0020000011ff7812 */ /* 0x040fe4000782c0ff */
[----:B------:R-:W-:-:S02]  /*dd30*/  LOP3.LUT P5, RZ, R17, 0x8000, RZ, 0xc0, !PT ;  /* 0x0000800011ff7812 */ /* 0x000fc400078ac0ff */
        /* <DEDUP_REMOVED lines=24> */
[----:B------:R-:W-:Y:S01]  /*dec0*/  ISETP.GT.AND P6, PT, R5, RZ, !P6 ;  /* 0x000000ff0500720c */ /* 0x000fe200077c4270 */
[----:B------:R-:W0:Y:S01]  /*ded0*/  SHFL.BFLY PT, R3, R0, 0x2, 0x1f ;  /* 0x0c401f0000037f89 */ /* 0x000e2200000e0000 */
[----:B------:R-:W-:Y:S02]  /*dee0*/  FSEL R125, R50, -INF , !P1 ;  /* 0xff800000327d7808 */ /* 0x000fe40004800000 */
[----:B------:R-:W-:Y:S02]  /*def0*/  LOP3.LUT P1, RZ, R17, 0x20000, RZ, 0xc0, !PT ;  /* 0x0002000011ff7812 */ /* 0x000fe4000782c0ff */
[----:B------:R-:W-:Y:S02]  /*df00*/  ISETP.LT.OR P6, PT, R6, 0x1, P6 ;  /* 0x000000010600780c */ /* 0x000fe400037c1670 */
[----:B------:R-:W-:Y:S02]  /*df10*/  ISETP.GT.AND P1, PT, R5, 0x31, !P1 ;  /* 0x000000310500780c */ /* 0x000fe40004f24270 */
[----:B------:R-:W-:-:S02]  /*df20*/  FSEL R26, R26, -INF , !P6 ;  /* 0xff8000001a1a7808 */ /* 0x000fc40007000000 */
[----:B------:R-:W-:Y:S02]  /*df30*/  ISETP.LT.OR P1, PT, R6, 0x32, P1 ;  /* 0x000000320600780c */ /* 0x000fe40000f21670 */
[----:B------:R-:W-:Y:S02]  /*df40*/  ISETP.GT.AND P2, PT, R5, 0x70, !P2 ;  /* 0x000000700500780c */ /* 0x000fe40005744270 */
[----:B------:R-:W-:Y:S02]  /*df50*/  FSEL R51, R51, -INF , !P1 ;  /* 0xff80000033337808 */ /* 0x000fe40004800000 */
[----:B------:R-:W-:Y:S02]  /*df60*/  LOP3.LUT P1, RZ, R17, 0x10000, RZ, 0xc0, !PT ;  /* 0x0001000011ff7812 */ /* 0x000fe4000782c0ff */
[C---:B------:R-:W-:Y:S02]  /*df70*/  ISETP.GT.AND P3, PT, R5.reuse, 0x71, !P3 ;  /* 0x000000710500780c */ /* 0x040fe40005f64270 */
[----:B------:R-:W-:-:S02]  /*df80*/  ISETP.GT.AND P1, PT, R5, 0x38, !P1 ;  /* 0x000000380500780c */ /* 0x000fc40004f24270 */
[C---:B------:R-:W-:Y:S02]  /*df90*/  ISETP.LT.OR P2, PT, R6.reuse, 0x71, P2 ;  /* 0x000000710600780c */ /* 0x040fe40001741670 */
[----:B------:R-:W-:Y:S02]  /*dfa0*/  ISETP.LT.OR P1, PT, R6, 0x39, P1 ;  /* 0x000000390600780c */ /* 0x000fe40000f21670 */
[----:B0-----:R-:W-:Y:S02]  /*dfb0*/  FMNMX.FTZ R10, R0, R3, !PT ;  /* 0x00000003000a7209 */ /* 0x001fe40007810000 */
[----:B------:R-:W-:Y:S02]  /*dfc0*/  FSEL R127, R54, -INF , !P1 ;  /* 0xff800000367f7808 */ /* 0x000fe40004800000 */
[----:B------:R-:W-:Y:S01]  /*dfd0*/  ISETP.GT.AND P1, PT, R5, 0x39, !P5 ;  /* 0x000000390500780c */ /* 0x000fe20006f24270 */
[----:B------:R-:W0:Y:S01]  /*dfe0*/  SHFL.BFLY PT, R3, R10, 0x1, 0x1f ;  /* 0x0c201f000a037f89 */ /* 0x000e2200000e0000 */
        /* <DEDUP_REMOVED lines=42> */
[----:B------:R-:W-:-:S02]  /*e290*/  LOP3.LUT P5, RZ, R17, 0x8, RZ, 0xc0, !PT ;  /* 0x0000000811ff7812 */ /* 0x000fc400078ac0ff */
[----:B------:R-:W-:Y:S02]  /*e2a0*/  ISETP.LT.OR P1, PT, R6, 0x52, P1 ;  /* 0x000000520600780c */ /* 0x000fe40000f21670 */
[----:B------:R-:W-:Y:S02]  /*e2b0*/  FMNMX.FTZ R0, R63, R0, !PT ;  /* 0x000000003f007209 */ /* 0x000fe40007810000 */
[----:B------:R-:W-:Y:S02]  /*e2c0*/  FSEL R67, R67, -INF , !P1 ;  /* 0xff80000043437808 */ /* 0x000fe40004800000 */
[----:B------:R-:W-:Y:S02]  /*e2d0*/  LOP3.LUT P1, RZ, R17, 0x100, RZ, 0xc0, !PT ;  /* 0x0000010011ff7812 */ /* 0x000fe4000782c0ff */
[----:B------:R-:W-:Y:S02]  /*e2e0*/  FMNMX.FTZ R0, R133, R0, !PT ;  /* 0x0000000085007209 */ /* 0x000fe40007810000 */
[----:B------:R-:W-:-:S02]  /*e2f0*/  ISETP.GT.AND P1, PT, R5, 0x58, !P1 ;  /* 0x000000580500780c */ /* 0x000fc40004f24270 */
[----:B0-----:R-:W-:Y:S02]  /*e300*/  FMNMX.FTZ R3, R10, R3, !PT ;  /* 0x000000030a037209 */ /* 0x001fe40007810000 */
[----:B------:R-:W-:Y:S02]  /*e310*/  ISETP.LT.OR P1, PT, R6, 0x59, P1 ;  /* 0x000000590600780c */ /* 0x000fe40000f21670 */
[----:B------:R-:W-:Y:S01]  /*e320*/  FMNMX.FTZ R0, R67, R0, !PT ;  /* 0x0000000043007209 */ /* 0x000fe20007810000 */
[----:B------:R-:W-:-:S01]  /*e330*/  FFMA.FTZ R141, R2, R3, -8 ;  /* 0xc1000000028d7423 */ /* 0x000fc20000010003 */
[----:B------:R-:W-:Y:S02]  /*e340*/  FSEL R135, R70, -INF , !P1 ;  /* 0xff80000046877808 */ /* 0x000fe40004800000 */
[----:B------:R-:W-:Y:S02]  /*e350*/  LOP3.LUT P1, RZ, R17, 0x40, RZ, 0xc0, !PT ;  /* 0x0000004011ff7812 */ /* 0x000fe4000782c0ff */
[----:B------:R-:W-:-:S02]  /*e360*/  FMNMX.FTZ R0, R135, R0, !PT ;  /* 0x0000000087007209 */ /* 0x000fc40007810000 */
[C---:B------:R-:W-:Y:S02]  /*e370*/  ISETP.GT.AND P1, PT, R5.reuse, 0x59, !P1 ;  /* 0x000000590500780c */ /* 0x040fe40004f24270 */
[----:B------:R-:W-:Y:S02]  /*e380*/  ISETP.GT.AND P4, PT, R5, 0x78, !P4 ;  /* 0x000000780500780c */ /* 0x000fe40006784270 */
[C---:B------:R-:W-:Y:S02]  /*e390*/  ISETP.LT.OR P1, PT, R6.reuse, 0x5a, P1 ;  /* 0x0000005a0600780c */ /* 0x040fe40000f21670 */
[----:B------:R-:W-:Y:S02]  /*e3a0*/  ISETP.LT.OR P3, PT, R6, 0x72, P3 ;  /* 0x000000720600780c */ /* 0x000fe40001f61670 */
[----:B------:R-:W-:Y:S02]  /*e3b0*/  FSEL R71, R71, -INF , !P1 ;  /* 0xff80000047477808 */ /* 0x000fe40004800000 */
[----:B------:R-:W-:-:S02]  /*e3c0*/  LOP3.LUT P1, RZ, R17, 0x20, RZ, 0xc0, !PT ;  /* 0x0000002011ff7812 */ /* 0x000fc4000782c0ff */
[----:B------:R-:W-:Y:S02]  /*e3d0*/  FMNMX.FTZ R0, R71, R0, !PT ;  /* 0x0000000047007209 */ /* 0x000fe40007810000 */
[----:B------:R-:W-:Y:S02]  /*e3e0*/  ISETP.GT.AND P1, PT, R5, 0x60, !P1 ;  /* 0x000000600500780c */ /* 0x000fe40004f24270 */
[C---:B------:R-:W-:Y:S02]  /*e3f0*/  ISETP.LT.OR P4, PT, R6.reuse, 0x79, P4 ;  /* 0x000000790600780c */ /* 0x040fe40002781670 */
[----:B------:R-:W-:Y:S02]  /*e400*/  ISETP.LT.OR P1, PT, R6, 0x61, P1 ;  /* 0x000000610600780c */ /* 0x000fe40000f21670 */
[----:B------:R-:W-:Y:S02]  /*e410*/  FSEL R83, R83, -INF , !P3 ;  /* 0xff80000053537808 */ /* 0x000fe40005800000 */
[----:B------:R-:W-:-:S02]  /*e420*/  FSEL R137, R74, -INF , !P1 ;  /* 0xff8000004a897808 */ /* 0x000fc40004800000 */
[----:B------:R-:W-:Y:S02]  /*e430*/  LOP3.LUT P1, RZ, R17, 0x10, RZ, 0xc0, !PT ;  /* 0x0000001011ff7812 */ /* 0x000fe4000782c0ff */
[----:B------:R-:W-:Y:S02]  /*e440*/  FMNMX.FTZ R0, R137, R0, !PT ;  /* 0x0000000089007209 */ /* 0x000fe40007810000 */
[----:B------:R-:W-:Y:S02]  /*e450*/  ISETP.GT.AND P1, PT, R5, 0x61, !P1 ;  /* 0x000000610500780c */ /* 0x000fe40004f24270 */
[----:B------:R-:W-:Y:S02]  /*e460*/  ISETP.NE.AND P6, PT, R92, 0x1, PT ;  /* 0x000000015c00780c */ /* 0x000fe40003fc5270 */
[----:B------:R-:W-:-:S04]  /*e470*/  ISETP.LT.OR P1, PT, R6, 0x62, P1 ;  /* 0x000000620600780c */ /* 0x000fc80000f21670 */
[----:B------:R-:W-:Y:S02]  /*e480*/  FSEL R75, R75, -INF , !P1 ;  /* 0xff8000004b4b7808 */ /* 0x000fe40004800000 */
[----:B------:R-:W-:Y:S02]  /*e490*/  ISETP.GT.AND P1, PT, R5, 0x68, !P5 ;  /* 0x000000680500780c */ /* 0x000fe40006f24270 */
[----:B------:R-:W-:Y:S02]  /*e4a0*/  FMNMX.FTZ R0, R75, R0, !PT ;  /* 0x000000004b007209 */ /* 0x000fe40007810000 */
[----:B------:R-:W-:Y:S02]  /*e4b0*/  ISETP.LT.OR P1, PT, R6, 0x69, P1 ;  /* 0x000000690600780c */ /* 0x000fe40000f21670 */
[----:B------:R-:W-:Y:S02]  /*e4c0*/  LOP3.LUT P5, RZ, R17, 0x8000000, RZ, 0xc0, !PT ;  /* 0x0800000011ff7812 */ /* 0x000fe400078ac0ff */
[----:B------:R-:W-:-:S02]  /*e4d0*/  FSEL R139, R78, -INF , !P1 ;  /* 0xff8000004e8b7808 */ /* 0x000fc40004800000 */
[----:B------:R-:W-:Y:S02]  /*e4e0*/  FSETP.NEU.FTZ.AND P1, PT, R3, -INF , PT ;  /* 0xff8000000300780b */ /* 0x000fe40003f3d000 */
[----:B------:R-:W-:Y:S02]  /*e4f0*/  FMNMX.FTZ R0, R139, R0, !PT ;  /* 0x000000008b007209 */ /* 0x000fe40007810000 */
[----:B------:R-:W-:Y:S02]  /*e500*/  FSEL R141, R141, RZ, P1 ;  /* 0x000000ff8d8d7208 */ /* 0x000fe40000800000 */
[----:B------:R-:W-:Y:S02]  /*e510*/  LOP3.LUT P1, RZ, R17, 0x4000000, RZ, 0xc0, !PT ;  /* 0x0400000011ff7812 */ /* 0x000fe4000782c0ff */
[----:B------:R-:W-:Y:S01]  /*e520*/  ISETP.GT.AND P5, PT, R5, 0x79, !P5 ;  /* 0x000000790500780c */ /* 0x000fe20006fa4270 */
[----:B------:R-:W-:-:S01]  /*e530*/  FFMA.FTZ R10, R2, R15, -R141 ;  /* 0x0000000f020a7223 */ /* 0x000fc2000001088d */
[----:B------:R-:W-:Y:S01]  /*e540*/  ISETP.GT.AND P1, PT, R5, 0x69, !P1 ;  /* 0x000000690500780c */ /* 0x000fe20004f24270 */
[----:B------:R-:W-:-:S01]  /*e550*/  FFMA.FTZ R15, R2, R29, -R141 ;  /* 0x0000001d020f7223 */ /* 0x000fc2000001088d */
[C-C-:B------:R-:W-:Y:S01]  /*e560*/  FFMA.FTZ R29, R2.reuse, R37, -R141.reuse ;  /* 0x00000025021d7223 */ /* 0x140fe2000001088d */
[----:B------:R-:W-:-:S01]  /*e570*/  FFMA.FTZ R37, R2, R45, -R141 ;  /* 0x0000002d02257223 */ /* 0x000fc2000001088d */
[----:B------:R-:W-:Y:S01]  /*e580*/  ISETP.LT.OR P1, PT, R6, 0x6a, P1 ;  /* 0x0000006a0600780c */ /* 0x000fe20000f21670 */
[----:B------:R-:W-:-:S01]  /*e590*/  FFMA.FTZ R14, R2, R21, -R141 ;  /* 0x00000015020e7223 */ /* 0x000fc2000001088d */
[----:B------:R-:W-:Y:S01]  /*e5a0*/  FSEL R45, R82, -INF , !P2 ;  /* 0xff800000522d7808 */ /* 0x000fe20005000000 */
[----:B------:R-:W-:-:S01]  /*e5b0*/  FFMA.FTZ R21, R2, R33, -R141 ;  /* 0x0000002102157223 */ /* 0x000fc2000001088d */
[----:B------:R-:W-:Y:S01]  /*e5c0*/  FSEL R79, R79, -INF , !P1 ;  /* 0xff8000004f4f7808 */ /* 0x000fe20004800000 */
[----:B------:R-:W-:-:S01]  /*e5d0*/  FFMA.FTZ R33, R2, R41, -R141 ;  /* 0x0000002902217223 */ /* 0x000fc2000001088d */
[--C-:B------:R-:W-:Y:S01]  /*e5e0*/  FFMA.FTZ R41, R2, R49, -R141.reuse ;  /* 0x0000003102297223 */ /* 0x100fe2000001088d */
[----:B------:R-:W-:Y:S01]  /*e5f0*/  ISETP.LT.OR P5, PT, R6, 0x7a, P5 ;  /* 0x0000007a0600780c */ /* 0x000fe20002fa1670 */
[C-C-:B------:R-:W-:Y:S01]  /*e600*/  FFMA.FTZ R20, R2.reuse, R91, -R141.reuse ;  /* 0x0000005b02147223 */ /* 0x140fe2000001088d */
[----:B------:R-:W-:Y:S01]  /*e610*/  FMNMX.FTZ R0, R79, R0, !PT ;  /* 0x000000004f007209 */ /* 0x000fe20007810000 */
[--C-:B------:R-:W-:Y:S01]  /*e620*/  FFMA.FTZ R4, R2, R24, -R141.reuse ;  /* 0x0000001802047223 */ /* 0x100fe2000001088d */
[----:B------:R-:W-:Y:S01]  /*e630*/  FSEL R49, R86, -INF , !P4 ;  /* 0xff80000056317808 */ /* 0x000fe20006000000 */
[C-C-:B------:R-:W-:Y:S01]  /*e640*/  FFMA.FTZ R25, R2.reuse, R25, -R141.reuse ;  /* 0x0000001902197223 */ /* 0x140fe2000001088d */
[----:B------:R-:W-:Y:S01]  /*e650*/  FMNMX.FTZ R0, R45, R0, !PT ;  /* 0x000000002d007209 */ /* 0x000fe20007810000 */
[----:B------:R-:W-:Y:S01]  /*e660*/  MUFU.EX2 R10, R10 ;  /* 0x0000000a000a7308 */ /* 0x000fe20000000800 */
[----:B------:R-:W-:Y:S01]  /*e670*/  FSEL R87, R87, -INF , !P5 ;  /* 0xff80000057577808 */ /* 0x000fe20006800000 */
[C-C-:B------:R-:W-:Y:S01]  /*e680*/  FFMA.FTZ R46, R2.reuse, R81, -R141.reuse ;  /* 0x00000051022e7223 */ /* 0x140fe2000001088d */
[----:B------:R-:W-:Y:S01]  /*e690*/  FMNMX.FTZ R0, R83, R0, !PT ;  /* 0x0000000053007209 */ /* 0x000fe20007810000 */
[C-C-:B------:R-:W-:Y:S01]  /*e6a0*/  FFMA.FTZ R81, R2.reuse, R85, -R141.reuse ;  /* 0x0000005502517223 */ /* 0x140fe2000001088d */
[----:B------:R-:W-:-:S01]  /*e6b0*/  FFMA.FTZ R24, R2, R93, -R141 ;  /* 0x0000005d02187223 */ /* 0x000fc2000001088d */
[C-C-:B------:R-:W-:Y:S01]  /*e6c0*/  FFMA.FTZ R28, R2.reuse, R95, -R141.reuse ;  /* 0x0000005f021c7223 */ /* 0x140fe2000001088d */
[----:B------:R-:W-:Y:S01]  /*e6d0*/  FMNMX.FTZ R0, R49, R0, !PT ;  /* 0x0000000031007209 */ /* 0x000fe20007810000 */
[----:B------:R-:W-:Y:S01]  /*e6e0*/  MUFU.EX2 R4, R4 ;  /* 0x0000000400047308 */ /* 0x000fe20000000800 */
[----:B------:R-:W-:-:S01]  /*e6f0*/  FFMA.FTZ R30, R2, R97, -R141 ;  /* 0x00000061021e7223 */ /* 0x000fc2000001088d */
[C-C-:B------:R-:W-:Y:S01]  /*e700*/  FFMA.FTZ R53, R2.reuse, R53, -R141.reuse ;  /* 0x0000003502357223 */ /* 0x140fe2000001088d */
[----:B------:R-:W-:Y:S01]  /*e710*/  FMNMX.FTZ R0, R87, R0, !PT ;  /* 0x0000000057007209 */ /* 0x000fe20007810000 */
[C-C-:B------:R-:W-:Y:S01]  /*e720*/  FFMA.FTZ R32, R2.reuse, R99, -R141.reuse ;  /* 0x0000006302207223 */ /* 0x140fe2000001088d */
[----:B------:R-:W-:-:S01]  /*e730*/  FFMA.FTZ R6, R2, R103, -R141 ;  /* 0x0000006702067223 */ /* 0x000fc2000001088d */
[C-C-:B------:R-:W-:Y:S01]  /*e740*/  FFMA.FTZ R34, R2.reuse, R101, -R141.reuse ;  /* 0x0000006502227223 */ /* 0x140fe2000001088d */
[----:B------:R-:W-:-:S01]  /*e750*/  FFMA.FTZ R38, R2, R107, -R141 ;  /* 0x0000006b02267223 */ /* 0x000fc2000001088d */
[----:B------:R-:W0:Y:S01]  /*e760*/  SHFL.BFLY PT, R91, R0, 0x2, 0x1f ;  /* 0x0c401f00005b7f89 */ /* 0x000e2200000e0000 */
[----:B------:R-:W1:Y:S01]  /*e770*/  MUFU.EX2 R25, R25 ;  /* 0x0000001900197308 */ /* 0x000e620000000800 */
[----:B------:R-:W-:-:S01]  /*e780*/  FFMA.FTZ R36, R2, R105, -R141 ;  /* 0x0000006902247223 */ /* 0x000fc2000001088d */
[C-C-:B------:R-:W-:Y:S01]  /*e790*/  FFMA.FTZ R42, R2.reuse, R111, -R141.reuse ;  /* 0x0000006f022a7223 */ /* 0x140fe2000001088d */
[----:B------:R-:W-:-:S01]  /*e7a0*/  FFMA.FTZ R40, R2, R109, -R141 ;  /* 0x0000006d02287223 */ /* 0x000fc2000001088d */
[----:B------:R-:W-:-:S04]  /*e7b0*/  FFMA.FTZ R44, R2, R113, -R141 ;  /* 0x00000071022c7223 */ /* 0x000fc8000001088d */
[----:B------:R-:W2:Y:S08]  /*e7c0*/  MUFU.EX2 R15, R15 ;  /* 0x0000000f000f7308 */ /* 0x000eb00000000800 */
[----:B------:R-:W3:Y:S01]  /*e7d0*/  MUFU.EX2 R14, R14 ;  /* 0x0000000e000e7308 */ /* 0x000ee20000000800 */
[----:B-1----:R-:W-:-:S04]  /*e7e0*/  FADD.FTZ R85, R4, R25 ;  /* 0x0000001904557221 */ /* 0x002fc80000010000 */
[----:B------:R-:W-:Y:S01]  /*e7f0*/  FADD.FTZ R66, R10, R85 ;  /* 0x000000550a427221 */ /* 0x000fe20000010000 */
[----:B0-----:R-:W-:Y:S02]  /*e800*/  FMNMX.FTZ R91, R0, R91, !PT ;  /* 0x0000005b005b7209 */ /* 0x001fe40007810000 */
[----:B------:R-:W0:Y:S01]  /*e810*/  MUFU.EX2 R21, R21 ;  /* 0x0000001500157308 */ /* 0x000e220000000800 */
[----:B--2---:R-:W-:-:S01]  /*e820*/  FADD.FTZ R85, R15, R66 ;  /* 0x000000420f557221 */ /* 0x004fc20000010000 */
[----:B------:R-:W-:Y:S01]  /*e830*/  F2FP.SATFINITE.E4M3.F32.PACK_AB_MERGE_C R148, R15, R10, RZ ;  /* 0x0000000a0f94723e */ /* 0x000fe200048070ff */
[----:B------:R-:W1:Y:S03]  /*e840*/  SHFL.BFLY PT, R0, R91, 0x1, 0x1f ;  /* 0x0c201f005b007f89 */ /* 0x000e6600000e0000 */
[----:B------:R-:W-:Y:S02]  /*e850*/  F2FP.SATFINITE.E4M3.F32.PACK_AB_MERGE_C R148, R25, R4, R148 ;  /* 0x000000041994723e */ /* 0x000fe40004807094 */
[----:B------:R-:W2:Y:S01]  /*e860*/  MUFU.EX2 R20, R20 ;  /* 0x0000001400147308 */ /* 0x000ea20000000800 */
[----:B---3--:R-:W-:-:S07]  /*e870*/  FADD.FTZ R70, R14, R85 ;  /* 0x000000550e467221 */ /* 0x008fce0000010000 */
[----:B------:R-:W3:Y:S01]  /*e880*/  MUFU.EX2 R29, R29 ;  /* 0x0000001d001d7308 */ /* 0x000ee20000000800 */
[----:B0-----:R-:W-:-:S07]  /*e890*/  FADD.FTZ R85, R21, R70 ;  /* 0x0000004615557221 */ /* 0x001fce0000010000 */
[----:B------:R-:W-:Y:S01]  /*e8a0*/  MUFU.EX2 R24, R24 ;  /* 0x0000001800187308 */ /* 0x000fe20000000800 */
[----:B--2---:R-:W-:-:S01]  /*e8b0*/  FADD.FTZ R70, R20, R85 ;  /* 0x0000005514467221 */ /* 0x004fc20000010000 */
[----:B-1----:R-:W-:-:S04]  /*e8c0*/  FMNMX.FTZ R0, R91, R0, !PT ;  /* 0x000000005b007209 */ /* 0x002fc80007810000 */
[----:B------:R-:W-:Y:S01]  /*e8d0*/  FSETP.NEU.FTZ.AND P1, PT, R0, -INF , PT ;  /* 0xff8000000000780b */ /* 0x000fe20003f3d000 */
[----:B------:R-:W-:-:S01]  /*e8e0*/  FFMA.FTZ R48, R2, R0, -8 ;  /* 0xc100000002307423 */ /* 0x000fc20000010000 */
[----:B------:R-:W-:Y:S01]  /*e8f0*/  MUFU.EX2 R33, R33 ;  /* 0x0000002100217308 */ /* 0x000fe20000000800 */
[----:B---3--:R-:W-:-:S01]  /*e900*/  FADD.FTZ R85, R29, R70 ;  /* 0x000000461d557221 */ /* 0x008fc20000010000 */
[----:B------:R-:W-:Y:S02]  /*e910*/  F2FP.SATFINITE.E4M3.F32.PACK_AB_MERGE_C R150, R29, R20, RZ ;  /* 0x000000141d96723e */ /* 0x000fe400048070ff */
[----:B------:R-:W-:Y:S02]  /*e920*/  FSEL R48, R48, RZ, P1 ;  /* 0x000000ff30307208 */ /* 0x000fe40000800000 */
[----:B------:R-:W-:Y:S02]  /*e930*/  F2FP.SATFINITE.E4M3.F32.PACK_AB_MERGE_C R150, R21, R14, R150 ;  /* 0x0000000e1596723e */ /* 0x000fe40004807096 */
        /* <DEDUP_REMOVED lines=25> */
[----:B------:R-:W-:-:S01]  /*ead0*/  FFMA.FTZ R15, R2, R67, -R48 ;  /* 0x00000043020f7223 */ /* 0x000fc20000010830 */
[C-C-:B------:R-:W-:Y:S01]  /*eae0*/  FFMA.FTZ R4, R2.reuse, R135, -R48.reuse ;  /* 0x0000008702047223 */ /* 0x140fe20000010830 */
[----:B------:R-:W-:-:S01]  /*eaf0*/  FFMA.FTZ R21, R2, R71, -R48 ;  /* 0x0000004702157223 */ /* 0x000fc20000010830 */
[C-C-:B------:R-:W-:Y:S01]  /*eb00*/  FFMA.FTZ R79, R2.reuse, R79, -R48.reuse ;  /* 0x0000004f024f7223 */ /* 0x140fe20000010830 */
[----:B------:R-:W-:-:S01]  /*eb10*/  FFMA.FTZ R45, R2, R45, -R48 ;  /* 0x0000002d022d7223 */ /* 0x000fc20000010830 */
[C-C-:B------:R-:W-:Y:S01]  /*eb20*/  FFMA.FTZ R83, R2.reuse, R83, -R48.reuse ;  /* 0x0000005302537223 */ /* 0x140fe20000010830 */
[----:B------:R-:W-:-:S01]  /*eb30*/  FFMA.FTZ R49, R2, R49, -R48 ;  /* 0x0000003102317223 */ /* 0x000fc20000010830 */
[----:B------:R-:W2:Y:S01]  /*eb40*/  MUFU.EX2 R50, R50 ;  /* 0x0000003200327308 */ /* 0x000ea20000000800 */
[----:B0-----:R-:W-:-:S01]  /*eb50*/  FADD.FTZ R68, R26, R27 ;  /* 0x0000001b1a447221 */ /* 0x001fc20000010000 */
[----:B------:R-:W-:-:S06]  /*eb60*/  PLOP3.LUT P1, PT, PT, PT, UP0, 0x40, 0x0 ;  /* 0x000000000000781c */ /* 0x000fcc0003f2e808 */
[----:B------:R-:W0:Y:S01]  /*eb70*/  MUFU.EX2 R31, R31 ;  /* 0x0000001f001f7308 */ /* 0x000e220000000800 */
[----:B-1----:R-:W-:-:S07]  /*eb80*/  FADD.FTZ R63, R11, R68 ;  /* 0x000000440b3f7221 */ /* 0x002fce0000010000 */
[----:B------:R-:W1:Y:S01]  /*eb90*/  MUFU.EX2 R52, R52 ;  /* 0x0000003400347308 */ /* 0x000e620000000800 */
[----:B--2---:R-:W-:-:S01]  /*eba0*/  FADD.FTZ R68, R50, R63 ;  /* 0x0000003f32447221 */ /* 0x004fc20000010000 */
[----:B------:R-:W-:-:S04]  /*ebb0*/  F2FP.SATFINITE.E4M3.F32.PACK_AB_MERGE_C R149, R50, R11, RZ ;  /* 0x0000000b3295723e */ /* 0x000fc800048070ff */
[----:B------:R-:W-:Y:S02]  /*ebc0*/  F2FP.SATFINITE.E4M3.F32.PACK_AB_MERGE_C R149, R27, R26, R149 ;  /* 0x0000001a1b95723e */ /* 0x000fe40004807095 */
[----:B------:R-:W2:Y:S01]  /*ebd0*/  MUFU.EX2 R35, R35 ;  /* 0x0000002300237308 */ /* 0x000ea20000000800 */
[----:B0-----:R-:W-:-:S01]  /*ebe0*/  FADD.FTZ R63, R31, R68 ;  /* 0x000000441f3f7221 */ /* 0x001fc20000010000 */
[----:B------:R-:W-:Y:S01]  /*ebf0*/  FADD.FTZ R68, R24, R85 ;  /* 0x0000005518447221 */ /* 0x000fe20000010000 */
[----:B------:R-:W0:Y:S03]  /*ec00*/  @P6 LDC R27, c[0x0][0x450] ;  /* 0x00011400ff1b6b82 */ /* 0x000e260000000800 */
[----:B------:R-:W-:-:S02]  /*ec10*/  FADD.FTZ R29, R33, R68 ;  /* 0x00000044211d7221 */ /* 0x000fc40000010000 */
[----:B------:R-:W3:Y:S01]  /*ec20*/  MUFU.EX2 R54, R54 ;  /* 0x0000003600367308 */ /* 0x000ee20000000800 */
[----:B-1----:R-:W-:-:S07]  /*ec30*/  FADD.FTZ R20, R52, R63 ;  /* 0x0000003f34147221 */ /* 0x002fce0000010000 */
[----:B------:R-:W1:Y:S01]  /*ec40*/  MUFU.EX2 R39, R39 ;  /* 0x0000002700277308 */ /* 0x000e620000000800 */
[----:B--2---:R-:W-:-:S01]  /*ec50*/  FADD.FTZ R25, R35, R20 ;  /* 0x0000001423197221 */ /* 0x004fc20000010000 */
[----:B------:R-:W-:-:S06]  /*ec60*/  FADD.FTZ R20, R28, R29 ;  /* 0x0000001d1c147221 */ /* 0x000fcc0000010000 */
[----:B------:R-:W2:Y:S01]  /*ec70*/  MUFU.EX2 R37, R37 ;  /* 0x0000002500257308 */ /* 0x000ea20000000800 */
[----:B---3--:R-:W-:-:S01]  /*ec80*/  FADD.FTZ R14, R54, R25 ;  /* 0x00000019360e7221 */ /* 0x008fc20000010000 */
[----:B------:R-:W-:-:S04]  /*ec90*/  F2FP.SATFINITE.E4M3.F32.PACK_AB_MERGE_C R151, R54, R35, RZ ;  /* 0x000000233697723e */ /* 0x000fc800048070ff */
[----:B------:R-:W-:Y:S02]  /*eca0*/  F2FP.SATFINITE.E4M3.F32.PACK_AB_MERGE_C R151, R52, R31, R151 ;  /* 0x0000001f3497723e */ /* 0x000fe40004807097 */
[----:B------:R-:W3:Y:S01]  /*ecb0*/  MUFU.EX2 R56, R56 ;  /* 0x0000003800387308 */ /* 0x000ee20000000800 */
[----:B-1----:R-:W-:-:S07]  /*ecc0*/  FADD.FTZ R25, R39, R14 ;  /* 0x0000000e27197221 */ /* 0x002fce0000010000 */
[----:B------:R-:W1:Y:S01]  /*ecd0*/  MUFU.EX2 R30, R30 ;  /* 0x0000001e001e7308 */ /* 0x000e620000000800 */
[C---:B--2---:R-:W-:Y:S01]  /*ece0*/  F2FP.SATFINITE.E4M3.F32.PACK_AB_MERGE_C R144, R37.reuse, R28, RZ ;  /* 0x0000001c2590723e */ /* 0x044fe200048070ff */
[----:B------:R-:W-:-:S03]  /*ecf0*/  FADD.FTZ R37, R37, R20 ;  /* 0x0000001425257221 */ /* 0x000fc60000010000 */
[----:B------:R-:W-:-:S03]  /*ed00*/  F2FP.SATFINITE.E4M3.F32.PACK_AB_MERGE_C R144, R33, R24, R144 ;  /* 0x000000182190723e */ /* 0x000fc60004807090 */
[----:B------:R-:W2:Y:S01]  /*ed10*/  MUFU.EX2 R43, R43 ;  /* 0x0000002b002b7308 */ /* 0x000ea20000000800 */
[----:B---3--:R-:W-:-:S07]  /*ed20*/  FADD.FTZ R14, R56, R25 ;  /* 0x00000019380e7221 */ /* 0x008fce0000010000 */
[----:B------:R-:W3:Y:S01]  /*ed30*/  MUFU.EX2 R41, R41 ;  /* 0x0000002900297308 */ /* 0x000ee20000000800 */
[----:B-1----:R-:W-:-:S07]  /*ed40*/  FADD.FTZ R20, R30, R37 ;  /* 0x000000251e147221 */ /* 0x002fce0000010000 */
[----:B------:R-:W1:Y:S01]  /*ed50*/  MUFU.EX2 R58, R58 ;  /* 0x0000003a003a7308 */ /* 0x000e620000000800 */
[----:B--2---:R-:W-:-:S01]  /*ed60*/  FADD.FTZ R25, R43, R14 ;  /* 0x0000000e2b197221 */ /* 0x004fc20000010000 */
[----:B------:R-:W-:-:S06]  /*ed70*/  FFMA.FTZ R14, R2, R137, -R48 ;  /* 0x00000089020e7223 */ /* 0x000fcc0000010830 */
[----:B------:R-:W2:Y:S01]  /*ed80*/  MUFU.EX2 R47, R47 ;  /* 0x0000002f002f7308 */ /* 0x000ea20000000800 */
[----:B---3--:R-:W-:-:S07]  /*ed90*/  FADD.FTZ R29, R41, R20 ;  /* 0x00000014291d7221 */ /* 0x008fce0000010000 */
[----:B------:R-:W3:Y:S01]  /*eda0*/  MUFU.EX2 R60, R60 ;  /* 0x0000003c003c7308 */ /* 0x000ee20000000800 */
[----:B-1----:R-:W-:-:S01]  /*edb0*/  FADD.FTZ R20, R58, R25 ;  /* 0x000000193a147221 */ /* 0x002fc20000010000 */
[----:B------:R-:W-:-:S04]  /*edc0*/  F2FP.SATFINITE.E4M3.F32.PACK_AB_MERGE_C R43, R58, R43, RZ ;  /* 0x0000002b3a2b723e */ /* 0x000fc800048070ff */
[----:B------:R-:W-:Y:S02]  /*edd0*/  F2FP.SATFINITE.E4M3.F32.PACK_AB_MERGE_C R145, R56, R39, R43 ;  /* 0x000000273891723e */ /* 0x000fe4000480702b */
[----:B------:R-:W1:Y:S01]  /*ede0*/  MUFU.EX2 R51, R51 ;  /* 0x0000003300337308 */ /* 0x000e620000000800 */
[----:B--2---:R-:W-:-:S01]  /*edf0*/  FADD.FTZ R25, R47, R20 ;  /* 0x000000142f197221 */ /* 0x004fc20000010000 */
[----:B------:R-:W-:-:S06]  /*ee00*/  FFMA.FTZ R20, R2, R139, -R48 ;  /* 0x0000008b02147223 */ /* 0x000fcc0000010830 */
[----:B------:R2:W-:Y:S01]  /*ee10*/  MUFU.EX2 R5, R53 ;  /* 0x0000003500057308 */ /* 0x0005e20000000800 */
[----:B---3--:R-:W-:-:S07]  /*ee20*/  FADD.FTZ R24, R60, R25 ;  /* 0x000000193c187221 */ /* 0x008fce0000010000 */
[----:B------:R-:W3:Y:S01]  /*ee30*/  MUFU.EX2 R62, R62 ;  /* 0x0000003e003e7308 */ /* 0x000ee20000000800 */
[----:B--2---:R-:W-:-:S01]  /*ee40*/  FFMA.FTZ R53, R2, R57, -R141 ;  /* 0x0000003902357223 */ /* 0x004fc2000001088d */
[----:B------:R-:W-:Y:S01]  /*ee50*/  FFMA.FTZ R57, R2, R61, -R141 ;  /* 0x0000003d02397223 */ /* 0x000fe2000001088d */
[----:B-1----:R-:W-:-:S01]  /*ee60*/  FADD.FTZ R25, R51, R24 ;  /* 0x0000001833197221 */ /* 0x002fc20000010000 */
[C-C-:B------:R-:W-:Y:S01]  /*ee70*/  FFMA.FTZ R61, R2.reuse, R65, -R141.reuse ;  /* 0x00000041023d7223 */ /* 0x140fe2000001088d */
[----:B------:R-:W-:-:S01]  /*ee80*/  FFMA.FTZ R65, R2, R69, -R141 ;  /* 0x0000004502417223 */ /* 0x000fc2000001088d */
[C-C-:B------:R-:W-:Y:S01]  /*ee90*/  FFMA.FTZ R69, R2.reuse, R73, -R141.reuse ;  /* 0x0000004902457223 */ /* 0x140fe2000001088d */
[----:B------:R-:W-:-:S01]  /*eea0*/  FFMA.FTZ R73, R2, R77, -R141 ;  /* 0x0000004d02497223 */ /* 0x000fc2000001088d */
[----:B------:R-:W1:Y:S01]  /*eeb0*/  MUFU.EX2 R32, R32 ;  /* 0x0000002000207308 */ /* 0x000e620000000800 */
[----:B------:R-:W-:-:S07]  /*eec0*/  FFMA.FTZ R77, R2, R115, -R141 ;  /* 0x00000073024d7223 */ /* 0x000fce000001088d */
[----:B------:R-:W2:Y:S01]  /*eed0*/  MUFU.EX2 R55, R55 ;  /* 0x0000003700377308 */ /* 0x000ea20000000800 */
[----:B---3--:R-:W-:-:S01]  /*eee0*/  FADD.FTZ R24, R62, R25 ;  /* 0x000000193e187221 */ /* 0x008fc20000010000 */
[----:B------:R-:W-:-:S04]  /*eef0*/  F2FP.SATFINITE.E4M3.F32.PACK_AB_MERGE_C R51, R62, R51, RZ ;  /* 0x000000333e33723e */ /* 0x000fc800048070ff */
[----:B------:R-:W-:Y:S02]  /*ef00*/  F2FP.SATFINITE.E4M3.F32.PACK_AB_MERGE_C R147, R60, R47, R51 ;  /* 0x0000002f3c93723e */ /* 0x000fe40004807033 */
[----:B------:R-:W-:Y:S01]  /*ef10*/  MUFU.EX2 R6, R6 ;  /* 0x0000000600067308 */ /* 0x000fe20000000800 */
[----:B-1----:R-:W-:Y:S01]  /*ef20*/  F2FP.SATFINITE.E4M3.F32.PACK_AB_MERGE_C R146, R5, R32, RZ ;  /* 0x000000200592723e */ /* 0x002fe200048070ff */
[----:B------:R-:W-:-:S03]  /*ef30*/  FADD.FTZ R32, R32, R29 ;  /* 0x0000001d20207221 */ /* 0x000fc60000010000 */
[----:B------:R-:W-:Y:S01]  /*ef40*/  F2FP.SATFINITE.E4M3.F32.PACK_AB_MERGE_C R146, R41, R30, R146 ;  /* 0x0000001e2992723e */ /* 0x000fe20004807092 */
[----:B------:R-:W-:-:S01]  /*ef50*/  FADD.FTZ R29, R5, R32 ;  /* 0x00000020051d7221 */ /* 0x000fc20000010000 */
[----:B------:R-:W-:Y:S01]  /*ef60*/  FFMA.FTZ R5, R2, R75, -R48 ;  /* 0x0000004b02057223 */ /* 0x000fe20000010830 */
[----:B------:R-:W1:Y:S01]  /*ef70*/  MUFU.EX2 R57, R57 ;  /* 0x0000003900397308 */ /* 0x000e620000000800 */
[----:B--2---:R-:W-:-:S01]  /*ef80*/  FADD.FTZ R25, R55, R24 ;  /* 0x0000001837197221 */ /* 0x004fc20000010000 */
[----:B------:R-:W-:-:S06]  /*ef90*/  FFMA.FTZ R48, R2, R87, -R48 ;  /* 0x0000005702307223 */ /* 0x000fcc0000010830 */
[----:B------:R-:W2:Y:S08]  /*efa0*/  MUFU.EX2 R64, R64 ;  /* 0x0000004000407308 */ /* 0x000eb00000000800 */
[----:B------:R-:W-:Y:S01]  /*efb0*/  MUFU.EX2 R34, R34 ;  /* 0x0000002200227308 */ /* 0x000fe20000000800 */
[----:B-1----:R-:W-:-:S07]  /*efc0*/  F2FP.SATFINITE.E4M3.F32.PACK_AB_MERGE_C R140, R57, R6, RZ ;  /* 0x00000006398c723e */ /* 0x002fce00048070ff */
[----:B------:R-:W1:Y:S01]  /*efd0*/  MUFU.EX2 R53, R53 ;  /* 0x0000003500357308 */ /* 0x000e620000000800 */
[----:B--2---:R-:W-:-:S07]  /*efe0*/  FADD.FTZ R24, R64, R25 ;  /* 0x0000001940187221 */ /* 0x004fce0000010000 */
[----:B------:R-:W2:Y:S08]  /*eff0*/  MUFU.EX2 R59, R59 ;  /* 0x0000003b003b7308 */ /* 0x000eb00000000800 */
[----:B------:R-:W3:Y:S01]  /*f000*/  MUFU.EX2 R66, R66 ;  /* 0x0000004200427308 */ /* 0x000ee20000000800 */
[----:B-1----:R-:W-:Y:S01]  /*f010*/  F2FP.SATFINITE.E4M3.F32.PACK_AB_MERGE_C R140, R53, R34, R140 ;  /* 0x00000022358c723e */ /* 0x002fe2000480708c */
[----:B------:R-:W-:-:S04]  /*f020*/  FADD.FTZ R34, R34, R29 ;  /* 0x0000001d22227221 */ /* 0x000fc80000010000 */
[----:B------:R-:W-:Y:S02]  /*f030*/  FADD.FTZ R53, R53, R34 ;  /* 0x0000002235357221 */ /* 0x000fe40000010000 */
[----:B------:R-:W1:Y:S01]  /*f040*/  MUFU.EX2 R10, R133 ;  /* 0x00000085000a7308 */ /* 0x000e620000000800 */
[----:B--2---:R-:W-:-:S01]  /*f050*/  FADD.FTZ R25, R59, R24 ;  /* 0x000000183b197221 */ /* 0x004fc20000010000 */
[----:B------:R-:W-:-:S04]  /*f060*/  FADD.FTZ R6, R6, R53 ;  /* 0x0000003506067221 */ /* 0x000fc80000010000 */
[----:B------:R-:W-:Y:S02]  /*f070*/  FADD.FTZ R57, R57, R6 ;  /* 0x0000000639397221 */ /* 0x000fe40000010000 */
[----:B------:R-:W-:Y:S01]  /*f080*/  MUFU.EX2 R38, R38 ;  /* 0x0000002600267308 */ /* 0x000fe20000000800 */
[----:B---3--:R-:W-:-:S01]  /*f090*/  FADD.FTZ R25, R66, R25 ;  /* 0x0000001942197221 */ /* 0x008fc20000010000 */
[----:B------:R-:W-:-:S04]  /*f0a0*/  F2FP.SATFINITE.E4M3.F32.PACK_AB_MERGE_C R59, R66, R59, RZ ;  /* 0x0000003b423b723e */ /* 0x000fc800048070ff */
[----:B------:R-:W-:Y:S02]  /*f0b0*/  F2FP.SATFINITE.E4M3.F32.PACK_AB_MERGE_C R141, R64, R55, R59 ;  /* 0x00000037408d723e */ /* 0x000fe4000480703b */
[----:B------:R-:W2:Y:S01]  /*f0c0*/  MUFU.EX2 R65, R65 ;  /* 0x0000004100417308 */ /* 0x000ea20000000800 */
[----:B-1----:R-:W-:-:S07]  /*f0d0*/  FADD.FTZ R24, R10, R25 ;  /* 0x000000190a187221 */ /* 0x002fce0000010000 */
[----:B------:R-:W1:Y:S08]  /*f0e0*/  MUFU.EX2 R15, R15 ;  /* 0x0000000f000f7308 */ /* 0x000e700000000800 */
[----:B------:R-:W-:Y:S01]  /*f0f0*/  MUFU.EX2 R36, R36 ;  /* 0x0000002400247308 */ /* 0x000fe20000000800 */
[----:B--2---:R-:W-:-:S07]  /*f100*/  F2FP.SATFINITE.E4M3.F32.PACK_AB_MERGE_C R142, R65, R38, RZ ;  /* 0x00000026418e723e */ /* 0x004fce00048070ff */
[----:B------:R-:W2:Y:S01]  /*f110*/  MUFU.EX2 R61, R61 ;  /* 0x0000003d003d7308 */ /* 0x000ea20000000800 */
[----:B-1----:R-:W-:-:S07]  /*f120*/  FADD.FTZ R25, R15, R24 ;  /* 0x000000180f197221 */ /* 0x002fce0000010000 */
[----:B------:R-:W1:Y:S08]  /*f130*/  MUFU.EX2 R4, R4 ;  /* 0x0000000400047308 */ /* 0x000e700000000800 */
[----:B------:R-:W3:Y:S01]  /*f140*/  MUFU.EX2 R21, R21 ;  /* 0x0000001500157308 */ /* 0x000ee20000000800 */
[----:B--2---:R-:W-:Y:S01]  /*f150*/  F2FP.SATFINITE.E4M3.F32.PACK_AB_MERGE_C R142, R61, R36, R142 ;  /* 0x000000243d8e723e */ /* 0x004fe2000480708e */
[----:B------:R-:W-:-:S04]  /*f160*/  FADD.FTZ R36, R36, R57 ;  /* 0x0000003924247221 */ /* 0x000fc80000010000 */
[----:B------:R-:W-:Y:S02]  /*f170*/  FADD.FTZ R61, R61, R36 ;  /* 0x000000243d3d7221 */ /* 0x000fe40000010000 */
[----:B------:R-:W-:Y:S01]  /*f180*/  MUFU.EX2 R42, R42 ;  /* 0x0000002a002a7308 */ /* 0x000fe20000000800 */
[----:B-1----:R-:W-:-:S01]  /*f190*/  FADD.FTZ R24, R4, R25 ;  /* 0x0000001904187221 */ /* 0x002fc20000010000 */
[----:B------:R-:W-:-:S04]  /*f1a0*/  FADD.FTZ R38, R38, R61 ;  /* 0x0000003d26267221 */ /* 0x000fc80000010000 */
[----:B------:R-:W-:Y:S02]  /*f1b0*/  FADD.FTZ R65, R65, R38 ;  /* 0x0000002641417221 */ /* 0x000fe40000010000 */
[----:B------:R-:W1:Y:S01]  /*f1c0*/  MUFU.EX2 R73, R73 ;  /* 0x0000004900497308 */ /* 0x000e620000000800 */
[C---:B---3--:R-:W-:Y:S01]  /*f1d0*/  F2FP.SATFINITE.E4M3.F32.PACK_AB_MERGE_C R25, R21.reuse, R4, RZ ;  /* 0x000000041519723e */ /* 0x048fe200048070ff */
[----:B------:R-:W-:Y:S02]  /*f1e0*/  FADD.FTZ R21, R21, R24 ;  /* 0x0000001815157221 */ /* 0x000fe40000010000 */
[----:B------:R-:W2:Y:S01]  /*f1f0*/  @P6 LDC R24, c[0x0][0x44c] ;  /* 0x00011300ff186b82 */ /* 0x000ea20000000800 */
[----:B------:R-:W-:-:S03]  /*f200*/  F2FP.SATFINITE.E4M3.F32.PACK_AB_MERGE_C R143, R15, R10, R25 ;  /* 0x0000000a0f8f723e */ /* 0x000fc60004807019 */
[----:B------:R-:W-:Y:S08]  /*f210*/  MUFU.EX2 R40, R40 ;  /* 0x0000002800287308 */ /* 0x000ff00000000800 */
[----:B------:R-:W3:Y:S01]  /*f220*/  MUFU.EX2 R69, R69 ;  /* 0x0000004500457308 */ /* 0x000ee20000000800 */
[----:B-1----:R-:W-:-:S07]  /*f230*/  F2FP.SATFINITE.E4M3.F32.PACK_AB_MERGE_C R26, R73, R42, RZ ;  /* 0x0000002a491a723e */ /* 0x002fce00048070ff */
[----:B------:R-:W1:Y:S01]  /*f240*/  MUFU.EX2 R14, R14 ;  /* 0x0000000e000e7308 */ /* 0x000e620000000800 */
[----:B--2---:R-:W-:-:S07]  /*f250*/  @P6 IMAD.HI.U32 R24, R90, R24, RZ ;  /* 0x000000185a186227 */ /* 0x004fce00078e00ff */
[----:B------:R-:W2:Y:S01]  /*f260*/  MUFU.EX2 R5, R5 ;  /* 0x0000000500057308 */ /* 0x000ea20000000800 */
[----:B---3--:R-:W-:Y:S01]  /*f270*/  F2FP.SATFINITE.E4M3.F32.PACK_AB_MERGE_C R136, R69, R40, R26 ;  /* 0x000000284588723e */ /* 0x008fe2000480701a */
[----:B------:R-:W-:-:S04]  /*f280*/  FADD.FTZ R40, R40, R65 ;  /* 0x0000004128287221 */ /* 0x000fc80000010000 */
[----:B------:R-:W-:Y:S02]  /*f290*/  FADD.FTZ R69, R69, R40 ;  /* 0x0000002845457221 */ /* 0x000fe40000010000 */
[----:B------:R-:W3:Y:S01]  /*f2a0*/  MUFU.EX2 R20, R20 ;  /* 0x0000001400147308 */ /* 0x000ee20000000800 */
[----:B-1----:R-:W-:-:S01]  /*f2b0*/  FADD.FTZ R4, R14, R21 ;  /* 0x000000150e047221 */ /* 0x002fc20000010000 */
[----:B------:R-:W-:-:S04]  /*f2c0*/  FADD.FTZ R42, R42, R69 ;  /* 0x000000452a2a7221 */ /* 0x000fc80000010000 */
[----:B------:R-:W-:Y:S02]  /*f2d0*/  FADD.FTZ R73, R73, R42 ;  /* 0x0000002a49497221 */ /* 0x000fe40000010000 */
[----:B------:R-:W-:Y:S01]  /*f2e0*/  MUFU.EX2 R46, R46 ;  /* 0x0000002e002e7308 */ /* 0x000fe20000000800 */
[----:B--2---:R-:W-:-:S07]  /*f2f0*/  FADD.FTZ R21, R5, R4 ;  /* 0x0000000405157221 */ /* 0x004fce0000010000 */
[----:B------:R-:W1:Y:S01]  /*f300*/  MUFU.EX2 R81, R81 ;  /* 0x0000005100517308 */ /* 0x000e620000000800 */
[----:B---3--:R-:W-:-:S07]  /*f310*/  FADD.FTZ R4, R20, R21 ;  /* 0x0000001514047221 */ /* 0x008fce0000010000 */
[----:B------:R-:W2:Y:S08]  /*f320*/  MUFU.EX2 R11, R79 ;  /* 0x0000004f000b7308 */ /* 0x000eb00000000800 */
[----:B------:R-:W-:Y:S01]  /*f330*/  MUFU.EX2 R44, R44 ;  /* 0x0000002c002c7308 */ /* 0x000fe20000000800 */
[----:B-1----:R-:W-:-:S07]  /*f340*/  F2FP.SATFINITE.E4M3.F32.PACK_AB_MERGE_C R21, R81, R46, RZ ;  /* 0x0000002e5115723e */ /* 0x002fce00048070ff */
[----:B------:R-:W1:Y:S01]  /*f350*/  MUFU.EX2 R77, R77 ;  /* 0x0000004d004d7308 */ /* 0x000e620000000800 */
[C---:B--2---:R-:W-:Y:S01]  /*f360*/  F2FP.SATFINITE.E4M3.F32.PACK_AB_MERGE_C R20, R11.reuse, R20, RZ ;  /* 0x000000140b14723e */ /* 0x044fe200048070ff */
[----:B------:R-:W-:-:S03]  /*f370*/  FADD.FTZ R11, R11, R4 ;  /* 0x000000040b0b7221 */ /* 0x000fc60000010000 */
[----:B------:R-:W-:-:S03]  /*f380*/  F2FP.SATFINITE.E4M3.F32.PACK_AB_MERGE_C R137, R5, R14, R20 ;  /* 0x0000000e0589723e */ /* 0x000fc60004807014 */
[----:B------:R-:W2:Y:S08]  /*f390*/  MUFU.EX2 R6, R45 ;  /* 0x0000002d00067308 */ /* 0x000eb00000000800 */
[----:B------:R-:W3:Y:S01]  /*f3a0*/  MUFU.EX2 R83, R83 ;  /* 0x0000005300537308 */ /* 0x000ee20000000800 */
[----:B-1----:R-:W-:Y:S01]  /*f3b0*/  F2FP.SATFINITE.E4M3.F32.PACK_AB_MERGE_C R138, R77, R44, R21 ;  /* 0x0000002c4d8a723e */ /* 0x002fe20004807015 */
[----:B------:R-:W-:-:S04]  /*f3c0*/  FADD.FTZ R44, R44, R73 ;  /* 0x000000492c2c7221 */ /* 0x000fc80000010000 */
[----:B------:R-:W-:Y:S02]  /*f3d0*/  FADD.FTZ R77, R77, R44 ;  /* 0x0000002c4d4d7221 */ /* 0x000fe40000010000 */
[----:B------:R-:W1:Y:S01]  /*f3e0*/  MUFU.EX2 R49, R49 ;  /* 0x0000003100317308 */ /* 0x000e620000000800 */
[----:B--2---:R-:W-:-:S01]  /*f3f0*/  FADD.FTZ R4, R6, R11 ;  /* 0x0000000b06047221 */ /* 0x004fc20000010000 */
[----:B------:R-:W-:Y:S01]  /*f400*/  IMAD.MOV.U32 R11, RZ, RZ, R90 ;  /* 0x000000ffff0b7224 */ /* 0x000fe200078e005a */
[----:B0-----:R-:W-:Y:S01]  /*f410*/  @P6 SHF.R.U32.HI R11, RZ, R27, R24 ;  /* 0x0000001bff0b6219 */ /* 0x001fe20000011618 */
[----:B------:R-:W-:-:S04]  /*f420*/  FADD.FTZ R46, R46, R77 ;  /* 0x0000004d2e2e7221 */ /* 0x000fc80000010000 */
[----:B------:R-:W0:Y:S01]  /*f430*/  MUFU.EX2 R48, R48 ;  /* 0x0000003000307308 */ /* 0x000e220000000800 */
[----:B---3--:R-:W-:-:S01]  /*f440*/  FADD.FTZ R4, R83, R4 ;  /* 0x0000000453047221 */ /* 0x008fc20000010000 */
[----:B------:R-:W-:-:S03]  /*f450*/  IMAD.IADD R88, R88, 0x1, R11 ;  /* 0x0000000158587824 */ /* 0x000fc600078e020b */
[----:B-1----:R-:W-:Y:S01]  /*f460*/  FADD.FTZ R5, R49, R4 ;  /* 0x0000000431057221 */ /* 0x002fe20000010000 */
[----:B------:R-:W-:Y:S01]  /*f470*/  VIADD R4, R89, 0xfffffffe ;  /* 0xfffffffe59047836 */ /* 0x000fe20000000000 */
[C---:B0-----:R-:W-:Y:S02]  /*f480*/  F2FP.SATFINITE.E4M3.F32.PACK_AB_MERGE_C R10, R48.reuse, R49, RZ ;  /* 0x00000031300a723e */ /* 0x041fe400048070ff */
[----:B------:R-:W-:-:S02]  /*f490*/  FADD.FTZ R5, R48, R5 ;  /* 0x0000000530057221 */ /* 0x000fc40000010000 */
[----:B------:R-:W-:Y:S01]  /*f4a0*/  F2FP.SATFINITE.E4M3.F32.PACK_AB_MERGE_C R139, R83, R6, R10 ;  /* 0x00000006538b723e */ /* 0x000fe2000480700a */
[----:B------:R-:W-:-:S01]  /*f4b0*/  FADD.FTZ R6, R81, R46 ;  /* 0x0000002e51067221 */ /* 0x000fc20000010000 */
[----:B------:R-:W-:Y:S01]  /*f4c0*/  VIADD R10, R88, UR4 ;  /* 0x00000004580a7c36 */ /* 0x000fe20008000000 */
[----:B------:R-:W-:Y:S06]  /*f4d0*/  @P1 BRA `(.L_x_1364) ;  /* 0x0000000000541947 */ /* 0x000fec0003800000 */
[C---:B------:R-:W-:Y:S01]  /*f4e0*/  ISETP.GT.AND P1, PT, R88.reuse, RZ, PT ;  /* 0x000000ff5800720c */ /* 0x040fe20003f24270 */
[----:B------:R-:W-:Y:S01]  /*f4f0*/  BSSY B0, `(.L_x_1365) ;  /* 0x0000010000007945 */ /* 0x000fe20003800000 */
[----:B------:R-:W-:-:S11]  /*f500*/  VIADD R11, R88, 0xffffffff ;  /* 0xffffffff580b7836 */ /* 0x000fd60000000000 */
[----:B------:R-:W-:Y:S05]  /*f510*/  @P1 BRA `(.L_x_1366) ;  /* 0x0000000000201947 */ /* 0x000fea0003800000 */
[----:B------:R-:W-:Y:S01]  /*f520*/  UISETP.NE.AND UP0, UPT, UR5, 0x1, UPT ;  /* 0x000000010500788c */ /* 0x000fe2000bf05270 */
[----:B------:R-:W-:-:S05]  /*f530*/  IMAD.MOV R11, RZ, RZ, -R88 ;  /* 0x000000ffff0b7224 */ /* 0x000fca00078e0a58 */
[----:B------:R-:W-:-:S05]  /*f540*/  PLOP3.LUT P1, PT, PT, PT, UP0, 0x80, 0x0 ;  /* 0x000000000000781c */ /* 0x000fca0003f2f008 */
[----:B------:R-:W-:-:S08]  /*f550*/  @UP0 ULDC.64 UR6, c[0x0][0x9e8] ;  /* 0x00027a0000060ab9 */ /* 0x000fd00000000a00 */
[----:B------:R-:W-:-:S05]  /*f560*/  @P1 IMAD.HI.U32 R14, R11, UR6, RZ ;  /* 0x000000060b0e1c27 */ /* 0x000fca000f8e00ff */
[----:B------:R-:W-:-:S04]  /*f570*/  @P1 SHF.R.U32.HI R11, RZ, UR7, R14 ;  /* 0x00000007ff0b1c19 */ /* 0x000fc8000801160e */
[----:B------:R-:W-:Y:S01]  /*f580*/  LOP3.LUT R11, RZ, R11, RZ, 0x33, !PT ;  /* 0x0000000bff0b7212 */ /* 0x000fe200078e33ff */
[----:B------:R-:W-:Y:S06]  /*f590*/  BRA `(.L_x_1367) ;  /* 0x0000000000147947 */ /* 0x000fec0003800000 */
.L_x_1366:
[----:B------:R-:W-:-:S06]  /*f5a0*/  UISETP.NE.AND UP0, UPT, UR5, 0x1, UPT ;  /* 0x000000010500788c */ /* 0x000fcc000bf05270 */
[----:B------:R-:W-:-:S05]  /*f5b0*/  PLOP3.LUT P1, PT, PT, PT, UP0, 0x80, 0x0 ;  /* 0x000000000000781c */ /* 0x000fca0003f2f008 */
[----:B------:R-:W-:-:S08]  /*f5c0*/  @UP0 ULDC.64 UR6, c[0x0][0x9e8] ;  /* 0x00027a0000060ab9 */ /* 0x000fd00000000a00 */
[----:B------:R-:W-:-:S05]  /*f5d0*/  @P1 IMAD.HI.U32 R14, R11, UR6, RZ ;  /* 0x000000060b0e1c27 */ /* 0x000fca000f8e00ff */
[----:B------:R-:W-:-:S07]  /*f5e0*/  @P1 SHF.R.U32.HI R11, RZ, UR7, R14 ;  /* 0x00000007ff0b1c19 */ /* 0x000fce000801160e */
.L_x_1367:
[----:B------:R-:W-:Y:S05]  /*f5f0*/  BSYNC B0 ;  /* 0x0000000000007941 */ /* 0x000fea0003800000 */
.L_x_1365:
[----:B------:R-:W-:-:S04]  /*f600*/  IMAD.U32 R14, RZ, RZ, UR5 ;  /* 0x00000005ff0e7e24 */ /* 0x000fc8000f8e00ff */
[----:B------:R-:W-:-:S05]  /*f610*/  IMAD R11, R11, R14, UR5 ;  /* 0x000000050b0b7e24 */ /* 0x000fca000f8e020e */
[----:B------:R-:W-:-:S07]  /*f620*/  VIMNMX R10, R10, R11, PT ;  /* 0x0000000b0a0a7248 */ /* 0x000fce0003fe0100 */
.L_x_1364:
[----:B------:R-:W2:Y:S01]  /*f630*/  LDL R14, [R1+0x44] ;  /* 0x00004400010e7983 */ /* 0x000ea20000100800 */
[----:B------:R-:W-:Y:S01]  /*f640*/  SHF.R.S32.HI R11, RZ, 0x1f, R10 ;  /* 0x0000001fff0b7819 */ /* 0x000fe2000001140a */
[----:B------:R-:W-:Y:S01]  /*f650*/  ULDC UR41, c[0x0][0x9e4] ;  /* 0x0002790000297ab9 */ /* 0x000fe20000000800 */
[----:B------:R-:W-:Y:S01]  /*f660*/  ULDC UR40, c[0x0][0x9e4] ;  /* 0x0002790000287ab9 */ /* 0x000fe20000000800 */
[----:B------:R-:W-:Y:S01]  /*f670*/  ULDC UR44, c[0x0][0x9dc] ;  /* 0x00027700002c7ab9 */ /* 0x000fe20000000800 */
[----:B------:R-:W-:Y:S01]  /*f680*/  LEA.HI R11, R11, R10, RZ, 0x7 ;  /* 0x0000000a0b0b7211 */ /* 0x000fe200078f38ff */
[----:B------:R-:W-:Y:S01]  /*f690*/  ULDC UR46, c[0x0][0x9dc] ;  /* 0x00027700002e7ab9 */ /* 0x000fe20000000800 */
[----:B------:R-:W-:Y:S01]  /*f6a0*/  ULDC UR38, c[0x0][0x9e0] ;  /* 0x0002780000267ab9 */ /* 0x000fe20000000800 */
[----:B------:R-:W-:Y:S01]  /*f6b0*/  ULDC UR45, c[0x0][0x9e0] ;  /* 0x00027800002d7ab9 */ /* 0x000fe20000000800 */
[----:B------:R-:W-:Y:S01]  /*f6c0*/  SHF.R.S32.HI R11, RZ, 0x7, R11 ;  /* 0x00000007ff0b7819 */ /* 0x000fe2000001140b */
[----:B------:R-:W-:Y:S01]  /*f6d0*/  BSSY B1, `(.L_x_1368) ;  /* 0x0000345000017945 */ /* 0x000fe20003800000 */
        /* <DEDUP_REMOVED lines=24> */
[----:B--2---:R-:W-:-:S04]  /*f860*/  VIMNMX R14, R14, R11, !PT ;  /* 0x0000000b0e0e7248 */ /* 0x004fc80007fe0100 */
[----:B------:R-:W-:Y:S01]  /*f870*/  ISETP.GE.AND P1, PT, R4, R14, PT ;  /* 0x0000000e0400720c */ /* 0x000fe20003f26270 */
[----:B------:R0:W-:-:S12]  /*f880*/  STL [R1+0x2c], R14 ;  /* 0x00002c0e01007387 */ /* 0x0001d80000100800 */
[----:B0-----:R-:W-:Y:S05]  /*f890*/  @!P1 BRA `(.L_x_1369) ;  /* 0x0000003000a09947 */ /* 0x001fea0003800000 */
[----:B------:R-:W-:Y:S01]  /*f8a0*/  BSSY B0, `(.L_x_1370) ;  /* 0x0000323000007945 */ /* 0x000fe20003800000 */
        /* <DEDUP_REMOVED lines=23> */
[----:B------:R-:W-:-:S07]  /*fa20*/  CS2R R88, SRZ ;  /* 0x0000000000587805 */ /* 0x000fce000001ff00 */
.L_x_1391:
[----:B------:R-:W-:-:S05]  /*fa30*/  VIADD R21, R22, 0x1 ;  /* 0x0000000116157836 */ /* 0x000fca0000000000 */
[----:B------:R-:W-:-:S04]  /*fa40*/  ISETP.NE.AND P1, PT, R21, 0x2, PT ;  /* 0x000000021500780c */ /* 0x000fc80003f25270 */
[----:B------:R-:W-:Y:S02]  /*fa50*/  SEL R7, RZ, 0x1, P1 ;  /* 0x00000001ff077807 */ /* 0x000fe40000800000 */
[----:B------:R-:W-:Y:S02]  /*fa60*/  SEL R21, R21, RZ, P1 ;  /* 0x000000ff15157207 */ /* 0x000fe40000800000 */
[----:B------:R-:W-:Y:S01]  /*fa70*/  LOP3.LUT R20, R152, R7, RZ, 0x3c, !PT ;  /* 0x0000000798147212 */ /* 0x000fe200078e3cff */
[----:B------:R-:W-:Y:S06]  /*fa80*/  @!P0 BRA `(.L_x_1371) ;  /* 0x0000000000048947 */ /* 0x000fec0003800000 */
[----:B------:R-:W-:Y:S01]  /*fa90*/  BPT.TRAP 0x1 ;  /* 0x000000040000795c */ /* 0x000fe20000300000 */
.L_x_1371:
[----:B------:R-:W-:Y:S01]  /*faa0*/  IMAD R7, R21, 0x8, R16 ;  /* 0x0000000815077824 */ /* 0x000fe200078e0210 */
[----:B------:R-:W-:-:S04]  /*fab0*/  SHF.L.U32 R10, R20, 0x1f, RZ ;  /* 0x0000001f140a7819 */ /* 0x000fc800000006ff */
[----:B------:R0:W1:Y:S01]  /*fac0*/  SYNCS.PHASECHK.TRANS64.TRYWAIT P1, [R7+URZ+0x19c30], R10 ;  /* 0x019c300a070075a7 */ /* 0x000062000802017f */
[----:B------:R-:W-:Y:S05]  /*fad0*/  @!P0 BRA `(.L_x_1372) ;  /* 0x0000000000048947 */ /* 0x000fea0003800000 */
[----:B------:R-:W-:Y:S01]  /*fae0*/  BPT.TRAP 0x1 ;  /* 0x000000040000795c */ /* 0x000fe20000300000 */
.L_x_1372:
[----:B------:R-:W2:Y:S01]  /*faf0*/  LDL R11, [R1+0x24] ;  /* 0x00002400010b7983 */ /* 0x000ea20000100800 */
[----:B------:R-:W-:Y:S01]  /*fb00*/  BSSY B2, `(.L_x_1373) ;  /* 0x0000006000027945 */ /* 0x000fe20003800000 */
[----:B------:R-:W-:Y:S02]  /*fb10*/  IMAD.MOV.U32 R15, RZ, RZ, -0x3ffffff0 ;  /* 0xc0000010ff0f7424 */ /* 0x000fe400078e00ff */
[----:B--2---:R-:W-:Y:S01]  /*fb20*/  IMAD R14, R21, 0x300, R11 ;  /* 0x00000300150e7824 */ /* 0x004fe200078e020b */
[----:B-1----:R-:W-:Y:S06]  /*fb30*/  @P1 BRA `(.L_x_1374) ;  /* 0x0000000000081947 */ /* 0x002fec0003800000 */
[----:B------:R-:W1:Y:S02]  /*fb40*/  SYNCS.PHASECHK.TRANS64.TRYWAIT P1, [R7+URZ+0x19c30], R10 ;  /* 0x019c300a070075a7 */ /* 0x000e64000802017f */
[----:B-1----:R-:W-:Y:S05]  /*fb50*/  @!P1 BRA `(.L_x_1375) ;  /* 0x0000014c00909947 */ /* 0x002fea0003800000 */
.L_x_1374:
[----:B------:R-:W-:Y:S05]  /*fb60*/  BSYNC B2 ;  /* 0x0000000000027941 */ /* 0x000fea0003800000 */
.L_x_1373:
[C---:B------:R-:W-:Y:S01]  /*fb70*/  R2UR UR6, R14.reuse ;  /* 0x000000000e0672ca */ /* 0x040fe200000e0000 */
[----:B------:R-:W-:Y:S01]  /*fb80*/  WARPGROUP.ARRIVE ;  /* 0x00000000000079c5 */ /* 0x000fe20000000000 */
[----:B------:R-:W-:Y:S01]  /*fb90*/  R2UR UR7, R15 ;  /* 0x000000000f0772ca */ /* 0x000fe200000e0000 */
[----:B01----:R-:W-:Y:S01]  /*fba0*/  VIADD R10, R14, 0x100 ;  /* 0x000001000e0a7836 */ /* 0x003fe20000000000 */
[----:B------:R-:W-:Y:S01]  /*fbb0*/  R2UR UR4, R8 ;  /* 0x00000000080472ca */ /* 0x000fe200000e0000 */
[----:B------:R-:W-:Y:S01]  /*fbc0*/  IMAD.MOV.U32 R11, RZ, RZ, -0x3ffffff0 ;  /* 0xc0000010ff0b7424 */ /* 0x000fe200078e00ff */
[----:B------:R-:W-:Y:S01]  /*fbd0*/  R2UR UR5, R9 ;  /* 0x00000000090572ca */ /* 0x000fe200000e0000 */
[----:B------:R-:W-:Y:S01]  /*fbe0*/  VIADD R14, R14, 0x200 ;  /* 0x000002000e0e7836 */ /* 0x000fe20000000000 */
[----:B------:R-:W-:Y:S01]  /*fbf0*/  R2UR UR10, R10 ;  /* 0x000000000a0a72ca */ /* 0x000fe200000e0000 */
[----:B------:R-:W-:Y:S01]  /*fc00*/  IMAD.MOV.U32 R15, RZ, RZ, -0x3ffffff0 ;  /* 0xc0000010ff0f7424 */ /* 0x000fe200078e00ff */
[----:B------:R-:W-:-:S02]  /*fc10*/  R2UR UR11, R11 ;  /* 0x000000000b0b72ca */ /* 0x000fc400000e0000 */
[----:B------:R-:W-:Y:S02]  /*fc20*/  R2UR UR8, R156 ;  /* 0x000000009c0872ca */ /* 0x000fe400000e0000 */
[----:B------:R-:W-:Y:S02]  /*fc30*/  R2UR UR9, R157 ;  /* 0x000000009d0972ca */ /* 0x000fe400000e0000 */
[----:B------:R-:W-:Y:S02]  /*fc40*/  R2UR UR14, R14 ;  /* 0x000000000e0e72ca */ /* 0x000fe400000e0000 */
[----:B------:R-:W-:Y:S01]  /*fc50*/  R2UR UR15, R15 ;  /* 0x000000000f0f72ca */ /* 0x000fe200000e0000 */
[----:B------:R-:W-:Y:S01]  /*fc60*/  QGMMA.64x128x32.F32.E4M3.E4M3 R24, gdesc[UR4], RZ, !UPT, gsb0 ;  /* 0x01e00000041879f3 */ /* 0x000fe2000c0008ff */
[----:B------:R-:W-:Y:S02]  /*fc70*/  R2UR UR12, R12 ;  /* 0x000000000c0c72ca */ /* 0x000fe400000e0000 */
[----:B------:R-:W-:Y:S01]  /*fc80*/  R2UR UR13, R13 ;  /* 0x000000000d0d72ca */ /* 0x000fe200000e0000 */
[----:B------:R-:W-:-:S02]  /*fc90*/  WARPGROUP.DEPBAR.LE gsb0, 0x0 ;  /* 0x00008000000079c5 */ /* 0x000fc40000010000 */
        /* <DEDUP_REMOVED lines=8> */
.L_x_1376:
[----:B------:R-:W-:Y:S01]  /*fd20*/  SHF.L.U32 R10, R152, 0x1f, RZ ;  /* 0x0000001f980a7819 */ /* 0x000fe200000006ff */
[----:B------:R-:W-:-:S04]  /*fd30*/  IMAD R152, R22, 0x8, R16 ;  /* 0x0000000816987824 */ /* 0x000fc800078e0210 */
[----:B------:R0:W1:Y:S01]  /*fd40*/  SYNCS.PHASECHK.TRANS64.TRYWAIT P1, [R152+URZ+0x19c50], R10 ;  /* 0x019c500a980075a7 */ /* 0x000062000802017f */
[----:B------:R-:W-:Y:S05]  /*fd50*/  @!P0 BRA `(.L_x_1377) ;  /* 0x0000000000048947 */ /* 0x000fea0003800000 */
[----:B------:R-:W-:Y:S01]  /*fd60*/  BPT.TRAP 0x1 ;  /* 0x000000040000795c */ /* 0x000fe20000300000 */
.L_x_1377:
[----:B------:R-:W-:Y:S04]  /*fd70*/  BSSY B2, `(.L_x_1378) ;  /* 0x0000004000027945 */ /* 0x000fe80003800000 */
[----:B-1----:R-:W-:Y:S05]  /*fd80*/  @P1 BRA `(.L_x_1379) ;  /* 0x0000000000081947 */ /* 0x002fea0003800000 */
[----:B------:R-:W1:Y:S02]  /*fd90*/  SYNCS.PHASECHK.TRANS64.TRYWAIT P1, [R152+URZ+0x19c50], R10 ;  /* 0x019c500a980075a7 */ /* 0x000e64000802017f */
[----:B-1----:R-:W-:Y:S05]  /*fda0*/  @!P1 BRA `(.L_x_1380) ;  /* 0x0000014c00109947 */ /* 0x002fea0003800000 */
.L_x_1379:
[----:B------:R-:W-:Y:S05]  /*fdb0*/  BSYNC B2 ;  /* 0x0000000000027941 */ /* 0x000fea0003800000 */
.L_x_1378:
[----:B01----:R-:W-:Y:S01]  /*fdc0*/  VIADD R10, R16, 0x3000 ;  /* 0x00003000100a7836 */ /* 0x003fe20000000000 */
[----:B------:R-:W-:Y:S01]  /*fdd0*/  WARPGROUP.ARRIVE ;  /* 0x00000000000079c5 */ /* 0x000fe20000000000 */
[----:B------:R-:W-:Y:S02]  /*fde0*/  IMAD.MOV.U32 R11, RZ, RZ, 0x40000040 ;  /* 0x40000040ff0b7424 */ /* 0x000fe400078e00ff */
[----:B------:R-:W-:Y:S01]  /*fdf0*/  IMAD.MOV.U32 R15, RZ, RZ, 0x40000040 ;  /* 0x40000040ff0f7424 */ /* 0x000fe200078e00ff */
[----:B------:R-:W-:Y:S02]  /*fe00*/  SHF.R.U32.HI R10, RZ, 0x4, R10 ;  /* 0x00000004ff0a7819 */ /* 0x000fe4000001160a */
[----:B------:R-:W-:Y:S01]  /*fe10*/  R2UR UR7, R11 ;  /* 0x000000000b0772ca */ /* 0x000fe200000e0000 */
[----:B------:R-:W-:Y:S01]  /*fe20*/  IMAD.MOV.U32 R11, RZ, RZ, 0x40000040 ;  /* 0x40000040ff0b7424 */ /* 0x000fe200078e00ff */
[----:B------:R-:W-:-:S04]  /*fe30*/  LOP3.LUT R10, R10, 0x3fff, RZ, 0xc0, !PT ;  /* 0x00003fff0a0a7812 */ /* 0x000fc800078ec0ff */
[----:B------:R-:W-:-:S05]  /*fe40*/  LOP3.LUT R10, R10, 0x10000, RZ, 0xfc, !PT ;  /* 0x000100000a0a7812 */ /* 0x000fca00078efcff */
[----:B------:R-:W-:-:S04]  /*fe50*/  IMAD R10, R22, 0x300, R10 ;  /* 0x00000300160a7824 */ /* 0x000fc800078e020a */
[C---:B------:R-:W-:Y:S01]  /*fe60*/  VIADD R14, R10.reuse, 0x2 ;  /* 0x000000020a0e7836 */ /* 0x040fe20000000000 */
[----:B------:R-:W-:-:S13]  /*fe70*/  R2UR UR6, R10 ;  /* 0x000000000a0672ca */ /* 0x000fda00000e0000 */
        /* <DEDUP_REMOVED lines=22> */
.L_x_1381:
[----:B------:R-:W2:Y:S01]  /*ffe0*/  LDL R15, [R1+0x20] ;  /* 0x00002000010f7983 */ /* 0x000ea20000100800 */
[----:B------:R-:W0:Y:S03]  /*fff0*/  LDC R10, c[0x0][0x448] ;  /* 0x00011200ff0a7b82 */ /* 0x000e260000000800 */
[----:B------:R-:W2:Y:S04]  /*10000*/  LDL R14, [R1+0x40] ;  /* 0x00004000010e7983 */ /* 0x000ea80000100800 */
[----:B------:R-:W3:Y:S04]  /*10010*/  LDL R141, [R1+0x4] ;  /* 0x00000400018d7983 */ /* 0x000ee80000100800 */
[----:B------:R-:W4:Y:S01]  /*10020*/  LDL R142, [R1] ;  /* 0x00000000018e7983 */ /* 0x000f220000100800 */
[----:B0-----:R-:W-:-:S13]  /*10030*/  ISETP.NE.AND P1, PT, R10, 0x1, PT ;  /* 0x000000010a00780c */ /* 0x001fda0003f25270 */
[----:B------:R-:W0:Y:S08]  /*10040*/  @P1 LDC R11, c[0x0][0x44c] ;  /* 0x00011300ff0b1b82 */ /* 0x000e300000000800 */
[----:B------:R-:W1:Y:S01]  /*10050*/  @P1 LDC R10, c[0x0][0x450] ;  /* 0x00011400ff0a1b82 */ /* 0x000e620000000800 */
[----:B------:R-:W-:Y:S01]  /*10060*/  VIADD R7, R7, 0x19c40 ;  /* 0x00019c4007077836 */ /* 0x000fe20000000000 */
[----:B------:R-:W-:Y:S01]  /*10070*/  UISETP.NE.AND UP0, UPT, UR39, URZ, UPT ;  /* 0x0000003f2700728c */ /* 0x000fe2000bf05270 */
[----:B--2---:R-:W-:-:S04]  /*10080*/  IMAD.IADD R14, R14, 0x1, R15 ;  /* 0x000000010e0e7824 */ /* 0x004fc800078e020f */
[----:B0-----:R-:W-:-:S05]  /*10090*/  @P1 IMAD.HI.U32 R11, R14, R11, RZ ;  /* 0x0000000b0e0b1227 */ /* 0x001fca00078e00ff */
[----:B-1----:R-:W-:-:S05]  /*100a0*/  @P1 SHF.R.U32.HI R14, RZ, R10, R11 ;  /* 0x0000000aff0e1219 */ /* 0x002fca000001160b */
[----:B------:R-:W0:Y:S01]  /*100b0*/  SHFL.IDX PT, R139, R14, RZ, 0x1c1f ;  /* 0x001c1fff0e8b7589 */ /* 0x000e2200000e0000 */
[----:B---3--:R-:W-:Y:S01]  /*100c0*/  PRMT R7, R141, 0x654, R7 ;  /* 0x000006548d077816 */ /* 0x008fe20000000007 */
[----:B------:R-:W-:Y:S01]  /*100d0*/  IMAD.SHL.U32 R15, R4, 0x80, RZ ;  /* 0x00000080040f7824 */ /* 0x000fe200078e00ff */
[----:B------:R-:W-:Y:S02]  /*100e0*/  PLOP3.LUT P1, PT, PT, PT, UP0, 0x40, 0x0 ;  /* 0x000000000000781c */ /* 0x000fe40003f2e808 */
[----:B------:R1:W-:Y:S02]  /*100f0*/  SYNCS.ARRIVE.TRANS64.RED.A1T0 RZ, [R7+URZ], RZ ;  /* 0x000000ff07ff79a7 */ /* 0x0003e4000810043f */
[----:B------:R-:W-:Y:S01]  /*10100*/  IADD3 R136, -R153, 0x1, -R15 ;  /* 0x0000000199887810 */ /* 0x000fe20007ffe90f */
[----:B-1----:R-:W-:-:S03]  /*10110*/  IMAD.U32 R7, RZ, RZ, UR44 ;  /* 0x0000002cff077e24 */ /* 0x002fc6000f8e00ff */
[----:B----4-:R-:W-:Y:S02]  /*10120*/  IADD3 R136, -R155, R136, R142 ;  /* 0x000000889b887210 */ /* 0x010fe40007ffe18e */
[----:B------:R-:W-:-:S05]  /*10130*/  LOP3.LUT R22, RZ, R7, RZ, 0x33, !PT ;  /* 0x00000007ff167212 */ /* 0x000fca00078e33ff */
[----:B------:R-:W-:Y:S02]  /*10140*/  IMAD.IADD R22, R22, 0x1, R136 ;  /* 0x0000000116167824 */ /* 0x000fe400078e0288 */
[----:B------:R-:W-:Y:S02]  /*10150*/  VIADD R136, R136, UR38 ;  /* 0x0000002688887c36 */ /* 0x000fe40008000000 */
[--C-:B0-----:R-:W-:Y:S02]  /*10160*/  IMAD.IADD R138, R22, 0x1, R139.reuse ;  /* 0x00000001168a7824 */ /* 0x101fe400078e028b */
[----:B------:R-:W-:Y:S01]  /*10170*/  IMAD.IADD R137, R136, 0x1, R139 ;  /* 0x0000000188897824 */ /* 0x000fe200078e028b */
[----:B------:R-:W-:Y:S06]  /*10180*/  @P1 BRA `(.L_x_1382) ;  /* 0x0000000000581947 */ /* 0x000fec0003800000 */
[----:B------:R-:W-:Y:S01]  /*10190*/  IADD3 R139, -R155, R142, R139 ;  /* 0x0000008e9b8b7210 */ /* 0x000fe20007ffe18b */
[----:B------:R-:W-:Y:S03]  /*101a0*/  BSSY B2, `(.L_x_1383) ;  /* 0x0000010000027945 */ /* 0x000fe60003800000 */
        /* <DEDUP_REMOVED lines=10> */
.L_x_1384:
[----:B------:R-:W-:-:S05]  /*10250*/  IMAD.U32 R140, RZ, RZ, UR41 ;  /* 0x00000029ff8c7e24 */ /* 0x000fca000f8e00ff */
[----:B------:R-:W-:-:S13]  /*10260*/  ISETP.NE.AND P1, PT, R140, 0x1, PT ;  /* 0x000000018c00780c */ /* 0x000fda0003f25270 */
[----:B------:R-:W0:Y:S02]  /*10270*/  @P1 LDC.64 R10, c[0x0][0x9e8] ;  /* 0x00027a00ff0a1b82 */ /* 0x000e240000000a00 */
[----:B0-----:R-:W-:-:S05]  /*10280*/  @P1 IMAD.HI.U32 R10, R139, R10, RZ ;  /* 0x0000000a8b0a1227 */ /* 0x001fca00078e00ff */
[----:B------:R-:W-:-:S07]  /*10290*/  @P1 SHF.R.U32.HI R139, RZ, R11, R10 ;  /* 0x0000000bff8b1219 */ /* 0x000fce000001160a */
.L_x_1385:
[----:B------:R-:W-:Y:S05]  /*102a0*/  BSYNC B2 ;  /* 0x0000000000027941 */ /* 0x000fea0003800000 */
.L_x_1383:
[----:B------:R-:W-:-:S04]  /*102b0*/  IMAD R139, R139, R140, -R15 ;  /* 0x0000008c8b8b7224 */ /* 0x000fc800078e0a0f */
[----:B------:R-:W-:-:S05]  /*102c0*/  IMAD.IADD R139, R139, 0x1, -R153 ;  /* 0x000000018b8b7824 */ /* 0x000fca00078e0a99 */
[----:B------:R-:W-:Y:S02]  /*102d0*/  VIMNMX R138, R138, R139, !PT ;  /* 0x0000008b8a8a7248 */ /* 0x000fe40007fe0100 */
[----:B------:R-:W-:-:S07]  /*102e0*/  VIADDMNMX R137, R139, R140, R137, PT ;  /* 0x0000008c8b897246 */ /* 0x000fce0003800189 */
.L_x_1382:
[----:B------:R-:W-:Y:S01]  /*102f0*/  ISETP.GT.AND P1, PT, R4, -0x1, PT ;  /* 0xffffffff0400780c */ /* 0x000fe20003f24270 */
[----:B------:R-:W0:Y:S01]  /*10300*/  SHFL.IDX PT, R14, R14, 0x1, 0x1c1f ;  /* 0x003c1f000e0e7f89 */ /* 0x000e2200000e0000 */
[----:B------:R-:W-:Y:S02]  /*10310*/  UISETP.NE.AND UP0, UPT, UR39, URZ, UPT ;  /* 0x0000003f2700728c */ /* 0x000fe4000bf05270 */
[C---:B------:R-:W-:Y:S02]  /*10320*/  ISETP.GT.AND P4, PT, R138.reuse, RZ, P1 ;  /* 0x000000ff8a00720c */ /* 0x040fe40000f84270 */
[C---:B------:R-:W-:Y:S02]  /*10330*/  ISETP.GT.AND P3, PT, R138.reuse, 0x1, P1 ;  /* 0x000000018a00780c */ /* 0x040fe40000f64270 */
[----:B------:R-:W-:Y:S02]  /*10340*/  ISETP.LT.OR P4, PT, R137, 0x1, P4 ;  /* 0x000000018900780c */ /* 0x000fe40002781670 */
[----:B------:R-:W-:-:S02]  /*10350*/  ISETP.GT.AND P5, PT, R138, 0x8, P1 ;  /* 0x000000088a00780c */ /* 0x000fc40000fa4270 */
[----:B------:R-:W-:Y:S02]  /*10360*/  FSEL R24, R24, -INF , !P4 ;  /* 0xff80000018187808 */ /* 0x000fe40006000000 */
[C---:B------:R-:W-:Y:S02]  /*10370*/  ISETP.GT.AND P4, PT, R138.reuse, 0x10, P1 ;  /* 0x000000108a00780c */ /* 0x040fe40000f84270 */
[----:B------:R-:W-:Y:S02]  /*10380*/  ISETP.GT.AND P2, PT, R138, 0x9, P1 ;  /* 0x000000098a00780c */ /* 0x000fe40000f44270 */
[C---:B------:R-:W-:Y:S02]  /*10390*/  ISETP.LT.OR P4, PT, R137.reuse, 0x11, P4 ;  /* 0x000000118900780c */ /* 0x040fe40002781670 */
[----:B------:R-:W-:Y:S02]  /*103a0*/  ISETP.LT.OR P3, PT, R137, 0x2, P3 ;  /* 0x000000028900780c */ /* 0x000fe40001f61670 */
[----:B------:R-:W-:-:S02]  /*103b0*/  FSEL R32, R32, -INF , !P4 ;  /* 0xff80000020207808 */ /* 0x000fc40006000000 */
[----:B------:R-:W-:Y:S01]  /*103c0*/  ISETP.GT.AND P4, PT, R138, 0x20, P1 ;  /* 0x000000208a00780c */ /* 0x000fe20000f84270 */
[--C-:B0-----:R-:W-:Y:S01]  /*103d0*/  IMAD.IADD R136, R136, 0x1, R14.reuse ;  /* 0x0000000188887824 */ /* 0x101fe200078e020e */
[C---:B------:R-:W-:Y:S01]  /*103e0*/  ISETP.LT.OR P5, PT, R137.reuse, 0x9, P5 ;  /* 0x000000098900780c */ /* 0x040fe20002fa1670 */
[----:B------:R-:W-:Y:S01]  /*103f0*/  IMAD.IADD R22, R22, 0x1, R14 ;  /* 0x0000000116167824 */ /* 0x000fe200078e020e */
[C---:B------:R-:W-:Y:S02]  /*10400*/  ISETP.LT.OR P2, PT, R137.reuse, 0xa, P2 ;  /* 0x0000000a8900780c */ /* 0x040fe40001741670 */
[----:B------:R-:W-:Y:S02]  /*10410*/  ISETP.LT.OR P4, PT, R137, 0x21, P4 ;  /* 0x000000218900780c */ /* 0x000fe40002781670 */
[----:B------:R-:W-:Y:S02]  /*10420*/  FSEL R25, R25, -INF , !P3 ;  /* 0xff80000019197808 */ /* 0x000fe40005800000 */
[----:B------:R-:W-:-:S02]  /*10430*/  FSEL R28, R28, -INF , !P5 ;  /* 0xff8000001c1c7808 */ /* 0x000fc40006800000 */
[----:B------:R-:W-:Y:S02]  /*10440*/  FSEL R29, R29, -INF , !P2 ;  /* 0xff8000001d1d7808 */ /* 0x000fe40005000000 */
[C---:B------:R-:W-:Y:S02]  /*10450*/  ISETP.GT.AND P3, PT, R138.reuse, 0x11, P1 ;  /* 0x000000118a00780c */ /* 0x040fe40000f64270 */
[C---:B------:R-:W-:Y:S02]  /*10460*/  ISETP.GT.AND P5, PT, R138.reuse, 0x18, P1 ;  /* 0x000000188a00780c */ /* 0x040fe40000fa4270 */
[----:B------:R-:W-:Y:S02]  /*10470*/  ISETP.GT.AND P2, PT, R138, 0x19, P1 ;  /* 0x000000198a00780c */ /* 0x000fe40000f44270 */
[----:B------:R-:W-:Y:S02]  /*10480*/  FSEL R40, R40, -INF , !P4 ;  /* 0xff80000028287808 */ /* 0x000fe40006000000 */
[----:B------:R-:W-:-:S02]  /*10490*/  ISETP.GT.AND P4, PT, R138, 0x30, P1 ;  /* 0x000000308a00780c */ /* 0x000fc40000f84270 */
[C---:B------:R-:W-:Y:S02]  /*104a0*/  ISETP.LT.OR P3, PT, R137.reuse, 0x12, P3 ;  /* 0x000000128900780c */ /* 0x040fe40001f61670 */
[C---:B------:R-:W-:Y:S02]  /*104b0*/  ISETP.LT.OR P5, PT, R137.reuse, 0x19, P5 ;  /* 0x000000198900780c */ /* 0x040fe40002fa1670 */
        /* <DEDUP_REMOVED lines=57> */
[----:B------:R-:W-:-:S02]  /*10850*/  PLOP3.LUT P4, PT, PT, PT, UP0, 0x40, 0x0 ;  /* 0x000000000000781c */ /* 0x000fc40003f8e808 */
[C---:B------:R-:W-:Y:S02]  /*10860*/  ISETP.LT.OR P3, PT, R137.reuse, 0x62, P3 ;  /* 0x000000628900780c */ /* 0x040fe40001f61670 */
[C---:B------:R-:W-:Y:S02]  /*10870*/  ISETP.LT.OR P5, PT, R137.reuse, 0x69, P5 ;  /* 0x000000698900780c */ /* 0x040fe40002fa1670 */
[----:B------:R-:W-:Y:S02]  /*10880*/  ISETP.LT.OR P2, PT, R137, 0x6a, P2 ;  /* 0x0000006a8900780c */ /* 0x000fe40001741670 */
[----:B------:R-:W-:Y:S02]  /*10890*/  FSEL R73, R73, -INF , !P3 ;  /* 0xff80000049497808 */ /* 0x000fe40005800000 */
[----:B------:R-:W-:Y:S02]  /*108a0*/  FSEL R76, R76, -INF , !P5 ;  /* 0xff8000004c4c7808 */ /* 0x000fe40006800000 */
[----:B------:R-:W-:-:S02]  /*108b0*/  FSEL R77, R77, -INF , !P2 ;  /* 0xff8000004d4d7808 */ /* 0x000fc40005000000 */
[C---:B------:R-:W-:Y:S02]  /*108c0*/  ISETP.GT.AND P3, PT, R138.reuse, 0x71, P1 ;  /* 0x000000718a00780c */ /* 0x040fe40000f64270 */
[C---:B------:R-:W-:Y:S02]  /*108d0*/  ISETP.GT.AND P5, PT, R138.reuse, 0x78, P1 ;  /* 0x000000788a00780c */ /* 0x040fe40000fa4270 */
[----:B------:R-:W-:Y:S02]  /*108e0*/  ISETP.GT.AND P2, PT, R138, 0x79, P1 ;  /* 0x000000798a00780c */ /* 0x000fe40000f44270 */
[C---:B------:R-:W-:Y:S02]  /*108f0*/  ISETP.LT.OR P3, PT, R137.reuse, 0x72, P3 ;  /* 0x000000728900780c */ /* 0x040fe40001f61670 */
[C---:B------:R-:W-:Y:S02]  /*10900*/  ISETP.LT.OR P5, PT, R137.reuse, 0x79, P5 ;  /* 0x000000798900780c */ /* 0x040fe40002fa1670 */
[----:B------:R-:W-:-:S02]  /*10910*/  ISETP.LT.OR P2, PT, R137, 0x7a, P2 ;  /* 0x0000007a8900780c */ /* 0x000fc40001741670 */
[----:B------:R-:W-:Y:S02]  /*10920*/  FSEL R81, R81, -INF , !P3 ;  /* 0xff80000051517808 */ /* 0x000fe40005800000 */
[----:B------:R-:W-:Y:S02]  /*10930*/  FSEL R84, R84, -INF , !P5 ;  /* 0xff80000054547808 */ /* 0x000fe40006800000 */
[----:B------:R-:W-:Y:S01]  /*10940*/  FSEL R85, R85, -INF , !P2 ;  /* 0xff80000055557808 */ /* 0x000fe20005000000 */
        /* <DEDUP_REMOVED lines=13> */
.L_x_1388:
[----:B------:R-:W-:-:S05]  /*10a20*/  IMAD.U32 R137, RZ, RZ, UR41 ;  /* 0x00000029ff897e24 */ /* 0x000fca000f8e00ff */
[----:B------:R-:W-:-:S13]  /*10a30*/  ISETP.NE.AND P2, PT, R137, 0x1, PT ;  /* 0x000000018900780c */ /* 0x000fda0003f45270 */
[----:B------:R-:W0:Y:S02]  /*10a40*/  @P2 LDC.64 R10, c[0x0][0x9e8] ;  /* 0x00027a00ff0a2b82 */ /* 0x000e240000000a00 */
[----:B0-----:R-:W-:-:S05]  /*10a50*/  @P2 IMAD.HI.U32 R10, R14, R10, RZ ;  /* 0x0000000a0e0a2227 */ /* 0x001fca00078e00ff */
[----:B------:R-:W-:-:S07]  /*10a60*/  @P2 SHF.R.U32.HI R14, RZ, R11, R10 ;  /* 0x0000000bff0e2219 */ /* 0x000fce000001160a */
.L_x_1389:
[----:B------:R-:W-:Y:S05]  /*10a70*/  BSYNC B2 ;  /* 0x0000000000027941 */ /* 0x000fea0003800000 */
.L_x_1387:
[----:B------:R-:W-:-:S04]  /*10a80*/  IMAD R14, R14, R137, -R15 ;  /* 0x000000890e0e7224 */ /* 0x000fc800078e0a0f */
[----:B------:R-:W-:-:S05]  /*10a90*/  IMAD.IADD R14, R14, 0x1, -R153 ;  /* 0x000000010e0e7824 */ /* 0x000fca00078e0a99 */
[----:B------:R-:W-:Y:S02]  /*10aa0*/  VIMNMX R22, R22, R14, !PT ;  /* 0x0000000e16167248 */ /* 0x000fe40007fe0100 */
[----:B------:R-:W-:-:S07]  /*10ab0*/  VIADDMNMX R136, R14, R137, R136, PT ;  /* 0x000000890e887246 */ /* 0x000fce0003800188 */
.L_x_1386:
[----:B------:R-:W-:Y:S02]  /*10ac0*/  FMNMX.FTZ R10, R24, R3, !PT ;  /* 0x00000003180a7209 */ /* 0x000fe40007810000 */
[C---:B------:R-:W-:Y:S02]  /*10ad0*/  ISETP.GT.AND P2, PT, R22.reuse, 0x1, P1 ;  /* 0x000000011600780c */ /* 0x040fe40000f44270 */
[----:B------:R-:W-:Y:S02]  /*10ae0*/  FMNMX.FTZ R10, R25, R10, !PT ;  /* 0x0000000a190a7209 */ /* 0x000fe40007810000 */
[----:B------:R-:W-:Y:S02]  /*10af0*/  ISETP.GT.AND P3, PT, R22, 0x8, P1 ;  /* 0x000000081600780c */ /* 0x000fe40000f64270 */
[----:B------:R-:W-:Y:S02]  /*10b00*/  FMNMX.FTZ R10, R28, R10, !PT ;  /* 0x0000000a1c0a7209 */ /* 0x000fe40007810000 */
[----:B------:R-:W-:-:S02]  /*10b10*/  ISETP.GT.AND P4, PT, R22, 0x9, P1 ;  /* 0x000000091600780c */ /* 0x000fc40000f84270 */
[----:B------:R-:W-:Y:S02]  /*10b20*/  FMNMX.FTZ R10, R29, R10, !PT ;  /* 0x0000000a1d0a7209 */ /* 0x000fe40007810000 */
[----:B------:R-:W-:Y:S02]  /*10b30*/  ISETP.LT.OR P2, PT, R136, 0x2, P2 ;  /* 0x000000028800780c */ /* 0x000fe40001741670 */
[----:B------:R-:W-:Y:S02]  /*10b40*/  FMNMX.FTZ R10, R32, R10, !PT ;  /* 0x0000000a200a7209 */ /* 0x000fe40007810000 */
[C---:B------:R-:W-:Y:S02]  /*10b50*/  ISETP.LT.OR P3, PT, R136.reuse, 0x9, P3 ;  /* 0x000000098800780c */ /* 0x040fe40001f61670 */
[----:B------:R-:W-:Y:S02]  /*10b60*/  ISETP.LT.OR P4, PT, R136, 0xa, P4 ;  /* 0x0000000a8800780c */ /* 0x000fe40002781670 */
[----:B------:R-:W-:-:S02]  /*10b70*/  FMNMX.FTZ R10, R33, R10, !PT ;  /* 0x0000000a210a7209 */ /* 0x000fc40007810000 */
[----:B------:R-:W-:Y:S02]  /*10b80*/  FSEL R27, R27, -INF , !P2 ;  /* 0xff8000001b1b7808 */ /* 0x000fe40005000000 */
[----:B------:R-:W-:Y:S02]  /*10b90*/  FSEL R30, R30, -INF , !P3 ;  /* 0xff8000001e1e7808 */ /* 0x000fe40005800000 */
[----:B------:R-:W-:Y:S02]  /*10ba0*/  FSEL R31, R31, -INF , !P4 ;  /* 0xff8000001f1f7808 */ /* 0x000fe40006000000 */
[C---:B------:R-:W-:Y:S02]  /*10bb0*/  ISETP.GT.AND P5, PT, R22.reuse, 0x10, P1 ;  /* 0x000000101600780c */ /* 0x040fe40000fa4270 */
[C---:B------:R-:W-:Y:S02]  /*10bc0*/  ISETP.GT.AND P2, PT, R22.reuse, 0x11, P1 ;  /* 0x000000111600780c */ /* 0x040fe40000f44270 */
[----:B------:R-:W-:-:S02]  /*10bd0*/  ISETP.GT.AND P3, PT, R22, 0x18, P1 ;  /* 0x000000181600780c */ /* 0x000fc40000f64270 */
[----:B------:R-:W-:Y:S02]  /*10be0*/  ISETP.GT.AND P4, PT, R22, 0x19, P1 ;  /* 0x000000191600780c */ /* 0x000fe40000f84270 */
[----:B------:R-:W-:Y:S02]  /*10bf0*/  LOP3.LUT R17, R17, 0xefffffff, RZ, 0xc0, !PT ;  /* 0xefffffff11117812 */ /* 0x000fe400078ec0ff */
[----:B------:R-:W-:Y:S02]  /*10c00*/  FMNMX.FTZ R10, R36, R10, !PT ;  /* 0x0000000a240a7209 */ /* 0x000fe40007810000 */
[C---:B------:R-:W-:Y:S02]  /*10c10*/  ISETP.LT.OR P5, PT, R136.reuse, 0x11, P5 ;  /* 0x000000118800780c */ /* 0x040fe40002fa1670 */
[C---:B------:R-:W-:Y:S02]  /*10c20*/  ISETP.LT.OR P2, PT, R136.reuse, 0x12, P2 ;  /* 0x000000128800780c */ /* 0x040fe40001741670 */
[----:B------:R-:W-:-:S02]  /*10c30*/  ISETP.LT.OR P3, PT, R136, 0x19, P3 ;  /* 0x000000198800780c */ /* 0x000fc40001f61670 */
[----:B------:R-:W-:Y:S02]  /*10c40*/  ISETP.LT.OR P4, PT, R136, 0x1a, P4 ;  /* 0x0000001a8800780c */ /* 0x000fe40002781670 */
[----:B------:R-:W-:Y:S02]  /*10c50*/  @P0 LOP3.LUT R17, R17, 0x10000000, RZ, 0xfc, !PT ;  /* 0x1000000011110812 */ /* 0x000fe400078efcff */
[----:B------:R-:W-:Y:S02]  /*10c60*/  ISETP.GT.AND P0, PT, R22, 0x60, P1 ;  /* 0x000000601600780c */ /* 0x000fe40000f04270 */
[----:B------:R-:W-:Y:S02]  /*10c70*/  FMNMX.FTZ R10, R37, R10, !PT ;  /* 0x0000000a250a7209 */ /* 0x000fe40007810000 */
[----:B------:R-:W-:Y:S02]  /*10c80*/  FSEL R34, R34, -INF , !P5 ;  /* 0xff80000022227808 */ /* 0x000fe40006800000 */
[----:B------:R-:W-:-:S02]  /*10c90*/  FSEL R35, R35, -INF , !P2 ;  /* 0xff80000023237808 */ /* 0x000fc40005000000 */
[----:B------:R-:W-:Y:S02]  /*10ca0*/  FSEL R38, R38, -INF , !P3 ;  /* 0xff80000026267808 */ /* 0x000fe40005800000 */
[----:B------:R-:W-:Y:S02]  /*10cb0*/  FSEL R39, R39, -INF , !P4 ;  /* 0xff80000027277808 */ /* 0x000fe40006000000 */
        /* <DEDUP_REMOVED lines=8> */
[----:B------:R-:W-:Y:S02]  /*10d40*/  ISETP.LT.OR P4, PT, R136, 0x2a, P4 ;  /* 0x0000002a8800780c */ /* 0x000fe40002781670 */
[----:B------:R-:W-:-:S02]  /*10d50*/  FMNMX.FTZ R10, R41, R10, !PT ;  /* 0x0000000a290a7209 */ /* 0x000fc40007810000 */
[----:B------:R-:W-:Y:S02]  /*10d60*/  LOP3.LUT R17, R17, 0x7fffffff, RZ, 0xc0, !PT ;  /* 0x7fffffff11117812 */ /* 0x000fe400078ec0ff */
[----:B------:R-:W-:Y:S02]  /*10d70*/  FSEL R42, R42, -INF , !P5 ;  /* 0xff8000002a2a7808 */ /* 0x000fe40006800000 */
[----:B------:R-:W-:Y:S02]  /*10d80*/  FSEL R43, R43, -INF , !P2 ;  /* 0xff8000002b2b7808 */ /* 0x000fe40005000000 */
[----:B------:R-:W-:Y:S02]  /*10d90*/  FSEL R46, R46, -INF , !P3 ;  /* 0xff8000002e2e7808 */ /* 0x000fe40005800000 */
[----:B------:R-:W-:Y:S02]  /*10da0*/  FSEL R47, R47, -INF , !P4 ;  /* 0xff8000002f2f7808 */ /* 0x000fe40006000000 */
[----:B------:R-:W-:-:S02]  /*10db0*/  ISETP.GT.AND P5, PT, R22, 0x30, P1 ;  /* 0x000000301600780c */ /* 0x000fc40000fa4270 */
[C---:B------:R-:W-:Y:S02]  /*10dc0*/  ISETP.GT.AND P2, PT, R22.reuse, 0x31, P1 ;  /* 0x000000311600780c */ /* 0x040fe40000f44270 */
[C---:B------:R-:W-:Y:S02]  /*10dd0*/  ISETP.GT.AND P3, PT, R22.reuse, 0x38, P1 ;  /* 0x000000381600780c */ /* 0x040fe40000f64270 */
[----:B------:R-:W-:Y:S02]  /*10de0*/  ISETP.GT.AND P4, PT, R22, 0x39, P1 ;  /* 0x000000391600780c */ /* 0x000fe40000f84270 */
[----:B------:R-:W-:Y:S02]  /*10df0*/  FMNMX.FTZ R10, R44, R10, !PT ;  /* 0x0000000a2c0a7209 */ /* 0x000fe40007810000 */
[----:B------:R-:W-:Y:S02]  /*10e00*/  @P0 LOP3.LUT R17, R17, 0x80000000, RZ, 0xfc, !PT ;  /* 0x8000000011110812 */ /* 0x000fe400078efcff */
[----:B------:R-:W-:-:S02]  /*10e10*/  ISETP.GT.AND P0, PT, R22, 0x78, P1 ;  /* 0x000000781600780c */ /* 0x000fc40000f04270 */
[C---:B------:R-:W-:Y:S02]  /*10e20*/  ISETP.LT.OR P5, PT, R136.reuse, 0x31, P5 ;  /* 0x000000318800780c */ /* 0x040fe40002fa1670 */
[C---:B------:R-:W-:Y:S02]  /*10e30*/  ISETP.LT.OR P2, PT, R136.reuse, 0x32, P2 ;  /* 0x000000328800780c */ /* 0x040fe40001741670 */
[C---:B------:R-:W-:Y:S02]  /*10e40*/  ISETP.LT.OR P3, PT, R136.reuse, 0x39, P3 ;  /* 0x000000398800780c */ /* 0x040fe40001f61670 */
[----:B------:R-:W-:Y:S02]  /*10e50*/  ISETP.LT.OR P4, PT, R136, 0x3a, P4 ;  /* 0x0000003a8800780c */ /* 0x000fe40002781670 */
[----:B------:R-:W-:Y:S02]  /*10e60*/  FMNMX.FTZ R10, R45, R10, !PT ;  /* 0x0000000a2d0a7209 */ /* 0x000fe40007810000 */
[----:B------:R-:W-:-:S02]  /*10e70*/  FSEL R50, R50, -INF , !P5 ;  /* 0xff80000032327808 */ /* 0x000fc40006800000 */
[----:B------:R-:W-:Y:S02]  /*10e80*/  FSEL R51, R51, -INF , !P2 ;  /* 0xff80000033337808 */ /* 0x000fe40005000000 */
[----:B------:R-:W-:Y:S02]  /*10e90*/  FSEL R54, R54, -INF , !P3 ;  /* 0xff80000036367808 */ /* 0x000fe40005800000 */
[----:B------:R-:W-:Y:S02]  /*10ea0*/  FSEL R55, R55, -INF , !P4 ;  /* 0xff80000037377808 */ /* 0x000fe40006000000 */
[----:B------:R-:W-:Y:S02]  /*10eb0*/  FMNMX.FTZ R10, R48, R10, !PT ;  /* 0x0000000a300a7209 */ /* 0x000fe40007810000 */
[C---:B------:R-:W-:Y:S02]  /*10ec0*/  ISETP.GT.AND P5, PT, R22.reuse, 0x40, P1 ;  /* 0x000000401600780c */ /* 0x040fe40000fa4270 */
[----:B------:R-:W-:-:S02]  /*10ed0*/  ISETP.GT.AND P2, PT, R22, 0x41, P1 ;  /* 0x000000411600780c */ /* 0x000fc40000f44270 */
[C---:B------:R-:W-:Y:S02]  /*10ee0*/  ISETP.GT.AND P3, PT, R22.reuse, 0x48, P1 ;  /* 0x000000481600780c */ /* 0x040fe40000f64270 */
[----:B------:R-:W-:Y:S02]  /*10ef0*/  ISETP.GT.AND P4, PT, R22, 0x49, P1 ;  /* 0x000000491600780c */ /* 0x000fe40000f84270 */
[----:B------:R-:W-:Y:S02]  /*10f00*/  LOP3.LUT R17, R17, 0xfffffffd, RZ, 0xc0, !PT ;  /* 0xfffffffd11117812 */ /* 0x000fe400078ec0ff */
[----:B------:R-:W-:Y:S02]  /*10f10*/  FMNMX.FTZ R10, R49, R10, !PT ;  /* 0x0000000a310a7209 */ /* 0x000fe40007810000 */
[C---:B------:R-:W-:Y:S02]  /*10f20*/  ISETP.LT.OR P5, PT, R136.reuse, 0x41, P5 ;  /* 0x000000418800780c */ /* 0x040fe40002fa1670 */
[----:B------:R-:W-:-:S02]  /*10f30*/  ISETP.LT.OR P2, PT, R136, 0x42, P2 ;  /* 0x000000428800780c */ /* 0x000fc40001741670 */
[C---:B------:R-:W-:Y:S02]  /*10f40*/  ISETP.LT.OR P3, PT, R136.reuse, 0x49, P3 ;  /* 0x000000498800780c */ /* 0x040fe40001f61670 */
[----:B------:R-:W-:Y:S02]  /*10f50*/  ISETP.LT.OR P4, PT, R136, 0x4a, P4 ;  /* 0x0000004a8800780c */ /* 0x000fe40002781670 */
[----:B------:R-:W-:Y:S02]  /*10f60*/  @P0 LOP3.LUT R17, R17, 0x2, RZ, 0xfc, !PT ;  /* 0x0000000211110812 */ /* 0x000fe400078efcff */
[----:B------:R-:W-:Y:S02]  /*10f70*/  ISETP.GT.AND P0, PT, R22, RZ, P1 ;  /* 0x000000ff1600720c */ /* 0x000fe40000f04270 */
[----:B------:R-:W-:Y:S02]  /*10f80*/  FMNMX.FTZ R10, R52, R10, !PT ;  /* 0x0000000a340a7209 */ /* 0x000fe40007810000 */
        /* <DEDUP_REMOVED lines=8> */
[----:B------:R-:W-:Y:S02]  /*11010*/  FMNMX.FTZ R10, R53, R10, !PT ;  /* 0x0000000a350a7209 */ /* 0x000fe40007810000 */
        /* <DEDUP_REMOVED lines=10> */
[C---:B------:R-:W-:Y:S02]  /*110c0*/  ISETP.GT.AND P2, PT, R22.reuse, 0x61, P1 ;  /* 0x000000611600780c */ /* 0x040fe40000f44270 */
[C---:B------:R-:W-:Y:S02]  /*110d0*/  ISETP.GT.AND P3, PT, R22.reuse, 0x68, P1 ;  /* 0x000000681600780c */ /* 0x040fe40000f64270 */
[C---:B------:R-:W-:Y:S02]  /*110e0*/  ISETP.GT.AND P4, PT, R22.reuse, 0x69, P1 ;  /* 0x000000691600780c */ /* 0x040fe40000f84270 */
[C---:B------:R-:W-:Y:S02]  /*110f0*/  ISETP.GT.AND P5, PT, R22.reuse, 0x70, P1 ;  /* 0x000000701600780c */ /* 0x040fe40000fa4270 */
[C---:B------:R-:W-:Y:S02]  /*11100*/  ISETP.GT.AND P6, PT, R22.reuse, 0x71, P1 ;  /* 0x000000711600780c */ /* 0x040fe40000fc4270 */
[----:B------:R-:W-:-:S02]  /*11110*/  ISETP.GT.AND P1, PT, R22, 0x79, P1 ;  /* 0x000000791600780c */ /* 0x000fc40000f24270 */
[----:B------:R-:W-:Y:S02]  /*11120*/  FMNMX.FTZ R10, R57, R10, !PT ;  /* 0x0000000a390a7209 */ /* 0x000fe40007810000 */
[----:B------:R-:W-:Y:S02]  /*11130*/  @P0 LOP3.LUT R17, R17, 0x20, RZ, 0xfc, !PT ;  /* 0x0000002011110812 */ /* 0x000fe400078efcff */
[----:B------:R-:W-:Y:S02]  /*11140*/  FMNMX.FTZ R10, R60, R10, !PT ;  /* 0x0000000a3c0a7209 */ /* 0x000fe40007810000 */
[----:B------:R-:W-:Y:S02]  /*11150*/  LOP3.LUT P0, RZ, R17, 0x80000000, RZ, 0xc0, !PT ;  /* 0x8000000011ff7812 */ /* 0x000fe4000780c0ff */
[----:B------:R-:W-:Y:S02]  /*11160*/  FMNMX.FTZ R10, R61, R10, !PT ;  /* 0x0000000a3d0a7209 */ /* 0x000fe40007810000 */
[----:B------:R-:W-:-:S02]  /*11170*/  LOP3.LUT R17, R17, 0xfffffff7, RZ, 0xc0, !PT ;  /* 0xfffffff711117812 */ /* 0x000fc400078ec0ff */
[----:B------:R-:W-:Y:S02]  /*11180*/  ISETP.LT.OR P0, PT, R136, 0x61, P0 ;  /* 0x000000618800780c */ /* 0x000fe40000701670 */
[----:B------:R-:W-:Y:S02]  /*11190*/  FMNMX.FTZ R10, R64, R10, !PT ;  /* 0x0000000a400a7209 */ /* 0x000fe40007810000 */
[----:B------:R-:W-:Y:S02]  /*111a0*/  @P1 LOP3.LUT R17, R17, 0x8, RZ, 0xfc, !PT ;  /* 0x0000000811111812 */ /* 0x000fe400078efcff */
[----:B------:R-:W-:Y:S02]  /*111b0*/  FMNMX.FTZ R10, R65, R10, !PT ;  /* 0x0000000a410a7209 */ /* 0x000fe40007810000 */
[C---:B------:R-:W-:Y:S02]  /*111c0*/  LOP3.LUT P1, RZ, R17.reuse, 0x2, RZ, 0xc0, !PT ;  /* 0x0000000211ff7812 */ /* 0x040fe4000782c0ff */
[----:B------:R-:W-:-:S02]  /*111d0*/  LOP3.LUT R17, R17, 0xffffffbf, RZ, 0xc0, !PT ;  /* 0xffffffbf11117812 */ /* 0x000fc400078ec0ff */
[----:B------:R-:W-:Y:S02]  /*111e0*/  FMNMX.FTZ R10, R68, R10, !PT ;  /* 0x0000000a440a7209 */ /* 0x000fe40007810000 */
[----:B------:R-:W-:Y:S02]  /*111f0*/  @P0 LOP3.LUT R17, R17, 0x40, RZ, 0xfc, !PT ;  /* 0x0000004011110812 */ /* 0x000fe400078efcff */
[----:B------:R-:W-:Y:S02]  /*11200*/  FMNMX.FTZ R10, R69, R10, !PT ;  /* 0x0000000a450a7209 */ /* 0x000fe40007810000 */
[----:B------:R-:W-:Y:S02]  /*11210*/  ISETP.LT.OR P0, PT, R136, 0x62, P2 ;  /* 0x000000628800780c */ /* 0x000fe40001701670 */
[----:B------:R-:W-:Y:S02]  /*11220*/  LOP3.LUT P2, RZ, R17, 0x20, RZ, 0xc0, !PT ;  /* 0x0000002011ff7812 */ /* 0x000fe4000784c0ff */
[----:B------:R-:W-:-:S02]  /*11230*/  FMNMX.FTZ R10, R72, R10, !PT ;  /* 0x0000000a480a7209 */ /* 0x000fc40007810000 */
[----:B------:R-:W-:Y:S02]  /*11240*/  ISETP.LT.OR P2, PT, R136, 0x1, P2 ;  /* 0x000000018800780c */ /* 0x000fe40001741670 */
[----:B------:R-:W-:Y:S02]  /*11250*/  FMNMX.FTZ R10, R73, R10, !PT ;  /* 0x0000000a490a7209 */ /* 0x000fe40007810000 */
[----:B------:R-:W-:Y:S02]  /*11260*/  FSEL R26, R26, -INF , !P2 ;  /* 0xff8000001a1a7808 */ /* 0x000fe40005000000 */
        /* <DEDUP_REMOVED lines=12> */
[----:B------:R-:W-:Y:S01]  /*11330*/  LOP3.LUT R17, R17, 0xffffffef, RZ, 0xc0, !PT ;  /* 0xffffffef11117812 */ /* 0x000fe200078ec0ff */
[----:B------:R-:W0:Y:S01]  /*11340*/  SHFL.BFLY PT, R11, R10, 0x2, 0x1f ;  /* 0x0c401f000a0b7f89 */ /* 0x000e2200000e0000 */
[----:B------:R-:W-:Y:S02]  /*11350*/  FMNMX.FTZ R14, R38, R14, !PT ;  /* 0x0000000e260e7209 */ /* 0x000fe40007810000 */
[----:B------:R-:W-:-:S02]  /*11360*/  @P0 LOP3.LUT R17, R17, 0x10, RZ, 0xfc, !PT ;  /* 0x0000001011110812 */ /* 0x000fc400078efcff */
[----:B------:R-:W-:Y:S02]  /*11370*/  FMNMX.FTZ R14, R39, R14, !PT ;  /* 0x0000000e270e7209 */ /* 0x000fe40007810000 */
[----:B------:R-:W-:Y:S02]  /*11380*/  ISETP.LT.OR P0, PT, R136, 0x69, P3 ;  /* 0x000000698800780c */ /* 0x000fe40001f01670 */
[----:B------:R-:W-:Y:S02]  /*11390*/  FMNMX.FTZ R14, R42, R14, !PT ;  /* 0x0000000e2a0e7209 */ /* 0x000fe40007810000 */
[----:B------:R-:W-:Y:S02]  /*113a0*/  LOP3.LUT P3, RZ, R17, 0x8, RZ, 0xc0, !PT ;  /* 0x0000000811ff7812 */ /* 0x000fe4000786c0ff */
[----:B------:R-:W-:Y:S02]  /*113b0*/  FMNMX.FTZ R14, R43, R14, !PT ;  /* 0x0000000e2b0e7209 */ /* 0x000fe40007810000 */
[----:B------:R-:W-:-:S02]  /*113c0*/  LOP3.LUT R17, R17, 0xfffffffb, RZ, 0xc0, !PT ;  /* 0xfffffffb11117812 */ /* 0x000fc400078ec0ff */
[----:B------:R-:W-:Y:S02]  /*113d0*/  FMNMX.FTZ R14, R46, R14, !PT ;  /* 0x0000000e2e0e7209 */ /* 0x000fe40007810000 */
[----:B------:R-:W-:Y:S02]  /*113e0*/  ISETP.LT.OR P5, PT, R136, 0x71, P5 ;  /* 0x000000718800780c */ /* 0x000fe40002fa1670 */
[----:B------:R-:W-:Y:S02]  /*113f0*/  FMNMX.FTZ R14, R47, R14, !PT ;  /* 0x0000000e2f0e7209 */ /* 0x000fe40007810000 */
[----:B------:R-:W-:Y:S02]  /*11400*/  @P0 LOP3.LUT R17, R17, 0x4, RZ, 0xfc, !PT ;  /* 0x0000000411110812 */ /* 0x000fe400078efcff */
[----:B0-----:R-:W-:Y:S02]  /*11410*/  FMNMX.FTZ R10, R10, R11, !PT ;  /* 0x0000000b0a0a7209 */ /* 0x001fe40007810000 */
[----:B------:R-:W-:-:S02]  /*11420*/  FMNMX.FTZ R14, R50, R14, !PT ;  /* 0x0000000e320e7209 */ /* 0x000fc40007810000 */
[----:B------:R-:W-:Y:S01]  /*11430*/  ISETP.LT.OR P0, PT, R136, 0x6a, P4 ;  /* 0x0000006a8800780c */ /* 0x000fe20002701670 */
[----:B------:R-:W0:Y:S01]  /*11440*/  SHFL.BFLY PT, R11, R10, 0x1, 0x1f ;  /* 0x0c201f000a0b7f89 */ /* 0x000e2200000e0000 */
[----:B------:R-:W-:Y:S02]  /*11450*/  FMNMX.FTZ R14, R51, R14, !PT ;  /* 0x0000000e330e7209 */ /* 0x000fe40007810000 */
[----:B------:R-:W-:Y:S02]  /*11460*/  LOP3.LUT R17, R17, 0xdfffffff, RZ, 0xc0, !PT ;  /* 0xdfffffff11117812 */ /* 0x000fe400078ec0ff */
[----:B------:R-:W-:Y:S02]  /*11470*/  FMNMX.FTZ R14, R54, R14, !PT ;  /* 0x0000000e360e7209 */ /* 0x000fe40007810000 */
[----:B------:R-:W-:Y:S02]  /*11480*/  ISETP.LT.OR P6, PT, R136, 0x72, P6 ;  /* 0x000000728800780c */ /* 0x000fe400037c1670 */
[----:B------:R-:W-:-:S02]  /*11490*/  FMNMX.FTZ R14, R55, R14, !PT ;  /* 0x0000000e370e7209 */ /* 0x000fc40007810000 */
[----:B------:R-:W-:Y:S02]  /*114a0*/  ISETP.LT.OR P1, PT, R136, 0x79, P1 ;  /* 0x000000798800780c */ /* 0x000fe40000f21670 */
[----:B------:R-:W-:Y:S02]  /*114b0*/  FMNMX.FTZ R14, R58, R14, !PT ;  /* 0x0000000e3a0e7209 */ /* 0x000fe40007810000 */
[----:B------:R-:W-:Y:S02]  /*114c0*/  @P0 LOP3.LUT R17, R17, 0x20000000, RZ, 0xfc, !PT ;  /* 0x2000000011110812 */ /* 0x000fe400078efcff */
[----:B------:R-:W-:Y:S02]  /*114d0*/  FMNMX.FTZ R14, R59, R14, !PT ;  /* 0x0000000e3b0e7209 */ /* 0x000fe40007810000 */
[----:B------:R-:W-:Y:S02]  /*114e0*/  LOP3.LUT R17, R17, 0xbfffffff, RZ, 0xc0, !PT ;  /* 0xbfffffff11117812 */ /* 0x000fe400078ec0ff */
[----:B------:R-:W-:-:S02]  /*114f0*/  FMNMX.FTZ R14, R62, R14, !PT ;  /* 0x0000000e3e0e7209 */ /* 0x000fc40007810000 */
[----:B------:R-:W-:Y:S02]  /*11500*/  @P5 LOP3.LUT R17, R17, 0x40000000, RZ, 0xfc, !PT ;  /* 0x4000000011115812 */ /* 0x000fe400078efcff */
[----:B0-----:R-:W-:Y:S02]  /*11510*/  FMNMX.FTZ R10, R10, R11, !PT ;  /* 0x0000000b0a0a7209 */ /* 0x001fe40007810000 */
[----:B------:R-:W-:Y:S02]  /*11520*/  FMNMX.FTZ R14, R63, R14, !PT ;  /* 0x0000000e3f0e7209 */ /* 0x000fe40007810000 */
[----:B------:R-:W-:Y:S02]  /*11530*/  FSETP.NEU.FTZ.AND P4, PT, R10, -INF , PT ;  /* 0xff8000000a00780b */ /* 0x000fe40003f9d000 */
[----:B------:R-:W-:Y:S02]  /*11540*/  FMNMX.FTZ R14, R66, R14, !PT ;  /* 0x0000000e420e7209 */ /* 0x000fe40007810000 */
[----:B------:R-:W-:-:S02]  /*11550*/  FSEL R11, R10, RZ, P4 ;  /* 0x000000ff0a0b7208 */ /* 0x000fc40002000000 */
[----:B------:R-:W-:Y:S02]  /*11560*/  FMNMX.FTZ R14, R67, R14, !PT ;  /* 0x0000000e430e7209 */ /* 0x000fe40007810000 */
[----:B------:R-:W-:Y:S01]  /*11570*/  LOP3.LUT P5, RZ, R17, 0x40, RZ, 0xc0, !PT ;  /* 0x0000004011ff7812 */ /* 0x000fe200078ac0ff */
[----:B------:R-:W-:-:S01]  /*11580*/  FADD.FTZ R3, -R11, R3 ;  /* 0x000000030b037221 */ /* 0x000fc20000010100 */
[----:B------:R-:W-:Y:S01]  /*11590*/  FMNMX.FTZ R14, R70, R14, !PT ;  /* 0x0000000e460e7209 */ /* 0x000fe20007810000 */
[----:B------:R-:W-:-:S01]  /*115a0*/  FFMA.FTZ R11, R2, R10, -8 ;  /* 0xc1000000020b7423 */ /* 0x000fc2000001000a */
[----:B------:R-:W-:Y:S01]  /*115b0*/  LOP3.LUT P0, RZ, R17, 0x10, RZ, 0xc0, !PT ;  /* 0x0000001011ff7812 */ /* 0x000fe2000780c0ff */
[----:B------:R-:W-:Y:S01]  /*115c0*/  FMUL.FTZ R3, R2, R3 ;  /* 0x0000000302037220 */ /* 0x000fe20000410000 */
[----:B------:R-:W-:Y:S02]  /*115d0*/  FSEL R74, R74, -INF , !P5 ;  /* 0xff8000004a4a7808 */ /* 0x000fe40006800000 */
[----:B------:R-:W-:-:S02]  /*115e0*/  FMNMX.FTZ R14, R71, R14, !PT ;  /* 0x0000000e470e7209 */ /* 0x000fc40007810000 */
[----:B------:R-:W-:Y:S01]  /*115f0*/  FSEL R11, R11, RZ, P4 ;  /* 0x000000ff0b0b7208 */ /* 0x000fe20002000000 */
[----:B------:R-:W-:Y:S01]  /*11600*/  MUFU.EX2 R3, R3 ;  /* 0x0000000300037308 */ /* 0x000fe20000000800 */
[----:B------:R-:W-:Y:S02]  /*11610*/  LOP3.LUT P4, RZ, R17, 0x4, RZ, 0xc0, !PT ;  /* 0x0000000411ff7812 */ /* 0x000fe4000788c0ff */
[----:B------:R-:W-:Y:S01]  /*11620*/  FSEL R75, R75, -INF , !P0 ;  /* 0xff8000004b4b7808 */ /* 0x000fe20004000000 */
[----:B------:R-:W-:-:S01]  /*11630*/  FFMA.FTZ R24, R2, R24, -R11 ;  /* 0x0000001802187223 */ /* 0x000fc2000001080b */
[----:B------:R-:W-:Y:S01]  /*11640*/  FMNMX.FTZ R14, R74, R14, !PT ;  /* 0x0000000e4a0e7209 */ /* 0x000fe20007810000 */
[----:B------:R-:W-:-:S01]  /*11650*/  FFMA.FTZ R25, R2, R25, -R11 ;  /* 0x0000001902197223 */ /* 0x000fc2000001080b */
[----:B------:R-:W-:Y:S01]  /*11660*/  LOP3.LUT P0, RZ, R17, 0x20000000, RZ, 0xc0, !PT ;  /* 0x2000000011ff7812 */ /* 0x000fe2000780c0ff */
[----:B------:R-:W-:-:S01]  /*11670*/  FFMA.FTZ R28, R2, R28, -R11 ;  /* 0x0000001c021c7223 */ /* 0x000fc2000001080b */
[----:B------:R-:W-:Y:S01]  /*11680*/  FSEL R78, R78, -INF , !P4 ;  /* 0xff8000004e4e7808 */ /* 0x000fe20006000000 */
[----:B------:R-:W0:Y:S01]  /*11690*/  MUFU.EX2 R24, R24 ;  /* 0x0000001800187308 */ /* 0x000e220000000800 */
[----:B------:R-:W-:Y:S01]  /*116a0*/  FMNMX.FTZ R14, R75, R14, !PT ;  /* 0x0000000e4b0e7209 */ /* 0x000fe20007810000 */
[C-C-:B------:R-:W-:Y:S01]  /*116b0*/  FFMA.FTZ R29, R2.reuse, R29, -R11.reuse ;  /* 0x0000001d021d7223 */ /* 0x140fe2000001080b */
[----:B------:R-:W-:Y:S01]  /*116c0*/  LOP3.LUT P5, RZ, R17, 0x40000000, RZ, 0xc0, !PT ;  /* 0x4000000011ff7812 */ /* 0x000fe200078ac0ff */
[C-C-:B------:R-:W-:Y:S01]  /*116d0*/  FFMA.FTZ R32, R2.reuse, R32, -R11.reuse ;  /* 0x0000002002207223 */ /* 0x140fe2000001080b */
[----:B------:R-:W-:Y:S01]  /*116e0*/  FSEL R79, R79, -INF , !P0 ;  /* 0xff8000004f4f7808 */ /* 0x000fe20004000000 */
[--C-:B------:R-:W-:Y:S01]  /*116f0*/  FFMA.FTZ R33, R2, R33, -R11.reuse ;  /* 0x0000002102217223 */ /* 0x100fe2000001080b */
[----:B------:R-:W-:Y:S01]  /*11700*/  FMNMX.FTZ R14, R78, R14, !PT ;  /* 0x0000000e4e0e7209 */ /* 0x000fe20007810000 */
[----:B------:R-:W1:Y:S01]  /*11710*/  MUFU.EX2 R25, R25 ;  /* 0x0000001900197308 */ /* 0x000e620000000800 */
[----:B------:R-:W-:Y:S01]  /*11720*/  FSEL R82, R82, -INF , !P5 ;  /* 0xff80000052527808 */ /* 0x000fe20006800000 */
[C-C-:B------:R-:W-:Y:S01]  /*11730*/  FFMA.FTZ R36, R2.reuse, R36, -R11.reuse ;  /* 0x0000002402247223 */ /* 0x140fe2000001080b */
[----:B------:R-:W-:Y:S01]  /*11740*/  FMNMX.FTZ R14, R79, R14, !PT ;  /* 0x0000000e4f0e7209 */ /* 0x000fe20007810000 */
[C-C-:B------:R-:W-:Y:S01]  /*11750*/  FFMA.FTZ R37, R2.reuse, R37, -R11.reuse ;  /* 0x0000002502257223 */ /* 0x140fe2000001080b */
[----:B------:R-:W-:Y:S01]  /*11760*/  FSEL R83, R83, -INF , !P6 ;  /* 0xff80000053537808 */ /* 0x000fe20007000000 */
[--C-:B------:R-:W-:Y:S01]  /*11770*/  FFMA.FTZ R40, R2, R40, -R11.reuse ;  /* 0x0000002802287223 */ /* 0x100fe2000001080b */
[----:B------:R-:W-:Y:S01]  /*11780*/  FMNMX.FTZ R14, R82, R14, !PT ;  /* 0x0000000e520e7209 */ /* 0x000fe20007810000 */
[----:B------:R-:W-:Y:S01]  /*11790*/  MUFU.EX2 R28, R28 ;  /* 0x0000001c001c7308 */ /* 0x000fe20000000800 */
[----:B------:R-:W-:Y:S01]  /*117a0*/  ISETP.LT.OR P3, PT, R136, 0x7a, P3 ;  /* 0x0000007a8800780c */ /* 0x000fe20001f61670 */
[----:B0-----:R-:W-:Y:S01]  /*117b0*/  FFMA.FTZ R6, R3, R6, R24 ;  /* 0x0000000603067223 */ /* 0x001fe20000010018 */
[----:B------:R-:W-:Y:S01]  /*117c0*/  FSEL R86, R86, -INF , !P1 ;  /* 0xff80000056567808 */ /* 0x000fe20004800000 */
[C-C-:B------:R-:W-:Y:S01]  /*117d0*/  FFMA.FTZ R41, R2.reuse, R41, -R11.reuse ;  /* 0x0000002902297223 */ /* 0x140fe2000001080b */
[----:B------:R-:W-:Y:S01]  /*117e0*/  FMNMX.FTZ R14, R83, R14, !PT ;  /* 0x0000000e530e7209 */ /* 0x000fe20007810000 */
[--C-:B------:R-:W-:Y:S01]  /*117f0*/  FFMA.FTZ R44, R2, R44, -R11.reuse ;  /* 0x0000002c022c7223 */ /* 0x100fe2000001080b */
[----:B------:R-:W-:Y:S01]  /*11800*/  FSEL R87, R87, -INF , !P3 ;  /* 0xff80000057577808 */ /* 0x000fe20005800000 */
[----:B------:R-:W-:Y:S01]  /*11810*/  MUFU.EX2 R29, R29 ;  /* 0x0000001d001d7308 */ /* 0x000fe20000000800 */
[----:B------:R-:W-:Y:S01]  /*11820*/  FMNMX.FTZ R14, R86, R14, !PT ;  /* 0x0000000e560e7209 */ /* 0x000fe20007810000 */
[----:B-1----:R-:W-:Y:S01]  /*11830*/  FADD.FTZ R6, R25, R6 ;  /* 0x0000000619067221 */ /* 0x002fe20000010000 */
[----:B------:R-:W-:-:S01]  /*11840*/  FFMA.FTZ R45, R2, R45, -R11 ;  /* 0x0000002d022d7223 */ /* 0x000fc2000001080b */
[C-C-:B------:R-:W-:Y:S01]  /*11850*/  FFMA.FTZ R48, R2.reuse, R48, -R11.reuse ;  /* 0x0000003002307223 */ /* 0x140fe2000001080b */
[----:B------:R-:W-:Y:S01]  /*11860*/  FMNMX.FTZ R14, R87, R14, !PT ;  /* 0x0000000e570e7209 */ /* 0x000fe20007810000 */
[C-C-:B------:R-:W-:Y:S01]  /*11870*/  FFMA.FTZ R49, R2.reuse, R49, -R11.reuse ;  /* 0x0000003102317223 */ /* 0x140fe2000001080b */
[----:B------:R-:W-:-:S01]  /*11880*/  FFMA.FTZ R52, R2, R52, -R11 ;  /* 0x0000003402347223 */ /* 0x000fc2000001080b */
[----:B------:R-:W-:Y:S01]  /*11890*/  MUFU.EX2 R32, R32 ;  /* 0x0000002000207308 */ /* 0x000fe20000000800 */
[----:B------:R-:W-:-:S01]  /*118a0*/  FFMA.FTZ R53, R2, R53, -R11 ;  /* 0x0000003502357223 */ /* 0x000fc2000001080b */
[----:B------:R-:W0:Y:S01]  /*118b0*/  SHFL.BFLY PT, R15, R14, 0x2, 0x1f ;  /* 0x0c401f000e0f7f89 */ /* 0x000e2200000e0000 */
        /* <DEDUP_REMOVED lines=17> */
[----:B------:R-:W-:Y:S01]  /*119d0*/  FFMA.FTZ R11, R2, R85, -R11 ;  /* 0x00000055020b7223 */ /* 0x000fe2000001080b */
[----:B------:R-:W-:-:S03]  /*119e0*/  LOP3.LUT P0, RZ, R17, 0x10000000, RZ, 0xc0, !PT ;  /* 0x1000000011ff7812 */ /* 0x000fc6000780c0ff */
[----:B------:R-:W-:Y:S01]  /*119f0*/  MUFU.EX2 R37, R37 ;  /* 0x0000002500257308 */ /* 0x000fe20000000800 */
[----:B0-----:R-:W-:-:S05]  /*11a00*/  FMNMX.FTZ R14, R14, R15, !PT ;  /* 0x0000000f0e0e7209 */ /* 0x001fca0007810000 */
[----:B------:R-:W0:Y:S02]  /*11a10*/  SHFL.BFLY PT, R15, R14, 0x1, 0x1f ;  /* 0x0c201f000e0f7f89 */ /* 0x000e2400000e0000 */
[----:B------:R-:W-:Y:S08]  /*11a20*/  MUFU.EX2 R40, R40 ;  /* 0x0000002800287308 */ /* 0x000ff00000000800 */
[----:B------:R-:W-:Y:S08]  /*11a30*/  MUFU.EX2 R41, R41 ;  /* 0x0000002900297308 */ /* 0x000ff00000000800 */
[----:B------:R-:W-:Y:S01]  /*11a40*/  MUFU.EX2 R44, R44 ;  /* 0x0000002c002c7308 */ /* 0x000fe20000000800 */
[----:B0-----:R-:W-:-:S07]  /*11a50*/  FMNMX.FTZ R14, R14, R15, !PT ;  /* 0x0000000f0e0e7209 */ /* 0x001fce0007810000 */
[----:B------:R-:W-:Y:S01]  /*11a60*/  MUFU.EX2 R45, R45 ;  /* 0x0000002d002d7308 */ /* 0x000fe20000000800 */
[----:B------:R-:W-:-:S04]  /*11a70*/  FSETP.NEU.FTZ.AND P1, PT, R14, -INF , PT ;  /* 0xff8000000e00780b */ /* 0x000fc80003f3d000 */
[----:B------:R-:W-:-:S03]  /*11a80*/  FSEL R15, R14, RZ, P1 ;  /* 0x000000ff0e0f7208 */ /* 0x000fc60000800000 */
[----:B------:R-:W-:Y:S02]  /*11a90*/  MUFU.EX2 R48, R48 ;  /* 0x0000003000307308 */ /* 0x000fe40000000800 */
[----:B------:R-:W-:-:S01]  /*11aa0*/  FADD.FTZ R0, -R15, R0 ;  /* 0x000000000f007221 */ /* 0x000fc20000010100 */
[----:B------:R-:W-:-:S03]  /*11ab0*/  FFMA.FTZ R15, R2, R14, -8 ;  /* 0xc1000000020f7423 */ /* 0x000fc6000001000e */
[----:B------:R-:W-:Y:S02]  /*11ac0*/  FMUL.FTZ R0, R2, R0 ;  /* 0x0000000002007220 */ /* 0x000fe40000410000 */
[----:B------:R-:W-:Y:S01]  /*11ad0*/  MUFU.EX2 R49, R49 ;  /* 0x0000003100317308 */ /* 0x000fe20000000800 */
[----:B------:R-:W-:-:S05]  /*11ae0*/  FSEL R15, R15, RZ, P1 ;  /* 0x000000ff0f0f7208 */ /* 0x000fca0000800000 */
        /* <DEDUP_REMOVED lines=27> */
[----:B0-----:R-:W-:-:S01]  /*11ca0*/  FFMA.FTZ R5, R0, R5, R26 ;  /* 0x0000000500057223 */ /* 0x001fc2000001001a */
[C-C-:B------:R-:W-:Y:S01]  /*11cb0*/  FFMA.FTZ R71, R2.reuse, R71, -R15.reuse ;  /* 0x0000004702477223 */ /* 0x140fe2000001080f */
[----:B------:R-:W-:-:S01]  /*11cc0*/  FFMA.FTZ R74, R2, R74, -R15 ;  /* 0x0000004a024a7223 */ /* 0x000fc2000001080f */
[C-C-:B------:R-:W-:Y:S01]  /*11cd0*/  FFMA.FTZ R75, R2.reuse, R75, -R15.reuse ;  /* 0x0000004b024b7223 */ /* 0x140fe2000001080f */
[----:B------:R-:W-:-:S01]  /*11ce0*/  FFMA.FTZ R78, R2, R78, -R15 ;  /* 0x0000004e024e7223 */ /* 0x000fc2000001080f */
[C-C-:B------:R-:W-:Y:S01]  /*11cf0*/  FFMA.FTZ R79, R2.reuse, R79, -R15.reuse ;  /* 0x0000004f024f7223 */ /* 0x140fe2000001080f */
[----:B------:R-:W-:-:S01]  /*11d00*/  FFMA.FTZ R82, R2, R82, -R15 ;  /* 0x0000005202527223 */ /* 0x000fc2000001080f */
[----:B------:R-:W0:Y:S01]  /*11d10*/  MUFU.EX2 R31, R31 ;  /* 0x0000001f001f7308 */ /* 0x000e220000000800 */
[----:B-1----:R-:W-:-:S01]  /*11d20*/  FADD.FTZ R22, R27, R5 ;  /* 0x000000051b167221 */ /* 0x002fc20000010000 */
[----:B------:R-:W-:Y:S01]  /*11d30*/  FADD.FTZ R5, R28, R6 ;  /* 0x000000061c057221 */ /* 0x000fe20000010000 */
[----:B------:R-:W-:-:S01]  /*11d40*/  FFMA.FTZ R83, R2, R83, -R15 ;  /* 0x0000005302537223 */ /* 0x000fc2000001080f */
[C-C-:B------:R-:W-:Y:S01]  /*11d50*/  FFMA.FTZ R86, R2.reuse, R86, -R15.reuse ;  /* 0x0000005602567223 */ /* 0x140fe2000001080f */
[----:B------:R-:W-:-:S01]  /*11d60*/  FFMA.FTZ R15, R2, R87, -R15 ;  /* 0x00000057020f7223 */ /* 0x000fc2000001080f */
[----:B------:R-:W-:-:S02]  /*11d70*/  FADD.FTZ R5, R29, R5 ;  /* 0x000000051d057221 */ /* 0x000fc40000010000 */
        /* <DEDUP_REMOVED lines=102> */
[----:B0-----:R-:W-:-:S03]  /*123e0*/  FADD.FTZ R6, R11, R5 ;  /* 0x000000050b067221 */ /* 0x001fc60000010000 */
[----:B-1----:R-:W-:Y:S01]  /*123f0*/  FADD.FTZ R5, R15, R22 ;  /* 0x000000160f057221 */ /* 0x002fe20000010000 */
[----:B------:R-:W-:Y:S06]  /*12400*/  @!P0 BRA `(.L_x_1390) ;  /* 0x0000000000048947 */ /* 0x000fec0003800000 */
[----:B------:R-:W-:Y:S01]  /*12410*/  BPT.TRAP 0x1 ;  /* 0x000000040000795c */ /* 0x000fe20000300000 */
.L_x_1390:
[----:B------:R-:W2:Y:S01]  /*12420*/  LDL R22, [R1+0x2c] ;  /* 0x00002c0001167983 */ /* 0x000ea20000100800 */
[----:B------:R-:W-:Y:S01]  /*12430*/  VIADD R152, R152, 0x19c60 ;  /* 0x00019c6098987836 */ /* 0x000fe20000000000 */
        /* <DEDUP_REMOVED lines=16> */
[----:B------:R-:W-:-:S02]  /*12540*/  PRMT R152, R141, 0x654, R152 ;  /* 0x000006548d987816 */ /* 0x000fc40000000098 */
[----:B------:R-:W-:Y:S02]  /*12550*/  F2FP.SATFINITE.E4M3.F32.PACK_AB_MERGE_C R28, R25, R24, R28 ;  /* 0x00000018191c723e */ /* 0x000fe4000480701c */
[----:B------:R-:W-:Y:S01]  /*12560*/  F2FP.SATFINITE.E4M3.F32.PACK_AB_MERGE_C R30, R27, R26, R30 ;  /* 0x0000001a1b1e723e */ /* 0x000fe2000480701e */
[----:B------:R0:W-:Y:S01]  /*12570*/  SYNCS.ARRIVE.TRANS64.RED.A1T0 RZ, [R152+URZ], RZ ;  /* 0x000000ff98ff79a7 */ /* 0x0001e2000810043f */
        /* <DEDUP_REMOVED lines=63> */
[----:B------:R-:W-:Y:S02]  /*12970*/  IMAD.MOV.U32 R3, RZ, RZ, R10 ;  /* 0x000000ffff037224 */ /* 0x000fe400078e000a */
[----:B0-----:R-:W-:Y:S02]  /*12980*/  IMAD.MOV.U32 R152, RZ, RZ, R20 ;  /* 0x000000ffff987224 */ /* 0x001fe400078e0014 */
        /* <DEDUP_REMOVED lines=15> */
[----:B------:R-:W-:Y:S01]  /*12a80*/  IMAD.MOV.U32 R139, RZ, RZ, R15 ;  /* 0x000000ffff8b7224 */ /* 0x000fe200078e000f */
[C---:B--2---:R-:W-:Y:S01]  /*12a90*/  ISETP.GT.AND P1, PT, R4.reuse, R22, PT ;  /* 0x000000160400720c */ /* 0x044fe20003f24270 */
[----:B------:R-:W-:-:S02]  /*12aa0*/  VIADD R4, R4, 0xffffffff ;  /* 0xffffffff04047836 */ /* 0x000fc40000000000 */
[----:B------:R-:W-:-:S10]  /*12ab0*/  IMAD.MOV.U32 R22, RZ, RZ, R21 ;  /* 0x000000ffff167224 */ /* 0x000fd400078e0015 */
[----:B------:R-:W-:Y:S05]  /*12ac0*/  @P1 BRA `(.L_x_1391) ;  /* 0xffffffcc00d81947 */ /* 0x000fea000383ffff */
[----:B------:R-:W-:Y:S05]  /*12ad0*/  BSYNC B0 ;  /* 0x0000000000007941 */ /* 0x000fea0003800000 */
.L_x_1370:
[----:B------:R-:W-:Y:S02]  /*12ae0*/  IMAD.MOV.U32 R0, RZ, RZ, R14 ;  /* 0x000000ffff007224 */ /* 0x000fe400078e000e */
[----:B------:R-:W-:Y:S02]  /*12af0*/  IMAD.MOV.U32 R3, RZ, RZ, R10 ;  /* 0x000000ffff037224 */ /* 0x000fe400078e000a */
[----:B------:R-:W-:Y:S02]  /*12b00*/  IMAD.MOV.U32 R22, RZ, RZ, R21 ;  /* 0x000000ffff167224 */ /* 0x000fe400078e0015 */
[----:B------:R-:W-:-:S07]  /*12b10*/  IMAD.MOV.U32 R152, RZ, RZ, R20 ;  /* 0x000000ffff987224 */ /* 0x000fce00078e0014 */
.L_x_1369:
[----:B------:R-:W-:Y:S05]  /*12b20*/  BSYNC B1 ;  /* 0x0000000000017941 */ /* 0x000fea0003800000 */
.L_x_1368:
[----:B------:R-:W2:Y:S01]  /*12b30*/  LDL R10, [R1+0x20] ;  /* 0x00002000010a7983 */ /* 0x000ea20000100800 */
[----:B------:R-:W0:Y:S03]  /*12b40*/  LDC R11, c[0x0][0x448] ;  /* 0x00011200ff0b7b82 */ /* 0x000e260000000800 */
[----:B------:R-:W3:Y:S01]  /*12b50*/  LDL R15, [R1] ;  /* 0x00000000010f7983 */ /* 0x000ee20000100800 */
[----:B------:R-:W-:-:S04]  /*12b60*/  LOP3.LUT R17, R17, 0xffffffdf, RZ, 0xc0, !PT ;  /* 0xffffffdf11117812 */ /* 0x000fc800078ec0ff */
[----:B------:R-:W1:Y:S01]  /*12b70*/  LDC R20, c[0x0][0x9e4] ;  /* 0x00027900ff147b82 */ /* 0x000e620000000800 */
[----:B0-----:R-:W-:-:S13]  /*12b80*/  ISETP.NE.AND P1, PT, R11, 0x1, PT ;  /* 0x000000010b00780c */ /* 0x001fda0003f25270 */
[----:B------:R-:W0:Y:S01]  /*12b90*/  @P1 LDC R11, c[0x0][0x44c] ;  /* 0x00011300ff0b1b82 */ /* 0x000e220000000800 */
[----:B------:R-:W-:-:S04]  /*12ba0*/  @P1 LOP3.LUT R17, R17, 0x20, RZ, 0xfc, !PT ;  /* 0x0000002011111812 */ /* 0x000fc800078efcff */
[----:B------:R-:W-:-:S03]  /*12bb0*/  LOP3.LUT R17, R17, 0xffffffbf, RZ, 0xc0, !PT ;  /* 0xffffffbf11117812 */ /* 0x000fc600078ec0ff */
[----:B------:R-:W4:Y:S01]  /*12bc0*/  @P1 LDC R14, c[0x0][0x450] ;  /* 0x00011400ff0e1b82 */ /* 0x000f220000000800 */
[----:B--2---:R-:W-:-:S04]  /*12bd0*/  VIADD R10, R10, 0xbf ;  /* 0x000000bf0a0a7836 */ /* 0x004fc80000000000 */
[----:B0-----:R-:W-:Y:S01]  /*12be0*/  @P1 IMAD.HI.U32 R11, R10, R11, RZ ;  /* 0x0000000b0a0b1227 */ /* 0x001fe200078e00ff */
[----:B---3--:R-:W-:-:S04]  /*12bf0*/  IADD3 R15, R15, 0x1, -R155 ;  /* 0x000000010f0f7810 */ /* 0x008fc80007ffe89b */
[----:B----4-:R-:W-:Y:S02]  /*12c00*/  @P1 SHF.R.U32.HI R10, RZ, R14, R11 ;  /* 0x0000000eff0a1219 */ /* 0x010fe4000001160b */
[----:B-1----:R-:W-:-:S03]  /*12c10*/  ISETP.GE.AND P1, PT, R20, 0x1, PT ;  /* 0x000000011400780c */ /* 0x002fc60003f26270 */
[----:B------:R-:W-:-:S04]  /*12c20*/  IMAD.IADD R10, R15, 0x1, R10 ;  /* 0x000000010f0a7824 */ /* 0x000fc800078e020a */
[----:B------:R-:W-:-:S06]  /*12c30*/  IMAD.IADD R14, R10, 0x1, -R7 ;  /* 0x000000010a0e7824 */ /* 0x000fcc00078e0a07 */
[----:B------:R-:W-:Y:S01]  /*12c40*/  @P1 LOP3.LUT R17, R17, 0x40, RZ, 0xfc, !PT ;  /* 0x0000004011111812 */ /* 0x000fe200078efcff */
[----:B------:R-:W-:Y:S06]  /*12c50*/  @!P1 BRA `(.L_x_1392) ;  /* 0x0000000000489947 */ /* 0x000fec0003800000 */
[----:B------:R-:W-:Y:S01]  /*12c60*/  IMAD.MOV.U32 R7, RZ, RZ, R10 ;  /* 0x000000ffff077224 */ /* 0x000fe200078e000a */
[----:B------:R-:W-:Y:S04]  /*12c70*/  BSSY B0, `(.L_x_1393) ;  /* 0x000000e000007945 */ /* 0x000fe80003800000 */
[----:B------:R-:W-:-:S13]  /*12c80*/  ISETP.GT.AND P1, PT, R7, -0x1, PT ;  /* 0xffffffff0700780c */ /* 0x000fda0003f24270 */
        /* <DEDUP_REMOVED lines=8> */
.L_x_1394:
[----:B------:R-:W-:-:S13]  /*12d10*/  ISETP.NE.AND P1, PT, R20, 0x1, PT ;  /* 0x000000011400780c */ /* 0x000fda0003f25270 */
[----:B------:R-:W0:Y:S02]  /*12d20*/  @P1 LDC.64 R10, c[0x0][0x9e8] ;  /* 0x00027a00ff0a1b82 */ /* 0x000e240000000a00 */
[----:B0-----:R-:W-:-:S05]  /*12d30*/  @P1 IMAD.HI.U32 R10, R7, R10, RZ ;  /* 0x0000000a070a1227 */ /* 0x001fca00078e00ff */
[----:B------:R-:W-:-:S07]  /*12d40*/  @P1 SHF.R.U32.HI R7, RZ, R11, R10 ;  /* 0x0000000bff071219 */ /* 0x000fce000001160a */
.L_x_1395:
[----:B------:R-:W-:Y:S05]  /*12d50*/  BSYNC B0 ;  /* 0x0000000000007941 */ /* 0x000fea0003800000 */
.L_x_1393:
[----:B------:R-:W-:-:S05]  /*12d60*/  IMAD R7, R7, R20, RZ ;  /* 0x0000001407077224 */ /* 0x000fca00078e02ff */
[----:B------:R-:W-:-:S07]  /*12d70*/  VIMNMX R14, R14, R7, !PT ;  /* 0x000000070e0e7248 */ /* 0x000fce0007fe0100 */
.L_x_1392:
[----:B------:R-:W2:Y:S01]  /*12d80*/  LDL R10, [R1+0x44] ;  /* 0x00004400010a7983 */ /* 0x000ea20000100800 */
[----:B------:R-:W-:Y:S01]  /*12d90*/  VIADD R14, R14, 0x7f ;  /* 0x0000007f0e0e7836 */ /* 0x000fe20000000000 */
[----:B------:R-:W-:Y:S04]  /*12da0*/  BSSY B0, `(.L_x_1396) ;  /* 0x00001ec000007945 */ /* 0x000fe80003800000 */
[----:B------:R-:W-:-:S04]  /*12db0*/  SHF.R.S32.HI R7, RZ, 0x1f, R14 ;  /* 0x0000001fff077819 */ /* 0x000fc8000001140e */
[----:B------:R-:W-:-:S04]  /*12dc0*/  LEA.HI R7, R7, R14, RZ, 0x7 ;  /* 0x0000000e07077211 */ /* 0x000fc800078f38ff */
[----:B------:R-:W-:-:S04]  /*12dd0*/  SHF.R.S32.HI R7, RZ, 0x7, R7 ;  /* 0x00000007ff077819 */ /* 0x000fc80000011407 */
[----:B--2---:R-:W-:-:S04]  /*12de0*/  VIMNMX R10, R10, R7, !PT ;  /* 0x000000070a0a7248 */ /* 0x004fc80007fe0100 */
[----:B------:R-:W-:Y:S01]  /*12df0*/  ISETP.GE.AND P1, PT, R4, R10, PT ;  /* 0x0000000a0400720c */ /* 0x000fe20003f26270 */
[----:B------:R0:W-:-:S12]  /*12e00*/  STL [R1+0x2c], R10 ;  /* 0x00002c0a01007387 */ /* 0x0001d80000100800 */
[----:B0-----:R-:W-:Y:S05]  /*12e10*/  @!P1 BRA `(.L_x_1397) ;  /* 0x0000001c00909947 */ /* 0x001fea0003800000 */
[----:B------:R-:W-:Y:S01]  /*12e20*/  BSSY B1, `(.L_x_1397) ;  /* 0x00001e3000017945 */ /* 0x000fe20003800000 */
[----:B------:R-:W-:Y:S02]  /*12e30*/  IMAD.MOV.U32 R20, RZ, RZ, R0 ;  /* 0x000000ffff147224 */ /* 0x000fe400078e0000 */
[----:B------:R-:W-:Y:S02]  /*12e40*/  IMAD.MOV.U32 R7, RZ, RZ, R3 ;  /* 0x000000ffff077224 */ /* 0x000fe400078e0003 */
[----:B------:R-:W-:Y:S02]  /*12e50*/  IMAD.MOV.U32 R11, RZ, RZ, R152 ;  /* 0x000000ffff0b7224 */ /* 0x000fe400078e0098 */
[----:B------:R-:W-:-:S07]  /*12e60*/  IMAD.MOV.U32 R10, RZ, RZ, R22 ;  /* 0x000000ffff0a7224 */ /* 0x000fce00078e0016 */
.L_x_1410:
[----:B------:R-:W-:-:S05]  /*12e70*/  VIADD R0, R10, 0x1 ;  /* 0x000000010a007836 */ /* 0x000fca0000000000 */
[----:B------:R-:W-:-:S04]  /*12e80*/  ISETP.NE.AND P1, PT, R0, 0x2, PT ;  /* 0x000000020000780c */ /* 0x000fc80003f25270 */
[----:B------:R-:W-:Y:S02]  /*12e90*/  SEL R0, R0, RZ, P1 ;  /* 0x000000ff00007207 */ /* 0x000fe40000800000 */
[----:B------:R-:W-:-:S03]  /*12ea0*/  SEL R152, RZ, 0x1, P1 ;  /* 0x00000001ff987807 */ /* 0x000fc60000800000 */
[----:B------:R-:W-:Y:S01]  /*12eb0*/  IMAD.MOV.U32 R22, RZ, RZ, R0 ;  /* 0x000000ffff167224 */ /* 0x000fe200078e0000 */
[----:B------:R-:W-:Y:S01]  /*12ec0*/  LOP3.LUT R152, R11, R152, RZ, 0x3c, !PT ;  /* 0x000000980b987212 */ /* 0x000fe200078e3cff */
[----:B------:R-:W-:Y:S06]  /*12ed0*/  @!P0 BRA `(.L_x_1398) ;  /* 0x0000000000048947 */ /* 0x000fec0003800000 */
[----:B------:R-:W-:Y:S01]  /*12ee0*/  BPT.TRAP 0x1 ;  /* 0x000000040000795c */ /* 0x000fe20000300000 */
.L_x_1398:
[----:B------:R-:W-:Y:S01]  /*12ef0*/  IMAD R3, R22, 0x8, R16 ;  /* 0x0000000816037824 */ /* 0x000fe200078e0210 */
[----:B------:R-:W-:-:S04]  /*12f00*/  SHF.L.U32 R14, R152, 0x1f, RZ ;  /* 0x0000001f980e7819 */ /* 0x000fc800000006ff */
[----:B------:R0:W1:Y:S01]  /*12f10*/  SYNCS.PHASECHK.TRANS64.TRYWAIT P1, [R3+URZ+0x19c30], R14 ;  /* 0x019c300e030075a7 */ /* 0x000062000802017f */
[----:B------:R-:W-:Y:S05]  /*12f20*/  @!P0 BRA `(.L_x_1399) ;  /* 0x0000000000048947 */ /* 0x000fea0003800000 */
[----:B------:R-:W-:Y:S01]  /*12f30*/  BPT.TRAP 0x1 ;  /* 0x000000040000795c */ /* 0x000fe20000300000 */
.L_x_1399:
[----:B------:R-:W2:Y:S01]  /*12f40*/  LDL R15, [R1+0x24] ;  /* 0x00002400010f7983 */ /* 0x000ea20000100800 */
[----:B------:R-:W-:Y:S01]  /*12f50*/  BSSY B2, `(.L_x_1400) ;  /* 0x0000006000027945 */ /* 0x000fe20003800000 */
[----:B------:R-:W-:Y:S02]  /*12f60*/  IMAD.MOV.U32 R25, RZ, RZ, -0x3ffffff0 ;  /* 0xc0000010ff197424 */ /* 0x000fe400078e00ff */
[----:B--2---:R-:W-:Y:S01]  /*12f70*/  IMAD R24, R22, 0x300, R15 ;  /* 0x0000030016187824 */ /* 0x004fe200078e020f */
[----:B-1----:R-:W-:Y:S06]  /*12f80*/  @P1 BRA `(.L_x_1401) ;  /* 0x0000000000081947 */ /* 0x002fec0003800000 */
[----:B------:R-:W1:Y:S02]  /*12f90*/  SYNCS.PHASECHK.TRANS64.TRYWAIT P1, [R3+URZ+0x19c30], R14 ;  /* 0x019c300e030075a7 */ /* 0x000e64000802017f */
[----:B-1----:R-:W-:Y:S05]  /*12fa0*/  @!P1 BRA `(.L_x_1402) ;  /* 0x0000011800a49947 */ /* 0x002fea0003800000 */
.L_x_1401:
[----:B------:R-:W-:Y:S05]  /*12fb0*/  BSYNC B2 ;  /* 0x0000000000027941 */ /* 0x000fea0003800000 */
.L_x_1400:
[C---:B------:R-:W-:Y:S01]  /*12fc0*/  R2UR UR6, R24.reuse ;  /* 0x00000000180672ca */ /* 0x040fe200000e0000 */
[C---:B01----:R-:W-:Y:S01]  /*12fd0*/  VIADD R14, R24.reuse, 0x100 ;  /* 0x00000100180e7836 */ /* 0x043fe20000000000 */
[----:B------:R-:W-:Y:S01]  /*12fe0*/  R2UR UR7, R25 ;  /* 0x00000000190772ca */ /* 0x000fe200000e0000 */
[----:B------:R-:W-:Y:S01]  /*12ff0*/  VIADD R24, R24, 0x200 ;  /* 0x0000020018187836 */ /* 0x000fe20000000000 */
[----:B------:R-:W-:Y:S01]  /*13000*/  R2UR UR4, R8 ;  /* 0x00000000080472ca */ /* 0x000fe200000e0000 */
[----:B------:R-:W-:Y:S01]  /*13010*/  IMAD.MOV.U32 R25, RZ, RZ, -0x3ffffff0 ;  /* 0xc0000010ff197424 */ /* 0x000fe200078e00ff */
[----:B------:R-:W-:Y:S01]  /*13020*/  R2UR UR5, R9 ;  /* 0x00000000090572ca */ /* 0x000fe200000e0000 */
[----:B------:R-:W-:Y:S01]  /*13030*/  IMAD.MOV.U32 R15, RZ, RZ, -0x3ffffff0 ;  /* 0xc0000010ff0f7424 */ /* 0x000fe200078e00ff */
[----:B------:R-:W-:Y:S02]  /*13040*/  R2UR UR14, R24 ;  /* 0x00000000180e72ca */ /* 0x000fe400000e0000 */
[----:B------:R-:W-:-:S02]  /*13050*/  R2UR UR15, R25 ;  /* 0x00000000190f72ca */ /* 0x000fc400000e0000 */
[----:B------:R-:W-:Y:S01]  /*13060*/  WARPGROUP.ARRIVE ;  /* 0x00000000000079c5 */ /* 0x000fe20000000000 */
[----:B------:R-:W-:Y:S02]  /*13070*/  R2UR UR10, R14 ;  /* 0x000000000e0a72ca */ /* 0x000fe400000e0000 */
[----:B------:R-:W-:Y:S02]  /*13080*/  R2UR UR11, R15 ;  /* 0x000000000f0b72ca */ /* 0x000fe400000e0000 */
[----:B------:R-:W-:Y:S02]  /*13090*/  R2UR UR8, R156 ;  /* 0x000000009c0872ca */ /* 0x000fe400000e0000 */
[----:B------:R-:W-:Y:S01]  /*130a0*/  QGMMA.64x128x32.F32.E4M3.E4M3 R24, gdesc[UR4], RZ, !UPT, gsb0 ;  /* 0x01e00000041879f3 */ /* 0x000fe2000c0008ff */
[----:B------:R-:W-:Y:S02]  /*130b0*/  R2UR UR9, R157 ;  /* 0x000000009d0972ca */ /* 0x000fe400000e0000 */
[----:B------:R-:W-:-:S02]  /*130c0*/  R2UR UR12, R12 ;  /* 0x000000000c0c72ca */ /* 0x000fc400000e0000 */
[----:B------:R-:W-:Y:S01]  /*130d0*/  R2UR UR13, R13 ;  /* 0x000000000d0d72ca */ /* 0x000fe200000e0000 */
        /* <DEDUP_REMOVED lines=9> */
.L_x_1403:
[----:B------:R-:W-:Y:S01]  /*13170*/  SHF.L.U32 R3, R11, 0x1f, RZ ;  /* 0x0000001f0b037819 */ /* 0x000fe200000006ff */
[----:B------:R-:W-:-:S04]  /*13180*/  IMAD R21, R10, 0x8, R16 ;  /* 0x000000080a157824 */ /* 0x000fc800078e0210 */
[----:B------:R0:W1:Y:S01]  /*13190*/  SYNCS.PHASECHK.TRANS64.TRYWAIT P1, [R21+URZ+0x19c50], R3 ;  /* 0x019c5003150075a7 */ /* 0x000062000802017f */
[----:B------:R-:W-:Y:S05]  /*131a0*/  @!P0 BRA `(.L_x_1404) ;  /* 0x0000000000048947 */ /* 0x000fea0003800000 */
[----:B------:R-:W-:Y:S01]  /*131b0*/  BPT.TRAP 0x1 ;  /* 0x000000040000795c */ /* 0x000fe20000300000 */
.L_x_1404:
[----:B------:R-:W-:Y:S04]  /*131c0*/  BSSY B2, `(.L_x_1405) ;  /* 0x0000004000027945 */ /* 0x000fe80003800000 */
[----:B-1----:R-:W-:Y:S05]  /*131d0*/  @P1 BRA `(.L_x_1406) ;  /* 0x0000000000081947 */ /* 0x002fea0003800000 */
[----:B------:R-:W1:Y:S02]  /*131e0*/  SYNCS.PHASECHK.TRANS64.TRYWAIT P1, [R21+URZ+0x19c50], R3 ;  /* 0x019c5003150075a7 */ /* 0x000e64000802017f */
[----:B-1----:R-:W-:Y:S05]  /*131f0*/  @!P1 BRA `(.L_x_1407) ;  /* 0x0000011800249947 */ /* 0x002fea0003800000 */
.L_x_1406:
[----:B------:R-:W-:Y:S05]  /*13200*/  BSYNC B2 ;  /* 0x0000000000027941 */ /* 0x000fea0003800000 */
.L_x_1405:
        /* <DEDUP_REMOVED lines=34> */
.L_x_1408:
[----:B------:R-:W2:Y:S01]  /*13430*/  LDL R136, [R1+0x4] ;  /* 0x0000040001887983 */ /* 0x000ea20000100800 */
[----:B------:R-:W-:-:S04]  /*13440*/  IMAD R0, R0, 0x8, R16 ;  /* 0x0000000800007824 */ /* 0x000fc800078e0210 */
        /* <DEDUP_REMOVED lines=40> */
[C---:B------:R-:W-:Y:S01]  /*136d0*/  FFMA.FTZ R11, R2.reuse, R3, -8 ;  /* 0xc1000000020b7423 */ /* 0x040fe20000010003 */
[----:B------:R-:W-:Y:S01]  /*136e0*/  FMNMX.FTZ R0, R27, R0, !PT ;  /* 0x000000001b007209 */ /* 0x000fe20007810000 */
[----:B------:R-:W-:Y:S02]  /*136f0*/  FADD.FTZ R7, -R3, R7 ;  /* 0x0000000703077221 */ /* 0x000fe40000010100 */
[----:B------:R-:W-:-:S01]  /*13700*/  FFMA.FTZ R24, R2, R24, -R11 ;  /* 0x0000001802187223 */ /* 0x000fc2000001080b */
[----:B------:R-:W-:Y:S01]  /*13710*/  FMNMX.FTZ R0, R30, R0, !PT ;  /* 0x000000001e007209 */ /* 0x000fe20007810000 */
[C---:B------:R-:W-:Y:S01]  /*13720*/  FMUL.FTZ R7, R2.reuse, R7 ;  /* 0x0000000702077220 */ /* 0x040fe20000410000 */
[C-C-:B------:R-:W-:Y:S01]  /*13730*/  FFMA.FTZ R25, R2.reuse, R25, -R11.reuse ;  /* 0x0000001902197223 */ /* 0x140fe2000001080b */
[----:B------:R-:W-:-:S01]  /*13740*/  FFMA.FTZ R28, R2, R28, -R11 ;  /* 0x0000001c021c7223 */ /* 0x000fc2000001080b */
        /* <DEDUP_REMOVED lines=9> */
[----:B------:R-:W0:Y:S01]  /*137e0*/  MUFU.EX2 R7, R7 ;  /* 0x0000000700077308 */ /* 0x000e220000000800 */
[----:B------:R-:W-:-:S01]  /*137f0*/  FFMA.FTZ R40, R2, R40, -R11 ;  /* 0x0000002802287223 */ /* 0x000fc2000001080b */
[--C-:B------:R-:W-:Y:S01]  /*13800*/  FFMA.FTZ R41, R2, R41, -R11.reuse ;  /* 0x0000002902297223 */ /* 0x100fe2000001080b */
[----:B------:R-:W-:Y:S01]  /*13810*/  FMNMX.FTZ R0, R38, R0, !PT ;  /* 0x0000000026007209 */ /* 0x000fe20007810000 */
[C-C-:B------:R-:W-:Y:S01]  /*13820*/  FFMA.FTZ R44, R2.reuse, R44, -R11.reuse ;  /* 0x0000002c022c7223 */ /* 0x140fe2000001080b */
[----:B------:R-:W-:-:S01]  /*13830*/  FFMA.FTZ R45, R2, R45, -R11 ;  /* 0x0000002d022d7223 */ /* 0x000fc2000001080b */
[C-C-:B------:R-:W-:Y:S01]  /*13840*/  FFMA.FTZ R48, R2.reuse, R48, -R11.reuse ;  /* 0x0000003002307223 */ /* 0x140fe2000001080b */
[----:B------:R-:W-:Y:S01]  /*13850*/  FMNMX.FTZ R0, R39, R0, !PT ;  /* 0x0000000027007209 */ /* 0x000fe20007810000 */
[----:B------:R-:W1:Y:S01]  /*13860*/  MUFU.EX2 R25, R25 ;  /* 0x0000001900197308 */ /* 0x000e620000000800 */
[----:B------:R-:W-:-:S01]  /*13870*/  FFMA.FTZ R49, R2, R49, -R11 ;  /* 0x0000003102317223 */ /* 0x000fc2000001080b */
[--C-:B------:R-:W-:Y:S01]  /*13880*/  FFMA.FTZ R52, R2, R52, -R11.reuse ;  /* 0x0000003402347223 */ /* 0x100fe2000001080b */
[----:B------:R-:W-:Y:S01]  /*13890*/  FMNMX.FTZ R0, R42, R0, !PT ;  /* 0x000000002a007209 */ /* 0x000fe20007810000 */
[C-C-:B------:R-:W-:Y:S01]  /*138a0*/  FFMA.FTZ R53, R2.reuse, R53, -R11.reuse ;  /* 0x0000003502357223 */ /* 0x140fe2000001080b */
[----:B------:R-:W-:-:S01]  /*138b0*/  FFMA.FTZ R56, R2, R56, -R11 ;  /* 0x0000003802387223 */ /* 0x000fc2000001080b */
[----:B------:R-:W-:Y:S01]  /*138c0*/  FFMA.FTZ R57, R2, R57, -R11 ;  /* 0x0000003902397223 */ /* 0x000fe2000001080b */
[----:B------:R-:W-:Y:S01]  /*138d0*/  FMNMX.FTZ R0, R43, R0, !PT ;  /* 0x000000002b007209 */ /* 0x000fe20007810000 */
[----:B------:R-:W-:Y:S01]  /*138e0*/  MUFU.EX2 R28, R28 ;  /* 0x0000001c001c7308 */ /* 0x000fe20000000800 */
[----:B0-----:R-:W-:-:S01]  /*138f0*/  FFMA.FTZ R6, R7, R6, R24 ;  /* 0x0000000607067223 */ /* 0x001fc20000010018 */
[--C-:B------:R-:W-:Y:S01]  /*13900*/  FFMA.FTZ R60, R2, R60, -R11.reuse ;  /* 0x0000003c023c7223 */ /* 0x100fe2000001080b */
[----:B------:R-:W-:Y:S01]  /*13910*/  FMNMX.FTZ R0, R46, R0, !PT ;  /* 0x000000002e007209 */ /* 0x000fe20007810000 */
[C-C-:B------:R-:W-:Y:S01]  /*13920*/  FFMA.FTZ R61, R2.reuse, R61, -R11.reuse ;  /* 0x0000003d023d7223 */ /* 0x140fe2000001080b */
[----:B------:R-:W-:-:S01]  /*13930*/  FFMA.FTZ R64, R2, R64, -R11 ;  /* 0x0000004002407223 */ /* 0x000fc2000001080b */
[----:B------:R-:W-:Y:S01]  /*13940*/  FFMA.FTZ R65, R2, R65, -R11 ;  /* 0x0000004102417223 */ /* 0x000fe2000001080b */
[----:B------:R-:W-:Y:S01]  /*13950*/  FMNMX.FTZ R0, R47, R0, !PT ;  /* 0x000000002f007209 */ /* 0x000fe20007810000 */
[----:B------:R-:W-:Y:S01]  /*13960*/  MUFU.EX2 R29, R29 ;  /* 0x0000001d001d7308 */ /* 0x000fe20000000800 */
[----:B-1----:R-:W-:-:S01]  /*13970*/  FADD.FTZ R6, R25, R6 ;  /* 0x0000000619067221 */ /* 0x002fc20000010000 */
        /* <DEDUP_REMOVED lines=15> */
[----:B------:R-:W-:-:S02]  /*13a70*/  FFMA.FTZ R11, R2, R85, -R11 ;  /* 0x00000055020b7223 */ /* 0x000fc4000001080b */
        /* <DEDUP_REMOVED lines=34> */
[----:B0-----:R-:W-:-:S05]  /*13ca0*/  FMNMX.FTZ R0, R0, R10, !PT ;  /* 0x0000000a00007209 */ /* 0x001fca0007810000 */
[----:B------:R-:W-:Y:S01]  /*13cb0*/  FADD.FTZ R10, -R0, R20 ;  /* 0x00000014000a7221 */ /* 0x000fe20000010100 */
[----:B------:R-:W-:-:S01]  /*13cc0*/  FFMA.FTZ R15, R2, R0, -8 ;  /* 0xc1000000020f7423 */ /* 0x000fc20000010000 */
[----:B------:R-:W-:Y:S02]  /*13cd0*/  MUFU.EX2 R65, R65 ;  /* 0x0000004100417308 */ /* 0x000fe40000000800 */
[C---:B------:R-:W-:Y:S01]  /*13ce0*/  FMUL.FTZ R10, R2.reuse, R10 ;  /* 0x0000000a020a7220 */ /* 0x040fe20000410000 */
[C-C-:B------:R-:W-:Y:S01]  /*13cf0*/  FFMA.FTZ R26, R2.reuse, R26, -R15.reuse ;  /* 0x0000001a021a7223 */ /* 0x140fe2000001080f */
[----:B------:R-:W-:-:S01]  /*13d00*/  FFMA.FTZ R27, R2, R27, -R15 ;  /* 0x0000001b021b7223 */ /* 0x000fc2000001080f */
[C-C-:B------:R-:W-:Y:S01]  /*13d10*/  FFMA.FTZ R30, R2.reuse, R30, -R15.reuse ;  /* 0x0000001e021e7223 */ /* 0x140fe2000001080f */
[----:B------:R-:W-:-:S01]  /*13d20*/  FFMA.FTZ R31, R2, R31, -R15 ;  /* 0x0000001f021f7223 */ /* 0x000fc2000001080f */
[C-C-:B------:R-:W-:Y:S01]  /*13d30*/  FFMA.FTZ R34, R2.reuse, R34, -R15.reuse ;  /* 0x0000002202227223 */ /* 0x140fe2000001080f */
        /* <DEDUP_REMOVED lines=134> */
.L_x_1409:
        /* <DEDUP_REMOVED lines=103> */
[----:B------:R-:W-:Y:S01]  /*14c10*/  IMAD.MOV.U32 R139, RZ, RZ, R15 ;  /* 0x000000ffff8b7224 */ /* 0x000fe200078e000f */
[C---:B--2---:R-:W-:Y:S01]  /*14c20*/  ISETP.GT.AND P1, PT, R4.reuse, R14, PT ;  /* 0x0000000e0400720c */ /* 0x044fe20003f24270 */
[----:B------:R-:W-:-:S12]  /*14c30*/  VIADD R4, R4, 0xffffffff ;  /* 0xffffffff04047836 */ /* 0x000fd80000000000 */
[----:B0-----:R-:W-:Y:S05]  /*14c40*/  @P1 BRA `(.L_x_1410) ;  /* 0xffffffe000881947 */ /* 0x001fea000383ffff */
[----:B------:R-:W-:Y:S05]  /*14c50*/  BSYNC B1 ;  /* 0x0000000000017941 */ /* 0x000fea0003800000 */
.L_x_1397:
[----:B------:R-:W-:Y:S05]  /*14c60*/  BSYNC B0 ;  /* 0x0000000000007941 */ /* 0x000fea0003800000 */
.L_x_1396:
[----:B------:R-:W2:Y:S01]  /*14c70*/  LDL R7, [R1+0x44] ;  /* 0x0000440001077983 */ /* 0x000ea20000100800 */
[----:B------:R-:W-:Y:S01]  /*14c80*/  BSSY B0, `(.L_x_1411) ;  /* 0x0000307000007945 */ /* 0x000fe20003800000 */
[----:B--2---:R-:W-:-:S13]  /*14c90*/  ISETP.GE.AND P1, PT, R4, R7, PT ;  /* 0x000000070400720c */ /* 0x004fda0003f26270 */
[----:B------:R-:W-:Y:S05]  /*14ca0*/  @!P1 BRA `(.L_x_1412) ;  /* 0x0000003000109947 */ /* 0x000fea0003800000 */
[----:B------:R-:W-:Y:S02]  /*14cb0*/  IMAD.MOV.U32 R20, RZ, RZ, R0 ;  /* 0x000000ffff147224 */ /* 0x000fe400078e0000 */
[----:B------:R-:W-:Y:S02]  /*14cc0*/  IMAD.MOV.U32 R7, RZ, RZ, R3 ;  /* 0x000000ffff077224 */ /* 0x000fe400078e0003 */
[----:B------:R-:W-:Y:S02]  /*14cd0*/  IMAD.MOV.U32 R11, RZ, RZ, R152 ;  /* 0x000000ffff0b7224 */ /* 0x000fe400078e0098 */
[----:B------:R-:W-:-:S07]  /*14ce0*/  IMAD.MOV.U32 R10, RZ, RZ, R22 ;  /* 0x000000ffff0a7224 */ /* 0x000fce00078e0016 */
.L_x_1433:
        /* <DEDUP_REMOVED lines=8> */
.L_x_1413:
[----:B------:R-:W-:Y:S01]  /*14d70*/  IMAD R3, R22, 0x8, R16 ;  /* 0x0000000816037824 */ /* 0x000fe200078e0210 */
[----:B------:R-:W-:-:S04]  /*14d80*/  SHF.L.U32 R14, R152, 0x1f, RZ ;  /* 0x0000001f980e7819 */ /* 0x000fc800000006ff */
[----:B------:R0:W1:Y:S01]  /*14d90*/  SYNCS.PHASECHK.TRANS64.TRYWAIT P1, [R3+URZ+0x19c30], R14 ;  /* 0x019c300e030075a7 */ /* 0x000062000802017f */
[----:B------:R-:W-:Y:S05]  /*14da0*/  @!P0 BRA `(.L_x_1414) ;  /* 0x0000000000048947 */ /* 0x000fea0003800000 */
[----:B------:R-:W-:Y:S01]  /*14db0*/  BPT.TRAP 0x1 ;  /* 0x000000040000795c */ /* 0x000fe20000300000 */
.L_x_1414:
[----:B------:R-:W2:Y:S01]  /*14dc0*/  LDL R15, [R1+0x24] ;  /* 0x00002400010f7983 */ /* 0x000ea20000100800 */
[----:B------:R-:W-:Y:S01]  /*14dd0*/  BSSY B1, `(.L_x_1415) ;  /* 0x0000006000017945 */ /* 0x000fe20003800000 */
[----:B------:R-:W-:Y:S02]  /*14de0*/  IMAD.MOV.U32 R25, RZ, RZ, -0x3ffffff0 ;  /* 0xc0000010ff197424 */ /* 0x000fe400078e00ff */
[----:B--2---:R-:W-:Y:S01]  /*14df0*/  IMAD R24, R22, 0x300, R15 ;  /* 0x0000030016187824 */ /* 0x004fe200078e020f */
[----:B-1----:R-:W-:Y:S06]  /*14e00*/  @P1 BRA `(.L_x_1416) ;  /* 0x0000000000081947 */ /* 0x002fec0003800000 */
[----:B------:R-:W1:Y:S02]  /*14e10*/  SYNCS.PHASECHK.TRANS64.TRYWAIT P1, [R3+URZ+0x19c30], R14 ;  /* 0x019c300e030075a7 */ /* 0x000e64000802017f */
[----:B-1----:R-:W-:Y:S05]  /*14e20*/  @!P1 BRA `(.L_x_1417) ;  /* 0x000000fc002c9947 */ /* 0x002fea0003800000 */
.L_x_1416:
[----:B------:R-:W-:Y:S05]  /*14e30*/  BSYNC B1 ;  /* 0x0000000000017941 */ /* 0x000fea0003800000 */
.L_x_1415:
        /* <DEDUP_REMOVED lines=27> */
.L_x_1418:
[----:B------:R-:W-:Y:S01]  /*14ff0*/  SHF.L.U32 R3, R11, 0x1f, RZ ;  /* 0x0000001f0b037819 */ /* 0x000fe200000006ff */
[----:B------:R-:W-:-:S04]  /*15000*/  IMAD R21, R10, 0x8, R16 ;  /* 0x000000080a157824 */ /* 0x000fc800078e0210 */
[----:B------:R0:W1:Y:S01]  /*15010*/  SYNCS.PHASECHK.TRANS64.TRYWAIT P1, [R21+URZ+0x19c50], R3 ;  /* 0x019c5003150075a7 */ /* 0x000062000802017f */
[----:B------:R-:W-:Y:S05]  /*15020*/  @!P0 BRA `(.L_x_1419) ;  /* 0x0000000000048947 */ /* 0x000fea0003800000 */
[----:B------:R-:W-:Y:S01]  /*15030*/  BPT.TRAP 0x1 ;  /* 0x000000040000795c */ /* 0x000fe20000300000 */
.L_x_1419:
[----:B------:R-:W-:Y:S04]  /*15040*/  BSSY B1, `(.L_x_1420) ;  /* 0x0000004000017945 */ /* 0x000fe80003800000 */
[----:B-1----:R-:W-:Y:S05]  /*15050*/  @P1 BRA `(.L_x_1421) ;  /* 0x0000000000081947 */ /* 0x002fea0003800000 */
[----:B------:R-:W1:Y:S02]  /*15060*/  SYNCS.PHASECHK.TRANS64.TRYWAIT P1, [R21+URZ+0x19c50], R3 ;  /* 0x019c5003150075a7 */ /* 0x000e64000802017f */
[----:B-1----:R-:W-:Y:S05]  /*15070*/  @!P1 BRA `(.L_x_1422) ;  /* 0x000000f800ac9947 */ /* 0x002fea0003800000 */
.L_x_1421:
[----:B------:R-:W-:Y:S05]  /*15080*/  BSYNC B1 ;  /* 0x0000000000017941 */ /* 0x000fea0003800000 */
.L_x_1420:
        /* <DEDUP_REMOVED lines=34> */
.L_x_1423:
[----:B------:R-:W2:Y:S01]  /*152b0*/  LDL R14, [R1+0x20] ;  /* 0x00002000010e7983 */ /* 0x000ea20000100800 */
[----:B------:R-:W0:Y:S03]  /*152c0*/  LDC R10, c[0x0][0x448] ;  /* 0x00011200ff0a7b82 */ /* 0x000e260000000800 */
[----:B------:R-:W2:Y:S04]  /*152d0*/  LDL R3, [R1+0x40] ;  /* 0x0000400001037983 */ /* 0x000ea80000100800 */
[----:B------:R-:W3:Y:S01]  /*152e0*/  LDL R140, [R1+0x4] ;  /* 0x00000400018c7983 */ /* 0x000ee20000100800 */
[----:B------:R-:W1:Y:S03]  /*152f0*/  LDC R136, c[0x0][0x9e4] ;  /* 0x00027900ff887b82 */ /* 0x000e660000000800 */
[----:B------:R-:W4:Y:S01]  /*15300*/  LDL R141, [R1] ;  /* 0x00000000018d7983 */ /* 0x000f220000100800 */
[----:B0-----:R-:W-:-:S13]  /*15310*/  ISETP.NE.AND P1, PT, R10, 0x1, PT ;  /* 0x000000010a00780c */ /* 0x001fda0003f25270 */
[----:B------:R-:W0:Y:S08]  /*15320*/  @P1 LDC R11, c[0x0][0x44c] ;  /* 0x00011300ff0b1b82 */ /* 0x000e300000000800 */
[----:B------:R-:W5:Y:S01]  /*15330*/  @P1 LDC R10, c[0x0][0x450] ;  /* 0x00011400ff0a1b82 */ /* 0x000f620000000800 */
[----:B------:R-:W-:-:S04]  /*15340*/  IMAD R0, R0, 0x8, R16 ;  /* 0x0000000800007824 */ /* 0x000fc800078e0210 */
[----:B------:R-:W-:Y:S01]  /*15350*/  VIADD R0, R0, 0x19c40 ;  /* 0x00019c4000007836 */ /* 0x000fe20000000000 */
[----:B-1----:R-:W-:Y:S01]  /*15360*/  ISETP.GE.AND P5, PT, R136, 0x1, PT ;  /* 0x000000018800780c */ /* 0x002fe20003fa6270 */
[----:B------:R-:W-:Y:S01]  /*15370*/  ULOP3.LUT UR4, URZ, UR46, URZ, 0x33, !UPT ;  /* 0x0000002e3f047292 */ /* 0x000fe2000f8e333f */
[----:B--2---:R-:W-:-:S04]  /*15380*/  IMAD.IADD R3, R3, 0x1, R14 ;  /* 0x0000000103037824 */ /* 0x004fc800078e020e */
[----:B0-----:R-:W-:-:S05]  /*15390*/  @P1 IMAD.HI.U32 R11, R3, R11, RZ ;  /* 0x0000000b030b1227 */ /* 0x001fca00078e00ff */
[----:B-----5:R-:W-:Y:S02]  /*153a0*/  @P1 SHF.R.U32.HI R3, RZ, R10, R11 ;  /* 0x0000000aff031219 */ /* 0x020fe4000001160b */
[----:B---3--:R-:W-:-:S03]  /*153b0*/  PRMT R0, R140, 0x654, R0 ;  /* 0x000006548c007816 */ /* 0x008fc60000000000 */
[----:B------:R-:W0:Y:S01]  /*153c0*/  SHFL.IDX PT, R138, R3, RZ, 0x1c1f ;  /* 0x001c1fff038a7589 */ /* 0x000e2200000e0000 */
[----:B------:R1:W-:Y:S02]  /*153d0*/  SYNCS.ARRIVE.TRANS64.RED.A1T0 RZ, [R0+URZ], RZ ;  /* 0x000000ff00ff79a7 */ /* 0x0003e4000810043f */
[----:B-1----:R-:W-:-:S05]  /*153e0*/  IMAD.SHL.U32 R0, R4, 0x80, RZ ;  /* 0x0000008004007824 */ /* 0x002fca00078e00ff */
[----:B------:R-:W-:-:S04]  /*153f0*/  IADD3 R15, -R153, 0x1, -R0 ;  /* 0x00000001990f7810 */ /* 0x000fc80007ffe900 */
[----:B----4-:R-:W-:-:S05]  /*15400*/  IADD3 R15, -R155, R15, R141 ;  /* 0x0000000f9b0f7210 */ /* 0x010fca0007ffe18d */
[C---:B------:R-:W-:Y:S02]  /*15410*/  VIADD R14, R15.reuse, UR45 ;  /* 0x0000002d0f0e7c36 */ /* 0x040fe40008000000 */
[----:B------:R-:W-:Y:S02]  /*15420*/  VIADD R15, R15, UR4 ;  /* 0x000000040f0f7c36 */ /* 0x000fe40008000000 */
[--C-:B0-----:R-:W-:Y:S02]  /*15430*/  IMAD.IADD R136, R14, 0x1, R138.reuse ;  /* 0x000000010e887824 */ /* 0x101fe400078e028a */
[----:B------:R-:W-:Y:S01]  /*15440*/  IMAD.IADD R137, R15, 0x1, R138 ;  /* 0x000000010f897824 */ /* 0x000fe200078e028a */
[----:B------:R-:W-:Y:S06]  /*15450*/  @!P5 BRA `(.L_x_1424) ;  /* 0x000000000058d947 */ /* 0x000fec0003800000 */
        /* <DEDUP_REMOVED lines=12> */
.L_x_1426:
[----:B------:R-:W-:-:S05]  /*15520*/  IMAD.U32 R139, RZ, RZ, UR40 ;  /* 0x00000028ff8b7e24 */ /* 0x000fca000f8e00ff */
[----:B------:R-:W-:-:S13]  /*15530*/  ISETP.NE.AND P1, PT, R139, 0x1, PT ;  /* 0x000000018b00780c */ /* 0x000fda0003f25270 */
[----:B------:R-:W0:Y:S02]  /*15540*/  @P1 LDC.64 R10, c[0x0][0x9e8] ;  /* 0x00027a00ff0a1b82 */ /* 0x000e240000000a00 */
[----:B0-----:R-:W-:-:S05]  /*15550*/  @P1 IMAD.HI.U32 R10, R138, R10, RZ ;  /* 0x0000000a8a0a1227 */ /* 0x001fca00078e00ff */
[----:B------:R-:W-:-:S07]  /*15560*/  @P1 SHF.R.U32.HI R138, RZ, R11, R10 ;  /* 0x0000000bff8a1219 */ /* 0x000fce000001160a */
.L_x_1427:
[----:B------:R-:W-:Y:S05]  /*15570*/  BSYNC B1 ;  /* 0x0000000000017941 */ /* 0x000fea0003800000 */
.L_x_1425:
[----:B------:R-:W-:-:S04]  /*15580*/  IMAD R138, R138, R139, -R0 ;  /* 0x0000008b8a8a7224 */ /* 0x000fc800078e0a00 */
[----:B------:R-:W-:-:S05]  /*15590*/  IMAD.IADD R138, R138, 0x1, -R153 ;  /* 0x000000018a8a7824 */ /* 0x000fca00078e0a99 */
[----:B------:R-:W-:Y:S02]  /*155a0*/  VIMNMX R137, R137, R138, !PT ;  /* 0x0000008a89897248 */ /* 0x000fe40007fe0100 */
[----:B------:R-:W-:-:S07]  /*155b0*/  VIADDMNMX R136, R138, R139, R136, PT ;  /* 0x0000008b8a887246 */ /* 0x000fce0003800188 */
.L_x_1424:
[----:B------:R-:W-:Y:S01]  /*155c0*/  ISETP.GT.AND P1, PT, R4, -0x1, PT ;  /* 0xffffffff0400780c */ /* 0x000fe20003f24270 */
[----:B------:R-:W0:Y:S03]  /*155d0*/  SHFL.IDX PT, R3, R3, 0x1, 0x1c1f ;  /* 0x003c1f0003037f89 */ /* 0x000e2600000e0000 */
[C---:B------:R-:W-:Y:S02]  /*155e0*/  ISETP.GT.AND P3, PT, R137.reuse, RZ, P1 ;  /* 0x000000ff8900720c */ /* 0x040fe40000f64270 */
[----:B------:R-:W-:Y:S02]  /*155f0*/  ISETP.GT.AND P4, PT, R137, 0x1, P1 ;  /* 0x000000018900780c */ /* 0x000fe40000f84270 */
[C---:B------:R-:W-:Y:S02]  /*15600*/  ISETP.LT.OR P3, PT, R136.reuse, 0x1, P3 ;  /* 0x000000018800780c */ /* 0x040fe40001f61670 */
[----:B------:R-:W-:-:S02]  /*15610*/  ISETP.LT.OR P4, PT, R136, 0x2, P4 ;  /* 0x000000028800780c */ /* 0x000fc40002781670 */
[----:B------:R-:W-:Y:S02]  /*15620*/  FSEL R24, R24, -INF , !P3 ;  /* 0xff80000018187808 */ /* 0x000fe40005800000 */
[----:B------:R-:W-:Y:S02]  /*15630*/  FSEL R25, R25, -INF , !P4 ;  /* 0xff80000019197808 */ /* 0x000fe40006000000 */
[C---:B------:R-:W-:Y:S02]  /*15640*/  ISETP.GT.AND P2, PT, R137.reuse, 0x8, P1 ;  /* 0x000000088900780c */ /* 0x040fe40000f44270 */
[C---:B------:R-:W-:Y:S02]  /*15650*/  ISETP.GT.AND P3, PT, R137.reuse, 0x9, P1 ;  /* 0x000000098900780c */ /* 0x040fe40000f64270 */
[----:B------:R-:W-:Y:S02]  /*15660*/  ISETP.GT.AND P4, PT, R137, 0x10, P1 ;  /* 0x000000108900780c */ /* 0x000fe40000f84270 */
[----:B------:R-:W-:-:S02]  /*15670*/  ISETP.LT.OR P2, PT, R136, 0x9, P2 ;  /* 0x000000098800780c */ /* 0x000fc40001741670 */
[----:B------:R-:W-:Y:S01]  /*15680*/  ISETP.LT.OR P3, PT, R136, 0xa, P3 ;  /* 0x0000000a8800780c */ /* 0x000fe20001f61670 */
[--C-:B0-----:R-:W-:Y:S01]  /*15690*/  IMAD.IADD R14, R14, 0x1, R3.reuse ;  /* 0x000000010e0e7824 */ /* 0x101fe200078e0203 */
[----:B------:R-:W-:Y:S01]  /*156a0*/  ISETP.LT.OR P4, PT, R136, 0x11, P4 ;  /* 0x000000118800780c */ /* 0x000fe20002781670 */
[----:B------:R-:W-:Y:S01]  /*156b0*/  IMAD.IADD R15, R15, 0x1, R3 ;  /* 0x000000010f0f7824 */ /* 0x000fe200078e0203 */
[----:B------:R-:W-:Y:S02]  /*156c0*/  FSEL R28, R28, -INF , !P2 ;  /* 0xff8000001c1c7808 */ /* 0x000fe40005000000 */
[----:B------:R-:W-:Y:S02]  /*156d0*/  FSEL R29, R29, -INF , !P3 ;  /* 0xff8000001d1d7808 */ /* 0x000fe40005800000 */
[----:B------:R-:W-:Y:S02]  /*156e0*/  FSEL R32, R32, -INF , !P4 ;  /* 0xff80000020207808 */ /* 0x000fe40006000000 */
[----:B------:R-:W-:-:S02]  /*156f0*/  ISETP.GT.AND P2, PT, R137, 0x11, P1 ;  /* 0x000000118900780c */ /* 0x000fc40000f44270 */
[C---:B------:R-:W-:Y:S02]  /*15700*/  ISETP.GT.AND P3, PT, R137.reuse, 0x18, P1 ;  /* 0x000000188900780c */ /* 0x040fe40000f64270 */
[----:B------:R-:W-:Y:S02]  /*15710*/  ISETP.GT.AND P4, PT, R137, 0x19, P1 ;  /* 0x000000198900780c */ /* 0x000fe40000f84270 */
[C---:B------:R-:W-:Y:S02]  /*15720*/  ISETP.LT.OR P2, PT, R136.reuse, 0x12, P2 ;  /* 0x000000128800780c */ /* 0x040fe40001741670 */
[C---:B------:R-:W-:Y:S02]  /*15730*/  ISETP.LT.OR P3, PT, R136.reuse, 0x19, P3 ;  /* 0x000000198800780c */ /* 0x040fe40001f61670 */
[----:B------:R-:W-:Y:S02]  /*15740*/  ISETP.LT.OR P4, PT, R136, 0x1a, P4 ;  /* 0x0000001a8800780c */ /* 0x000fe40002781670 */
[----:B------:R-:W-:-:S02]  /*15750*/  FSEL R33, R33, -INF , !P2 ;  /* 0xff80000021217808 */ /* 0x000fc40005000000 */
[----:B------:R-:W-:Y:S02]  /*15760*/  FSEL R36, R36, -INF , !P3 ;  /* 0xff80000024247808 */ /* 0x000fe40005800000 */
[----:B------:R-:W-:Y:S02]  /*15770*/  FSEL R37, R37, -INF , !P4 ;  /* 0xff80000025257808 */ /* 0x000fe40006000000 */
[C---:B------:R-:W-:Y:S02]  /*15780*/  ISETP.GT.AND P2, PT, R137.reuse, 0x20, P1 ;  /* 0x000000208900780c */ /* 0x040fe40000f44270 */
[C---:B------:R-:W-:Y:S02]  /*15790*/  ISETP.GT.AND P3, PT, R137.reuse, 0x21, P1 ;  /* 0x000000218900780c */ /* 0x040fe40000f64270 */
[----:B------:R-:W-:Y:S02]  /*157a0*/  ISETP.GT.AND P4, PT, R137, 0x28, P1 ;  /* 0x000000288900780c */ /* 0x000fe40000f84270 */
[----:B------:R-:W-:-:S02]  /*157b0*/  ISETP.LT.OR P2, PT, R136, 0x21, P2 ;  /* 0x000000218800780c */ /* 0x000fc40001741670 */
[C---:B------:R-:W-:Y:S02]  /*157c0*/  ISETP.LT.OR P3, PT, R136.reuse, 0x22, P3 ;  /* 0x000000228800780c */ /* 0x040fe40001f61670 */
[----:B------:R-:W-:Y:S02]  /*157d0*/  ISETP.LT.OR P4, PT, R136, 0x29, P4 ;  /* 0x000000298800780c */ /* 0x000fe40002781670 */
        /* <DEDUP_REMOVED lines=65> */
[----:B------:R-:W-:Y:S01]  /*15bf0*/  FSEL R85, R85, -INF , !P4 ;  /* 0xff80000055557808 */ /* 0x000fe20006000000 */
        /* <DEDUP_REMOVED lines=13> */
.L_x_1430:
[----:B------:R-:W-:-:S05]  /*15cd0*/  IMAD.U32 R136, RZ, RZ, UR40 ;  /* 0x00000028ff887e24 */ /* 0x000fca000f8e00ff */
[----:B------:R-:W-:-:S13]  /*15ce0*/  ISETP.NE.AND P2, PT, R136, 0x1, PT ;  /* 0x000000018800780c */ /* 0x000fda0003f45270 */
[----:B------:R-:W0:Y:S02]  /*15cf0*/  @P2 LDC.64 R10, c[0x0][0x9e8] ;  /* 0x00027a00ff0a2b82 */ /* 0x000e240000000a00 */
[----:B0-----:R-:W-:-:S05]  /*15d00*/  @P2 IMAD.HI.U32 R10, R3, R10, RZ ;  /* 0x0000000a030a2227 */ /* 0x001fca00078e00ff */
[----:B------:R-:W-:-:S07]  /*15d10*/  @P2 SHF.R.U32.HI R3, RZ, R11, R10 ;  /* 0x0000000bff032219 */ /* 0x000fce000001160a */
.L_x_1431:
[----:B------:R-:W-:Y:S05]  /*15d20*/  BSYNC B1 ;  /* 0x0000000000017941 */ /* 0x000fea0003800000 */
.L_x_1429:
[----:B------:R-:W-:-:S04]  /*15d30*/  IMAD R0, R3, R136, -R0 ;  /* 0x0000008803007224 */ /* 0x000fc800078e0a00 */
[----:B------:R-:W-:-:S05]  /*15d40*/  IMAD.IADD R0, R0, 0x1, -R153 ;  /* 0x0000000100007824 */ /* 0x000fca00078e0a99 */
[----:B------:R-:W-:Y:S02]  /*15d50*/  VIMNMX R15, R15, R0, !PT ;  /* 0x000000000f0f7248 */ /* 0x000fe40007fe0100 */
[----:B------:R-:W-:-:S07]  /*15d60*/  VIADDMNMX R14, R0, R136, R14, PT ;  /* 0x00000088000e7246 */ /* 0x000fce000380010e */
.L_x_1428:
[----:B------:R-:W-:Y:S02]  /*15d70*/  FMNMX.FTZ R0, R24, R7, !PT ;  /* 0x0000000718007209 */ /* 0x000fe40007810000 */
[----:B------:R-:W-:Y:S02]  /*15d80*/  ISETP.GT.AND P4, PT, R15, 0x1, P1 ;  /* 0x000000010f00780c */ /* 0x000fe40000f84270 */
[----:B------:R-:W-:Y:S02]  /*15d90*/  FMNMX.FTZ R0, R25, R0, !PT ;  /* 0x0000000019007209 */ /* 0x000fe40007810000 */
[C---:B------:R-:W-:Y:S02]  /*15da0*/  ISETP.GT.AND P2, PT, R15.reuse, 0x8, P1 ;  /* 0x000000080f00780c */ /* 0x040fe40000f44270 */
[----:B------:R-:W-:Y:S02]  /*15db0*/  FMNMX.FTZ R0, R28, R0, !PT ;  /* 0x000000001c007209 */ /* 0x000fe40007810000 */
[----:B------:R-:W-:-:S02]  /*15dc0*/  ISETP.GT.AND P3, PT, R15, 0x9, P1 ;  /* 0x000000090f00780c */ /* 0x000fc40000f64270 */
[----:B------:R-:W-:Y:S02]  /*15dd0*/  FMNMX.FTZ R0, R29, R0, !PT ;  /* 0x000000001d007209 */ /* 0x000fe40007810000 */
[----:B------:R-:W-:Y:S02]  /*15de0*/  ISETP.LT.OR P4, PT, R14, 0x2, P4 ;  /* 0x000000020e00780c */ /* 0x000fe40002781670 */
[----:B------:R-:W-:Y:S02]  /*15df0*/  FMNMX.FTZ R0, R32, R0, !PT ;  /* 0x0000000020007209 */ /* 0x000fe40007810000 */
[C---:B------:R-:W-:Y:S02]  /*15e00*/  ISETP.LT.OR P2, PT, R14.reuse, 0x9, P2 ;  /* 0x000000090e00780c */ /* 0x040fe40001741670 */
[----:B------:R-:W-:Y:S02]  /*15e10*/  FMNMX.FTZ R0, R33, R0, !PT ;  /* 0x0000000021007209 */ /* 0x000fe40007810000 */
[----:B------:R-:W-:-:S02]  /*15e20*/  ISETP.LT.OR P3, PT, R14, 0xa, P3 ;  /* 0x0000000a0e00780c */ /* 0x000fc40001f61670 */
[----:B------:R-:W-:Y:S02]  /*15e30*/  FMNMX.FTZ R0, R36, R0, !PT ;  /* 0x0000000024007209 */ /* 0x000fe40007810000 */
[----:B------:R-:W-:Y:S02]  /*15e40*/  FSEL R27, R27, -INF , !P4 ;  /* 0xff8000001b1b7808 */ /* 0x000fe40006000000 */
[----:B------:R-:W-:Y:S02]  /*15e50*/  FMNMX.FTZ R0, R37, R0, !PT ;  /* 0x0000000025007209 */ /* 0x000fe40007810000 */
[----:B------:R-:W-:Y:S02]  /*15e60*/  FSEL R30, R30, -INF , !P2 ;  /* 0xff8000001e1e7808 */ /* 0x000fe40005000000 */
[----:B------:R-:W-:Y:S02]  /*15e70*/  FMNMX.FTZ R0, R40, R0, !PT ;  /* 0x0000000028007209 */ /* 0x000fe40007810000 */
[----:B------:R-:W-:-:S02]  /*15e80*/  FSEL R31, R31, -INF , !P3 ;  /* 0xff8000001f1f7808 */ /* 0x000fc40005800000 */
[----:B------:R-:W-:Y:S02]  /*15e90*/  FMNMX.FTZ R0, R41, R0, !PT ;  /* 0x0000000029007209 */ /* 0x000fe40007810000 */
[C---:B------:R-:W-:Y:S02]  /*15ea0*/  ISETP.GT.AND P4, PT, R15.reuse, 0x10, P1 ;  /* 0x000000100f00780c */ /* 0x040fe40000f84270 */
[----:B------:R-:W-:Y:S02]  /*15eb0*/  FMNMX.FTZ R0, R44, R0, !PT ;  /* 0x000000002c007209 */ /* 0x000fe40007810000 */
[----:B------:R-:W-:Y:S02]  /*15ec0*/  ISETP.GT.AND P2, PT, R15, 0x11, P1 ;  /* 0x000000110f00780c */ /* 0x000fe40000f44270 */
[----:B------:R-:W-:Y:S02]  /*15ed0*/  FMNMX.FTZ R0, R45, R0, !PT ;  /* 0x000000002d007209 */ /* 0x000fe40007810000 */
[----:B------:R-:W-:-:S02]  /*15ee0*/  ISETP.GT.AND P3, PT, R15, 0x18, P1 ;  /* 0x000000180f00780c */ /* 0x000fc40000f64270 */
[----:B------:R-:W-:Y:S02]  /*15ef0*/  FMNMX.FTZ R0, R48, R0, !PT ;  /* 0x0000000030007209 */ /* 0x000fe40007810000 */
[C---:B------:R-:W-:Y:S02]  /*15f00*/  ISETP.LT.OR P4, PT, R14.reuse, 0x11, P4 ;  /* 0x000000110e00780c */ /* 0x040fe40002781670 */
[----:B------:R-:W-:Y:S02]  /*15f10*/  FMNMX.FTZ R0, R49, R0, !PT ;  /* 0x0000000031007209 */ /* 0x000fe40007810000 */
[----:B------:R-:W-:Y:S02]  /*15f20*/  ISETP.LT.OR P2, PT, R14, 0x12, P2 ;  /* 0x000000120e00780c */ /* 0x000fe40001741670 */
        /* <DEDUP_REMOVED lines=24> */
[----:B------:R-:W-:Y:S02]  /*160b0*/  FSEL R43, R43, -INF , !P3 ;  /* 0xff8000002b2b7808 */ /* 0x000fe40005800000 */
[----:B------:R-:W-:-:S02]  /*160c0*/  ISETP.GT.AND P4, PT, R15, 0x28, P1 ;  /* 0x000000280f00780c */ /* 0x000fc40000f84270 */
[C---:B------:R-:W-:Y:S02]  /*160d0*/  ISETP.GT.AND P2, PT, R15.reuse, 0x29, P1 ;  /* 0x000000290f00780c */ /* 0x040fe40000f44270 */
[----:B------:R-:W-:Y:S02]  /*160e0*/  ISETP.GT.AND P3, PT, R15, 0x30, P1 ;  /* 0x000000300f00780c */ /* 0x000fe40000f64270 */
[----:B------:R-:W-:Y:S02]  /*160f0*/  FMNMX.FTZ R0, R76, R0, !PT ;  /* 0x000000004c007209 */ /* 0x000fe40007810000 */
[C---:B------:R-:W-:Y:S02]  /*16100*/  ISETP.LT.OR P4, PT, R14.reuse, 0x29, P4 ;  /* 0x000000290e00780c */ /* 0x040fe40002781670 */
[C---:B------:R-:W-:Y:S02]  /*16110*/  ISETP.LT.OR P2, PT, R14.reuse, 0x2a, P2 ;  /* 0x0000002a0e00780c */ /* 0x040fe40001741670 */
[----:B------:R-:W-:-:S02]  /*16120*/  ISETP.LT.OR P3, PT, R14, 0x31, P3 ;  /* 0x000000310e00780c */ /* 0x000fc40001f61670 */
[----:B------:R-:W-:Y:S02]  /*16130*/  FMNMX.FTZ R0, R77, R0, !PT ;  /* 0x000000004d007209 */ /* 0x000fe40007810000 */
[----:B------:R-:W-:Y:S02]  /*16140*/  FSEL R46, R46, -INF , !P4 ;  /* 0xff8000002e2e7808 */ /* 0x000fe40006000000 */
[----:B------:R-:W-:Y:S02]  /*16150*/  FSEL R47, R47, -INF , !P2 ;  /* 0xff8000002f2f7808 */ /* 0x000fe40005000000 */
[----:B------:R-:W-:Y:S02]  /*16160*/  FSEL R50, R50, -INF , !P3 ;  /* 0xff80000032327808 */ /* 0x000fe40005800000 */
[C---:B------:R-:W-:Y:S02]  /*16170*/  ISETP.GT.AND P4, PT, R15.reuse, 0x31, P1 ;  /* 0x000000310f00780c */ /* 0x040fe40000f84270 */
[----:B------:R-:W-:-:S02]  /*16180*/  ISETP.GT.AND P2, PT, R15, 0x38, P1 ;  /* 0x000000380f00780c */ /* 0x000fc40000f44270 */
[----:B------:R-:W-:Y:S02]  /*16190*/  ISETP.GT.AND P3, PT, R15, 0x39, P1 ;  /* 0x000000390f00780c */ /* 0x000fe40000f64270 */
[----:B------:R-:W-:Y:S02]  /*161a0*/  FMNMX.FTZ R0, R80, R0, !PT ;  /* 0x0000000050007209 */ /* 0x000fe40007810000 */
        /* <DEDUP_REMOVED lines=8> */
[C---:B------:R-:W-:Y:S02]  /*16230*/  ISETP.GT.AND P4, PT, R15.reuse, 0x40, P1 ;  /* 0x000000400f00780c */ /* 0x040fe40000f84270 */
[----:B------:R-:W-:-:S02]  /*16240*/  ISETP.GT.AND P2, PT, R15, 0x41, P1 ;  /* 0x000000410f00780c */ /* 0x000fc40000f44270 */
[----:B------:R-:W-:Y:S02]  /*16250*/  ISETP.GT.AND P3, PT, R15, 0x48, P1 ;  /* 0x000000480f00780c */ /* 0x000fe40000f64270 */
[----:B------:R-:W-:Y:S02]  /*16260*/  FMNMX.FTZ R0, R84, R0, !PT ;  /* 0x0000000054007209 */ /* 0x000fe40007810000 */
[----:B------:R-:W-:Y:S02]  /*16270*/  @P0 LOP3.LUT R17, R17, 0x10000000, RZ, 0xfc, !PT ;  /* 0x1000000011110812 */ /* 0x000fe400078efcff */
[----:B------:R-:W-:Y:S02]  /*16280*/  ISETP.GT.AND P0, PT, R15, 0x61, P1 ;  /* 0x000000610f00780c */ /* 0x000fe40000f04270 */
[C---:B------:R-:W-:Y:S02]  /*16290*/  ISETP.LT.OR P4, PT, R14.reuse, 0x41, P4 ;  /* 0x000000410e00780c */ /* 0x040fe40002781670 */
[----:B------:R-:W-:-:S02]  /*162a0*/  ISETP.LT.OR P2, PT, R14, 0x42, P2 ;  /* 0x000000420e00780c */ /* 0x000fc40001741670 */
[----:B------:R-:W-:Y:S02]  /*162b0*/  ISETP.LT.OR P3, PT, R14, 0x49, P3 ;  /* 0x000000490e00780c */ /* 0x000fe40001f61670 */
[----:B------:R-:W-:Y:S02]  /*162c0*/  FMNMX.FTZ R0, R85, R0, !PT ;  /* 0x0000000055007209 */ /* 0x000fe40007810000 */
[----:B------:R-:W-:Y:S02]  /*162d0*/  FSEL R58, R58, -INF , !P4 ;  /* 0xff8000003a3a7808 */ /* 0x000fe40006000000 */
[----:B------:R-:W-:Y:S01]  /*162e0*/  FSEL R59, R59, -INF , !P2 ;  /* 0xff8000003b3b7808 */ /* 0x000fe20005000000 */
[----:B------:R-:W0:Y:S01]  /*162f0*/  SHFL.BFLY PT, R3, R0, 0x2, 0x1f ;  /* 0x0c401f0000037f89 */ /* 0x000e2200000e0000 */
[----:B------:R-:W-:Y:S02]  /*16300*/  FSEL R62, R62, -INF , !P3 ;  /* 0xff8000003e3e7808 */ /* 0x000fe40005800000 */
[----:B------:R-:W-:-:S02]  /*16310*/  ISETP.GT.AND P4, PT, R15, 0x49, P1 ;  /* 0x000000490f00780c */ /* 0x000fc40000f84270 */
[C---:B------:R-:W-:Y:S02]  /*16320*/  ISETP.GT.AND P2, PT, R15.reuse, 0x50, P1 ;  /* 0x000000500f00780c */ /* 0x040fe40000f44270 */
[----:B------:R-:W-:Y:S02]  /*16330*/  ISETP.GT.AND P3, PT, R15, 0x51, P1 ;  /* 0x000000510f00780c */ /* 0x000fe40000f64270 */
[----:B------:R-:W-:Y:S02]  /*16340*/  LOP3.LUT R17, R17, 0xbfffffff, RZ, 0xc0, !PT ;  /* 0xbfffffff11117812 */ /* 0x000fe400078ec0ff */
[C---:B------:R-:W-:Y:S02]  /*16350*/  ISETP.LT.OR P4, PT, R14.reuse, 0x4a, P4 ;  /* 0x0000004a0e00780c */ /* 0x040fe40002781670 */
[C---:B------:R-:W-:Y:S02]  /*16360*/  ISETP.LT.OR P2, PT, R14.reuse, 0x51, P2 ;  /* 0x000000510e00780c */ /* 0x040fe40001741670 */
[----:B------:R-:W-:-:S02]  /*16370*/  ISETP.LT.OR P3, PT, R14, 0x52, P3 ;  /* 0x000000520e00780c */ /* 0x000fc40001f61670 */
[----:B------:R-:W-:Y:S02]  /*16380*/  @P0 LOP3.LUT R17, R17, 0x40000000, RZ, 0xfc, !PT ;  /* 0x4000000011110812 */ /* 0x000fe400078efcff */
[----:B------:R-:W-:Y:S02]  /*16390*/  ISETP.GT.AND P0, PT, R15, RZ, P1 ;  /* 0x000000ff0f00720c */ /* 0x000fe40000f04270 */
        /* <DEDUP_REMOVED lines=9> */
[----:B------:R-:W-:-:S02]  /*16430*/  LOP3.LUT R17, R17, 0xfffffff7, RZ, 0xc0, !PT ;  /* 0xfffffff711117812 */ /* 0x000fc400078ec0ff */
[----:B------:R-:W-:Y:S02]  /*16440*/  FSEL R70, R70, -INF , !P4 ;  /* 0xff80000046467808 */ /* 0x000fe40006000000 */
[----:B------:R-:W-:Y:S02]  /*16450*/  FSEL R71, R71, -INF , !P2 ;  /* 0xff80000047477808 */ /* 0x000fe40005000000 */
[----:B------:R-:W-:Y:S02]  /*16460*/  FSEL R74, R74, -INF , !P3 ;  /* 0xff8000004a4a7808 */ /* 0x000fe40005800000 */
[C---:B------:R-:W-:Y:S02]  /*16470*/  ISETP.GT.AND P2, PT, R15.reuse, 0x68, P1 ;  /* 0x000000680f00780c */ /* 0x040fe40000f44270 */
[C---:B------:R-:W-:Y:S02]  /*16480*/  ISETP.GT.AND P3, PT, R15.reuse, 0x69, P1 ;  /* 0x000000690f00780c */ /* 0x040fe40000f64270 */
[----:B------:R-:W-:-:S02]  /*16490*/  ISETP.GT.AND P4, PT, R15, 0x70, P1 ;  /* 0x000000700f00780c */ /* 0x000fc40000f84270 */
[C---:B------:R-:W-:Y:S02]  /*164a0*/  ISETP.GT.AND P5, PT, R15.reuse, 0x71, P1 ;  /* 0x000000710f00780c */ /* 0x040fe40000fa4270 */
[C---:B------:R-:W-:Y:S02]  /*164b0*/  ISETP.GT.AND P6, PT, R15.reuse, 0x78, P1 ;  /* 0x000000780f00780c */ /* 0x040fe40000fc4270 */
[----:B------:R-:W-:Y:S02]  /*164c0*/  ISETP.GT.AND P1, PT, R15, 0x79, P1 ;  /* 0x000000790f00780c */ /* 0x000fe40000f24270 */
[----:B------:R-:W-:Y:S02]  /*164d0*/  @P0 LOP3.LUT R17, R17, 0x8, RZ, 0xfc, !PT ;  /* 0x0000000811110812 */ /* 0x000fe400078efcff */
[----:B0-----:R-:W-:Y:S02]  /*164e0*/  FMNMX.FTZ R3, R0, R3, !PT ;  /* 0x0000000300037209 */ /* 0x001fe40007810000 */
[----:B------:R-:W-:-:S02]  /*164f0*/  LOP3.LUT P0, RZ, R17, 0x40000000, RZ, 0xc0, !PT ;  /* 0x4000000011ff7812 */ /* 0x000fc4000780c0ff */
[----:B------:R-:W-:Y:S01]  /*16500*/  LOP3.LUT R17, R17, 0xfffffffd, RZ, 0xc0, !PT ;  /* 0xfffffffd11117812 */ /* 0x000fe200078ec0ff */
[----:B------:R-:W0:Y:S01]  /*16510*/  SHFL.BFLY PT, R0, R3, 0x1, 0x1f ;  /* 0x0c201f0003007f89 */ /* 0x000e2200000e0000 */
[C---:B------:R-:W-:Y:S02]  /*16520*/  ISETP.LT.OR P0, PT, R14.reuse, 0x62, P0 ;  /* 0x000000620e00780c */ /* 0x040fe40000701670 */
[C---:B------:R-:W-:Y:S02]  /*16530*/  ISETP.LT.OR P4, PT, R14.reuse, 0x71, P4 ;  /* 0x000000710e00780c */ /* 0x040fe40002781670 */
[----:B------:R-:W-:Y:S02]  /*16540*/  @P1 LOP3.LUT R17, R17, 0x2, RZ, 0xfc, !PT ;  /* 0x0000000211111812 */ /* 0x000fe400078efcff */
[----:B------:R-:W-:Y:S02]  /*16550*/  ISETP.LT.OR P5, PT, R14, 0x72, P5 ;  /* 0x000000720e00780c */ /* 0x000fe40002fa1670 */
[----:B------:R-:W-:-:S02]  /*16560*/  LOP3.LUT P1, RZ, R17, 0x8, RZ, 0xc0, !PT ;  /* 0x0000000811ff7812 */ /* 0x000fc4000782c0ff */
[----:B------:R-:W-:Y:S02]  /*16570*/  LOP3.LUT R17, R17, 0xffffffef, RZ, 0xc0, !PT ;  /* 0xffffffef11117812 */ /* 0x000fe400078ec0ff */
[C---:B------:R-:W-:Y:S02]  /*16580*/  ISETP.LT.OR P1, PT, R14.reuse, 0x1, P1 ;  /* 0x000000010e00780c */ /* 0x040fe40000f21670 */
[----:B------:R-:W-:Y:S02]  /*16590*/  @P0 LOP3.LUT R17, R17, 0x10, RZ, 0xfc, !PT ;  /* 0x0000001011110812 */ /* 0x000fe400078efcff */
[----:B------:R-:W-:Y:S02]  /*165a0*/  ISETP.LT.OR P0, PT, R14, 0x69, P2 ;  /* 0x000000690e00780c */ /* 0x000fe40001701670 */
[C---:B------:R-:W-:Y:S02]  /*165b0*/  LOP3.LUT P2, RZ, R17.reuse, 0x2, RZ, 0xc0, !PT ;  /* 0x0000000211ff7812 */ /* 0x040fe4000784c0ff */
[----:B------:R-:W-:-:S02]  /*165c0*/  LOP3.LUT R17, R17, 0xfffffffb, RZ, 0xc0, !PT ;  /* 0xfffffffb11117812 */ /* 0x000fc400078ec0ff */
[----:B------:R-:W-:Y:S02]  /*165d0*/  FSEL R26, R26, -INF , !P1 ;  /* 0xff8000001a1a7808 */ /* 0x000fe40004800000 */
[----:B0-----:R-:W-:Y:S02]  /*165e0*/  FMNMX.FTZ R3, R3, R0, !PT ;  /* 0x0000000003037209 */ /* 0x001fe40007810000 */
[----:B------:R-:W-:Y:S02]  /*165f0*/  FSEL R82, R82, -INF , !P4 ;  /* 0xff80000052527808 */ /* 0x000fe40006000000 */
[----:B------:R-:W-:Y:S01]  /*16600*/  ISETP.LT.OR P6, PT, R14, 0x79, P6 ;  /* 0x000000790e00780c */ /* 0x000fe200037c1670 */
[----:B------:R-:W-:-:S01]  /*16610*/  FFMA.FTZ R11, R2, R3, -8 ;  /* 0xc1000000020b7423 */ /* 0x000fc20000010003 */
[----:B------:R-:W-:Y:S02]  /*16620*/  @P0 LOP3.LUT R17, R17, 0x4, RZ, 0xfc, !PT ;  /* 0x0000000411110812 */ /* 0x000fe400078efcff */
[----:B------:R-:W-:-:S02]  /*16630*/  ISETP.LT.OR P0, PT, R14, 0x6a, P3 ;  /* 0x0000006a0e00780c */ /* 0x000fc40001f01670 */
[----:B------:R-:W-:Y:S02]  /*16640*/  FSETP.NEU.FTZ.AND P3, PT, R3, -INF , PT ;  /* 0xff8000000300780b */ /* 0x000fe40003f7d000 */
[----:B------:R-:W-:Y:S02]  /*16650*/  LOP3.LUT R17, R17, 0xdfffffff, RZ, 0xc0, !PT ;  /* 0xdfffffff11117812 */ /* 0x000fe400078ec0ff */
[----:B------:R-:W-:Y:S02]  /*16660*/  FSEL R0, R3, RZ, P3 ;  /* 0x000000ff03007208 */ /* 0x000fe40001800000 */
[----:B------:R-:W-:Y:S02]  /*16670*/  FSEL R11, R11, RZ, P3 ;  /* 0x000000ff0b0b7208 */ /* 0x000fe40001800000 */
[----:B------:R-:W-:Y:S01]  /*16680*/  FSEL R83, R83, -INF , !P5 ;  /* 0xff80000053537808 */ /* 0x000fe20006800000 */
[----:B------:R-:W-:-:S01]  /*16690*/  FADD.FTZ R7, -R0, R7 ;  /* 0x0000000700077221 */ /* 0x000fc20000010100 */
[----:B------:R-:W-:Y:S01]  /*166a0*/  FMNMX.FTZ R0, R26, R20, !PT ;  /* 0x000000141a007209 */ /* 0x000fe20007810000 */
[----:B------:R-:W-:-:S01]  /*166b0*/  FFMA.FTZ R24, R2, R24, -R11 ;  /* 0x0000001802187223 */ /* 0x000fc2000001080b */
[----:B------:R-:W-:Y:S01]  /*166c0*/  @P0 LOP3.LUT R17, R17, 0x20000000, RZ, 0xfc, !PT ;  /* 0x2000000011110812 */ /* 0x000fe200078efcff */
[C---:B------:R-:W-:Y:S01]  /*166d0*/  FMUL.FTZ R7, R2.reuse, R7 ;  /* 0x0000000702077220 */ /* 0x040fe20000410000 */
[----:B------:R-:W-:Y:S01]  /*166e0*/  FMNMX.FTZ R0, R27, R0, !PT ;  /* 0x000000001b007209 */ /* 0x000fe20007810000 */
[----:B------:R-:W-:-:S01]  /*166f0*/  FFMA.FTZ R25, R2, R25, -R11 ;  /* 0x0000001902197223 */ /* 0x000fc2000001080b */
[C---:B------:R-:W-:Y:S01]  /*16700*/  LOP3.LUT P0, RZ, R17.reuse, 0x10, RZ, 0xc0, !PT ;  /* 0x0000001011ff7812 */ /* 0x040fe2000780c0ff */
[----:B------:R-:W-:Y:S01]  /*16710*/  MUFU.EX2 R24, R24 ;  /* 0x0000001800187308 */ /* 0x000fe20000000800 */
[----:B------:R-:W-:Y:S01]  /*16720*/  FMNMX.FTZ R0, R30, R0, !PT ;  /* 0x000000001e007209 */ /* 0x000fe20007810000 */
[C-C-:B------:R-:W-:Y:S01]  /*16730*/  FFMA.FTZ R28, R2.reuse, R28, -R11.reuse ;  /* 0x0000001c021c7223 */ /* 0x140fe2000001080b */
[----:B------:R-:W-:Y:S01]  /*16740*/  LOP3.LUT P3, RZ, R17, 0x4, RZ, 0xc0, !PT ;  /* 0x0000000411ff7812 */ /* 0x000fe2000786c0ff */
[C-C-:B------:R-:W-:Y:S01]  /*16750*/  FFMA.FTZ R29, R2.reuse, R29, -R11.reuse ;  /* 0x0000001d021d7223 */ /* 0x140fe2000001080b */
[----:B------:R-:W-:Y:S01]  /*16760*/  FMNMX.FTZ R0, R31, R0, !PT ;  /* 0x000000001f007209 */ /* 0x000fe20007810000 */
[--C-:B------:R-:W-:Y:S01]  /*16770*/  FFMA.FTZ R32, R2, R32, -R11.reuse ;  /* 0x0000002002207223 */ /* 0x100fe2000001080b */
[----:B------:R-:W-:Y:S01]  /*16780*/  FSEL R75, R75, -INF , !P0 ;  /* 0xff8000004b4b7808 */ /* 0x000fe20004000000 */
[----:B------:R-:W0:Y:S01]  /*16790*/  MUFU.EX2 R7, R7 ;  /* 0x0000000700077308 */ /* 0x000e220000000800 */
[----:B------:R-:W-:Y:S01]  /*167a0*/  FMNMX.FTZ R0, R34, R0, !PT ;  /* 0x0000000022007209 */ /* 0x000fe20007810000 */
[C-C-:B------:R-:W-:Y:S01]  /*167b0*/  FFMA.FTZ R33, R2.reuse, R33, -R11.reuse ;  /* 0x0000002102217223 */ /* 0x140fe2000001080b */
[----:B------:R-:W-:Y:S01]  /*167c0*/  LOP3.LUT P0, RZ, R17, 0x20000000, RZ, 0xc0, !PT ;  /* 0x2000000011ff7812 */ /* 0x000fe2000780c0ff */
[C-C-:B------:R-:W-:Y:S01]  /*167d0*/  FFMA.FTZ R36, R2.reuse, R36, -R11.reuse ;  /* 0x0000002402247223 */ /* 0x140fe2000001080b */
[----:B------:R-:W-:Y:S01]  /*167e0*/  FMNMX.FTZ R0, R35, R0, !PT ;  /* 0x0000000023007209 */ /* 0x000fe20007810000 */
[--C-:B------:R-:W-:Y:S01]  /*167f0*/  FFMA.FTZ R37, R2, R37, -R11.reuse ;  /* 0x0000002502257223 */ /* 0x100fe2000001080b */
[----:B------:R-:W-:Y:S01]  /*16800*/  FSEL R78, R78, -INF , !P3 ;  /* 0xff8000004e4e7808 */ /* 0x000fe20005800000 */
[----:B------:R-:W1:Y:S01]  /*16810*/  MUFU.EX2 R25, R25 ;  /* 0x0000001900197308 */ /* 0x000e620000000800 */
[----:B------:R-:W-:Y:S01]  /*16820*/  FMNMX.FTZ R0, R38, R0, !PT ;  /* 0x0000000026007209 */ /* 0x000fe20007810000 */
[C-C-:B------:R-:W-:Y:S01]  /*16830*/  FFMA.FTZ R40, R2.reuse, R40, -R11.reuse ;  /* 0x0000002802287223 */ /* 0x140fe2000001080b */
[----:B------:R-:W-:Y:S01]  /*16840*/  FSEL R79, R79, -INF , !P0 ;  /* 0xff8000004f4f7808 */ /* 0x000fe20004000000 */
[C-C-:B------:R-:W-:Y:S01]  /*16850*/  FFMA.FTZ R41, R2.reuse, R41, -R11.reuse ;  /* 0x0000002902297223 */ /* 0x140fe2000001080b */
[----:B------:R-:W-:Y:S01]  /*16860*/  FMNMX.FTZ R0, R39, R0, !PT ;  /* 0x0000000027007209 */ /* 0x000fe20007810000 */
[--C-:B------:R-:W-:Y:S01]  /*16870*/  FFMA.FTZ R44, R2, R44, -R11.reuse ;  /* 0x0000002c022c7223 */ /* 0x100fe2000001080b */
[----:B------:R-:W-:Y:S01]  /*16880*/  ISETP.LT.OR P2, PT, R14, 0x7a, P2 ;  /* 0x0000007a0e00780c */ /* 0x000fe20001741670 */
[----:B------:R-:W-:Y:S01]  /*16890*/  MUFU.EX2 R28, R28 ;  /* 0x0000001c001c7308 */ /* 0x000fe20000000800 */
[----:B------:R-:W-:Y:S01]  /*168a0*/  FMNMX.FTZ R0, R42, R0, !PT ;  /* 0x000000002a007209 */ /* 0x000fe20007810000 */
        /* <DEDUP_REMOVED lines=15> */
[----:B------:R-:W-:Y:S01]  /*169a0*/  FMNMX.FTZ R0, R50, R0, !PT ;  /* 0x0000000032007209 */ /* 0x000fe20007810000 */
[C-C-:B------:R-:W-:Y:S01]  /*169b0*/  FFMA.FTZ R57, R2.reuse, R57, -R11.reuse ;  /* 0x0000003902397223 */ /* 0x140fe2000001080b */
        /* <DEDUP_REMOVED lines=22> */
[----:B------:R-:W-:-:S02]  /*16b20*/  FMNMX.FTZ R0, R62, R0, !PT ;  /* 0x000000003e007209 */ /* 0x000fc40007810000 */
        /* <DEDUP_REMOVED lines=32> */
[----:B------:R-:W-:Y:S01]  /*16d30*/  FSETP.NEU.FTZ.AND P1, PT, R0, -INF , PT ;  /* 0xff8000000000780b */ /* 0x000fe20003f3d000 */
[----:B------:R-:W-:-:S03]  /*16d40*/  FFMA.FTZ R14, R2, R0, -8 ;  /* 0xc1000000020e7423 */ /* 0x000fc60000010000 */
[----:B------:R-:W-:-:S03]  /*16d50*/  FSEL R10, R0, RZ, P1 ;  /* 0x000000ff000a7208 */ /* 0x000fc60000800000 */
[----:B------:R-:W-:Y:S01]  /*16d60*/  MUFU.EX2 R68, R68 ;  /* 0x0000004400447308 */ /* 0x000fe20000000800 */
[----:B------:R-:W-:Y:S01]  /*16d70*/  FSEL R15, R14, RZ, P1 ;  /* 0x000000ff0e0f7208 */ /* 0x000fe20000800000 */
[----:B------:R-:W-:-:S04]  /*16d80*/  FADD.FTZ R10, -R10, R20 ;  /* 0x000000140a0a7221 */ /* 0x000fc80000010100 */
[C-C-:B------:R-:W-:Y:S01]  /*16d90*/  FFMA.FTZ R26, R2.reuse, R26, -R15.reuse ;  /* 0x0000001a021a7223 */ /* 0x140fe2000001080f */
[----:B------:R-:W-:-:S01]  /*16da0*/  FFMA.FTZ R27, R2, R27, -R15 ;  /* 0x0000001b021b7223 */ /* 0x000fc2000001080f */
[C---:B------:R-:W-:Y:S01]  /*16db0*/  FMUL.FTZ R10, R2.reuse, R10 ;  /* 0x0000000a020a7220 */ /* 0x040fe20000410000 */
        /* <DEDUP_REMOVED lines=136> */
.L_x_1432:
        /* <DEDUP_REMOVED lines=107> */
.L_x_1412:
[----:B------:R-:W-:Y:S05]  /*17cf0*/  BSYNC B0 ;  /* 0x0000000000007941 */ /* 0x000fea0003800000 */
.L_x_1411:
[----:B------:R-:W-:Y:S06]  /*17d00*/  BAR.ARV 0x8, 0x200 ;  /* 0x0208000000007b1d */ /* 0x000fec0000002000 */
[----:B------:R-:W-:Y:S05]  /*17d10*/  @!P0 BRA `(.L_x_1434) ;  /* 0x0000000000048947 */ /* 0x000fea0003800000 */
[----:B------:R-:W-:Y:S01]  /*17d20*/  BPT.TRAP 0x1 ;  /* 0x000000040000795c */ /* 0x000fe20000300000 */
.L_x_1434:
[----:B------:R-:W-:Y:S01]  /*17d30*/  IMAD R4, R22, 0x8, R16 ;  /* 0x0000000816047824 */ /* 0x000fe200078e0210 */
[----:B------:R-:W-:-:S04]  /*17d40*/  SHF.L.U32 R7, R152, 0x1f, RZ ;  /* 0x0000001f98077819 */ /* 0x000fc800000006ff */
[----:B------:R0:W1:Y:S01]  /*17d50*/  SYNCS.PHASECHK.TRANS64.TRYWAIT P1, [R4+URZ+0x19c50], R7 ;  /* 0x019c5007040075a7 */ /* 0x000062000802017f */
[----:B------:R-:W-:Y:S05]  /*17d60*/  @!P0 BRA `(.L_x_1435) ;  /* 0x0000000000048947 */ /* 0x000fea0003800000 */
[----:B------:R-:W-:Y:S01]  /*17d70*/  BPT.TRAP 0x1 ;  /* 0x000000040000795c */ /* 0x000fe20000300000 */
.L_x_1435:
[----:B------:R-:W-:Y:S04]  /*17d80*/  BSSY B0, `(.L_x_1436) ;  /* 0x0000004000007945 */ /* 0x000fe80003800000 */
[----:B-1----:R-:W-:Y:S05]  /*17d90*/  @P1 BRA `(.L_x_1437) ;  /* 0x0000000000081947 */ /* 0x002fea0003800000 */
[----:B------:R-:W1:Y:S02]  /*17da0*/  SYNCS.PHASECHK.TRANS64.TRYWAIT P1, [R4+URZ+0x19c50], R7 ;  /* 0x019c5007040075a7 */ /* 0x000e64000802017f */
[----:B-1----:R-:W-:Y:S05]  /*17db0*/  @!P1 BRA `(.L_x_1438) ;  /* 0x000000cc00709947 */ /* 0x002fea0003800000 */
.L_x_1437:
[----:B------:R-:W-:Y:S05]  /*17dc0*/  BSYNC B0 ;  /* 0x0000000000007941 */ /* 0x000fea0003800000 */
.L_x_1436:
[----:B------:R-:W0:Y:S01]  /*17dd0*/  LDL.LU R15, [R1+0x5c] ;  /* 0x00005c00010f7983 */ /* 0x000e220000300800 */
[----:B------:R-:W-:Y:S01]  /*17de0*/  VIADD R16, R16, 0x3000 ;  /* 0x0000300010107836 */ /* 0x000fe20000000000 */
[----:B------:R-:W-:Y:S01]  /*17df0*/  ULDC.64 UR4, c[0x0][0x9a0] ;  /* 0x0002680000047ab9 */ /* 0x000fe20000000a00 */
[----:B------:R-:W-:Y:S01]  /*17e00*/  WARPGROUP.ARRIVE ;  /* 0x00000000000079c5 */ /* 0x000fe20000000000 */
[----:B------:R-:W-:Y:S02]  /*17e10*/  ISETP.NE.U32.AND P1, PT, RZ, UR4, PT ;  /* 0x00000004ff007c0c */ /* 0x000fe4000bf25070 */
[----:B------:R-:W-:Y:S02]  /*17e20*/  SHF.R.U32.HI R16, RZ, 0x4, R16 ;  /* 0x00000004ff107819 */ /* 0x000fe40000011610 */
        /* <DEDUP_REMOVED lines=12> */
[----:B01----:R-:W-:-:S05]  /*17ef0*/  @P1 SHF.R.S32.HI R7, RZ, 0x1f, R15 ;  /* 0x0000001fff071819 */ /* 0x003fca000001140f */
[----:B--2---:R-:W-:-:S04]  /*17f00*/  @P1 IMAD R14, R7, R8, RZ ;  /* 0x00000008070e1224 */ /* 0x004fc800078e02ff */
[C---:B------:R-:W-:Y:S02]  /*17f10*/  @P1 IMAD R7, R15.reuse, R9, R14 ;  /* 0x000000090f071224 */ /* 0x040fe400078e020e */
        /* <DEDUP_REMOVED lines=8> */
[----:B------:R-:W-:Y:S02]  /*17fa0*/  VIADD R8, R10, 0x2 ;  /* 0x000000020a087836 */ /* 0x000fe40000000000 */
[----:B------:R-:W-:Y:S01]  /*17fb0*/  IMAD.MOV.U32 R9, RZ, RZ, 0x40000040 ;  /* 0x40000040ff097424 */ /* 0x000fe200078e00ff */
[----:B------:R-:W1:Y:S01]  /*17fc0*/  SHFL.BFLY PT, R14, R5, 0x2, 0x1f ;  /* 0x0c401f00050e7f89 */ /* 0x000e6200000e0000 */
[----:B------:R-:W-:Y:S01]  /*17fd0*/  IMAD.MOV.U32 R11, RZ, RZ, 0x40000040 ;  /* 0x40000040ff0b7424 */ /* 0x000fe200078e00ff */
[----:B------:R-:W-:Y:S01]  /*17fe0*/  R2UR UR6, R8 ;  /* 0x00000000080672ca */ /* 0x000fe200000e0000 */
[C---:B------:R-:W-:Y:S01]  /*17ff0*/  VIADD R8, R10.reuse, 0x4 ;  /* 0x000000040a087836 */ /* 0x040fe20000000000 */
[----:B------:R-:W-:Y:S01]  /*18000*/  R2UR UR7, R9 ;  /* 0x00000000090772ca */ /* 0x000fe200000e0000 */
[----:B------:R-:W-:Y:S02]  /*18010*/  IMAD.MOV.U32 R9, RZ, RZ, 0x40000040 ;  /* 0x40000040ff097424 */ /* 0x000fe400078e00ff */
[----:B------:R-:W-:-:S02]  /*18020*/  VIADD R10, R10, 0x6 ;  /* 0x000000060a0a7836 */ /* 0x000fc40000000000 */
[----:B------:R-:W-:Y:S02]  /*18030*/  IMAD.MOV.U32 R21, RZ, RZ, -0x800000 ;  /* 0xff800000ff157424 */ /* 0x000fe400078e00ff */
[----:B------:R-:W-:-:S06]  /*18040*/  IMAD.MOV.U32 R20, RZ, RZ, -0x800000 ;  /* 0xff800000ff147424 */ /* 0x000fcc00078e00ff */
[----:B------:R-:W-:Y:S01]  /*18050*/  QGMMA.64x96x32.F32.E4M3.E4M3 R88, R144, gdesc[UR4], R88, gsb0 ;  /* 0x0160000490587df3 */ /* 0x000fe20008000858 */
[----:B------:R-:W-:Y:S02]  /*18060*/  R2UR UR6, R8 ;  /* 0x00000000080672ca */ /* 0x000fe400000e0000 */
[----:B------:R-:W-:Y:S02]  /*18070*/  R2UR UR7, R9 ;  /* 0x00000000090772ca */ /* 0x000fe400000e0000 */
[----:B------:R-:W3:Y:S01]  /*18080*/  SHFL.BFLY PT, R9, R6, 0x2, 0x1f ;  /* 0x0c401f0006097f89 */ /* 0x000ee200000e0000 */
[----:B-1----:R-:W-:-:S01]  /*18090*/  FADD.FTZ R14, R14, R5 ;  /* 0x000000050e0e7221 */ /* 0x002fc20000010000 */
[----:B---3--:R-:W-:Y:S01]  /*180a0*/  FADD.FTZ R9, R9, R6 ;  /* 0x0000000609097221 */ /* 0x008fe20000010000 */
[----:B------:R-:W-:-:S04]  /*180b0*/  IMAD.MOV.U32 R6, RZ, RZ, RZ ;  /* 0x000000ffff067224 */ /* 0x000fc800078e00ff */
[----:B------:R-:W0:Y:S02]  /*180c0*/  SHFL.BFLY PT, R8, R9, 0x1, 0x1f ;  /* 0x0c201f0009087f89 */ /* 0x000e2400000e0000 */
[----:B0-----:R-:W-:-:S04]  /*180d0*/  FADD.FTZ R12, R9, R8 ;  /* 0x00000008090c7221 */ /* 0x001fc80000010000 */
[C---:B------:R-:W-:Y:S01]  /*180e0*/  FMUL.FTZ R13, R12.reuse, 0.00390625 ;  /* 0x3b8000000c0d7820 */ /* 0x040fe20000410000 */
[----:B------:R-:W-:-:S04]  /*180f0*/  FSETP.NE.FTZ.AND P1, PT, R12, RZ, PT ;  /* 0x000000ff0c00720b */ /* 0x000fc80003f35000 */
[----:B------:R-:W-:-:S09]  /*18100*/  FSETP.NE.FTZ.AND P2, PT, R13, RZ, PT ;  /* 0x000000ff0d00720b */ /* 0x000fd20003f55000 */
[----:B------:R-:W-:Y:S04]  /*18110*/  @P1 MUFU.RCP R6, R12 ;  /* 0x0000000c00061308 */ /* 0x000fe80000001000 */
[----:B------:R-:W-:-:S04]  /*18120*/  @P2 FMUL.FTZ R8, R2, 0.69314718246459960938 ;  /* 0x3f31721802082820 */ /* 0x000fc80000410000 */
[----:B------:R-:W0:Y:S02]  /*18130*/  @P2 MUFU.LG2 R5, R13 ;  /* 0x0000000d00052308 */ /* 0x000e240000000c00 */
[----:B0-----:R-:W-:-:S04]  /*18140*/  @P2 FMUL.FTZ R5, R5, 0.69314718246459960938 ;  /* 0x3f31721805052820 */ /* 0x001fc80000410000 */
[----:B------:R-:W-:Y:S01]  /*18150*/  @P2 FFMA.FTZ R20, R8, R3, R5 ;  /* 0x0000000308142223 */ /* 0x000fe20000010005 */
[----:B------:R-:W-:Y:S02]  /*18160*/  WARPGROUP.DEPBAR.LE gsb0, 0x0 ;  /* 0x00008000000079c5 */ /* 0x000fe40000010000 */
[----:B------:R-:W-:-:S06]  /*18170*/  WARPGROUP.ARRIVE ;  /* 0x00000000000079c5 */ /* 0x000fcc0000000000 */
[----:B------:R-:W-:Y:S01]  /*18180*/  QGMMA.64x96x32.F32.E4M3.E4M3 R88, R140, gdesc[UR4], R88, gsb0 ;  /* 0x016000048c587df3 */ /* 0x000fe20008000858 */
[----:B------:R-:W-:Y:S01]  /*18190*/  R2UR UR6, R10 ;  /* 0x000000000a0672ca */ /* 0x000fe200000e0000 */
[----:B------:R-:W-:Y:S01]  /*181a0*/  IMAD.MOV.U32 R10, RZ, RZ, RZ ;  /* 0x000000ffff0a7224 */ /* 0x000fe200078e00ff */
[----:B------:R-:W-:Y:S02]  /*181b0*/  R2UR UR7, R11 ;  /* 0x000000000b0772ca */ /* 0x000fe400000e0000 */
        /* <DEDUP_REMOVED lines=13> */
[-C--:B--2---:R-:W-:Y:S01]  /*18290*/  FMUL.FTZ R6, R6, R7.reuse ;  /* 0x0000000706067220 */ /* 0x084fe20000410000 */
[----:B------:R-:W-:Y:S01]  /*182a0*/  FMUL.FTZ R2, R10, R7 ;  /* 0x000000070a027220 */ /* 0x000fe20000410000 */
[----:B------:R-:W-:Y:S02]  /*182b0*/  WARPGROUP.DEPBAR.LE gsb0, 0x0 ;  /* 0x00008000000079c5 */ /* 0x000fe40000010000 */
[----:B------:R-:W-:Y:S05]  /*182c0*/  @!P0 BRA `(.L_x_1439) ;  /* 0x0000000000048947 */ /* 0x000fea0003800000 */
[----:B------:R-:W-:Y:S01]  /*182d0*/  BPT.TRAP 0x1 ;  /* 0x000000040000795c */ /* 0x000fe20000300000 */
.L_x_1439:
[----:B------:R-:W2:Y:S01]  /*182e0*/  LDL.LU R3, [R1+0x4] ;  /* 0x0000040001037983 */ /* 0x000ea20000300800 */
[----:B------:R-:W-:Y:S02]  /*182f0*/  VIADD R4, R4, 0x19c60 ;  /* 0x00019c6004047836 */ /* 0x000fe40000000000 */
[-C--:B------:R-:W-:Y:S01]  /*18300*/  FMUL.FTZ R0, R88, R6.reuse ;  /* 0x0000000658007220 */ /* 0x080fe20000410000 */
[----:B------:R-:W-:Y:S01]  /*18310*/  FMUL.FTZ R93, R93, R6 ;  /* 0x000000065d5d7220 */ /* 0x000fe20000410000 */
[----:B------:R-:W3:Y:S01]  /*18320*/  LDL.LU R5, [R1+0x68] ;  /* 0x0000680001057983 */ /* 0x000ee20000300800 */
[----:B------:R-:W-:-:S05]  /*18330*/  VIADD R22, R22, 0x1 ;  /* 0x0000000116167836 */ /* 0x000fca0000000000 */
[----:B------:R-:W-:Y:S01]  /*18340*/  ISETP.NE.AND P1, PT, R22, 0x2, PT ;  /* 0x000000021600780c */ /* 0x000fe20003f25270 */
        /* <DEDUP_REMOVED lines=47> */
[----:B------:R-:W-:-:S02]  /*18640*/  SEL R22, R22, RZ, P1 ;  /* 0x000000ff16167207 */ /* 0x000fc40000800000 */
[----:B--2---:R-:W-:Y:S01]  /*18650*/  PRMT R4, R3, 0x654, R4 ;  /* 0x0000065403047816 */ /* 0x004fe20000000004 */
[----:B---3--:R-:W-:-:S03]  /*18660*/  VIADD R5, R5, 0x1 ;  /* 0x0000000105057836 */ /* 0x008fc60000000000 */
[----:B------:R0:W-:Y:S02]  /*18670*/  SYNCS.ARRIVE.TRANS64.RED.A1T0 RZ, [R4+URZ], RZ ;  /* 0x000000ff04ff79a7 */ /* 0x0001e4000810043f */
[----:B------:R0:W-:Y:S01]  /*18680*/  STL [R1+0x68], R5 ;  /* 0x0000680501007387 */ /* 0x0001e20000100800 */
[----:B------:R-:W-:-:S04]  /*18690*/  SEL R3, RZ, 0x1, P1 ;  /* 0x00000001ff037807 */ /* 0x000fc80000800000 */
[----:B------:R-:W-:-:S07]  /*186a0*/  LOP3.LUT R152, R152, R3, RZ, 0x3c, !PT ;  /* 0x0000000398987212 */ /* 0x000fce00078e3cff */
.L_x_1322:
[----:B------:R-:W2:Y:S01]  /*186b0*/  LDL R88, [R1+0x60] ;  /* 0x0000600001587983 */ /* 0x000ea20000100800 */
[----:B------:R-:W1:Y:S01]  /*186c0*/  S2UR UR4, SR_CgaCtaId ;  /* 0x00000000000479c3 */ /* 0x000e620000008800 */
[----:B------:R-:W-:Y:S01]  /*186d0*/  MOV R16, 0x400 ;  /* 0x0000040000107802 */ /* 0x000fe20000000f00 */
[----:B------:R-:W-:Y:S01]  /*186e0*/  BSSY B0, `(.L_x_1440) ;  /* 0x0000334000007945 */ /* 0x000fe20003800000 */
[----:B-1----:R-:W-:-:S05]  /*186f0*/  IMAD.U32 R2, RZ, RZ, UR4 ;  /* 0x00000004ff027e24 */ /* 0x002fca000f8e00ff */
[----:B------:R-:W-:Y:S01]  /*18700*/  LEA R16, R2, R16, 0x18 ;  /* 0x0000001002107211 */ /* 0x000fe200078ec0ff */
[----:B------:R-:W-:Y:S06]  /*18710*/  BAR.SYNC.DEFER_BLOCKING 0x5, 0x200 ;  /* 0x0148000000007b1d */ /* 0x000fec0000010000 */
[----:B------:R-:W-:Y:S04]  /*18720*/  STL [R1+0x4], R2 ;  /* 0x0000040201007387 */ /* 0x000fe80000100800 */
[----:B0-----:R-:W0:Y:S04]  /*18730*/  LDS.128 R4, [R16+0x19cd0] ;  /* 0x019cd00010047984 */ /* 0x001e280000000c00 */
[----:B0-----:R0:W-:Y:S04]  /*18740*/  STL.64 [R1+0x50], R4 ;  /* 0x0000500401007387 */ /* 0x0011e80000100a00 */
[----:B------:R0:W-:Y:S01]  /*18750*/  STL.64 [R1+0x58], R6 ;  /* 0x0000580601007387 */ /* 0x0001e20000100a00 */
[----:B------:R-:W-:Y:S06]  /*18760*/  BAR.ARV 0x4, 0x200 ;  /* 0x0108000000007b1d */ /* 0x000fec0000002000 */
[----:B--2---:R-:W-:-:S13]  /*18770*/  ISETP.NE.AND P1, PT, R88, RZ, PT ;  /* 0x000000ff5800720c */ /* 0x004fda0003f25270 */
[----:B------:R-:W1:Y:S02]  /*18780*/  @!P1 LDC R88, c[0x0][0xad4] ;  /* 0x0002b500ff589b82 */ /* 0x000e640000000800 */
[----:B-1----:R0:W-:Y:S01]  /*18790*/  @!P1 STL [R1+0x60], R88 ;  /* 0x0000605801009387 */ /* 0x0021e20000100800 */
[----:B------:R-:W-:Y:S05]  /*187a0*/  @P0 BRA `(.L_x_1441) ;  /* 0x0000002400e40947 */ /* 0x000fea0003800000 */
[----:B0-----:R-:W0:Y:S01]  /*187b0*/  S2R R4, SR_TID.X ;  /* 0x0000000000047919 */ /* 0x001e220000002100 */
[----:B------:R-:W-:Y:S01]  /*187c0*/  ULDC.64 UR4, c[0x4][0x38] ;  /* 0x01000e0000047ab9 */ /* 0x000fe20000000a00 */
[----:B------:R-:W-:Y:S01]  /*187d0*/  ULDC.64 UR6, c[0x0][0xc08] ;  /* 0x0003020000067ab9 */ /* 0x000fe20000000a00 */
[----:B------:R-:W2:Y:S01]  /*187e0*/  LDL R6, [R1+0x84] ;  /* 0x0000840001067983 */ /* 0x000ea20000100800 */
[----:B0-----:R-:W-:-:S05]  /*187f0*/  IMAD.SHL.U32 R2, R4, 0x4, RZ ;  /* 0x0000000404027824 */ /* 0x001fca00078e00ff */
[----:B------:R-:W-:Y:S01]  /*18800*/  LOP3.LUT R2, R2, 0xc, RZ, 0xc0, !PT ;  /* 0x0000000c02027812 */ /* 0x000fe200078ec0ff */
[----:B------:R-:W-:Y:S03]  /*18810*/  BAR.SYNC.DEFER_BLOCKING 0x1, 0x180 ;  /* 0x0046000000007b1d */ /* 0x000fe60000010000 */
[----:B------:R-:W-:-:S05]  /*18820*/  IADD3 R2, P0, R2, UR4, RZ ;  /* 0x0000000402027c10 */ /* 0x000fca000ff1e0ff */
[----:B------:R-:W-:Y:S01]  /*18830*/  IMAD.X R3, RZ, RZ, UR5, P0 ;  /* 0x00000005ff037e24 */ /* 0x000fe200080e06ff */
[----:B------:R-:W0:Y:S01]  /*18840*/  S2R R5, SR_SWINHI ;  /* 0x0000000000057919 */ /* 0x000e220000002f00 */
[----:B------:R-:W-:-:S03]  /*18850*/  ULDC.64 UR4, c[0x0][0xc00] ;  /* 0x0003000000047ab9 */ /* 0x000fc60000000a00 */
[----:B------:R1:W3:Y:S01]  /*18860*/  LDG.E.CONSTANT R14, desc[UR42][R2.64] ;  /* 0x0000002a020e7981 */ /* 0x0002e2000c1e9900 */
[----:B------:R-:W-:-:S04]  /*18870*/  LOP3.LUT P0, R4, R4, 0x3, RZ, 0xc0, !PT ;  /* 0x0000000304047812 */ /* 0x000fc8000780c0ff */
[----:B------:R-:W-:-:S04]  /*18880*/  ISETP.EQ.OR P0, PT, R4, 0x3, !P0 ;  /* 0x000000030400780c */ /* 0x000fc80004702670 */
[----:B------:R-:W-:Y:S02]  /*18890*/  SEL R51, R94, R95, P0 ;  /* 0x0000005f5e337207 */ /* 0x000fe40000000000 */
[----:B------:R-:W-:Y:S02]  /*188a0*/  SEL R95, R95, R94, P0 ;  /* 0x0000005e5f5f7207 */ /* 0x000fe40000000000 */
[----:B------:R-:W4:Y:S01]  /*188b0*/  LDL.LU R94, [R1+0x64] ;  /* 0x00006400015e7983 */ /* 0x000f220000300800 */
[----:B------:R-:W-:Y:S02]  /*188c0*/  SEL R25, R0, R15, P0 ;  /* 0x0000000f00197207 */ /* 0x000fe40000000000 */
[----:B-1----:R-:W-:Y:S02]  /*188d0*/  MOV R2, R16 ;  /* 0x0000001000027202 */ /* 0x002fe40000000f00 */
[----:B0-----:R-:W-:Y:S01]  /*188e0*/  MOV R3, R5 ;  /* 0x0000000500037202 */ /* 0x001fe20000000f00 */
[----:B------:R-:W4:Y:S01]  /*188f0*/  LDL R89, [R1+0x70] ;  /* 0x0000700001597983 */ /* 0x000f220000100800 */
[----:B------:R-:W-:-:S02]  /*18900*/  SEL R15, R15, R0, P0 ;  /* 0x000000000f0f7207 */ /* 0x000fc40000000000 */
[----:B------:R-:W-:Y:S02]  /*18910*/  SEL R49, R90, R91, P0 ;  /* 0x0000005b5a317207 */ /* 0x000fe40000000000 */
[----:B------:R-:W-:Y:S02]  /*18920*/  SEL R27, R92, R93, P0 ;  /* 0x0000005d5c1b7207 */ /* 0x000fe40000000000 */
        /* <DEDUP_REMOVED lines=43> */
[----:B------:R-:W-:Y:S01]  /*18be0*/  SEL R126, R127, R126, P0 ;  /* 0x0000007e7f7e7207 */ /* 0x000fe20000000000 */
[----:B--2---:R-:W-:-:S03]  /*18bf0*/  IMAD.WIDE R10, R6, 0x2, R2 ;  /* 0x00000002060a7825 */ /* 0x004fc600078e0202 */
[----:B------:R-:W-:-:S04]  /*18c00*/  IADD3 R73, P5, R10, 0x20, RZ ;  /* 0x000000200a497810 */ /* 0x000fc80007fbe0ff */
[----:B------:R-:W-:Y:S02]  /*18c10*/  LOP3.LUT R0, R73, 0x180, RZ, 0xc0, !PT ;  /* 0x0000018049007812 */ /* 0x000fe400078ec0ff */
[----:B------:R-:W-:Y:S02]  /*18c20*/  IADD3 R77, P3, R10, 0x3020, RZ ;  /* 0x000030200a4d7810 */ /* 0x000fe40007f7e0ff */
[----:B------:R-:W-:Y:S02]  /*18c30*/  SHF.R.U64 R0, R0, 0x3, RZ ;  /* 0x0000000300007819 */ /* 0x000fe400000012ff */
[C---:B------:R-:W-:Y:S02]  /*18c40*/  IADD3 R75, P4, R10.reuse, 0x3000, RZ ;  /* 0x000030000a4b7810 */ /* 0x040fe40007f9e0ff */
[C---:B------:R-:W-:Y:S02]  /*18c50*/  IADD3 R79, P2, R10.reuse, 0x6000, RZ ;  /* 0x000060000a4f7810 */ /* 0x040fe40007f5e0ff */
[----:B------:R-:W-:-:S02]  /*18c60*/  IADD3 R81, P1, R10, 0x6020, RZ ;  /* 0x000060200a517810 */ /* 0x000fc40007f3e0ff */
[----:B------:R-:W-:Y:S02]  /*18c70*/  LOP3.LUT R5, R10, 0x180, RZ, 0xc0, !PT ;  /* 0x000001800a057812 */ /* 0x000fe400078ec0ff */
[----:B------:R-:W-:Y:S02]  /*18c80*/  LOP3.LUT R12, R0, R73, RZ, 0x3c, !PT ;  /* 0x00000049000c7212 */ /* 0x000fe400078e3cff */
[----:B------:R-:W-:Y:S02]  /*18c90*/  LOP3.LUT R4, R77, 0x180, RZ, 0xc0, !PT ;  /* 0x000001804d047812 */ /* 0x000fe400078ec0ff */
[----:B------:R-:W-:Y:S02]  /*18ca0*/  LOP3.LUT R0, R75, 0x180, RZ, 0xc0, !PT ;  /* 0x000001804b007812 */ /* 0x000fe400078ec0ff */
[----:B------:R-:W-:Y:S02]  /*18cb0*/  LOP3.LUT R6, R79, 0x180, RZ, 0xc0, !PT ;  /* 0x000001804f067812 */ /* 0x000fe400078ec0ff */
[----:B-----5:R-:W-:-:S02]  /*18cc0*/  LOP3.LUT R24, R81, 0x180, RZ, 0xc0, !PT ;  /* 0x0000018051187812 */ /* 0x020fc400078ec0ff */
[----:B------:R-:W-:Y:S02]  /*18cd0*/  SHF.R.U64 R5, R5, 0x3, RZ ;  /* 0x0000000305057819 */ /* 0x000fe400000012ff */
[----:B------:R-:W-:Y:S02]  /*18ce0*/  SHF.R.U64 R4, R4, 0x3, RZ ;  /* 0x0000000304047819 */ /* 0x000fe400000012ff */
[----:B------:R-:W-:Y:S02]  /*18cf0*/  SHF.R.U64 R0, R0, 0x3, RZ ;  /* 0x0000000300007819 */ /* 0x000fe400000012ff */
[----:B------:R-:W-:Y:S02]  /*18d00*/  SHF.R.U64 R6, R6, 0x3, RZ ;  /* 0x0000000306067819 */ /* 0x000fe400000012ff */
[----:B------:R-:W-:Y:S01]  /*18d10*/  SHF.R.U64 R24, R24, 0x3, RZ ;  /* 0x0000000318187819 */ /* 0x000fe200000012ff */
[--C-:B------:R-:W-:Y:S01]  /*18d20*/  IMAD.X R9, RZ, RZ, R11.reuse, P4 ;  /* 0x000000ffff097224 */ /* 0x100fe200020e060b */
[----:B------:R-:W-:Y:S01]  /*18d30*/  LOP3.LUT R10, R5, R10, RZ, 0x3c, !PT ;  /* 0x0000000a050a7212 */ /* 0x000fe200078e3cff */
[--C-:B------:R-:W-:Y:S01]  /*18d40*/  IMAD.X R83, RZ, RZ, R11.reuse, P3 ;  /* 0x000000ffff537224 */ /* 0x100fe200018e060b */
[----:B------:R-:W-:Y:S01]  /*18d50*/  LOP3.LUT R82, R4, R77, RZ, 0x3c, !PT ;  /* 0x0000004d04527212 */ /* 0x000fe200078e3cff */
[--C-:B------:R-:W-:Y:S01]  /*18d60*/  IMAD.X R7, RZ, RZ, R11.reuse, P2 ;  /* 0x000000ffff077224 */ /* 0x100fe200010e060b */
[----:B---3--:R-:W-:Y:S01]  /*18d70*/  LOP3.LUT R73, R14, 0x2, RZ, 0x3c, !PT ;  /* 0x000000020e497812 */ /* 0x008fe200078e3cff */
[----:B------:R-:W-:Y:S01]  /*18d80*/  IMAD.X R5, RZ, RZ, R11, P1 ;  /* 0x000000ffff057224 */ /* 0x000fe200008e060b */
[----:B------:R-:W-:-:S02]  /*18d90*/  LOP3.LUT R8, R0, R75, RZ, 0x3c, !PT ;  /* 0x0000004b00087212 */ /* 0x000fc400078e3cff */
[----:B------:R-:W-:Y:S02]  /*18da0*/  LOP3.LUT R6, R6, R79, RZ, 0x3c, !PT ;  /* 0x0000004f06067212 */ /* 0x000fe400078e3cff */
[----:B------:R-:W-:Y:S01]  /*18db0*/  LOP3.LUT R4, R24, R81, RZ, 0x3c, !PT ;  /* 0x0000005118047212 */ /* 0x000fe200078e3cff */
[----:B------:R-:W-:Y:S01]  /*18dc0*/  IMAD.X R13, RZ, RZ, R11, P5 ;  /* 0x000000ffff0d7224 */ /* 0x000fe200028e060b */
[----:B------:R-:W-:Y:S01]  /*18dd0*/  MOV R0, R10 ;  /* 0x0000000a00007202 */ /* 0x000fe20000000f00 */
[----:B------:R-:W-:Y:S01]  /*18de0*/  SHFL.IDX PT, R25, R25, R14, 0x1c1f ;  /* 0x001c1f0e19197589 */ /* 0x000fe200000e0000 */
[----:B------:R-:W-:Y:S01]  /*18df0*/  MOV R86, R8 ;  /* 0x0000000800567202 */ /* 0x000fe20000000f00 */
[----:B------:R-:W4:Y:S01]  /*18e00*/  LDC.64 R80, c[0x0][0xc00] ;  /* 0x00030000ff507b82 */ /* 0x000f220000000a00 */
[----:B------:R-:W-:Y:S01]  /*18e10*/  MOV R82, R82 ;  /* 0x0000005200527202 */ /* 0x000fe20000000f00 */
[----:B------:R-:W0:Y:S01]  /*18e20*/  SHFL.IDX PT, R38, R15, R73, 0x1c1f ;  /* 0x001c1f490f267589 */ /* 0x000e2200000e0000 */
[----:B------:R-:W-:-:S02]  /*18e30*/  MOV R83, R6 ;  /* 0x0000000600537202 */ /* 0x000fc40000000f00 */
[----:B------:R-:W-:Y:S01]  /*18e40*/  MOV R84, R4 ;  /* 0x0000000400547202 */ /* 0x000fe20000000f00 */
[----:B------:R-:W-:Y:S01]  /*18e50*/  SHFL.IDX PT, R27, R27, R14, 0x1c1f ;  /* 0x001c1f0e1b1b7589 */ /* 0x000fe200000e0000 */
[----:B------:R-:W-:-:S03]  /*18e60*/  MOV R85, R12 ;  /* 0x0000000c00557202 */ /* 0x000fc60000000f00 */
        /* <DEDUP_REMOVED lines=8> */
[----:B------:R-:W3:Y:S04]  /*18ef0*/  SHFL.IDX PT, R28, R95, R73, 0x1c1f ;  /* 0x001c1f495f1c7589 */ /* 0x000ee800000e0000 */
[----:B------:R-:W-:Y:S04]  /*18f00*/  SHFL.IDX PT, R29, R29, R14, 0x1c1f ;  /* 0x001c1f0e1d1d7589 */ /* 0x000fe800000e0000 */
[----:B------:R-:W-:Y:S04]  /*18f10*/  SHFL.IDX PT, R31, R31, R14, 0x1c1f ;  /* 0x001c1f0e1f1f7589 */ /* 0x000fe800000e0000 */
[----:B------:R-:W-:Y:S04]  /*18f20*/  SHFL.IDX PT, R54, R33, R14, 0x1c1f ;  /* 0x001c1f0e21367589 */ /* 0x000fe800000e0000 */
[----:B------:R1:W-:Y:S04]  /*18f30*/  SHFL.IDX PT, R62, R37, R14, 0x1c1f ;  /* 0x001c1f0e253e7589 */ /* 0x0003e800000e0000 */
[----:B------:R4:W-:Y:S04]  /*18f40*/  SHFL.IDX PT, R6, R39, R14, 0x1c1f ;  /* 0x001c1f0e27067589 */ /* 0x0009e800000e0000 */
[----:B------:R3:W-:Y:S04]  /*18f50*/  SHFL.IDX PT, R70, R41, R14, 0x1c1f ;  /* 0x001c1f0e29467589 */ /* 0x0007e800000e0000 */
[----:B------:R3:W-:Y:S04]  /*18f60*/  SHFL.IDX PT, R5, R43, R14, 0x1c1f ;  /* 0x001c1f0e2b057589 */ /* 0x0007e800000e0000 */
        /* <DEDUP_REMOVED lines=12> */
[----:B------:R-:W-:Y:S04]  /*19030*/  SHFL.IDX PT, R71, R120, R73, 0x1c1f ;  /* 0x001c1f4978477589 */ /* 0x000fe800000e0000 */
[----:B------:R-:W-:Y:S04]  /*19040*/  SHFL.IDX PT, R79, R128, R73, 0x1c1f ;  /* 0x001c1f49804f7589 */ /* 0x000fe800000e0000 */
[----:B------:R-:W3:Y:S04]  /*19050*/  SHFL.IDX PT, R106, R106, R73, 0x1c1f ;  /* 0x001c1f496a6a7589 */ /* 0x000ee800000e0000 */
[----:B------:R-:W-:Y:S04]  /*19060*/  SHFL.IDX PT, R26, R101, R73, 0x1c1f ;  /* 0x001c1f49651a7589 */ /* 0x000fe800000e0000 */
[----:B------:R-:W3:Y:S04]  /*19070*/  SHFL.IDX PT, R96, R96, R73, 0x1c1f ;  /* 0x001c1f4960607589 */ /* 0x000ee800000e0000 */
[----:B------:R-:W3:Y:S04]  /*19080*/  SHFL.IDX PT, R98, R98, R73, 0x1c1f ;  /* 0x001c1f4962627589 */ /* 0x000ee800000e0000 */
[----:B------:R-:W3:Y:S04]  /*19090*/  SHFL.IDX PT, R14, R103, R73, 0x1c1f ;  /* 0x001c1f49670e7589 */ /* 0x000ee800000e0000 */
[----:B------:R-:W3:Y:S04]  /*190a0*/  SHFL.IDX PT, R30, R111, R73, 0x1c1f ;  /* 0x001c1f496f1e7589 */ /* 0x000ee800000e0000 */
[----:B------:R-:W3:Y:S04]  /*190b0*/  SHFL.IDX PT, R67, R114, R73, 0x1c1f ;  /* 0x001c1f4972437589 */ /* 0x000ee800000e0000 */
[----:B------:R-:W3:Y:S04]  /*190c0*/  SHFL.IDX PT, R12, R109, R73, 0x1c1f ;  /* 0x001c1f496d0c7589 */ /* 0x000ee800000e0000 */
[----:B------:R-:W3:Y:S04]  /*190d0*/  SHFL.IDX PT, R117, R117, R73, 0x1c1f ;  /* 0x001c1f4975757589 */ /* 0x000ee800000e0000 */
[----:B------:R-:W3:Y:S04]  /*190e0*/  SHFL.IDX PT, R124, R124, R73, 0x1c1f ;  /* 0x001c1f497c7c7589 */ /* 0x000ee800000e0000 */
[----:B------:R-:W-:Y:S04]  /*190f0*/  SHFL.IDX PT, R11, R132, R73, 0x1c1f ;  /* 0x001c1f49840b7589 */ /* 0x000fe800000e0000 */
[----:B------:R-:W3:Y:S04]  /*19100*/  SHFL.IDX PT, R75, R122, R73, 0x1c1f ;  /* 0x001c1f497a4b7589 */ /* 0x000ee800000e0000 */
[----:B------:R-:W3:Y:S04]  /*19110*/  SHFL.IDX PT, R130, R130, R73, 0x1c1f ;  /* 0x001c1f4982827589 */ /* 0x000ee800000e0000 */
[----:B------:R-:W3:Y:S04]  /*19120*/  SHFL.IDX PT, R15, R118, R73, 0x1c1f ;  /* 0x001c1f49760f7589 */ /* 0x000ee800000e0000 */
[----:B------:R-:W3:Y:S01]  /*19130*/  SHFL.IDX PT, R13, R126, R73, 0x1c1f ;  /* 0x001c1f497e0d7589 */ /* 0x000ee200000e0000 */
[----:B0-----:R-:W-:-:S02]  /*19140*/  SEL R36, R25, R38, P0 ;  /* 0x0000002619247207 */ /* 0x001fc40000000000 */
[----:B------:R-:W-:Y:S02]  /*19150*/  SEL R38, R38, R25, P0 ;  /* 0x0000001926267207 */ /* 0x000fe40000000000 */
[----:B-1----:R-:W-:Y:S02]  /*19160*/  SEL R37, R27, R24, P0 ;  /* 0x000000181b257207 */ /* 0x002fe40000000000 */
[----:B----4-:R-:W-:Y:S02]  /*19170*/  SEL R39, R24, R27, P0 ;  /* 0x0000001b18277207 */ /* 0x010fe40000000000 */
[----:B--2---:R-:W-:Y:S02]  /*19180*/  SEL R40, R49, R90, P0 ;  /* 0x0000005a31287207 */ /* 0x004fe40000000000 */
        /* <DEDUP_REMOVED lines=55> */
[----:B------:R0:W-:Y:S01]  /*19500*/  STSM.16.M88.4 [R0], R4 ;  /* 0x0000000400007844 */ /* 0x0001e20000000200 */
[----:B------:R-:W-:-:S02]  /*19510*/  F2FP.BF16.F32.PACK_AB R24, R61, R60 ;  /* 0x0000003c3d18723e */ /* 0x000fc400000010ff */
[----:B------:R-:W-:Y:S02]  /*19520*/  F2FP.BF16.F32.PACK_AB R25, R65, R64 ;  /* 0x000000404119723e */ /* 0x000fe400000010ff */
[----:B------:R-:W-:Y:S02]  /*19530*/  F2FP.BF16.F32.PACK_AB R26, R63, R62 ;  /* 0x0000003e3f1a723e */ /* 0x000fe400000010ff */
[----:B------:R-:W-:Y:S02]  /*19540*/  F2FP.BF16.F32.PACK_AB R27, R67, R66 ;  /* 0x00000042431b723e */ /* 0x000fe400000010ff */
[----:B------:R-:W-:Y:S02]  /*19550*/  F2FP.BF16.F32.PACK_AB R28, R69, R68 ;  /* 0x00000044451c723e */ /* 0x000fe400000010ff */
[----:B------:R-:W-:Y:S02]  /*19560*/  F2FP.BF16.F32.PACK_AB R29, R73, R72 ;  /* 0x00000048491d723e */ /* 0x000fe400000010ff */
[----:B------:R-:W-:-:S02]  /*19570*/  F2FP.BF16.F32.PACK_AB R30, R71, R70 ;  /* 0x00000046471e723e */ /* 0x000fc400000010ff */
[----:B------:R-:W-:Y:S01]  /*19580*/  F2FP.BF16.F32.PACK_AB R31, R75, R74 ;  /* 0x0000004a4b1f723e */ /* 0x000fe200000010ff */
[----:B------:R1:W-:Y:S01]  /*19590*/  STSM.16.M88.4 [R85], R8 ;  /* 0x0000000855007844 */ /* 0x0003e20000000200 */
[----:B0-----:R-:W-:Y:S02]  /*195a0*/  F2FP.BF16.F32.PACK_AB R4, R77, R76 ;  /* 0x0000004c4d04723e */ /* 0x001fe400000010ff */
[----:B------:R-:W-:Y:S02]  /*195b0*/  F2FP.BF16.F32.PACK_AB R5, R33, R32 ;  /* 0x000000202105723e */ /* 0x000fe400000010ff */
[----:B------:R-:W-:Y:S02]  /*195c0*/  F2FP.BF16.F32.PACK_AB R6, R79, R78 ;  /* 0x0000004e4f06723e */ /* 0x000fe400000010ff */
[----:B------:R-:W-:Y:S01]  /*195d0*/  F2FP.BF16.F32.PACK_AB R7, R35, R34 ;  /* 0x000000222307723e */ /* 0x000fe200000010ff */
[----:B------:R-:W-:Y:S04]  /*195e0*/  STSM.16.M88.4 [R86], R12 ;  /* 0x0000000c56007844 */ /* 0x000fe80000000200 */
[----:B------:R0:W-:Y:S04]  /*195f0*/  STSM.16.M88.4 [R82], R24 ;  /* 0x0000001852007844 */ /* 0x0001e80000000200 */
[----:B------:R-:W-:Y:S04]  /*19600*/  STSM.16.M88.4 [R83], R28 ;  /* 0x0000001c53007844 */ /* 0x000fe80000000200 */
[----:B------:R2:W-:Y:S01]  /*19610*/  STSM.16.M88.4 [R84], R4 ;  /* 0x0000000454007844 */ /* 0x0005e20000000200 */
[----:B------:R-:W-:Y:S01]  /*19620*/  ISETP.NE.U32.AND P0, PT, RZ, UR4, PT ;  /* 0x00000004ff007c0c */ /* 0x000fe2000bf05070 */
[----:B------:R-:W-:-:S02]  /*19630*/  IMAD.MOV.U32 R0, RZ, RZ, RZ ;  /* 0x000000ffff007224 */ /* 0x000fc400078e00ff */
[----:B-1----:R-:W-:Y:S01]  /*19640*/  IMAD.WIDE R8, R94, 0x4, R80 ;  /* 0x000000045e087825 */ /* 0x002fe200078e0250 */
[----:B------:R-:W-:Y:S01]  /*19650*/  ISETP.NE.AND.EX P0, PT, RZ, UR5, PT, P0 ;  /* 0x00000005ff007c0c */ /* 0x000fe2000bf05300 */
[----:B------:R-:W-:Y:S01]  /*19660*/  BAR.SYNC.DEFER_BLOCKING 0x1, 0x180 ;  /* 0x0046000000007b1d */ /* 0x000fe20000010000 */
[----:B------:R-:W-:Y:S01]  /*19670*/  ISETP.NE.U32.AND P1, PT, RZ, UR6, PT ;  /* 0x00000006ff007c0c */ /* 0x000fe2000bf25070 */
[----:B0-----:R-:W-:Y:S01]  /*19680*/  IMAD.MOV.U32 R24, RZ, RZ, 0x9b8 ;  /* 0x000009b8ff187424 */ /* 0x001fe200078e00ff */
[----:B------:R-:W-:-:S05]  /*19690*/  ISETP.GT.AND P3, PT, R88, 0x1, PT ;  /* 0x000000015800780c */ /* 0x000fca0003f64270 */
[----:B------:R-:W0:Y:S01]  /*196a0*/  LDC R80, c[0x0][0xbe8] ;  /* 0x0002fa00ff507b82 */ /* 0x000e220000000800 */
[----:B------:R-:W-:-:S07]  /*196b0*/  ISETP.NE.U32.AND P2, PT, RZ, UR4, PT ;  /* 0x00000004ff007c0c */ /* 0x000fce000bf45070 */
[----:B------:R-:W1:Y:S01]  /*196c0*/  LDC.64 R14, c[0x0][0xba8] ;  /* 0x0002ea00ff0e7b82 */ /* 0x000e620000000a00 */
[----:B------:R-:W3:Y:S01]  /*196d0*/  @P0 LDG.E R0, desc[UR42][R8.64] ;  /* 0x0000002a08000981 */ /* 0x000ee2000c1e1900 */
[----:B------:R-:W-:Y:S02]  /*196e0*/  ISETP.NE.AND.EX P1, PT, RZ, UR7, PT, P1 ;  /* 0x00000007ff007c0c */ /* 0x000fe4000bf25310 */
[----:B------:R-:W-:-:S04]  /*196f0*/  SEL R24, R24, 0x978, P3 ;  /* 0x0000097818187807 */ /* 0x000fc80001800000 */
[----:B--2---:R-:W2:Y:S08]  /*19700*/  LDC.64 R6, c[0x0][R24+0x220] ;  /* 0x0000880018067b82 */ /* 0x004eb00000000a00 */
[----:B------:R-:W4:Y:S08]  /*19710*/  @P1 LDC.64 R4, c[0x0][0xc08] ;  /* 0x00030200ff041b82 */ /* 0x000f300000000a00 */
[----:B------:R-:W1:Y:S01]  /*19720*/  LDC.64 R10, c[0x0][R24+0x218] ;  /* 0x00008600180a7b82 */ /* 0x000e620000000a00 */
[----:B------:R-:W-:Y:S01]  /*19730*/  ULDC UR6, c[0x0][0xa88] ;  /* 0x0002a20000067ab9 */ /* 0x000fe20000000800 */
[----:B0-----:R-:W-:-:S06]  /*19740*/  ISETP.NE.AND P4, PT, R80, 0x1, PT ;  /* 0x000000015000780c */ /* 0x001fcc0003f85270 */
[----:B------:R-:W0:Y:S01]  /*19750*/  LDC.64 R12, c[0x0][R24+0x228] ;  /* 0x00008a00180c7b82 */ /* 0x000e220000000a00 */
[----:B------:R-:W-:Y:S02]  /*19760*/  IMAD.U32 R85, RZ, RZ, UR6 ;  /* 0x00000006ff557e24 */ /* 0x000fe4000f8e00ff */
[----:B----4-:R-:W-:-:S05]  /*19770*/  @P1 IMAD.WIDE R4, R94, 0x4, R4 ;  /* 0x000000045e041825 */ /* 0x010fca00078e0204 */
[----:B------:R-:W4:Y:S01]  /*19780*/  @P4 LDC R26, c[0x0][0xbec] ;  /* 0x0002fb00ff1a4b82 */ /* 0x000f220000000800 */
[----:B------:R2:W5:Y:S01]  /*19790*/  @P1 LDG.E R85, desc[UR42][R4.64] ;  /* 0x0000002a04551981 */ /* 0x000562000c1e1900 */
[----:B------:R-:W-:-:S06]  /*197a0*/  ISETP.NE.AND.EX P2, PT, RZ, UR5, PT, P2 ;  /* 0x00000005ff007c0c */ /* 0x000fcc000bf45320 */
[----:B------:R-:W4:Y:S08]  /*197b0*/  @P4 LDC R87, c[0x0][0xbf0] ;  /* 0x0002fc00ff574b82 */ /* 0x000f300000000800 */
[----:B--2---:R2:W2:Y:S01]  /*197c0*/  LDC.64 R4, c[0x0][R24+0x210] ;  /* 0x0000840018047b82 */ /* 0x0044a20000000a00 */
[----:B------:R-:W-:Y:S02]  /*197d0*/  SHF.R.S32.HI R25, RZ, 0x1f, R94 ;  /* 0x0000001fff197819 */ /* 0x000fe4000001145e */
[----:B------:R-:W-:-:S02]  /*197e0*/  SEL R81, R94, RZ, !P2 ;  /* 0x000000ff5e517207 */ /* 0x000fc40005000000 */
[----:B------:R-:W-:-:S03]  /*197f0*/  SEL R25, R25, RZ, !P2 ;  /* 0x000000ff19197207 */ /* 0x000fc60005000000 */
[----:B------:R-:W-:Y:S01]  /*19800*/  IMAD R7, R7, R81, RZ ;  /* 0x0000005107077224 */ /* 0x000fe200078e02ff */
[----:B------:R-:W-:Y:S01]  /*19810*/  SEL R27, R89, RZ, P3 ;  /* 0x000000ff591b7207 */ /* 0x000fe20001800000 */
[----:B-1----:R-:W1:Y:S02]  /*19820*/  @!P3 LDC R14, c[0x0][0xb50] ;  /* 0x0002d400ff0ebb82 */ /* 0x002e640000000800 */
[C---:B------:R-:W-:Y:S02]  /*19830*/  IMAD R31, R6.reuse, R25, R7 ;  /* 0x00000019061f7224 */ /* 0x040fe400078e0207 */
[----:B------:R-:W-:-:S04]  /*19840*/  IMAD.WIDE.U32 R6, R6, R81, RZ ;  /* 0x0000005106067225 */ /* 0x000fc800078e00ff */
[-C--:B------:R-:W-:Y:S01]  /*19850*/  IMAD R29, R11, R154.reuse, RZ ;  /* 0x0000009a0b1d7224 */ /* 0x080fe200078e02ff */
[----:B------:R-:W1:Y:S01]  /*19860*/  @!P3 LDC R15, c[0x0][0xb54] ;  /* 0x0002d500ff0fbb82 */ /* 0x000e620000000800 */
[----:B------:R-:W-:-:S04]  /*19870*/  IMAD.WIDE.U32 R10, R10, R154, RZ ;  /* 0x0000009a0a0a7225 */ /* 0x000fc800078e00ff */
[----:B------:R-:W-:Y:S02]  /*19880*/  IMAD.IADD R25, R92, 0x1, R91 ;  /* 0x000000015c197824 */ /* 0x000fe400078e025b */
[----:B------:R-:W-:Y:S02]  /*19890*/  IMAD.IADD R28, R11, 0x1, R29 ;  /* 0x000000010b1c7824 */ /* 0x000fe400078e021d */
[----:B------:R-:W-:Y:S02]  /*198a0*/  IMAD.IADD R11, R7, 0x1, R31 ;  /* 0x00000001070b7824 */ /* 0x000fe400078e021f */
[----:B------:R-:W-:Y:S02]  /*198b0*/  IMAD.MOV.U32 R7, RZ, RZ, R25 ;  /* 0x000000ffff077224 */ /* 0x000fe400078e0019 */
[-C--:B0-----:R-:W-:Y:S02]  /*198c0*/  IMAD R29, R13, R27.reuse, RZ ;  /* 0x0000001b0d1d7224 */ /* 0x081fe400078e02ff */
[----:B------:R-:W-:-:S04]  /*198d0*/  IMAD.WIDE.U32 R12, R12, R27, RZ ;  /* 0x0000001b0c0c7225 */ /* 0x000fc800078e00ff */
[----:B------:R-:W-:Y:S01]  /*198e0*/  IMAD.IADD R29, R13, 0x1, R29 ;  /* 0x000000010d1d7824 */ /* 0x000fe200078e021d */
[--C-:B---3--:R-:W-:Y:S01]  /*198f0*/  IADD3 R10, P2, P5, R6, R10, R0.reuse ;  /* 0x0000000a060a7210 */ /* 0x108fe20007d5e000 */
[----:B----4-:R-:W-:Y:S01]  /*19900*/  @P4 IMAD.HI.U32 R6, R25, R26, RZ ;  /* 0x0000001a19064227 */ /* 0x010fe200078e00ff */
        /* <DEDUP_REMOVED lines=12> */
[----:B-1----:R-:W-:-:S03]  /*199d0*/  LEA R14, P2, R12, R14, 0x2 ;  /* 0x0000000e0c0e7211 */ /* 0x002fc600078410ff */
[----:B------:R-:W-:-:S05]  /*199e0*/  IMAD.IADD R4, R13, 0x1, R5 ;  /* 0x000000010d047824 */ /* 0x000fca00078e0205 */
[----:B------:R-:W-:Y:S01]  /*199f0*/  LEA.HI.X R15, R12, R15, R4, 0x2, P2 ;  /* 0x0000000f0c0f7211 */ /* 0x000fe200010f1404 */
[----:B------:R-:W-:Y:S06]  /*19a00*/  @P1 BRA `(.L_x_1442) ;  /* 0x0000000000101947 */ /* 0x000fec0003800000 */
[----:B------:R-:W-:Y:S05]  /*19a10*/  @!P0 BRA `(.L_x_1442) ;  /* 0x00000000000c8947 */ /* 0x000fea0003800000 */
[----:B------:R-:W2:Y:S04]  /*19a20*/  LDG.E R4, desc[UR42][R8.64] ;  /* 0x0000002a08047981 */ /* 0x000ea8000c1e1900 */
[----:B-----5:R-:W2:Y:S02]  /*19a30*/  LDG.E R85, desc[UR42][R8.64+0x4] ;  /* 0x0000042a08557981 */ /* 0x020ea4000c1e1900 */
[----:B--2---:R-:W-:-:S07]  /*19a40*/  IMAD.IADD R85, R85, 0x1, -R4 ;  /* 0x0000000155557824 */ /* 0x004fce00078e0a04 */
.L_x_1442:
        /* <DEDUP_REMOVED lines=13> */
[----:B--2---:R-:W-:-:S04]  /*19b20*/  IMAD.IADD R11, R9, 0x1, R91 ;  /* 0x00000001090b7824 */ /* 0x004fc800078e025b */
[C---:B------:R-:W-:Y:S01]  /*19b30*/  VIADD R9, R11.reuse, 0x8 ;  /* 0x000000080b097836 */ /* 0x040fe20000000000 */
[----:B------:R-:W-:-:S04]  /*19b40*/  ISETP.GE.OR P1, PT, R11, R82, P0 ;  /* 0x000000520b00720c */ /* 0x000fc80000726670 */
[----:B------:R-:W-:-:S09]  /*19b50*/  ISETP.GE.OR P0, PT, R9, R82, P0 ;  /* 0x000000520900720c */ /* 0x000fd20000706670 */
[----:B0-----:R0:W-:Y:S04]  /*19b60*/  @!P1 ST.E desc[UR42][R4.64], R20 ;  /* 0x0000001404009985 */ /* 0x0011e8000c10192a */
[----:B------:R0:W-:Y:S01]  /*19b70*/  @!P0 ST.E desc[UR42][R6.64], R21 ;  /* 0x0000001506008985 */ /* 0x0001e2000c10192a */
[----:B------:R-:W-:Y:S05]  /*19b80*/  @P3 BRA `(.L_x_1443) ;  /* 0x00000008001c3947 */ /* 0x000fea0003800000 */
[----:B------:R-:W2:Y:S01]  /*19b90*/  LDL R84, [R1+0x4c] ;  /* 0x00004c0001547983 */ /* 0x000ea20000100800 */
[----:B0-----:R-:W0:Y:S01]  /*19ba0*/  @P4 LDC R21, c[0x0][0xbec] ;  /* 0x0002fb00ff154b82 */ /* 0x001e220000000800 */
[----:B------:R-:W-:Y:S02]  /*19bb0*/  ULDC.64 UR4, c[0x0][0xaa0] ;  /* 0x0002a80000047ab9 */ /* 0x000fe40000000a00 */
[----:B------:R-:W5:Y:S04]  /*19bc0*/  LDL R46, [R1+0x8c] ;  /* 0x00008c00012e7983 */ /* 0x000f680000100800 */
[----:B------:R-:W5:Y:S01]  /*19bd0*/  LDL R45, [R1+0x6c] ;  /* 0x00006c00012d7983 */ /* 0x000f620000100800 */
[----:B------:R-:W1:Y:S03]  /*19be0*/  @P4 LDC R37, c[0x0][0xbf0] ;  /* 0x0002fc00ff254b82 */ /* 0x000e660000000800 */
[----:B------:R-:W5:Y:S04]  /*19bf0*/  LDL R44, [R1+0x88] ;  /* 0x00008800012c7983 */ /* 0x000f680000100800 */
[----:B------:R-:W5:Y:S01]  /*19c00*/  LDL R42, [R1+0x74] ;  /* 0x00007400012a7983 */ /* 0x000f620000100800 */
[----:B------:R-:W3:Y:S02]  /*19c10*/  S2R R8, SR_TID.X ;  /* 0x0000000000087919 */ /* 0x000ee40000002100 */
[----:B---3--:R-:W-:-:S05]  /*19c20*/  VIADD R87, R8, 0xffffff80 ;  /* 0xffffff8008577836 */ /* 0x008fca0000000000 */
[----:B------:R-:W-:-:S04]  /*19c30*/  SHF.R.S32.HI R86, RZ, 0x1f, R87 ;  /* 0x0000001fff567819 */ /* 0x000fc80000011457 */
[----:B------:R-:W-:-:S04]  /*19c40*/  LEA.HI R86, R86, R87, RZ, 0x2 ;  /* 0x0000005756567211 */ /* 0x000fc800078f10ff */
[----:B------:R-:W-:Y:S02]  /*19c50*/  SHF.R.S32.HI R86, RZ, 0x2, R86 ;  /* 0x00000002ff567819 */ /* 0x000fe40000011456 */
[----:B------:R-:W-:-:S04]  /*19c60*/  SHF.R.S32.HI R20, RZ, 0x1f, R87 ;  /* 0x0000001fff147819 */ /* 0x000fc80000011457 */
[----:B------:R-:W-:Y:S01]  /*19c70*/  LEA.HI R20, R20, R87, RZ, 0x2 ;  /* 0x0000005714147211 */ /* 0x000fe200078f10ff */
[----:B------:R-:W-:-:S03]  /*19c80*/  IMAD R83, R83, UR4, RZ ;  /* 0x0000000453537c24 */ /* 0x000fc6000f8e02ff */
[----:B------:R-:W-:Y:S01]  /*19c90*/  LOP3.LUT R20, R20, 0xfffffffc, RZ, 0xc0, !PT ;  /* 0xfffffffc14147812 */ /* 0x000fe200078ec0ff */
[----:B------:R-:W-:-:S04]  /*19ca0*/  IMAD R83, R0, UR5, R83 ;  /* 0x0000000500537c24 */ /* 0x000fc8000f8e0253 */
[----:B------:R-:W-:Y:S02]  /*19cb0*/  IMAD.IADD R20, R87, 0x1, -R20 ;  /* 0x0000000157147824 */ /* 0x000fe400078e0a14 */
[C---:B------:R-:W-:Y:S01]  /*19cc0*/  IMAD.IADD R43, R86.reuse, 0x1, R91 ;  /* 0x00000001562b7824 */ /* 0x040fe200078e025b */
[----:B------:R-:W-:Y:S01]  /*19cd0*/  BSSY B1, `(.L_x_1444) ;  /* 0x000005f000017945 */ /* 0x000fe20003800000 */
[----:B--2---:R-:W-:-:S04]  /*19ce0*/  IMAD R5, R86, 0x20, R84 ;  /* 0x0000002056057824 */ /* 0x004fc800078e0254 */
[----:B------:R-:W-:-:S03]  /*19cf0*/  IMAD.WIDE R2, R5, 0x2, R2 ;  /* 0x0000000205027825 */ /* 0x000fc600078e0202 */
[C---:B------:R-:W-:Y:S02]  /*19d00*/  IADD3 R5, P5, R2.reuse, 0x7800, RZ ;  /* 0x0000780002057810 */ /* 0x040fe40007fbe0ff */
[C---:B------:R-:W-:Y:S02]  /*19d10*/  IADD3 R9, P0, R2.reuse, 0x1800, RZ ;  /* 0x0000180002097810 */ /* 0x040fe40007f1e0ff */
[C---:B------:R-:W-:Y:S02]  /*19d20*/  IADD3 R13, P1, R2.reuse, 0x3000, RZ ;  /* 0x00003000020d7810 */ /* 0x040fe40007f3e0ff */
        /* <DEDUP_REMOVED lines=25> */
[----:B------:R-:W5:Y:S04]  /*19ec0*/  LD.E.128 R8, desc[UR42][R8.64] ;  /* 0x0000002a08087980 */ /* 0x000f68000c101d00 */
[----:B------:R2:W5:Y:S04]  /*19ed0*/  LD.E.128 R4, desc[UR42][R2.64] ;  /* 0x0000002a02047980 */ /* 0x000568000c101d00 */
[----:B------:R-:W5:Y:S04]  /*19ee0*/  LD.E.128 R12, desc[UR42][R12.64] ;  /* 0x0000002a0c0c7980 */ /* 0x000f68000c101d00 */
[----:B------:R-:W5:Y:S01]  /*19ef0*/  LD.E.128 R24, desc[UR42][R24.64] ;  /* 0x0000002a18187980 */ /* 0x000f62000c101d00 */
[----:B--2---:R-:W-:Y:S01]  /*19f00*/  IMAD.WIDE.U32 R2, R0, UR4, RZ ;  /* 0x0000000400027c25 */ /* 0x004fe2000f8e00ff */
[----:B------:R-:W-:-:S02]  /*19f10*/  ULDC.64 UR4, c[0x0][0xae8] ;  /* 0x0002ba0000047ab9 */ /* 0x000fc40000000a00 */
[----:B------:R-:W5:Y:S01]  /*19f20*/  LD.E.128 R28, desc[UR42][R28.64] ;  /* 0x0000002a1c1c7980 */ /* 0x000f62000c101d00 */
[----:B------:R-:W-:Y:S02]  /*19f30*/  IMAD R0, R20, 0x60, R86 ;  /* 0x0000006014007824 */ /* 0x000fe400078e0256 */
[----:B------:R-:W-:Y:S01]  /*19f40*/  IMAD.IADD R3, R3, 0x1, R83 ;  /* 0x0000000103037824 */ /* 0x000fe200078e0253 */
[----:B------:R-:W5:Y:S01]  /*19f50*/  LD.E.128 R32, desc[UR42][R32.64] ;  /* 0x0000002a20207980 */ /* 0x000f62000c101d00 */
[----:B------:R-:W-:Y:S02]  /*19f60*/  IMAD.IADD R36, R91, 0x1, R0 ;  /* 0x000000015b247824 */ /* 0x000fe400078e0200 */
[----:B------:R-:W-:Y:S01]  /*19f70*/  IMAD.WIDE.U32 R2, R154, UR4, R2 ;  /* 0x000000049a027c25 */ /* 0x000fe2000f8e0002 */
[----:B------:R-:W-:Y:S01]  /*19f80*/  SHF.R.S32.HI R20, RZ, 0x1f, R81 ;  /* 0x0000001fff147819 */ /* 0x000fe20000011451 */
[----:B------:R-:W-:Y:S01]  /*19f90*/  @!PT LDS RZ, [RZ] ;  /* 0x00000000fffff984 */ /* 0x000fe20000000800 */
[----:B------:R-:W-:Y:S01]  /*19fa0*/  @!PT LDS RZ, [RZ] ;  /* 0x00000000fffff984 */ /* 0x000fe20000000800 */
[----:B------:R-:W-:Y:S01]  /*19fb0*/  @!PT LDS RZ, [RZ] ;  /* 0x00000000fffff984 */ /* 0x000fe20000000800 */
[----:B------:R-:W-:Y:S01]  /*19fc0*/  @!PT LDS RZ, [RZ] ;  /* 0x00000000fffff984 */ /* 0x000fe20000000800 */
[----:B------:R2:W-:Y:S06]  /*19fd0*/  MEMBAR.ALL.CTA ;  /* 0x0000000000007992 */ /* 0x0005ec0000008000 */
[----:B--2---:R-:W2:Y:S01]  /*19fe0*/  FENCE.VIEW.ASYNC.S ;  /* 0x00000000000073c6 */ /* 0x004ea20000000000 */
[----:B0-----:R-:W-:-:S04]  /*19ff0*/  @P4 IMAD.HI.U32 R0, R36, R21, RZ ;  /* 0x0000001524004227 */ /* 0x001fc800078e00ff */
[----:B------:R-:W-:Y:S01]  /*1a000*/  IMAD R3, R154, UR5, R3 ;  /* 0x000000059a037c24 */ /* 0x000fe2000f8e0203 */
[----:B------:R-:W-:Y:S01]  /*1a010*/  ULDC.64 UR4, c[0x0][0xaf0] ;  /* 0x0002bc0000047ab9 */ /* 0x000fe20000000a00 */
[----:B------:R-:W-:Y:S01]  /*1a020*/  IMAD.MOV.U32 R21, RZ, RZ, R36 ;  /* 0x000000ffff157224 */ /* 0x000fe200078e0024 */
[----:B-1----:R-:W-:Y:S01]  /*1a030*/  @P4 SHF.R.U32.HI R21, RZ, R37, R0 ;  /* 0x00000025ff154219 */ /* 0x002fe20000011600 */
[----:B------:R-:W-:Y:S02]  /*1a040*/  IMAD R20, R20, UR4, RZ ;  /* 0x0000000414147c24 */ /* 0x000fe4000f8e02ff */
[----:B------:R-:W-:Y:S01]  /*1a050*/  IMAD.WIDE.U32 R2, R81, UR4, R2 ;  /* 0x0000000451027c25 */ /* 0x000fe2000f8e0002 */
[----:B------:R-:W-:-:S03]  /*1a060*/  SHF.R.S32.HI R0, RZ, 0x1f, R21 ;  /* 0x0000001fff007819 */ /* 0x000fc60000011415 */
[----:B------:R-:W-:Y:S01]  /*1a070*/  IMAD R37, R81, UR5, R20 ;  /* 0x0000000551257c24 */ /* 0x000fe2000f8e0214 */
[----:B------:R-:W-:Y:S01]  /*1a080*/  ULDC.64 UR4, c[0x0][0xae0] ;  /* 0x0002b80000047ab9 */ /* 0x000fe20000000a00 */
[----:B------:R-:W-:Y:S02]  /*1a090*/  IMAD.MOV R39, RZ, RZ, -R21 ;  /* 0x000000ffff277224 */ /* 0x000fe400078e0a15 */
[----:B------:R-:W-:Y:S02]  /*1a0a0*/  IMAD.IADD R3, R3, 0x1, R37 ;  /* 0x0000000103037824 */ /* 0x000fe400078e0225 */
[----:B------:R-:W-:Y:S02]  /*1a0b0*/  IMAD R0, R0, UR4, RZ ;  /* 0x0000000400007c24 */ /* 0x000fe4000f8e02ff */
[----:B------:R-:W-:Y:S02]  /*1a0c0*/  IMAD R37, R80, R39, R36 ;  /* 0x0000002750257224 */ /* 0x000fe400078e0224 */
[----:B------:R-:W-:-:S02]  /*1a0d0*/  IMAD R39, R21, UR5, R0 ;  /* 0x0000000515277c24 */ /* 0x000fc4000f8e0200 */
[----:B------:R-:W-:Y:S01]  /*1a0e0*/  IMAD.WIDE.U32 R2, R21, UR4, R2 ;  /* 0x0000000415027c25 */ /* 0x000fe2000f8e0002 */
[----:B------:R-:W-:Y:S01]  /*1a0f0*/  SHF.R.S32.HI R0, RZ, 0x1f, R37 ;  /* 0x0000001fff007819 */ /* 0x000fe20000011425 */
[----:B------:R-:W-:Y:S02]  /*1a100*/  ULDC.64 UR4, c[0x0][0xad8] ;  /* 0x0002b60000047ab9 */ /* 0x000fe40000000a00 */
        /* <DEDUP_REMOVED lines=11> */
[----:B--2---:R0:W1:Y:S01]  /*1a1c0*/  SHFL.IDX PT, R20, R40, RZ, 0x1c1f ;  /* 0x001c1fff28147589 */ /* 0x00406200000e0000 */
[----:B------:R0:W-:Y:S03]  /*1a1d0*/  SYNCS.ARRIVE.TRANS64.RED.A1T0 RZ, [R0+URZ], RZ ;  /* 0x000000ff00ff79a7 */ /* 0x0001e6000810043f */
[----:B------:R0:W2:Y:S01]  /*1a1e0*/  SHFL.IDX PT, R21, R41, RZ, 0x1c1f ;  /* 0x001c1fff29157589 */ /* 0x0000a200000e0000 */
[----:B------:R-:W-:Y:S05]  /*1a1f0*/  @P0 BRA `(.L_x_1445) ;  /* 0x0000000000300947 */ /* 0x000fea0003800000 */
[----:B------:R-:W-:Y:S02]  /*1a200*/  ULDC UR4, c[0x0][0xac8] ;  /* 0x0002b20000047ab9 */ /* 0x000fe40000000800 */
[----:B-----5:R-:W-:Y:S02]  /*1a210*/  ISETP.GE.AND P1, PT, R45, UR4, PT ;  /* 0x000000042d007c0c */ /* 0x020fe4000bf26270 */
[----:B------:R-:W-:Y:S02]  /*1a220*/  ISETP.GE.AND P2, PT, R42, UR4, PT ;  /* 0x000000042a007c0c */ /* 0x000fe4000bf46270 */
[----:B------:R-:W-:-:S09]  /*1a230*/  ISETP.GE.AND P0, PT, R84, UR4, PT ;  /* 0x0000000454007c0c */ /* 0x000fd2000bf06270 */
[CC--:B-1----:R-:W-:Y:S02]  /*1a240*/  @!P1 LEA R36, P3, R45.reuse, R20.reuse, 0x1 ;  /* 0x000000142d249211 */ /* 0x0c2fe400078608ff */
[----:B------:R-:W-:Y:S02]  /*1a250*/  @!P2 LEA R38, P4, R42, R20, 0x1 ;  /* 0x000000142a26a211 */ /* 0x000fe400078808ff */
[----:B--2---:R-:W-:Y:S01]  /*1a260*/  @!P0 IMAD.WIDE R2, R84, 0x2, R20 ;  /* 0x0000000254028825 */ /* 0x004fe200078e0214 */
[-C--:B------:R-:W-:Y:S02]  /*1a270*/  @!P1 LEA.HI.X R37, R45, R21.reuse, R46, 0x1, P3 ;  /* 0x000000152d259211 */ /* 0x080fe400018f0c2e */
[----:B------:R-:W-:Y:S02]  /*1a280*/  @!P2 LEA.HI.X R39, R42, R21, R44, 0x1, P4 ;  /* 0x000000152a27a211 */ /* 0x000fe400020f0c2c */
[----:B------:R3:W-:Y:S04]  /*1a290*/  @!P0 ST.E.128 desc[UR42][R2.64], R4 ;  /* 0x0000000402008985 */ /* 0x0007e8000c101d2a */
[----:B------:R3:W-:Y:S04]  /*1a2a0*/  @!P1 ST.E.128 desc[UR42][R36.64], R12 ;  /* 0x0000000c24009985 */ /* 0x0007e8000c101d2a */
[----:B------:R3:W-:Y:S02]  /*1a2b0*/  @!P2 ST.E.128 desc[UR42][R38.64], R28 ;  /* 0x0000001c2600a985 */ /* 0x0007e4000c101d2a */
.L_x_1445:
[----:B------:R-:W-:Y:S05]  /*1a2c0*/  BSYNC B1 ;  /* 0x0000000000017941 */ /* 0x000fea0003800000 */
.L_x_1444:
        /* <DEDUP_REMOVED lines=19> */
.L_x_1443:
[----:B0-----:R-:W0:Y:S01]  /*1a400*/  @P4 LDC R4, c[0x0][0xbec] ;  /* 0x0002fb00ff044b82 */ /* 0x001e220000000800 */
[----:B------:R-:W-:Y:S01]  /*1a410*/  ULDC.64 UR4, c[0x0][0xb08] ;  /* 0x0002c20000047ab9 */ /* 0x000fe20000000a00 */
[----:B------:R-:W-:Y:S01]  /*1a420*/  IMAD.MOV.U32 R5, RZ, RZ, R25 ;  /* 0x000000ffff057224 */ /* 0x000fe200078e0019 */
[----:B------:R-:W-:Y:S01]  /*1a430*/  ULDC.64 UR6, c[0x0][0xb30] ;  /* 0x0002cc0000067ab9 */ /* 0x000fe20000000a00 */
[----:B------:R-:W-:Y:S01]  /*1a440*/  IMAD R83, R83, UR4, RZ ;  /* 0x0000000453537c24 */ /* 0x000fe2000f8e02ff */
[----:B------:R-:W-:Y:S01]  /*1a450*/  ISETP.GE.AND P0, PT, R11, R82, PT ;  /* 0x000000520b00720c */ /* 0x000fe20003f06270 */
[C---:B------:R-:W-:Y:S01]  /*1a460*/  IMAD.WIDE.U32 R2, R0.reuse, UR4, RZ ;  /* 0x0000000400027c25 */ /* 0x040fe2000f8e00ff */
[----:B------:R-:W-:Y:S01]  /*1a470*/  BSSY B1, `(.L_x_1447) ;  /* 0x0000075000017945 */ /* 0x000fe20003800000 */
[----:B------:R-:W1:Y:S01]  /*1a480*/  @P4 LDC R13, c[0x0][0xbf0] ;  /* 0x0002fc00ff0d4b82 */ /* 0x000e620000000800 */
[----:B------:R-:W-:Y:S01]  /*1a490*/  SHF.R.S32.HI R28, RZ, 0x1f, R153 ;  /* 0x0000001fff1c7819 */ /* 0x000fe20000011499 */
[----:B------:R-:W-:Y:S01]  /*1a4a0*/  IMAD R83, R0, UR5, R83 ;  /* 0x0000000500537c24 */ /* 0x000fe2000f8e0253 */
[----:B------:R-:W-:Y:S01]  /*1a4b0*/  ULDC.64 UR4, c[0x0][0xb38] ;  /* 0x0002ce0000047ab9 */ /* 0x000fe20000000a00 */
[----:B------:R-:W-:Y:S01]  /*1a4c0*/  SHF.R.S32.HI R0, RZ, 0x1f, R81 ;  /* 0x0000001fff007819 */ /* 0x000fe20000011451 */
[----:B------:R-:W-:-:S02]  /*1a4d0*/  VIADD R29, R153, 0x8 ;  /* 0x00000008991d7836 */ /* 0x000fc40000000000 */
[----:B------:R-:W-:Y:S02]  /*1a4e0*/  IMAD.IADD R3, R3, 0x1, R83 ;  /* 0x0000000103037824 */ /* 0x000fe400078e0253 */
[----:B------:R-:W-:Y:S01]  /*1a4f0*/  VIADD R31, R153, 0x10 ;  /* 0x00000010991f7836 */ /* 0x000fe20000000000 */
[----:B------:R-:W-:Y:S01]  /*1a500*/  SHF.R.S32.HI R30, RZ, 0x1f, R29 ;  /* 0x0000001fff1e7819 */ /* 0x000fe2000001141d */
[----:B------:R-:W-:-:S04]  /*1a510*/  IMAD.WIDE.U32 R2, R154, UR4, R2 ;  /* 0x000000049a027c25 */ /* 0x000fc8000f8e0002 */
[----:B------:R-:W-:Y:S01]  /*1a520*/  IMAD R3, R154, UR5, R3 ;  /* 0x000000059a037c24 */ /* 0x000fe2000f8e0203 */
[----:B------:R-:W-:Y:S01]  /*1a530*/  ULDC.64 UR4, c[0x0][0xb40] ;  /* 0x0002d00000047ab9 */ /* 0x000fe20000000a00 */
[----:B0-----:R-:W-:-:S04]  /*1a540*/  @P4 IMAD.HI.U32 R4, R25, R4, RZ ;  /* 0x0000000419044227 */ /* 0x001fc800078e00ff */
[----:B------:R-:W-:Y:S02]  /*1a550*/  IMAD R0, R0, UR4, RZ ;  /* 0x0000000400007c24 */ /* 0x000fe4000f8e02ff */
[----:B------:R-:W-:Y:S01]  /*1a560*/  IMAD.WIDE.U32 R2, R81, UR4, R2 ;  /* 0x0000000451027c25 */ /* 0x000fe2000f8e0002 */
[----:B-1----:R-:W-:-:S03]  /*1a570*/  @P4 SHF.R.U32.HI R5, RZ, R13, R4 ;  /* 0x0000000dff054219 */ /* 0x002fc60000011604 */
[----:B------:R-:W-:Y:S01]  /*1a580*/  IMAD R7, R81, UR5, R0 ;  /* 0x0000000551077c24 */ /* 0x000fe2000f8e0200 */
[----:B------:R-:W-:Y:S01]  /*1a590*/  SHF.R.S32.HI R0, RZ, 0x1f, R5 ;  /* 0x0000001fff007819 */ /* 0x000fe20000011405 */
[----:B------:R-:W-:Y:S01]  /*1a5a0*/  ULDC.64 UR4, c[0x0][0xb48] ;  /* 0x0002d20000047ab9 */ /* 0x000fe20000000a00 */
[----:B------:R-:W-:Y:S02]  /*1a5b0*/  VIADD R4, R16, 0x19c20 ;  /* 0x00019c2010047836 */ /* 0x000fe40000000000 */
[----:B------:R-:W-:Y:S02]  /*1a5c0*/  IMAD.IADD R3, R3, 0x1, R7 ;  /* 0x0000000103037824 */ /* 0x000fe400078e0207 */
[----:B------:R-:W-:Y:S01]  /*1a5d0*/  IMAD.MOV R7, RZ, RZ, -R5 ;  /* 0x000000ffff077224 */ /* 0x000fe200078e0a05 */
[----:B------:R-:W-:Y:S01]  /*1a5e0*/  PRMT R4, RZ, 0x654, R4 ;  /* 0x00000654ff047816 */ /* 0x000fe20000000004 */
[----:B------:R-:W-:-:S03]  /*1a5f0*/  IMAD.WIDE.U32 R2, R89, UR4, R2 ;  /* 0x0000000459027c25 */ /* 0x000fc6000f8e0002 */
[----:B------:R0:W-:Y:S01]  /*1a600*/  SYNCS.ARRIVE.TRANS64.RED.A1T0 RZ, [R4+URZ], RZ ;  /* 0x000000ff04ff79a7 */ /* 0x0001e2000810043f */
[----:B------:R-:W-:Y:S01]  /*1a610*/  IMAD R7, R80, R7, R25 ;  /* 0x0000000750077224 */ /* 0x000fe200078e0219 */
[----:B------:R-:W-:Y:S01]  /*1a620*/  SHF.R.S32.HI R80, RZ, 0x1f, R31 ;  /* 0x0000001fff507819 */ /* 0x000fe2000001141f */
[----:B------:R-:W-:Y:S02]  /*1a630*/  IMAD R0, R0, UR6, RZ ;  /* 0x0000000600007c24 */ /* 0x000fe4000f8e02ff */
[----:B------:R-:W-:Y:S01]  /*1a640*/  IMAD R3, R89, UR5, R3 ;  /* 0x0000000559037c24 */ /* 0x000fe2000f8e0203 */
[----:B------:R-:W-:Y:S01]  /*1a650*/  ULDC.64 UR4, c[0x0][0xb28] ;  /* 0x0002ca0000047ab9 */ /* 0x000fe20000000a00 */
        /* <DEDUP_REMOVED lines=11> */
[C---:B------:R-:W-:Y:S01]  /*1a710*/  VIADD R84, R153.reuse, 0x20 ;  /* 0x0000002099547836 */ /* 0x040fe20000000000 */
[----:B------:R-:W-:Y:S01]  /*1a720*/  LEA.HI.X R24, R2, UR5, R3, 0x2, P1 ;  /* 0x0000000502187c11 */ /* 0x000fe200088f1403 */
[C---:B------:R-:W-:Y:S01]  /*1a730*/  VIADD R8, R153.reuse, 0x28 ;  /* 0x0000002899087836 */ /* 0x040fe20000000000 */
[----:B------:R0:W1:Y:S01]  /*1a740*/  SHFL.IDX PT, R27, R20, RZ, 0x1c1f ;  /* 0x001c1fff141b7589 */ /* 0x00006200000e0000 */
[C---:B------:R-:W-:Y:S01]  /*1a750*/  VIADD R0, R153.reuse, 0x30 ;  /* 0x0000003099007836 */ /* 0x040fe20000000000 */
[----:B------:R-:W-:Y:S01]  /*1a760*/  SHF.R.S32.HI R83, RZ, 0x1f, R81 ;  /* 0x0000001fff537819 */ /* 0x000fe20000011451 */
[C---:B------:R-:W-:Y:S01]  /*1a770*/  VIADD R87, R153.reuse, 0x58 ;  /* 0x0000005899577836 */ /* 0x040fe20000000000 */
[----:B------:R0:W2:Y:S01]  /*1a780*/  SHFL.IDX PT, R26, R24, RZ, 0x1c1f ;  /* 0x001c1fff181a7589 */ /* 0x0000a200000e0000 */
        /* <DEDUP_REMOVED lines=17> */
[----:B0-----:R-:W-:Y:S06]  /*1a8a0*/  @P0 BRA `(.L_x_1448) ;  /* 0x0000000000c40947 */ /* 0x001fec0003800000 */
        /* <DEDUP_REMOVED lines=8> */
[----:B------:R-:W-:Y:S02]  /*1a930*/  ISETP.GE.AND P1, PT, R84, UR4, PT ;  /* 0x0000000454007c0c */ /* 0x000fe4000bf26270 */
[----:B------:R-:W-:Y:S01]  /*1a940*/  @!P4 LEA.HI.X R5, R29, R26, R30, 0x2, P6 ;  /* 0x0000001a1d05c211 */ /* 0x000fe200030f141e */
[----:B------:R0:W-:Y:S01]  /*1a950*/  @!P2 ST.E.64 desc[UR42][R2.64], R36 ;  /* 0x000000240200a985 */ /* 0x0001e2000c101b2a */
[----:B------:R-:W-:-:S02]  /*1a960*/  ISETP.GE.AND P2, PT, R8, UR4, PT ;  /* 0x0000000408007c0c */ /* 0x000fc4000bf46270 */
[CC--:B------:R-:W-:Y:S01]  /*1a970*/  @!P3 LEA R6, P5, R31.reuse, R27.reuse, 0x2 ;  /* 0x0000001b1f06b211 */ /* 0x0c0fe200078a10ff */
[----:B------:R-:W-:Y:S01]  /*1a980*/  @!P4 ST.E.64 desc[UR42][R4.64], R38 ;  /* 0x000000260400c985 */ /* 0x000fe2000c101b2a */
[----:B------:R-:W-:Y:S02]  /*1a990*/  ISETP.GE.AND P4, PT, R0, UR4, PT ;  /* 0x0000000400007c0c */ /* 0x000fe4000bf86270 */
[-C--:B------:R-:W-:Y:S02]  /*1a9a0*/  @!P3 LEA.HI.X R7, R31, R26.reuse, R80, 0x2, P5 ;  /* 0x0000001a1f07b211 */ /* 0x080fe400028f1450 */
[CC--:B------:R-:W-:Y:S02]  /*1a9b0*/  @!P0 LEA R10, P6, R81.reuse, R27.reuse, 0x2 ;  /* 0x0000001b510a8211 */ /* 0x0c0fe400078c10ff */
[----:B------:R-:W-:Y:S01]  /*1a9c0*/  @!P1 LEA R14, P5, R84, R27, 0x2 ;  /* 0x0000001b540e9211 */ /* 0x000fe200078a10ff */
[----:B------:R1:W-:Y:S01]  /*1a9d0*/  @!P3 ST.E.64 desc[UR42][R6.64], R44 ;  /* 0x0000002c0600b985 */ /* 0x0003e2000c101b2a */
[----:B------:R-:W-:-:S02]  /*1a9e0*/  @!P0 LEA.HI.X R11, R81, R26, R83, 0x2, P6 ;  /* 0x0000001a510b8211 */ /* 0x000fc400030f1453 */
[----:B------:R-:W-:Y:S02]  /*1a9f0*/  ISETP.GE.AND P3, PT, R94, UR4, PT ;  /* 0x000000045e007c0c */ /* 0x000fe4000bf66270 */
[-C--:B------:R-:W-:Y:S01]  /*1aa00*/  @!P2 LEA R12, P6, R8, R27.reuse, 0x2 ;  /* 0x0000001b080ca211 */ /* 0x080fe200078c10ff */
[----:B------:R2:W-:Y:S01]  /*1aa10*/  @!P0 ST.E.64 desc[UR42][R10.64], R46 ;  /* 0x0000002e0a008985 */ /* 0x0005e2000c101b2a */
[-C--:B------:R-:W-:Y:S02]  /*1aa20*/  @!P1 LEA.HI.X R15, R84, R26.reuse, R85, 0x2, P5 ;  /* 0x0000001a540f9211 */ /* 0x080fe400028f1455 */
[----:B------:R-:W-:Y:S02]  /*1aa30*/  @!P2 LEA.HI.X R13, R8, R26, R25, 0x2, P6 ;  /* 0x0000001a080da211 */ /* 0x000fe400030f1419 */
[----:B------:R-:W-:Y:S01]  /*1aa40*/  ISETP.GE.AND P0, PT, R92, UR4, PT ;  /* 0x000000045c007c0c */ /* 0x000fe2000bf06270 */
[----:B------:R-:W-:Y:S01]  /*1aa50*/  @!P1 ST.E.64 desc[UR42][R14.64], R52 ;  /* 0x000000340e009985 */ /* 0x000fe2000c101b2a */
[----:B0-----:R-:W-:-:S02]  /*1aa60*/  @!P4 LEA R2, P1, R0, R27, 0x2 ;  /* 0x0000001b0002c211 */ /* 0x001fc400078210ff */
[----:B------:R-:W-:Y:S01]  /*1aa70*/  ISETP.GE.AND P5, PT, R90, UR4, PT ;  /* 0x000000045a007c0c */ /* 0x000fe2000bfa6270 */
[----:B------:R0:W-:Y:S01]  /*1aa80*/  @!P2 ST.E.64 desc[UR42][R12.64], R54 ;  /* 0x000000360c00a985 */ /* 0x0001e2000c101b2a */
[----:B------:R-:W-:Y:S02]  /*1aa90*/  @!P4 LEA.HI.X R3, R0, R26, R21, 0x2, P1 ;  /* 0x0000001a0003c211 */ /* 0x000fe400008f1415 */
[----:B------:R-:W-:Y:S02]  /*1aaa0*/  ISETP.GE.AND P2, PT, R88, UR4, PT ;  /* 0x0000000458007c0c */ /* 0x000fe4000bf46270 */
[----:B------:R-:W-:Y:S01]  /*1aab0*/  ISETP.GE.AND P1, PT, R86, UR4, PT ;  /* 0x0000000456007c0c */ /* 0x000fe2000bf26270 */
[----:B------:R3:W-:Y:S01]  /*1aac0*/  @!P4 ST.E.64 desc[UR42][R2.64], R60 ;  /* 0x0000003c0200c985 */ /* 0x0007e2000c101b2a */
[-C--:B-1----:R-:W-:Y:S02]  /*1aad0*/  @!P3 LEA R6, P6, R94, R27.reuse, 0x2 ;  /* 0x0000001b5e06b211 */ /* 0x082fe400078c10ff */
[----:B------:R-:W-:-:S02]  /*1aae0*/  @!P0 LEA R4, P4, R92, R27, 0x2 ;  /* 0x0000001b5c048211 */ /* 0x000fc400078810ff */
[-C--:B------:R-:W-:Y:S02]  /*1aaf0*/  @!P3 LEA.HI.X R7, R94, R26.reuse, R95, 0x2, P6 ;  /* 0x0000001a5e07b211 */ /* 0x080fe400030f145f */
[----:B------:R-:W-:-:S03]  /*1ab00*/  @!P0 LEA.HI.X R5, R92, R26, R93, 0x2, P4 ;  /* 0x0000001a5c058211 */ /* 0x000fc600020f145d */
[----:B------:R3:W-:Y:S01]  /*1ab10*/  @!P3 ST.E.64 desc[UR42][R6.64], R62 ;  /* 0x0000003e0600b985 */ /* 0x0007e2000c101b2a */
[-C--:B--2---:R-:W-:Y:S02]  /*1ab20*/  @!P5 LEA R10, P3, R90, R27.reuse, 0x2 ;  /* 0x0000001b5a0ad211 */ /* 0x084fe400078610ff */
[-C--:B0-----:R-:W-:Y:S01]  /*1ab30*/  @!P2 LEA R12, P4, R88, R27.reuse, 0x2 ;  /* 0x0000001b580ca211 */ /* 0x081fe200078810ff */
[----:B------:R3:W-:Y:S01]  /*1ab40*/  @!P0 ST.E.64 desc[UR42][R4.64], R68 ;  /* 0x0000004404008985 */ /* 0x0007e2000c101b2a */
[----:B------:R-:W-:Y:S02]  /*1ab50*/  @!P1 LEA R14, P6, R86, R27, 0x2 ;  /* 0x0000001b560e9211 */ /* 0x000fe400078c10ff */
[-C--:B------:R-:W-:Y:S02]  /*1ab60*/  @!P5 LEA.HI.X R11, R90, R26.reuse, R91, 0x2, P3 ;  /* 0x0000001a5a0bd211 */ /* 0x080fe400018f145b */
[-C--:B------:R-:W-:Y:S02]  /*1ab70*/  @!P2 LEA.HI.X R13, R88, R26.reuse, R89, 0x2, P4 ;  /* 0x0000001a580da211 */ /* 0x080fe400020f1459 */
[----:B------:R-:W-:Y:S01]  /*1ab80*/  @!P1 LEA.HI.X R15, R86, R26, R87, 0x2, P6 ;  /* 0x0000001a560f9211 */ /* 0x000fe200030f1457 */
[----:B------:R3:W-:Y:S04]  /*1ab90*/  @!P5 ST.E.64 desc[UR42][R10.64], R70 ;  /* 0x000000460a00d985 */ /* 0x0007e8000c101b2a */
[----:B------:R3:W-:Y:S04]  /*1aba0*/  @!P2 ST.E.64 desc[UR42][R12.64], R76 ;  /* 0x0000004c0c00a985 */ /* 0x0007e8000c101b2a */
[----:B------:R3:W-:Y:S02]  /*1abb0*/  @!P1 ST.E.64 desc[UR42][R14.64], R78 ;  /* 0x0000004e0e009985 */ /* 0x0007e4000c101b2a */
.L_x_1448:
[----:B------:R-:W-:Y:S05]  /*1abc0*/  BSYNC B1 ;  /* 0x0000000000017941 */ /* 0x000fea0003800000 */
.L_x_1447:
[----:B------:R-:W-:Y:S01]  /*1abd0*/  ISETP.GE.AND P0, PT, R9, R82, PT ;  /* 0x000000520900720c */ /* 0x000fe20003f06270 */
[----:B------:R-:W0:Y:S04]  /*1abe0*/  SHFL.IDX PT, R24, R24, 0x1, 0x1c1f ;  /* 0x003c1f0018187f89 */ /* 0x000e2800000e0000 */
[----:B-1----:R1:W4:Y:S08]  /*1abf0*/  SHFL.IDX PT, R27, R20, 0x1, 0x1c1f ;  /* 0x003c1f00141b7f89 */ /* 0x00233000000e0000 */
[----:B-1----:R-:W-:Y:S05]  /*1ac00*/  @P0 BRA `(.L_x_1446) ;  /* 0x0000000c00840947 */ /* 0x002fea0003800000 */
[----:B------:R-:W-:Y:S02]  /*1ac10*/  ULDC UR4, c[0x0][0xac8] ;  /* 0x0002b20000047ab9 */ /* 0x000fe40000000800 */
[----:B------:R-:W-:Y:S02]  /*1ac20*/  ISETP.GE.AND P2, PT, R153, UR4, PT ;  /* 0x0000000499007c0c */ /* 0x000fe4000bf46270 */
[----:B------:R-:W-:Y:S02]  /*1ac30*/  ISETP.GE.AND P3, PT, R29, UR4, PT ;  /* 0x000000041d007c0c */ /* 0x000fe4000bf66270 */
[----:B------:R-:W-:Y:S02]  /*1ac40*/  ISETP.GE.AND P5, PT, R31, UR4, PT ;  /* 0x000000041f007c0c */ /* 0x000fe4000bfa6270 */
[----:B------:R-:W-:Y:S02]  /*1ac50*/  ISETP.GE.AND P4, PT, R81, UR4, PT ;  /* 0x0000000451007c0c */ /* 0x000fe4000bf86270 */
[----:B------:R-:W-:-:S05]  /*1ac60*/  ISETP.GE.AND P0, PT, R84, UR4, PT ;  /* 0x0000000454007c0c */ /* 0x000fca000bf06270 */
[-C--:B---34-:R-:W-:Y:S02]  /*1ac70*/  @!P2 LEA R2, P6, R153, R27.reuse, 0x2 ;  /* 0x0000001b9902a211 */ /* 0x098fe400078c10ff */
[-C--:B------:R-:W-:Y:S02]  /*1ac80*/  @!P3 LEA R4, P1, R29, R27.reuse, 0x2 ;  /* 0x0000001b1d04b211 */ /* 0x080fe400078210ff */
[-C--:B0-----:R-:W-:Y:S02]  /*1ac90*/  @!P2 LEA.HI.X R3, R153, R24.reuse, R28, 0x2, P6 ;  /* 0x000000189903a211 */ /* 0x081fe400030f141c */
[----:B------:R-:W-:Y:S02]  /*1aca0*/  @!P5 LEA R6, P6, R31, R27, 0x2 ;  /* 0x0000001b1f06d211 */ /* 0x000fe400078c10ff */
[----:B------:R-:W-:Y:S01]  /*1acb0*/  @!P3 LEA.HI.X R5, R29, R24, R30, 0x2, P1 ;  /* 0x000000181d05b211 */ /* 0x000fe200008f141e */
[----:B------:R0:W-:Y:S01]  /*1acc0*/  @!P2 ST.E.64 desc[UR42][R2.64], R40 ;  /* 0x000000280200a985 */ /* 0x0001e2000c101b2a */
[----:B------:R-:W-:-:S02]  /*1acd0*/  ISETP.GE.AND P1, PT, R8, UR4, PT ;  /* 0x0000000408007c0c */ /* 0x000fc4000bf26270 */
[-C--:B------:R-:W-:Y:S01]  /*1ace0*/  @!P5 LEA.HI.X R7, R31, R24.reuse, R80, 0x2, P6 ;  /* 0x000000181f07d211 */ /* 0x080fe200030f1450 */
[----:B------:R1:W-:Y:S01]  /*1acf0*/  @!P3 ST.E.64 desc[UR42][R4.64], R42 ;  /* 0x0000002a0400b985 */ /* 0x0003e2000c101b2a */
[CC--:B------:R-:W-:Y:S02]  /*1ad00*/  @!P4 LEA R10, P6, R81.reuse, R27.reuse, 0x2 ;  /* 0x0000001b510ac211 */ /* 0x0c0fe400078c10ff */
[----:B------:R-:W-:Y:S01]  /*1ad10*/  ISETP.GE.AND P2, PT, R0, UR4, PT ;  /* 0x0000000400007c0c */ /* 0x000fe2000bf46270 */
[----:B------:R3:W-:Y:S01]  /*1ad20*/  @!P5 ST.E.64 desc[UR42][R6.64], R48 ;  /* 0x000000300600d985 */ /* 0x0007e2000c101b2a */
[-C--:B------:R-:W-:Y:S02]  /*1ad30*/  @!P4 LEA.HI.X R11, R81, R24.reuse, R83, 0x2, P6 ;  /* 0x00000018510bc211 */ /* 0x080fe400030f1453 */
[----:B------:R-:W-:Y:S02]  /*1ad40*/  @!P0 LEA R12, P6, R84, R27, 0x2 ;  /* 0x0000001b540c8211 */ /* 0x000fe400078c10ff */
[----:B------:R-:W-:Y:S01]  /*1ad50*/  ISETP.GE.AND P5, PT, R94, UR4, PT ;  /* 0x000000045e007c0c */ /* 0x000fe2000bfa6270 */
[----:B------:R4:W-:Y:S01]  /*1ad60*/  @!P4 ST.E.64 desc[UR42][R10.64], R50 ;  /* 0x000000320a00c985 */ /* 0x0009e2000c101b2a */
[----:B------:R-:W-:-:S02]  /*1ad70*/  @!P0 LEA.HI.X R13, R84, R24, R85, 0x2, P6 ;  /* 0x00000018540d8211 */ /* 0x000fc400030f1455 */
[-C--:B------:R-:W-:Y:S02]  /*1ad80*/  @!P1 LEA R14, P6, R8, R27.reuse, 0x2 ;  /* 0x0000001b080e9211 */ /* 0x080fe400078c10ff */
[----:B------:R-:W-:Y:S01]  /*1ad90*/  ISETP.GE.AND P4, PT, R92, UR4, PT ;  /* 0x000000045c007c0c */ /* 0x000fe2000bf86270 */
[----:B------:R1:W-:Y:S01]  /*1ada0*/  @!P0 ST.E.64 desc[UR42][R12.64], R56 ;  /* 0x000000380c008985 */ /* 0x0003e2000c101b2a */
[----:B------:R-:W-:Y:S02]  /*1adb0*/  @!P1 LEA.HI.X R15, R8, R24, R25, 0x2, P6 ;  /* 0x00000018080f9211 */ /* 0x000fe400030f1419 */
[----:B------:R-:W-:Y:S02]  /*1adc0*/  ISETP.GE.AND P6, PT, R90, UR4, PT ;  /* 0x000000045a007c0c */ /* 0x000fe4000bfc6270 */
[----:B------:R-:W-:Y:S01]  /*1add0*/  ISETP.GE.AND P0, PT, R88, UR4, PT ;  /* 0x0000000458007c0c */ /* 0x000fe2000bf06270 */
[----:B------:R2:W-:Y:S01]  /*1ade0*/  @!P1 ST.E.64 desc[UR42][R14.64], R58 ;  /* 0x0000003a0e009985 */ /* 0x0005e2000c101b2a */
[----:B------:R-:W-:-:S04]  /*1adf0*/  @!P2 LEA R8, P3, R0, R27, 0x2 ;  /* 0x0000001b0008a211 */ /* 0x000fc800078610ff */
[-C--:B------:R-:W-:Y:S02]  /*1ae00*/  @!P2 LEA.HI.X R9, R0, R24.reuse, R21, 0x2, P3 ;  /* 0x000000180009a211 */ /* 0x080fe400018f1415 */
[-C--:B0-----:R-:W-:Y:S02]  /*1ae10*/  @!P5 LEA R2, P3, R94, R27.reuse, 0x2 ;  /* 0x0000001b5e02d211 */ /* 0x081fe400078610ff */
[-C--:B-1----:R-:W-:Y:S01]  /*1ae20*/  @!P4 LEA R4, P1, R92, R27.reuse, 0x2 ;  /* 0x0000001b5c04c211 */ /* 0x082fe200078210ff */
[----:B------:R0:W-:Y:S01]  /*1ae30*/  @!P2 ST.E.64 desc[UR42][R8.64], R64 ;  /* 0x000000400800a985 */ /* 0x0001e2000c101b2a */
[-C--:B------:R-:W-:Y:S02]  /*1ae40*/  @!P5 LEA.HI.X R3, R94, R24.reuse, R95, 0x2, P3 ;  /* 0x000000185e03d211 */ /* 0x080fe400018f145f */
[-C--:B---3--:R-:W-:Y:S02]  /*1ae50*/  @!P6 LEA R6, P2, R90, R27.reuse, 0x2 ;  /* 0x0000001b5a06e211 */ /* 0x088fe400078410ff */
[----:B----4-:R-:W-:Y:S01]  /*1ae60*/  @!P0 LEA R10, P3, R88, R27, 0x2 ;  /* 0x0000001b580a8211 */ /* 0x010fe200078610ff */
[----:B------:R0:W-:Y:S01]  /*1ae70*/  @!P5 ST.E.64 desc[UR42][R2.64], R66 ;  /* 0x000000420200d985 */ /* 0x0001e2000c101b2a */
[----:B------:R-:W-:-:S02]  /*1ae80*/  @!P4 LEA.HI.X R5, R92, R24, R93, 0x2, P1 ;  /* 0x000000185c05c211 */ /* 0x000fc400008f145d */
[-C--:B------:R-:W-:Y:S02]  /*1ae90*/  @!P6 LEA.HI.X R7, R90, R24.reuse, R91, 0x2, P2 ;  /* 0x000000185a07e211 */ /* 0x080fe400010f145b */
[----:B------:R-:W-:Y:S01]  /*1aea0*/  @!P0 LEA.HI.X R11, R88, R24, R89, 0x2, P3 ;  /* 0x00000018580b8211 */ /* 0x000fe200018f1459 */
[----:B------:R0:W-:Y:S04]  /*1aeb0*/  @!P4 ST.E.64 desc[UR42][R4.64], R72 ;  /* 0x000000480400c985 */ /* 0x0001e8000c101b2a */
[----:B------:R0:W-:Y:S04]  /*1aec0*/  @!P6 ST.E.64 desc[UR42][R6.64], R74 ;  /* 0x0000004a0600e985 */ /* 0x0001e8000c101b2a */
[----:B------:R0:W-:Y:S01]  /*1aed0*/  @!P0 ST.E.64 desc[UR42][R10.64], R32 ;  /* 0x000000200a008985 */ /* 0x0001e2000c101b2a */
[----:B------:R-:W-:-:S13]  /*1aee0*/  ISETP.GE.AND P0, PT, R86, UR4, PT ;  /* 0x0000000456007c0c */ /* 0x000fda000bf06270 */
[----:B0-2---:R-:W-:Y:S05]  /*1aef0*/  @P0 BRA `(.L_x_1446) ;  /* 0x0000000800c80947 */ /* 0x005fea0003800000 */
[----:B------:R-:W-:-:S04]  /*1af00*/  LEA R2, P0, R86, R27, 0x2 ;  /* 0x0000001b56027211 */ /* 0x000fc800078010ff */
[----:B------:R-:W-:-:S05]  /*1af10*/  LEA.HI.X R3, R86, R24, R87, 0x2, P0 ;  /* 0x0000001856037211 */ /* 0x000fca00000f1457 */
[----:B------:R0:W-:Y:S01]  /*1af20*/  ST.E.64 desc[UR42][R2.64], R34 ;  /* 0x0000002202007985 */ /* 0x0001e2000c101b2a */
[----:B------:R-:W-:Y:S05]  /*1af30*/  BRA `(.L_x_1446) ;  /* 0x0000000800b87947 */ /* 0x000fea0003800000 */
.L_x_1441:
[----:B0-----:R-:W2:Y:S01]  /*1af40*/  LDL R7, [R1+0x64] ;  /* 0x0000640001077983 */ /* 0x001ea20000100800 */
[----:B------:R-:W-:Y:S01]  /*1af50*/  ULDC.64 UR4, c[0x0][0xc08] ;  /* 0x0003020000047ab9 */ /* 0x000fe20000000a00 */
[----:B------:R-:W2:Y:S01]  /*1af60*/  LDC.64 R2, c[0x0][0xc00] ;  /* 0x00030000ff027b82 */ /* 0x000ea20000000a00 */
[----:B------:R-:W-:Y:S01]  /*1af70*/  ISETP.NE.U32.AND P0, PT, RZ, UR4, PT ;  /* 0x00000004ff007c0c */ /* 0x000fe2000bf05070 */
[----:B------:R-:W-:Y:S01]  /*1af80*/  IMAD.MOV.U32 R15, RZ, RZ, RZ ;  /* 0x000000ffff0f7224 */ /* 0x000fe200078e00ff */
[----:B------:R-:W0:Y:S02]  /*1af90*/  S2R R6, SR_TID.X ;  /* 0x0000000000067919 */ /* 0x000e240000002100 */
[----:B------:R-:W-:Y:S01]  /*1afa0*/  ISETP.NE.AND.EX P1, PT, RZ, UR5, PT, P0 ;  /* 0x00000005ff007c0c */ /* 0x000fe2000bf25300 */
[----:B------:R-:W-:Y:S02]  /*1afb0*/  ULDC.64 UR4, c[0x0][0xc00] ;  /* 0x0003000000047ab9 */ /* 0x000fe40000000a00 */
[----:B------:R-:W-:-:S04]  /*1afc0*/  ISETP.NE.U32.AND P0, PT, RZ, UR4, PT ;  /* 0x00000004ff007c0c */ /* 0x000fc8000bf05070 */
[----:B------:R-:W-:-:S06]  /*1afd0*/  ISETP.NE.AND.EX P0, PT, RZ, UR5, PT, P0 ;  /* 0x00000005ff007c0c */ /* 0x000fcc000bf05300 */
[----:B------:R-:W1:Y:S01]  /*1afe0*/  @P1 LDC.64 R4, c[0x0][0xc08] ;  /* 0x00030200ff041b82 */ /* 0x000e620000000a00 */
[----:B------:R-:W-:Y:S02]  /*1aff0*/  ULDC UR4, c[0x0][0xa88] ;  /* 0x0002a20000047ab9 */ /* 0x000fe40000000800 */
[----:B------:R-:W-:Y:S02]  /*1b000*/  IMAD.U32 R0, RZ, RZ, UR4 ;  /* 0x00000004ff007e24 */ /* 0x000fe4000f8e00ff */
[----:B--2---:R-:W-:-:S04]  /*1b010*/  IMAD.WIDE R2, R7, 0x4, R2 ;  /* 0x0000000407027825 */ /* 0x004fc800078e0202 */
[----:B-1----:R-:W-:Y:S01]  /*1b020*/  @P1 IMAD.WIDE R4, R7, 0x4, R4 ;  /* 0x0000000407041825 */ /* 0x002fe200078e0204 */
[----:B------:R1:W5:Y:S03]  /*1b030*/  @P0 LDG.E R15, desc[UR42][R2.64] ;  /* 0x0000002a020f0981 */ /* 0x000366000c1e1900 */
[----:B0-----:R-:W-:Y:S01]  /*1b040*/  VIADD R28, R6, 0xffffff80 ;  /* 0xffffff80061c7836 */ /* 0x001fe20000000000 */
[----:B------:R1:W5:Y:S01]  /*1b050*/  @P1 LDG.E R0, desc[UR42][R4.64] ;  /* 0x0000002a04001981 */ /* 0x000362000c1e1900 */
[----:B------:R-:W-:Y:S02]  /*1b060*/  ISETP.GT.AND P2, PT, R88, 0x1, PT ;  /* 0x000000015800780c */ /* 0x000fe40003f44270 */
[----:B-----5:R-:W-:Y:S02]  /*1b070*/  SHF.R.S32.HI R24, RZ, 0x1f, R7 ;  /* 0x0000001fff187819 */ /* 0x020fe40000011407 */
[----:B------:R-:W-:Y:S01]  /*1b080*/  ISETP.GT.AND P3, PT, R28, 0xbf, PT ;  /* 0x000000bf1c00780c */ /* 0x000fe20003f64270 */
[----:B------:R-:W-:-:S12]  /*1b090*/  @P1 BRA `(.L_x_1449) ;  /* 0x0000000000101947 */ /* 0x000fd80003800000 */
[----:B------:R-:W-:Y:S05]  /*1b0a0*/  @!P0 BRA `(.L_x_1449) ;  /* 0x00000000000c8947 */ /* 0x000fea0003800000 */
[----:B-1----:R-:W2:Y:S04]  /*1b0b0*/  LDG.E R5, desc[UR42][R2.64] ;  /* 0x0000002a02057981 */ /* 0x002ea8000c1e1900 */
[----:B------:R-:W2:Y:S02]  /*1b0c0*/  LDG.E R0, desc[UR42][R2.64+0x4] ;  /* 0x0000042a02007981 */ /* 0x000ea4000c1e1900 */
[----:B--2---:R-:W-:-:S07]  /*1b0d0*/  IMAD.IADD R0, R0, 0x1, -R5 ;  /* 0x0000000100007824 */ /* 0x004fce00078e0a05 */
.L_x_1449:
[----:B------:R-:W-:Y:S01]  /*1b0e0*/  BSSY B1, `(.L_x_1450) ;  /* 0x0000037000017945 */ /* 0x000fe20003800000 */
[----:B------:R-:W-:Y:S02]  /*1b0f0*/  SEL R25, R7, RZ, !P0 ;  /* 0x000000ff07197207 */ /* 0x000fe40004000000 */
[----:B------:R-:W-:Y:S02]  /*1b100*/  SEL R24, R24, RZ, !P0 ;  /* 0x000000ff18187207 */ /* 0x000fe40004000000 */
[----:B------:R-:W-:Y:S01]  /*1b110*/  SHF.R.S32.HI R20, RZ, 0x1f, R15 ;  /* 0x0000001fff147819 */ /* 0x000fe2000001140f */
[----:B------:R-:W-:Y:S06]  /*1b120*/  @P3 BRA `(.L_x_1451) ;  /* 0x0000000000c83947 */ /* 0x000fec0003800000 */
[----:B-1----:R-:W2:Y:S01]  /*1b130*/  LDL R3, [R1+0x20] ;  /* 0x0000200001037983 */ /* 0x002ea20000100800 */
[----:B------:R-:W0:Y:S02]  /*1b140*/  LDC R29, c[0x0][0xbe8] ;  /* 0x0002fa00ff1d7b82 */ /* 0x000e240000000800 */
[----:B0-----:R-:W-:Y:S01]  /*1b150*/  IMAD R2, R0, R29, RZ ;  /* 0x0000001d00027224 */ /* 0x001fe200078e02ff */
[----:B--2---:R-:W-:-:S04]  /*1b160*/  IADD3 R27, R3, -0x80, R6 ;  /* 0xffffff80031b7810 */ /* 0x004fc80007ffe006 */
        /* <DEDUP_REMOVED lines=46> */
.L_x_1451:
[----:B------:R-:W-:Y:S05]  /*1b450*/  BSYNC B1 ;  /* 0x0000000000017941 */ /* 0x000fea0003800000 */
.L_x_1450:
[----:B------:R-:W-:Y:S05]  /*1b460*/  @P2 BRA `(.L_x_1446) ;  /* 0x00000004006c2947 */ /* 0x000fea0003800000 */
[----:B------:R2:W5:Y:S01]  /*1b470*/  LDL R10, [R1+0x74] ;  /* 0x00007400010a7983 */ /* 0x0005620000100800 */
[----:B------:R-:W3:Y:S03]  /*1b480*/  LDC R11, c[0x0][0xbe8] ;  /* 0x0002fa00ff0b7b82 */ /* 0x000ee60000000800 */
[----:B------:R2:W5:Y:S04]  /*1b490*/  LDL R14, [R1+0x88] ;  /* 0x00008800010e7983 */ /* 0x0005680000100800 */
[----:B------:R2:W5:Y:S04]  /*1b4a0*/  LDL R21, [R1+0x6c] ;  /* 0x00006c0001157983 */ /* 0x0005680000100800 */
[----:B------:R-:W4:Y:S04]  /*1b4b0*/  LDL R8, [R1+0x8c] ;  /* 0x00008c0001087983 */ /* 0x000f280000100800 */
[----:B------:R-:W2:Y:S01]  /*1b4c0*/  LDL R6, [R1+0x4c] ;  /* 0x00004c0001067983 */ /* 0x000ea20000100800 */
[--C-:B-1----:R-:W-:Y:S01]  /*1b4d0*/  SHF.R.S32.HI R4, RZ, 0x1f, R28.reuse ;  /* 0x0000001fff047819 */ /* 0x102fe2000001141c */
[----:B------:R-:W-:Y:S01]  /*1b4e0*/  ULDC.64 UR4, c[0x0][0xaa0] ;  /* 0x0002a80000047ab9 */ /* 0x000fe20000000a00 */
[----:B------:R-:W-:Y:S01]  /*1b4f0*/  SHF.R.S32.HI R12, RZ, 0x1f, R28 ;  /* 0x0000001fff0c7819 */ /* 0x000fe2000001141c */
[----:B------:R-:W2:Y:S01]  /*1b500*/  LDL.LU R13, [R1+0x20] ;  /* 0x00002000010d7983 */ /* 0x000ea20000300800 */
[-C--:B------:R-:W-:Y:S01]  /*1b510*/  LEA.HI R4, R4, R28.reuse, RZ, 0x2 ;  /* 0x0000001c04047211 */ /* 0x080fe200078f10ff */
[----:B0-----:R-:W-:Y:S01]  /*1b520*/  IMAD R2, R20, UR4, RZ ;  /* 0x0000000414027c24 */ /* 0x001fe2000f8e02ff */
[----:B------:R-:W-:Y:S01]  /*1b530*/  LEA.HI R12, R12, R28, RZ, 0x2 ;  /* 0x0000001c0c0c7211 */ /* 0x000fe200078f10ff */
[----:B------:R-:W-:Y:S01]  /*1b540*/  ULDC.64 UR6, c[0x0][0xaf0] ;  /* 0x0002bc0000067ab9 */ /* 0x000fe20000000a00 */
[----:B---3--:R-:W-:Y:S01]  /*1b550*/  ISETP.NE.AND P0, PT, R11, 0x1, PT ;  /* 0x000000010b00780c */ /* 0x008fe20003f05270 */
        /* <DEDUP_REMOVED lines=13> */
[----:B------:R-:W1:Y:S01]  /*1b630*/  @P0 LDC R9, c[0x0][0xbf0] ;  /* 0x0002fc00ff090b82 */ /* 0x000e620000000800 */
[----:B------:R-:W-:-:S04]  /*1b640*/  IMAD.WIDE.U32 R2, R25, UR6, R2 ;  /* 0x0000000619027c25 */ /* 0x000fc8000f8e0002 */
[----:B----4-:R-:W-:Y:S02]  /*1b650*/  IMAD.MOV.U32 R26, RZ, RZ, R8 ;  /* 0x000000ffff1a7224 */ /* 0x010fe400078e0008 */
[----:B--2---:R-:W-:Y:S02]  /*1b660*/  IMAD.MOV.U32 R27, RZ, RZ, R6 ;  /* 0x000000ffff1b7224 */ /* 0x004fe400078e0006 */
[----:B------:R-:W-:Y:S02]  /*1b670*/  IMAD R6, R24, UR6, RZ ;  /* 0x0000000618067c24 */ /* 0x000fe4000f8e02ff */
[----:B------:R-:W-:-:S04]  /*1b680*/  IMAD.IADD R8, R13, 0x1, R4 ;  /* 0x000000010d087824 */ /* 0x000fc800078e0204 */
[----:B0-----:R-:W-:-:S04]  /*1b690*/  @P0 IMAD.HI.U32 R4, R8, R7, RZ ;  /* 0x0000000708040227 */ /* 0x001fc800078e00ff */
[----:B------:R-:W-:Y:S01]  /*1b6a0*/  IMAD.MOV.U32 R5, RZ, RZ, R8 ;  /* 0x000000ffff057224 */ /* 0x000fe200078e0008 */
[----:B-1----:R-:W-:Y:S01]  /*1b6b0*/  @P0 SHF.R.U32.HI R5, RZ, R9, R4 ;  /* 0x00000009ff050219 */ /* 0x002fe20000011604 */
        /* <DEDUP_REMOVED lines=13> */
[----:B------:R-:W-:Y:S02]  /*1b790*/  IMAD.IADD R0, R12, 0x1, R13 ;  /* 0x000000010c007824 */ /* 0x000fe400078e020d */
[----:B------:R-:W-:-:S02]  /*1b7a0*/  IMAD R5, R7, UR5, R4 ;  /* 0x0000000507057c24 */ /* 0x000fc4000f8e0204 */
[----:B------:R-:W-:Y:S01]  /*1b7b0*/  IMAD.WIDE.U32 R2, R7, UR4, R2 ;  /* 0x0000000407027c25 */ /* 0x000fe2000f8e0002 */
[----:B------:R-:W-:Y:S01]  /*1b7c0*/  ISETP.GE.AND P0, PT, R0, R11, PT ;  /* 0x0000000b0000720c */ /* 0x000fe20003f06270 */
[----:B------:R-:W-:Y:S02]  /*1b7d0*/  ULDC.64 UR4, c[0x0][0xa80] ;  /* 0x0002a00000047ab9 */ /* 0x000fe40000000a00 */
[----:B------:R-:W-:Y:S01]  /*1b7e0*/  IMAD.IADD R3, R3, 0x1, R5 ;  /* 0x0000000103037824 */ /* 0x000fe200078e0205 */
[----:B------:R-:W-:-:S04]  /*1b7f0*/  LEA R4, P1, R2, UR4, 0x1 ;  /* 0x0000000402047c11 */ /* 0x000fc8000f8208ff */
[----:B------:R-:W-:Y:S02]  /*1b800*/  LEA.HI.X R5, R2, UR5, R3, 0x1, P1 ;  /* 0x0000000502057c11 */ /* 0x000fe400088f0c03 */
[----:B------:R0:W1:Y:S04]  /*1b810*/  SHFL.IDX PT, R2, R4, RZ, 0x1c1f ;  /* 0x001c1fff04027589 */ /* 0x00006800000e0000 */
[----:B------:R0:W2:Y:S01]  /*1b820*/  SHFL.IDX PT, R3, R5, RZ, 0x1c1f ;  /* 0x001c1fff05037589 */ /* 0x0000a200000e0000 */
[----:B------:R-:W-:Y:S05]  /*1b830*/  @P0 BRA `(.L_x_1453) ;  /* 0x0000000000300947 */ /* 0x000fea0003800000 */
[----:B------:R-:W-:Y:S02]  /*1b840*/  ULDC UR4, c[0x0][0xac8] ;  /* 0x0002b20000047ab9 */ /* 0x000fe40000000800 */
[----:B-----5:R-:W-:Y:S02]  /*1b850*/  ISETP.GE.AND P3, PT, R21, UR4, PT ;  /* 0x0000000415007c0c */ /* 0x020fe4000bf66270 */
        /* <DEDUP_REMOVED lines=10> */
.L_x_1453:
[----:B------:R-:W-:Y:S05]  /*1b900*/  BSYNC B1 ;  /* 0x0000000000017941 */ /* 0x000fea0003800000 */
.L_x_1452:
[----:B------:R-:W-:Y:S01]  /*1b910*/  VIADD R0, R0, 0x60 ;  /* 0x0000006000007836 */ /* 0x000fe20000000000 */
[----:B--2---:R2:W4:Y:S04]  /*1b920*/  SHFL.IDX PT, R3, R5, 0x1, 0x1c1f ;  /* 0x003c1f0005037f89 */ /* 0x00452800000e0000 */
[----:B------:R-:W-:Y:S01]  /*1b930*/  ISETP.GE.AND P0, PT, R0, R11, PT ;  /* 0x0000000b0000720c */ /* 0x000fe20003f06270 */
[----:B-1----:R2:W1:-:S12]  /*1b940*/  SHFL.IDX PT, R2, R4, 0x1, 0x1c1f ;  /* 0x003c1f0004027f89 */ /* 0x00245800000e0000 */
[----:B--2---:R-:W-:Y:S05]  /*1b950*/  @P0 BRA `(.L_x_1446) ;  /* 0x0000000000300947 */ /* 0x004fea0003800000 */
[----:B------:R-:W-:Y:S02]  /*1b960*/  ULDC UR4, c[0x0][0xac8] ;  /* 0x0002b20000047ab9 */ /* 0x000fe40000000800 */
[----:B-----5:R-:W-:Y:S02]  /*1b970*/  ISETP.GE.AND P3, PT, R21, UR4, PT ;  /* 0x0000000415007c0c */ /* 0x020fe4000bf66270 */
        /* <DEDUP_REMOVED lines=10> */
.L_x_1446:
[----:B------:R-:W-:Y:S05]  /*1ba20*/  BSYNC B0 ;  /* 0x0000000000007941 */ /* 0x000fea0003800000 */
.L_x_1440:
[----:B0-----:R-:W3:Y:S01]  /*1ba30*/  LDL R0, [R1+0x5c] ;  /* 0x00005c0001007983 */ /* 0x001ee20000100800 */
[----:B------:R-:W-:Y:S02]  /*1ba40*/  ULDC UR4, c[0x0][0xc3c] ;  /* 0x00030f0000047ab9 */ /* 0x000fe40000000800 */
[----:B---3--:R-:W-:-:S13]  /*1ba50*/  ISETP.GE.AND P0, PT, R0, UR4, PT ;  /* 0x0000000400007c0c */ /* 0x008fda000bf06270 */
[----:B------:R-:W-:Y:S05]  /*1ba60*/  @!P0 BRA `(.L_x_1454) ;  /* 0xfffffe5400e88947 */ /* 0x000fea000383ffff */
[----:B------:R-:W-:Y:S05]  /*1ba70*/  BRA `(.L_x_1248) ;  /* 0x0000008400807947 */ /* 0x000fea0003800000 */
.L_x_1246:
        /* <DEDUP_REMOVED lines=10> */
[----:B------:R0:W1:Y:S01]  /*1bb20*/  @P0 LDS.128 R24, [R0+0x19cd0] ;  /* 0x019cd00000180984 */ /* 0x0000620000000c00 */
[----:B------:R-:W-:Y:S06]  /*1bb30*/  @P0 BAR.ARV 0x4, 0x200 ;  /* 0x0108000000000b1d */ /* 0x000fec0000002000 */
[----:B------:R-:W-:Y:S05]  /*1bb40*/  @P0 BRA `(.L_x_1455) ;  /* 0x0000000c00900947 */ /* 0x000fea0003800000 */
[----:B------:R-:W0:Y:S01]  /*1bb50*/  S2R R4, SR_TID.X ;  /* 0x0000000000047919 */ /* 0x000e220000002100 */
[----:B------:R-:W-:Y:S01]  /*1bb60*/  ULDC UR4, c[0x0][0xc3c] ;  /* 0x00030f0000047ab9 */ /* 0x000fe20000000800 */
[----:B-1----:R-:W-:Y:S02]  /*1bb70*/  IMAD.MOV.U32 R25, RZ, RZ, RZ ;  /* 0x000000ffff197224 */ /* 0x002fe400078e00ff */
[----:B------:R-:W-:Y:S01]  /*1bb80*/  IMAD.MOV.U32 R8, RZ, RZ, RZ ;  /* 0x000000ffff087224 */ /* 0x000fe200078e00ff */
[----:B------:R-:W1:Y:S01]  /*1bb90*/  S2UR UR6, SR_CTAID.X ;  /* 0x00000000000679c3 */ /* 0x000e620000002500 */
[----:B------:R-:W-:Y:S01]  /*1bba0*/  ULDC UR5, c[0x0][0xc38] ;  /* 0x00030e0000057ab9 */ /* 0x000fe20000000800 */
        /* <DEDUP_REMOVED lines=33> */
[----:B-1----:R-:W-:Y:S01]  /*1bdc0*/  ISETP.GT.AND P6, PT, R7, UR6, PT ;  /* 0x0000000607007c0c */ /* 0x002fe2000bfc4270 */
[----:B------:R-:W-:-:S12]  /*1bdd0*/  IMAD.MOV.U32 R4, RZ, RZ, R7 ;  /* 0x000000ffff047224 */ /* 0x000fd800078e0007 */
[----:B------:R-:W-:Y:S05]  /*1bde0*/  @P6 BRA `(.L_x_1456) ;  /* 0x0000000000a06947 */ /* 0x000fea0003800000 */
[----:B------:R-:W-:Y:S01]  /*1bdf0*/  IMAD.MOV.U32 R7, RZ, RZ, R4 ;  /* 0x000000ffff077224 */ /* 0x000fe200078e0004 */
[----:B------:R-:W-:Y:S01]  /*1be00*/  UMOV UR4, URZ ;  /* 0x0000003f00047c82 */ /* 0x000fe20008000000 */
[----:B------:R-:W-:-:S05]  /*1be10*/  ULDC UR5, c[0x0][0xc38] ;  /* 0x00030e0000057ab9 */ /* 0x000fca0000000800 */
.L_x_1458:
[----:B------:R-:W0:Y:S01]  /*1be20*/  LDC R2, c[0x0][0xc3c] ;  /* 0x00030f00ff027b82 */ /* 0x000e220000000800 */
[----:B------:R-:W-:Y:S01]  /*1be30*/  UIADD3 UR4, UR4, 0x1f, URZ ;  /* 0x0000001f04047890 */ /* 0x000fe2000fffe03f */
[----:B------:R-:W-:Y:S02]  /*1be40*/  ULDC UR7, c[0x0][0xc3c] ;  /* 0x00030f0000077ab9 */ /* 0x000fe40000000800 */
[----:B------:R-:W-:-:S03]  /*1be50*/  IMAD.U32 R27, RZ, RZ, UR7 ;  /* 0x00000007ff1b7e24 */ /* 0x000fc6000f8e00ff */
        /* <DEDUP_REMOVED lines=29> */
[----:B0-----:R-:W-:-:S04]  /*1c030*/  IMAD R4, R3, UR5, RZ ;  /* 0x0000000503047c24 */ /* 0x001fc8000f8e02ff */
[----:B------:R-:W-:-:S05]  /*1c040*/  IMAD.IADD R7, R4, 0x1, R7 ;  /* 0x0000000104077824 */ /* 0x000fca00078e0207 */
[----:B------:R-:W-:-:S13]  /*1c050*/  ISETP.GT.AND P6, PT, R7, UR6, PT ;  /* 0x0000000607007c0c */ /* 0x000fda000bfc4270 */
[----:B------:R-:W-:Y:S05]  /*1c060*/  @!P6 BRA `(.L_x_1458) ;  /* 0xfffffffc006ce947 */ /* 0x000fea000383ffff */
.L_x_1456:
[----:B------:R-:W-:Y:S02]  /*1c070*/  IMAD.IADD R5, R7, 0x1, -R4 ;  /* 0x0000000107057824 */ /* 0x000fe400078e0a04 */
[----:B------:R-:W-:Y:S02]  /*1c080*/  IMAD.MOV.U32 R24, RZ, RZ, RZ ;  /* 0x000000ffff187224 */ /* 0x000fe400078e00ff */
[----:B------:R-:W-:-:S05]  /*1c090*/  IMAD R3, R2, UR5, R5 ;  /* 0x0000000502037c24 */ /* 0x000fca000f8e0205 */
[----:B------:R-:W-:-:S13]  /*1c0a0*/  ISETP.GT.AND P0, PT, R3, UR6, PT ;  /* 0x0000000603007c0c */ /* 0x000fda000bf04270 */
[----:B------:R-:W-:-:S04]  /*1c0b0*/  VOTE.ANY R3, PT, !P0 ;  /* 0x0000000000037806 */ /* 0x000fc800040e0100 */
[----:B------:R-:W0:Y:S01]  /*1c0c0*/  POPC R27, R3 ;  /* 0x00000003001b7309 */ /* 0x000e220000000000 */
[----:B------:R-:W-:Y:S01]  /*1c0d0*/  ISETP.NE.AND P0, PT, R3, RZ, PT ;  /* 0x000000ff0300720c */ /* 0x000fe20003f05270 */
[----:B0-----:R-:W0:Y:S04]  /*1c0e0*/  SHFL.IDX PT, R8, R8, R27, 0x1f ;  /* 0x00001f1b08087589 */ /* 0x001e2800000e0000 */
[----:B------:R1:W2:Y:S01]  /*1c0f0*/  SHFL.IDX PT, R25, R25, R27, 0x1f ;  /* 0x00001f1b19197589 */ /* 0x0002a200000e0000 */
[----:B0-----:R-:W-:-:S07]  /*1c100*/  ISETP.NE.AND P1, PT, R8, 0x1, PT ;  /* 0x000000010800780c */ /* 0x001fce0003f25270 */
[----:B-1----:R-:W-:Y:S06]  /*1c110*/  @!P0 BRA `(.L_x_1459) ;  /* 0x0000000000088947 */ /* 0x002fec0003800000 */
[----:B------:R-:W-:-:S05]  /*1c120*/  VIADD R3, R27, 0xffffffff ;  /* 0xffffffff1b037836 */ /* 0x000fca0000000000 */
[----:B------:R0:W1:Y:S02]  /*1c130*/  SHFL.IDX PT, R24, R2, R3, 0x1f ;  /* 0x00001f0302187589 */ /* 0x00006400000e0000 */
.L_x_1459:
[----:B-1----:R-:W-:Y:S02]  /*1c140*/  IMAD R24, R24, UR5, R5 ;  /* 0x0000000518187c24 */ /* 0x002fe4000f8e0205 */
[----:B------:R-:W-:-:S03]  /*1c150*/  VIADD R27, R27, UR4 ;  /* 0x000000041b1b7c36 */ /* 0x000fc60008000000 */
[----:B------:R-:W-:Y:S01]  /*1c160*/  IADD3 R4, -R24, UR6, RZ ;  /* 0x0000000618047c10 */ /* 0x000fe2000fffe1ff */
[----:B------:R-:W-:Y:S06]  /*1c170*/  @!P1 BRA `(.L_x_1460) ;  /* 0x0000000000e49947 */ /* 0x000fec0003800000 */
[-C--:B--2---:R-:W-:Y:S02]  /*1c180*/  IABS R7, R25.reuse ;  /* 0x0000001900077213 */ /* 0x084fe40000000000 */
[----:B------:R-:W-:Y:S02]  /*1c190*/  IABS R5, R8 ;  /* 0x0000000800057213 */ /* 0x000fe40000000000 */
[----:B------:R-:W1:Y:S08]  /*1c1a0*/  I2F.RP R9, R7 ;  /* 0x0000000700097306 */ /* 0x000e700000209400 */
[----:B-1----:R-:W0:Y:S02]  /*1c1b0*/  MUFU.RCP R9, R9 ;  /* 0x0000000900097308 */ /* 0x002e240000001000 */
[----:B0-----:R-:W-:Y:S01]  /*1c1c0*/  VIADD R2, R9, 0xffffffe ;  /* 0x0ffffffe09027836 */ /* 0x001fe20000000000 */
[----:B------:R-:W-:-:S05]  /*1c1d0*/  IABS R9, R25 ;  /* 0x0000001900097213 */ /* 0x000fca0000000000 */
[----:B------:R0:W1:Y:S01]  /*1c1e0*/  F2I.FTZ.U32.TRUNC.NTZ R3, R2 ;  /* 0x0000000200037305 */ /* 0x000062000021f000 */
[----:B------:R-:W-:Y:S02]  /*1c1f0*/  IMAD.MOV R9, RZ, RZ, -R9 ;  /* 0x000000ffff097224 */ /* 0x000fe400078e0a09 */
[----:B0-----:R-:W-:Y:S02]  /*1c200*/  IMAD.MOV.U32 R2, RZ, RZ, RZ ;  /* 0x000000ffff027224 */ /* 0x001fe400078e00ff */
[----:B-1----:R-:W-:-:S04]  /*1c210*/  IMAD.MOV R10, RZ, RZ, -R3 ;  /* 0x000000ffff0a7224 */ /* 0x002fc800078e0a03 */
[----:B------:R-:W-:Y:S01]  /*1c220*/  IMAD R11, R10, R7, RZ ;  /* 0x000000070a0b7224 */ /* 0x000fe200078e02ff */
[----:B------:R-:W-:-:S03]  /*1c230*/  IABS R10, R4 ;  /* 0x00000004000a7213 */ /* 0x000fc60000000000 */
[----:B------:R-:W-:Y:S02]  /*1c240*/  IMAD.HI.U32 R3, R3, R11, R2 ;  /* 0x0000000b03037227 */ /* 0x000fe400078e0002 */
[----:B------:R-:W0:Y:S04]  /*1c250*/  I2F.RP R11, R5 ;  /* 0x00000005000b7306 */ /* 0x000e280000209400 */
        /* <DEDUP_REMOVED lines=13> */
[----:B------:R-:W-:-:S04]  /*1c330*/  IMAD.MOV.U32 R7, RZ, RZ, R2 ;  /* 0x000000ffff077224 */ /* 0x000fc800078e0002 */
[----:B------:R-:W-:Y:S01]  /*1c340*/  @!P2 IMAD.MOV R7, RZ, RZ, -R7 ;  /* 0x000000ffff07a224 */ /* 0x000fe200078e0a07 */
[----:B------:R-:W-:Y:S01]  /*1c350*/  @!P1 LOP3.LUT R7, RZ, R25, RZ, 0x33, !PT ;  /* 0x00000019ff079212 */ /* 0x000fe200078e33ff */
[----:B0-----:R-:W-:-:S04]  /*1c360*/  IMAD.MOV R9, RZ, RZ, -R3 ;  /* 0x000000ffff097224 */ /* 0x001fc800078e0a03 */
[----:B------:R-:W-:-:S04]  /*1c370*/  IMAD.MOV.U32 R2, RZ, RZ, R9 ;  /* 0x000000ffff027224 */ /* 0x000fc800078e0009 */
[----:B------:R-:W-:Y:S02]  /*1c380*/  IMAD R9, R2, R5, RZ ;  /* 0x0000000502097224 */ /* 0x000fe400078e02ff */
[----:B------:R-:W-:-:S04]  /*1c390*/  IMAD.MOV.U32 R2, RZ, RZ, RZ ;  /* 0x000000ffff027224 */ /* 0x000fc800078e00ff */
[----:B------:R-:W-:Y:S01]  /*1c3a0*/  IMAD.HI.U32 R2, R3, R9, R2 ;  /* 0x0000000903027227 */ /* 0x000fe200078e0002 */
[----:B------:R-:W-:Y:S02]  /*1c3b0*/  IABS R9, R8 ;  /* 0x0000000800097213 */ /* 0x000fe40000000000 */
[----:B------:R-:W-:-:S03]  /*1c3c0*/  IABS R3, R7 ;  /* 0x0000000700037213 */ /* 0x000fc60000000000 */
[----:B------:R-:W-:Y:S02]  /*1c3d0*/  IMAD.MOV R10, RZ, RZ, -R9 ;  /* 0x000000ffff0a7224 */ /* 0x000fe400078e0a09 */
[----:B------:R-:W-:-:S04]  /*1c3e0*/  IMAD.HI.U32 R2, R2, R3, RZ ;  /* 0x0000000302027227 */ /* 0x000fc800078e00ff */
[----:B------:R-:W-:Y:S01]  /*1c3f0*/  IMAD R10, R2, R10, R3 ;  /* 0x0000000a020a7224 */ /* 0x000fe200078e0203 */
[----:B------:R-:W-:-:S04]  /*1c400*/  LOP3.LUT R3, R7, R8, RZ, 0x3c, !PT ;  /* 0x0000000807037212 */ /* 0x000fc800078e3cff */
[----:B------:R-:W-:Y:S02]  /*1c410*/  ISETP.GT.U32.AND P1, PT, R5, R10, PT ;  /* 0x0000000a0500720c */ /* 0x000fe40003f24070 */
[----:B------:R-:W-:Y:S01]  /*1c420*/  ISETP.GE.AND P2, PT, R3, RZ, PT ;  /* 0x000000ff0300720c */ /* 0x000fe20003f46270 */
[----:B------:R-:W-:-:S10]  /*1c430*/  IMAD.MOV R3, RZ, RZ, -R7 ;  /* 0x000000ffff037224 */ /* 0x000fd400078e0a07 */
        /* <DEDUP_REMOVED lines=9> */
[----:B------:R-:W-:Y:S02]  /*1c4d0*/  IMAD R8, R8, 0x1000000, R2 ;  /* 0x0100000008087824 */ /* 0x000fe400078e0202 */
[----:B------:R-:W-:Y:S02]  /*1c4e0*/  IMAD R2, R25, R3, R4 ;  /* 0x0000000319027224 */ /* 0x000fe400078e0204 */
[----:B------:R-:W-:Y:S01]  /*1c4f0*/  IMAD R26, R7, 0x10000, R8 ;  /* 0x00010000071a7824 */ /* 0x000fe200078e0208 */
[----:B------:R-:W-:Y:S06]  /*1c500*/  BRA `(.L_x_1461) ;  /* 0x0000000000f07947 */ /* 0x000fec0003800000 */
.L_x_1460:
[----:B0-----:R-:W0:Y:S02]  /*1c510*/  LDC.64 R2, c[0x0][0xc90] ;  /* 0x00032400ff027b82 */ /* 0x001e240000000a00 */
[----:B0-----:R-:W-:-:S05]  /*1c520*/  IMAD.WIDE R2, R27, 0x4, R2 ;  /* 0x000000041b027825 */ /* 0x001fca00078e0202 */
[----:B------:R0:W2:Y:S02]  /*1c530*/  LDG.E R8, desc[UR42][R2.64] ;  /* 0x0000002a02087981 */ /* 0x0000a4000c1e1900 */
[----:B0-----:R-:W-:Y:S02]  /*1c540*/  IMAD.MOV.U32 R2, RZ, RZ, RZ ;  /* 0x000000ffff027224 */ /* 0x001fe400078e00ff */
[----:B--2---:R-:W-:-:S05]  /*1c550*/  IMAD R5, R25, R8, RZ ;  /* 0x0000000819057224 */ /* 0x004fca00078e02ff */
[----:B------:R-:W-:-:S04]  /*1c560*/  IABS R10, R5 ;  /* 0x00000005000a7213 */ /* 0x000fc80000000000 */
[----:B------:R-:W0:Y:S08]  /*1c570*/  I2F.RP R7, R10 ;  /* 0x0000000a00077306 */ /* 0x000e300000209400 */
[----:B0-----:R-:W0:Y:S02]  /*1c580*/  MUFU.RCP R7, R7 ;  /* 0x0000000700077308 */ /* 0x001e240000001000 */
[----:B0-----:R-:W-:-:S06]  /*1c590*/  VIADD R9, R7, 0xffffffe ;  /* 0x0ffffffe07097836 */ /* 0x001fcc0000000000 */
[----:B------:R-:W0:Y:S02]  /*1c5a0*/  F2I.FTZ.U32.TRUNC.NTZ R3, R9 ;  /* 0x0000000900037305 */ /* 0x000e24000021f000 */
[----:B0-----:R-:W-:-:S04]  /*1c5b0*/  IMAD.MOV R11, RZ, RZ, -R3 ;  /* 0x000000ffff0b7224 */ /* 0x001fc800078e0a03 */
[----:B------:R-:W-:-:S04]  /*1c5c0*/  IMAD R11, R11, R10, RZ ;  /* 0x0000000a0b0b7224 */ /* 0x000fc800078e02ff */
        /* <DEDUP_REMOVED lines=21> */
[----:B------:R-:W-:Y:S02]  /*1c720*/  VIADDMNMX R8, R3, UR5, R8, PT ;  /* 0x0000000503087c46 */ /* 0x000fe4000b800108 */
[----:B------:R-:W-:-:S02]  /*1c730*/  IADD3 R7, R7, 0x1000000, R11 ;  /* 0x0100000007077810 */ /* 0x000fc40007ffe00b */
[-C--:B------:R-:W-:Y:S01]  /*1c740*/  IABS R9, R8.reuse ;  /* 0x0000000800097213 */ /* 0x080fe20000000000 */
[----:B------:R-:W-:Y:S01]  /*1c750*/  IMAD.MOV R26, RZ, RZ, -R8 ;  /* 0x000000ffff1a7224 */ /* 0x000fe200078e0a08 */
[----:B------:R-:W-:Y:S02]  /*1c760*/  IABS R4, R8 ;  /* 0x0000000800047213 */ /* 0x000fe40000000000 */
[----:B------:R-:W0:Y:S03]  /*1c770*/  I2F.RP R10, R9 ;  /* 0x00000009000a7306 */ /* 0x000e260000209400 */
[----:B------:R-:W-:-:S05]  /*1c780*/  IMAD.MOV R4, RZ, RZ, -R4 ;  /* 0x000000ffff047224 */ /* 0x000fca00078e0a04 */
[----:B0-----:R-:W0:Y:S02]  /*1c790*/  MUFU.RCP R10, R10 ;  /* 0x0000000a000a7308 */ /* 0x001e240000001000 */
[----:B0-----:R-:W-:-:S06]  /*1c7a0*/  VIADD R3, R10, 0xffffffe ;  /* 0x0ffffffe0a037836 */ /* 0x001fcc0000000000 */
[----:B------:R-:W0:Y:S02]  /*1c7b0*/  F2I.FTZ.U32.TRUNC.NTZ R3, R3 ;  /* 0x0000000300037305 */ /* 0x000e24000021f000 */
[----:B0-----:R-:W-:-:S04]  /*1c7c0*/  IMAD.MOV R12, RZ, RZ, -R3 ;  /* 0x000000ffff0c7224 */ /* 0x001fc800078e0a03 */
[----:B------:R-:W-:-:S04]  /*1c7d0*/  IMAD R5, R12, R9, RZ ;  /* 0x000000090c057224 */ /* 0x000fc800078e02ff */
[----:B------:R-:W-:Y:S01]  /*1c7e0*/  IMAD.HI.U32 R2, R3, R5, R2 ;  /* 0x0000000503027227 */ /* 0x000fe200078e0002 */
[----:B------:R-:W-:Y:S02]  /*1c7f0*/  IABS R5, R11 ;  /* 0x0000000b00057213 */ /* 0x000fe40000000000 */
[----:B------:R-:W-:-:S03]  /*1c800*/  LOP3.LUT R3, R11, R8, RZ, 0x3c, !PT ;  /* 0x000000080b037212 */ /* 0x000fc600078e3cff */
        /* <DEDUP_REMOVED lines=11> */
[----:B------:R-:W-:-:S07]  /*1c8c0*/  IMAD R26, R2, R26, R7 ;  /* 0x0000001a021a7224 */ /* 0x000fce00078e0207 */
.L_x_1461:
[----:B------:R-:W-:-:S05]  /*1c8d0*/  LOP3.LUT R2, RZ, R2, RZ, 0x33, !PT ;  /* 0x00000002ff027212 */ /* 0x000fca00078e33ff */
[----:B------:R-:W-:Y:S01]  /*1c8e0*/  IMAD.IADD R25, R25, 0x1, R2 ;  /* 0x0000000119197824 */ /* 0x000fe200078e0202 */
[----:B------:R-:W-:Y:S06]  /*1c8f0*/  BRA `(.L_x_1462) ;  /* 0x00000000000c7947 */ /* 0x000fec0003800000 */
.L_x_1457:
[----:B------:R-:W-:Y:S02]  /*1c900*/  IMAD.MOV.U32 R25, RZ, RZ, RZ ;  /* 0x000000ffff197224 */ /* 0x000fe400078e00ff */
[----:B------:R-:W-:Y:S02]  /*1c910*/  IMAD.U32 R24, RZ, RZ, UR6 ;  /* 0x00000006ff187e24 */ /* 0x000fe4000f8e00ff */
[----:B------:R-:W-:-:S07]  /*1c920*/  IMAD.MOV.U32 R26, RZ, RZ, RZ ;  /* 0x000000ffff1a7224 */ /* 0x000fce00078e00ff */
.L_x_1462:
[----:B------:R-:W-:-:S13]  /*1c930*/  ISETP.NE.AND P0, PT, R0, RZ, PT ;  /* 0x000000ff0000720c */ /* 0x000fda0003f05270 */
[----:B------:R-:W0:Y:S01]  /*1c940*/  @!P0 S2R R3, SR_CgaCtaId ;  /* 0x0000000000038919 */ /* 0x000e220000008800 */
[----:B------:R-:W-:-:S04]  /*1c950*/  @!P0 MOV R0, 0x400 ;  /* 0x0000040000008802 */ /* 0x000fc80000000f00 */
[----:B0-----:R-:W-:-:S05]  /*1c960*/  @!P0 LEA R0, R3, R0, 0x18 ;  /* 0x0000000003008211 */ /* 0x001fca00078ec0ff */
[----:B------:R2:W-:Y:S01]  /*1c970*/  @!P0 STS.128 [R0+0x19cd0], R24 ;  /* 0x019cd01800008388 */ /* 0x0005e20000000c00 */
[----:B------:R-:W-:Y:S06]  /*1c980*/  BAR.ARV 0x5, 0x200 ;  /* 0x0148000000007b1d */ /* 0x000fec0000002000 */
.L_x_1455:
[----:B------:R3:W-:Y:S01]  /*1c990*/  STL [R1+0x44], RZ ;  /* 0x000044ff01007387 */ /* 0x0007e20000100800 */
[----:B------:R-:W-:Y:S01]  /*1c9a0*/  ULDC UR4, c[0x0][0xc3c] ;  /* 0x00030f0000047ab9 */ /* 0x000fe20000000800 */
[----:B------:R-:W-:Y:S01]  /*1c9b0*/  IMAD.MOV.U32 R28, RZ, RZ, 0x1 ;  /* 0x00000001ff1c7424 */ /* 0x000fe200078e00ff */
[----:B-1----:R-:W-:Y:S01]  /*1c9c0*/  ISETP.GE.AND P0, PT, R27, UR4, PT ;  /* 0x000000041b007c0c */ /* 0x002fe2000bf06270 */
[----:B------:R-:W-:-:S12]  /*1c9d0*/  IMAD.MOV.U32 R22, RZ, RZ, RZ ;  /* 0x000000ffff167224 */ /* 0x000fd800078e00ff */
[----:B---3--:R-:W-:Y:S05]  /*1c9e0*/  @P0 BRA `(.L_x_1463) ;  /* 0x0000007000a80947 */ /* 0x008fea0003800000 */
[----:B------:R-:W1:Y:S01]  /*1c9f0*/  S2R R13, SR_TID.X ;  /* 0x00000000000d7919 */ /* 0x000e620000002100 */
[----:B------:R-:W3:Y:S01]  /*1ca00*/  S2UR UR4, SR_CgaCtaId ;  /* 0x00000000000479c3 */ /* 0x000ee20000008800 */
[----:B------:R-:W-:Y:S01]  /*1ca10*/  MOV R18, 0x400 ;  /* 0x0000040000127802 */ /* 0x000fe20000000f00 */
[----:B------:R-:W-:Y:S01]  /*1ca20*/  BSSY B7, `(.L_x_1463) ;  /* 0x0000726000077945 */ /* 0x000fe20003800000 */
[----:B------:R-:W-:Y:S01]  /*1ca30*/  IMAD.MOV.U32 R29, RZ, RZ, 0x1 ;  /* 0x00000001ff1d7424 */ /* 0x000fe200078e00ff */
[----:B------:R-:W-:Y:S01]  /*1ca40*/  CS2R R22, SRZ ;  /* 0x0000000000167805 */ /* 0x000fe2000001ff00 */
[----:B------:R-:W-:Y:S01]  /*1ca50*/  IMAD.MOV.U32 R28, RZ, RZ, 0x1 ;  /* 0x00000001ff1c7424 */ /* 0x000fe200078e00ff */
[----:B------:R-:W-:Y:S01]  /*1ca60*/  ULDC.64 UR40, c[0x0][0x198] ;  /* 0x0000660000287ab9 */ /* 0x000fe20000000a00 */
[----:B------:R-:W-:Y:S02]  /*1ca70*/  ULOP3.LUT UR39, UR37, 0x2, URZ, 0xfc, !UPT ;  /* 0x0000000225277892 */ /* 0x000fe4000f8efc3f */
[----:B------:R-:W-:Y:S01]  /*1ca80*/  ULOP3.LUT UR36, UR37, 0x1, URZ, 0xfc, !UPT ;  /* 0x0000000125247892 */ /* 0x000fe2000f8efc3f */
[----:B------:R-:W-:Y:S01]  /*1ca90*/  ULDC UR38, c[0x0][0xc] ;  /* 0x0000030000267ab9 */ /* 0x000fe20000000800 */
[C---:B-1----:R-:W-:Y:S01]  /*1caa0*/  IMAD.SHL.U32 R2, R13.reuse, 0x20, RZ ;  /* 0x000000200d027824 */ /* 0x042fe200078e00ff */
[C---:B------:R-:W-:Y:S01]  /*1cab0*/  LOP3.LUT R12, R13.reuse, 0x7f, RZ, 0xc0, !PT ;  /* 0x0000007f0d0c7812 */ /* 0x040fe200078ec0ff */
[C---:B0-2---:R-:W-:Y:S01]  /*1cac0*/  IMAD.SHL.U32 R0, R13.reuse, 0x10, RZ ;  /* 0x000000100d007824 */ /* 0x045fe200078e00ff */
[----:B------:R-:W-:Y:S01]  /*1cad0*/  SHF.R.U32.HI R4, RZ, 0x1, R13 ;  /* 0x00000001ff047819 */ /* 0x000fe2000001160d */
[----:B------:R-:W-:Y:S01]  /*1cae0*/  IMAD.SHL.U32 R9, R13, 0x2, RZ ;  /* 0x000000020d097824 */ /* 0x000fe200078e00ff */
[----:B------:R-:W-:Y:S01]  /*1caf0*/  LOP3.LUT R3, R2, 0x80, RZ, 0xc0, !PT ;  /* 0x0000008002037812 */ /* 0x000fe200078ec0ff */
[----:B------:R-:W-:Y:S01]  /*1cb00*/  IMAD.SHL.U32 R5, R12, 0x10, RZ ;  /* 0x000000100c057824 */ /* 0x000fe200078e00ff */
[----:B------:R-:W-:-:S02]  /*1cb10*/  LOP3.LUT R7, R4, 0x20, RZ, 0xc0, !PT ;  /* 0x0000002004077812 */ /* 0x000fc400078ec0ff */
[----:B------:R-:W-:Y:S02]  /*1cb20*/  LOP3.LUT R8, R0, 0x60, RZ, 0xc0, !PT ;  /* 0x0000006000087812 */ /* 0x000fe400078ec0ff */
[----:B------:R-:W-:Y:S02]  /*1cb30*/  LOP3.LUT R2, R2, 0x360, RZ, 0xc0, !PT ;  /* 0x0000036002027812 */ /* 0x000fe400078ec0ff */
[----:B------:R-:W-:Y:S01]  /*1cb40*/  LOP3.LUT R3, R3, 0x10, R4, 0xf8, !PT ;  /* 0x0000001003037812 */ /* 0x000fe200078ef804 */
[----:B------:R-:W-:Y:S01]  /*1cb50*/  IMAD.SHL.U32 R4, R13, 0x80, RZ ;  /* 0x000000800d047824 */ /* 0x000fe200078e00ff */
[----:B------:R-:W-:Y:S02]  /*1cb60*/  LOP3.LUT R7, R7, 0x10, R13, 0xf8, !PT ;  /* 0x0000001007077812 */ /* 0x000fe400078ef80d */
[--C-:B------:R-:W-:Y:S01]  /*1cb70*/  LOP3.LUT R11, R8, 0x700, R5.reuse, 0xf8, !PT ;  /* 0x00000700080b7812 */ /* 0x100fe200078ef805 */
[----:B------:R-:W-:Y:S01]  /*1cb80*/  IMAD.SHL.U32 R8, R13, 0x4, RZ ;  /* 0x000000040d087824 */ /* 0x000fe200078e00ff */
[----:B------:R-:W-:Y:S01]  /*1cb90*/  LOP3.LUT R2, R2, 0x400, R5, 0xf8, !PT ;  /* 0x0000040002027812 */ /* 0x000fe200078ef805 */
[----:B------:R-:W-:Y:S01]  /*1cba0*/  IMAD.SHL.U32 R5, R6, 0x800, RZ ;  /* 0x0000080006057824 */ /* 0x000fe200078e00ff */
[----:B------:R-:W-:-:S02]  /*1cbb0*/  LOP3.LUT R6, R0, 0x90, RZ, 0xc0, !PT ;  /* 0x0000009000067812 */ /* 0x000fc400078ec0ff */
[----:B------:R-:W-:Y:S02]  /*1cbc0*/  LOP3.LUT R7, R7, 0x380, R4, 0xf8, !PT ;  /* 0x0000038007077812 */ /* 0x000fe400078ef804 */
[----:B------:R-:W-:Y:S02]  /*1cbd0*/  LOP3.LUT R4, R4, 0x400, RZ, 0xc0, !PT ;  /* 0x0000040004047812 */ /* 0x000fe400078ec0ff */
[----:B------:R-:W-:Y:S02]  /*1cbe0*/  LOP3.LUT R3, R3, 0x10, R8, 0x78, !PT ;  /* 0x0000001003037812 */ /* 0x000fe400078e7808 */
[----:B------:R-:W-:Y:S02]  /*1cbf0*/  LOP3.LUT R6, R6, 0x10, R9, 0x78, !PT ;  /* 0x0000001006067812 */ /* 0x000fe400078e7809 */
[----:B------:R-:W-:Y:S01]  /*1cc00*/  LOP3.LUT R4, R4, 0x800, R5, 0xf8, !PT ;  /* 0x0000080004047812 */ /* 0x000fe200078ef805 */
[----:B---3--:R-:W-:Y:S01]  /*1cc10*/  IMAD.U32 R5, RZ, RZ, UR4 ;  /* 0x00000004ff057e24 */ /* 0x008fe2000f8e00ff */
[----:B------:R-:W-:-:S02]  /*1cc20*/  LOP3.LUT R7, R7, 0x70, R0, 0x78, !PT ;  /* 0x0000007007077812 */ /* 0x000fc400078e7800 */
[----:B------:R-:W-:Y:S02]  /*1cc30*/  LOP3.LUT R3, R2, R3, RZ, 0xfc, !PT ;  /* 0x0000000302037212 */ /* 0x000fe400078efcff */
[----:B------:R-:W-:Y:S02]  /*1cc40*/  LOP3.LUT R10, R11, R6, RZ, 0xfc, !PT ;  /* 0x000000060b0a7212 */ /* 0x000fe400078efcff */
[----:B------:R-:W-:Y:S01]  /*1cc50*/  LOP3.LUT R2, R4, R7, RZ, 0xfc, !PT ;  /* 0x0000000704027212 */ /* 0x000fe200078efcff */
[----:B------:R0:W-:Y:S01]  /*1cc60*/  STL [R1+0x20], R3 ;  /* 0x0000200301007387 */ /* 0x0001e20000100800 */
[----:B------:R-:W-:Y:S02]  /*1cc70*/  LOP3.LUT P0, RZ, R13, 0x4, RZ, 0xc0, !PT ;  /* 0x000000040dff7812 */ /* 0x000fe4000780c0ff */
[----:B------:R-:W-:Y:S01]  /*1cc80*/  SHF.R.U32.HI R4, RZ, 0x1, R12 ;  /* 0x00000001ff047819 */ /* 0x000fe2000001160c */
[----:B------:R-:W-:Y:S01]  /*1cc90*/  STL [R1+0x14], R10 ;  /* 0x0000140a01007387 */ /* 0x000fe20000100800 */
[----:B------:R-:W-:-:S02]  /*1cca0*/  LOP3.LUT R0, R0, 0x10, RZ, 0xc0, !PT ;  /* 0x0000001000007812 */ /* 0x000fc400078ec0ff */
[----:B------:R-:W-:Y:S01]  /*1ccb0*/  LEA R18, R5, R18, 0x18 ;  /* 0x0000001205127211 */ /* 0x000fe200078ec0ff */
[----:B------:R1:W-:Y:S01]  /*1ccc0*/  STL [R1+0x18], R2 ;  /* 0x0000180201007387 */ /* 0x0003e20000100800 */
[----:B0-----:R-:W-:-:S03]  /*1ccd0*/  IMAD.MOV.U32 R3, RZ, RZ, 0x40 ;  /* 0x00000040ff037424 */ /* 0x001fc600078e00ff */
[----:B------:R-:W-:Y:S02]  /*1cce0*/  STL [R1+0x10], R5 ;  /* 0x0000100501007387 */ /* 0x000fe40000100800 */
[----:B------:R-:W-:Y:S01]  /*1ccf0*/  SEL R3, R3, 0xffffffc0, !P0 ;  /* 0xffffffc003037807 */ /* 0x000fe20004000000 */
[----:B-1----:R-:W-:-:S04]  /*1cd00*/  IMAD.SHL.U32 R2, R13, 0x40, RZ ;  /* 0x000000400d027824 */ /* 0x002fc800078e00ff */
[----:B------:R0:W-:Y:S01]  /*1cd10*/  STL [R1+0x1c], R3 ;  /* 0x00001c0301007387 */ /* 0x0001e20000100800 */
[----:B------:R-:W-:-:S03]  /*1cd20*/  LOP3.LUT R2, R2, 0x40, RZ, 0xc0, !PT ;  /* 0x0000004002027812 */ /* 0x000fc600078ec0ff */
[----:B------:R1:W-:Y:S01]  /*1cd30*/  STL [R1+0x44], RZ ;  /* 0x000044ff01007387 */ /* 0x0003e20000100800 */
[----:B------:R-:W-:Y:S02]  /*1cd40*/  LOP3.LUT R4, R4, R2, RZ, 0xfc, !PT ;  /* 0x0000000204047212 */ /* 0x000fe400078efcff */
[C---:B------:R-:W-:Y:S02]  /*1cd50*/  LOP3.LUT R2, R0.reuse, 0x40, RZ, 0xfc, !PT ;  /* 0x0000004000027812 */ /* 0x040fe400078efcff */
[----:B0-----:R-:W-:Y:S01]  /*1cd60*/  LOP3.LUT R3, R0, 0x20, RZ, 0xfc, !PT ;  /* 0x0000002000037812 */ /* 0x001fe200078efcff */
[----:B------:R-:W-:-:S05]  /*1cd70*/  IMAD.IADD R0, R18, 0x1, R10 ;  /* 0x0000000112007824 */ /* 0x000fca00078e020a */
[----:B------:R1:W-:Y:S02]  /*1cd80*/  STL [R1+0x30], R0 ;  /* 0x0000300001007387 */ /* 0x0003e40000100800 */
.L_x_1601:
[----:B------:R-:W-:Y:S05]  /*1cd90*/  YIELD ;  /* 0x0000000000007946 */ /* 0x000fea0003800000 */
[----:B------:R-:W-:Y:S01]  /*1cda0*/  ULDC.64 UR4, c[0x0][0xa28] ;  /* 0x00028a0000047ab9 */ /* 0x000fe20000000a00 */
[----:B0-----:R-:W-:Y:S01]  /*1cdb0*/  IMAD.MOV.U32 R11, RZ, RZ, RZ ;  /* 0x000000ffff0b7224 */ /* 0x001fe200078e00ff */
[----:B------:R-:W-:Y:S01]  /*1cdc0*/  ISETP.NE.U32.AND P0, PT, RZ, UR4, PT ;  /* 0x00000004ff007c0c */ /* 0x000fe2000bf05070 */
[----:B------:R-:W0:Y:S01]  /*1cdd0*/  LDC.64 R6, c[0x0][0xa00] ;  /* 0x00028000ff067b82 */ /* 0x000e220000000a00 */
[----:B-12---:R-:W-:Y:S01]  /*1cde0*/  IMAD.MOV.U32 R0, RZ, RZ, RZ ;  /* 0x000000ffff007224 */ /* 0x006fe200078e00ff */
[----:B------:R-:W-:Y:S01]  /*1cdf0*/  ULDC.64 UR6, c[0x0][0xa10] ;  /* 0x0002840000067ab9 */ /* 0x000fe20000000a00 */
[----:B------:R-:W-:Y:S01]  /*1ce00*/  ISETP.NE.AND.EX P0, PT, RZ, UR5, PT, P0 ;  /* 0x00000005ff007c0c */ /* 0x000fe2000bf05300 */
[----:B------:R-:W-:-:S12]  /*1ce10*/  ULDC.64 UR4, c[0x0][0xa18] ;  /* 0x0002860000047ab9 */ /* 0x000fd80000000a00 */
[----:B------:R-:W1:Y:S02]  /*1ce20*/  @P0 LDC.64 R2, c[0x0][0xa28] ;  /* 0x00028a00ff020b82 */ /* 0x000e640000000a00 */
[----:B-1----:R-:W-:-:S05]  /*1ce30*/  @P0 IMAD.WIDE R2, R27, 0x4, R2 ;  /* 0x000000041b020825 */ /* 0x002fca00078e0202 */
[----:B------:R1:W2:Y:S01]  /*1ce40*/  @P0 LDG.E R11, desc[UR42][R2.64] ;  /* 0x0000002a020b0981 */ /* 0x0002a2000c1e1900 */
[----:B------:R-:W-:Y:S01]  /*1ce50*/  ISETP.NE.U32.AND P0, PT, RZ, UR4, PT ;  /* 0x00000004ff007c0c */ /* 0x000fe2000bf05070 */
[----:B0-----:R-:W-:Y:S01]  /*1ce60*/  IMAD.WIDE R6, R27, 0x4, R6 ;  /* 0x000000041b067825 */ /* 0x001fe200078e0206 */
[----:B------:R-:W-:Y:S02]  /*1ce70*/  ISETP.NE.U32.AND P1, PT, RZ, UR6, PT ;  /* 0x00000006ff007c0c */ /* 0x000fe4000bf25070 */
[----:B------:R-:W-:Y:S01]  /*1ce80*/  ISETP.NE.AND.EX P2, PT, RZ, UR5, PT, P0 ;  /* 0x00000005ff007c0c */ /* 0x000fe2000bf45300 */
[----:B------:R-:W-:Y:S01]  /*1ce90*/  ULDC.64 UR4, c[0x0][0xa00] ;  /* 0x0002800000047ab9 */ /* 0x000fe20000000a00 */
[----:B------:R-:W-:Y:S01]  /*1cea0*/  ISETP.NE.AND.EX P1, PT, RZ, UR7, PT, P1 ;  /* 0x00000007ff007c0c */ /* 0x000fe2000bf25310 */
[----:B------:R-:W-:Y:S01]  /*1ceb0*/  IMAD.MOV.U32 R4, RZ, RZ, RZ ;  /* 0x000000ffff047224 */ /* 0x000fe200078e00ff */
[----:B------:R-:W-:Y:S01]  /*1cec0*/  ISETP.NE.U32.AND P0, PT, RZ, UR4, PT ;  /* 0x00000004ff007c0c */ /* 0x000fe2000bf05070 */
[----:B-1----:R-:W0:Y:S03]  /*1ced0*/  LDC.64 R2, c[0x0][0xa10] ;  /* 0x00028400ff027b82 */ /* 0x002e260000000a00 */
[----:B------:R-:W-:-:S05]  /*1cee0*/  ISETP.NE.AND.EX P0, PT, RZ, UR5, PT, P0 ;  /* 0x00000005ff007c0c */ /* 0x000fca000bf05300 */
[----:B------:R-:W1:Y:S08]  /*1cef0*/  @P2 LDC.64 R8, c[0x0][0xa18] ;  /* 0x00028600ff082b82 */ /* 0x000e700000000a00 */
[----:B------:R-:W3:Y:S01]  /*1cf00*/  @P0 LDG.E R0, desc[UR42][R6.64] ;  /* 0x0000002a06000981 */ /* 0x000ee2000c1e1900 */
[----:B------:R-:W-:Y:S01]  /*1cf10*/  ULDC UR4, c[0x0][0x288] ;  /* 0x0000a20000047ab9 */ /* 0x000fe20000000800 */
[----:B0-----:R-:W-:-:S05]  /*1cf20*/  IMAD.WIDE R2, R27, 0x4, R2 ;  /* 0x000000041b027825 */ /* 0x001fca00078e0202 */
[----:B------:R-:W5:Y:S01]  /*1cf30*/  @P1 LDG.E R4, desc[UR42][R2.64] ;  /* 0x0000002a02041981 */ /* 0x000f62000c1e1900 */
[----:B-1----:R-:W-:-:S03]  /*1cf40*/  @P2 IMAD.WIDE R8, R27, 0x4, R8 ;  /* 0x000000041b082825 */ /* 0x002fc600078e0208 */
[----:B---3--:R0:W-:Y:S02]  /*1cf50*/  STL [R1+0x28], R0 ;  /* 0x0000280001007387 */ /* 0x0081e40000100800 */
[----:B0-----:R-:W-:Y:S01]  /*1cf60*/  IMAD.U32 R0, RZ, RZ, UR4 ;  /* 0x00000004ff007e24 */ /* 0x001fe2000f8e00ff */
[----:B------:R-:W-:-:S05]  /*1cf70*/  ULDC.64 UR4, c[0x0][0x418] ;  /* 0x0001060000047ab9 */ /* 0x000fca0000000a00 */
[----:B------:R0:W3:Y:S01]  /*1cf80*/  @P2 LDG.E R0, desc[UR42][R8.64] ;  /* 0x0000002a08002981 */ /* 0x0000e2000c1e1900 */
[----:B------:R-:W-:-:S03]  /*1cf90*/  UISETP.NE.U32.AND UP0, UPT, UR4, URZ, UPT ;  /* 0x0000003f0400728c */ /* 0x000fc6000bf05070 */
[----:B------:R-:W-:Y:S01]  /*1cfa0*/  ULDC UR4, c[0x0][0x424] ;  /* 0x0001090000047ab9 */ /* 0x000fe20000000800 */
[----:B------:R-:W-:-:S03]  /*1cfb0*/  UISETP.NE.AND.EX UP0, UPT, UR5, URZ, UPT, UP0 ;  /* 0x0000003f0500728c */ /* 0x000fc6000bf05300 */
[----:B------:R-:W-:Y:S01]  /*1cfc0*/  ULDC UR5, c[0x0][0x2f0] ;  /* 0x0000bc0000057ab9 */ /* 0x000fe20000000800 */
[----:B------:R-:W-:-:S04]  /*1cfd0*/  USEL UR4, UR4, 0x1, UP0 ;  /* 0x0000000104047887 */ /* 0x000fc80008000000 */
[----:B------:R-:W-:-:S03]  /*1cfe0*/  UIMAD UR4, UR4, UR5, URZ ;  /* 0x00000005040472a4 */ /* 0x000fc6000f8e023f */
[----:B------:R-:W-:Y:S02]  /*1cff0*/  ULDC UR5, c[0x0][0x348] ;  /* 0x0000d20000057ab9 */ /* 0x000fe40000000800 */
[----:B0-----:R-:W-:Y:S02]  /*1d000*/  IMAD.U32 R9, RZ, RZ, UR5 ;  /* 0x00000005ff097e24 */ /* 0x001fe4000f8e00ff */
[----:B------:R-:W-:Y:S01]  /*1d010*/  IMAD.U32 R5, RZ, RZ, UR4 ;  /* 0x00000004ff057e24 */ /* 0x000fe2000f8e00ff */
[----:B---3--:R0:W-:Y:S04]  /*1d020*/  STL [R1+0x24], R0 ;  /* 0x0000240001007387 */ /* 0x0081e80000100800 */
[----:B--2---:R0:W-:Y:S01]  /*1d030*/  STL [R1+0x8], R11 ;  /* 0x0000080b01007387 */ /* 0x0041e20000100800 */
[----:B------:R-:W-:Y:S01]  /*1d040*/  IMAD.MOV.U32 R12, RZ, RZ, R0 ;  /* 0x000000ffff0c7224 */ /* 0x000fe200078e0000 */
[----:B------:R-:W-:Y:S06]  /*1d050*/  @P2 BRA `(.L_x_1464) ;  /* 0x0000000000142947 */ /* 0x000fec0003800000 */
[----:B------:R-:W-:Y:S05]  /*1d060*/  @!P0 BRA `(.L_x_1464) ;  /* 0x0000000000108947 */ /* 0x000fea0003800000 */
[----:B0-----:R-:W2:Y:S04]  /*1d070*/  LDG.E R0, desc[UR42][R6.64] ;  /* 0x0000002a06007981 */ /* 0x001ea8000c1e1900 */
[----:B------:R-:W2:Y:S02]  /*1d080*/  LDG.E R6, desc[UR42][R6.64+0x4] ;  /* 0x0000042a06067981 */ /* 0x000ea4000c1e1900 */
[----:B--2---:R-:W-:-:S05]  /*1d090*/  IMAD.IADD R12, R6, 0x1, -R0 ;  /* 0x00000001060c7824 */ /* 0x004fca00078e0a00 */
[----:B------:R1:W-:Y:S02]  /*1d0a0*/  STL [R1+0x24], R12 ;  /* 0x0000240c01007387 */ /* 0x0003e40000100800 */
.L_x_1464:
[----:B------:R-:W-:Y:S01]  /*1d0b0*/  ULDC.64 UR4, c[0x0][0xa20] ;  /* 0x0002880000047ab9 */ /* 0x000fe20000000a00 */
[C---:B------:R-:W-:Y:S02]  /*1d0c0*/  LOP3.LUT R10, R26.reuse, 0xff000000, RZ, 0xc0, !PT ;  /* 0xff0000001a0a7812 */ /* 0x040fe400078ec0ff */
[----:B------:R-:W-:Y:S02]  /*1d0d0*/  ISETP.NE.U32.AND P0, PT, RZ, UR4, PT ;  /* 0x00000004ff007c0c */ /* 0x000fe4000bf05070 */
[----:B------:R-:W-:Y:S02]  /*1d0e0*/  SHF.R.U32.HI R10, RZ, 0x8, R10 ;  /* 0x00000008ff0a7819 */ /* 0x000fe4000001160a */
[----:B------:R-:W-:Y:S02]  /*1d0f0*/  ISETP.NE.AND.EX P0, PT, RZ, UR5, PT, P0 ;  /* 0x00000005ff007c0c */ /* 0x000fe4000bf05300 */
[C---:B0-----:R-:W-:Y:S02]  /*1d100*/  LOP3.LUT R0, R26.reuse, 0xff0000, RZ, 0xc0, !PT ;  /* 0x00ff00001a007812 */ /* 0x041fe400078ec0ff */
[----:B------:R-:W-:-:S02]  /*1d110*/  LOP3.LUT R16, R26, 0xffff, RZ, 0xc0, !PT ;  /* 0x0000ffff1a107812 */ /* 0x000fc400078ec0ff */
[----:B------:R-:W-:-:S07]  /*1d120*/  LEA.HI R10, R0, R10, RZ, 0x10 ;  /* 0x0000000a000a7211 */ /* 0x000fce00078f80ff */
[----:B------:R-:W-:Y:S05]  /*1d130*/  @!P0 BRA `(.L_x_1465) ;  /* 0x0000000000108947 */ /* 0x000fea0003800000 */
[----:B------:R-:W0:Y:S02]  /*1d140*/  LDC.64 R6, c[0x0][0xa20] ;  /* 0x00028800ff067b82 */ /* 0x000e240000000a00 */
[----:B0-----:R-:W-:-:S05]  /*1d150*/  IMAD.WIDE R6, R27, 0x4, R6 ;  /* 0x000000041b067825 */ /* 0x001fca00078e0206 */
[----:B------:R0:W5:Y:S01]  /*1d160*/  LDG.E R5, desc[UR42][R6.64] ;  /* 0x0000002a06057981 */ /* 0x000162000c1e1900 */
[----:B------:R-:W-:Y:S05]  /*1d170*/  BRA `(.L_x_1466) ;  /* 0x0000000000247947 */ /* 0x000fea0003800000 */
.L_x_1465:
        /* <DEDUP_REMOVED lines=9> */
.L_x_1466:
[----:B------:R-:W2:Y:S04]  /*1d210*/  @P1 LDG.E R0, desc[UR42][R2.64] ;  /* 0x0000002a02001981 */ /* 0x000ea8000c1e1900 */
[----:B0-----:R0:W2:Y:S01]  /*1d220*/  @P1 LDG.E R6, desc[UR42][R2.64+0x4] ;  /* 0x0000042a02061981 */ /* 0x0010a2000c1e1900 */
[----:B------:R-:W-:Y:S02]  /*1d230*/  IMAD R25, R25, 0xc0, RZ ;  /* 0x000000c019197824 */ /* 0x000fe400078e02ff */
[----:B-----5:R-:W-:Y:S01]  /*1d240*/  IMAD.IADD R5, R5, 0x1, -R11 ;  /* 0x0000000105057824 */ /* 0x020fe200078e0a0b */
[----:B0-----:R-:W0:Y:S02]  /*1d250*/  LDC R2, c[0x0][0x448] ;  /* 0x00011200ff027b82 */ /* 0x001e240000000800 */
[----:B0-----:R-:W-:-:S13]  /*1d260*/  ISETP.NE.AND P2, PT, R2, 0x1, PT ;  /* 0x000000010200780c */ /* 0x001fda0003f45270 */
[----:B------:R-:W0:Y:S08]  /*1d270*/  @P2 LDC R3, c[0x0][0x44c] ;  /* 0x00011300ff032b82 */ /* 0x000e300000000800 */
[----:B------:R-:W3:Y:S01]  /*1d280*/  @P2 LDC R2, c[0x0][0x450] ;  /* 0x00011400ff022b82 */ /* 0x000ee20000000800 */
[----:B--2---:R-:W-:Y:S02]  /*1d290*/  @P1 IMAD.IADD R9, R6, 0x1, -R0 ;  /* 0x0000000106091824 */ /* 0x004fe400078e0a00 */
[----:B------:R-:W-:-:S02]  /*1d2a0*/  VIADD R0, R25, 0xbf ;  /* 0x000000bf19007836 */ /* 0x000fc40000000000 */
[----:B------:R-:W-:Y:S02]  /*1d2b0*/  IMAD.IADD R19, R5, 0x1, R9 ;  /* 0x0000000105137824 */ /* 0x000fe400078e0209 */
[----:B0-----:R-:W-:-:S03]  /*1d2c0*/  @P2 IMAD.HI.U32 R3, R0, R3, RZ ;  /* 0x0000000300032227 */ /* 0x001fc600078e00ff */
[C---:B------:R-:W-:Y:S01]  /*1d2d0*/  IADD3 R26, R19.reuse, 0x1, -R12 ;  /* 0x00000001131a7810 */ /* 0x040fe20007ffe80c */
[----:B------:R-:W-:Y:S01]  /*1d2e0*/  VIADD R6, R19, 0x7f ;  /* 0x0000007f13067836 */ /* 0x000fe20000000000 */
[----:B---3--:R-:W-:-:S04]  /*1d2f0*/  @P2 SHF.R.U32.HI R0, RZ, R2, R3 ;  /* 0x00000002ff002219 */ /* 0x008fc80000011603 */
[----:B------:R-:W-:Y:S01]  /*1d300*/  SHF.R.S32.HI R2, RZ, 0x1f, R6 ;  /* 0x0000001fff027819 */ /* 0x000fe20000011406 */
[----:B------:R-:W-:-:S03]  /*1d310*/  IMAD.IADD R0, R26, 0x1, R0 ;  /* 0x000000011a007824 */ /* 0x000fc600078e0200 */
[----:B------:R-:W-:Y:S02]  /*1d320*/  LEA.HI R6, R2, R6, RZ, 0x7 ;  /* 0x0000000602067211 */ /* 0x000fe400078f38ff */
[----:B------:R-:W0:Y:S02]  /*1d330*/  LDC.64 R2, c[0x0][0x9e0] ;  /* 0x00027800ff027b82 */ /* 0x000e240000000a00 */
[----:B------:R-:W-:-:S05]  /*1d340*/  SHF.R.S32.HI R11, RZ, 0x7, R6 ;  /* 0x00000007ff0b7819 */ /* 0x000fca0000011406 */
[----:B------:R2:W-:Y:S01]  /*1d350*/  STL [R1+0x4], R11 ;  /* 0x0000040b01007387 */ /* 0x0005e20000100800 */
[----:B0-----:R-:W-:Y:S01]  /*1d360*/  ISETP.GE.AND P3, PT, R3, 0x1, PT ;  /* 0x000000010300780c */ /* 0x001fe20003f66270 */
[----:B------:R-:W-:-:S12]  /*1d370*/  IMAD.IADD R2, R0, 0x1, R2 ;  /* 0x0000000100027824 */ /* 0x000fd800078e0202 */
[----:B--2---:R-:W-:Y:S05]  /*1d380*/  @!P3 BRA `(.L_x_1467) ;  /* 0x000000000048b947 */ /* 0x004fea0003800000 */
        /* <DEDUP_REMOVED lines=11> */
.L_x_1469:
[----:B------:R-:W-:-:S13]  /*1d440*/  ISETP.NE.AND P0, PT, R3, 0x1, PT ;  /* 0x000000010300780c */ /* 0x000fda0003f05270 */
[----:B------:R-:W0:Y:S02]  /*1d450*/  @P0 LDC.64 R6, c[0x0][0x9e8] ;  /* 0x00027a00ff060b82 */ /* 0x000e240000000a00 */
[----:B0-----:R-:W-:-:S05]  /*1d460*/  @P0 IMAD.HI.U32 R6, R8, R6, RZ ;  /* 0x0000000608060227 */ /* 0x001fca00078e00ff */
[----:B------:R-:W-:-:S07]  /*1d470*/  @P0 SHF.R.U32.HI R8, RZ, R7, R6 ;  /* 0x00000007ff080219 */ /* 0x000fce0000011606 */
.L_x_1470:
[----:B------:R-:W-:Y:S05]  /*1d480*/  BSYNC B0 ;  /* 0x0000000000007941 */ /* 0x000fea0003800000 */
.L_x_1468:
[----:B------:R-:W-:-:S05]  /*1d490*/  IMAD R8, R8, R3, R3 ;  /* 0x0000000308087224 */ /* 0x000fca00078e0203 */
[----:B------:R-:W-:-:S07]  /*1d4a0*/  VIMNMX R2, R2, R8, PT ;  /* 0x0000000802027248 */ /* 0x000fce0003fe0100 */
.L_x_1467:
[----:B------:R-:W0:Y:S01]  /*1d4b0*/  @P2 LDC R6, c[0x0][0x44c] ;  /* 0x00011300ff062b82 */ /* 0x000e220000000800 */
[----:B------:R-:W-:Y:S01]  /*1d4c0*/  VIADD R2, R2, 0x7f ;  /* 0x0000007f02027836 */ /* 0x000fe20000000000 */
[----:B------:R-:W-:Y:S01]  /*1d4d0*/  ULDC UR4, c[0x0][0x9dc] ;  /* 0x0002770000047ab9 */ /* 0x000fe20000000800 */
[----:B------:R-:W-:Y:S02]  /*1d4e0*/  IMAD.MOV.U32 R0, RZ, RZ, R25 ;  /* 0x000000ffff007224 */ /* 0x000fe400078e0019 */
[----:B------:R-:W-:-:S03]  /*1d4f0*/  IMAD.IADD R20, R19, 0x1, -R12 ;  /* 0x0000000113147824 */ /* 0x000fc600078e0a0c */
[----:B------:R-:W2:Y:S01]  /*1d500*/  @P2 LDC R7, c[0x0][0x450] ;  /* 0x00011400ff072b82 */ /* 0x000ea20000000800 */
[----:B0-----:R-:W-:-:S05]  /*1d510*/  @P2 IMAD.HI.U32 R6, R25, R6, RZ ;  /* 0x0000000619062227 */ /* 0x001fca00078e00ff */
[----:B--2---:R-:W-:Y:S02]  /*1d520*/  @P2 SHF.R.U32.HI R0, RZ, R7, R6 ;  /* 0x00000007ff002219 */ /* 0x004fe40000011606 */
[----:B------:R-:W-:-:S04]  /*1d530*/  SHF.R.S32.HI R6, RZ, 0x1f, R2 ;  /* 0x0000001fff067819 */ /* 0x000fc80000011402 */
[----:B------:R-:W-:Y:S01]  /*1d540*/  LEA.HI R6, R6, R2, RZ, 0x7 ;  /* 0x0000000206067211 */ /* 0x000fe200078f38ff */
[----:B------:R-:W-:-:S03]  /*1d550*/  IMAD.IADD R2, R20, 0x1, R0 ;  /* 0x0000000114027824 */ /* 0x000fc600078e0200 */
[----:B------:R-:W-:Y:S01]  /*1d560*/  SHF.R.S32.HI R8, RZ, 0x7, R6 ;  /* 0x00000007ff087819 */ /* 0x000fe20000011406 */
[----:B------:R-:W-:-:S03]  /*1d570*/  VIADD R0, R2, -UR4 ;  /* 0x8000000402007c36 */ /* 0x000fc60008000000 */
[----:B------:R-:W-:Y:S01]  /*1d580*/  VIMNMX R8, R11, R8, PT ;  /* 0x000000080b087248 */ /* 0x000fe20003fe0100 */
        /* <DEDUP_REMOVED lines=11> */
.L_x_1473:
[----:B------:R-:W-:-:S13]  /*1d640*/  ISETP.NE.AND P0, PT, R3, 0x1, PT ;  /* 0x000000010300780c */ /* 0x000fda0003f05270 */
[----:B------:R-:W0:Y:S02]  /*1d650*/  @P0 LDC.64 R6, c[0x0][0x9e8] ;  /* 0x00027a00ff060b82 */ /* 0x000e240000000a00 */
[----:B0-----:R-:W-:-:S05]  /*1d660*/  @P0 IMAD.HI.U32 R6, R2, R6, RZ ;  /* 0x0000000602060227 */ /* 0x001fca00078e00ff */
[----:B------:R-:W-:-:S07]  /*1d670*/  @P0 SHF.R.U32.HI R2, RZ, R7, R6 ;  /* 0x00000007ff020219 */ /* 0x000fce0000011606 */
.L_x_1474:
[----:B------:R-:W-:Y:S05]  /*1d680*/  BSYNC B0 ;  /* 0x0000000000007941 */ /* 0x000fea0003800000 */
.L_x_1472:
[----:B------:R-:W-:-:S05]  /*1d690*/  IMAD R2, R2, R3, RZ ;  /* 0x0000000302027224 */ /* 0x000fca00078e02ff */
[----:B------:R-:W-:-:S07]  /*1d6a0*/  VIMNMX R0, R0, R2, !PT ;  /* 0x0000000200007248 */ /* 0x000fce0007fe0100 */
.L_x_1471:
[----:B------:R-:W-:Y:S01]  /*1d6b0*/  SHF.R.S32.HI R2, RZ, 0x1f, R0 ;  /* 0x0000001fff027819 */ /* 0x000fe20000011400 */
[----:B------:R-:W-:Y:S01]  /*1d6c0*/  BSSY B0, `(.L_x_1475) ;  /* 0x0000027000007945 */ /* 0x000fe20003800000 */
[----:B------:R-:W-:Y:S02]  /*1d6d0*/  LOP3.LUT R21, R10, 0xff, RZ, 0xc0, !PT ;  /* 0x000000ff0a157812 */ /* 0x000fe400078ec0ff */
[----:B------:R-:W-:Y:S02]  /*1d6e0*/  LEA.HI R2, R2, R0, RZ, 0x7 ;  /* 0x0000000002027211 */ /* 0x000fe400078f38ff */
[----:B------:R-:W-:Y:S02]  /*1d6f0*/  SHF.R.U32.HI R0, RZ, 0x10, R10 ;  /* 0x00000010ff007819 */ /* 0x000fe4000001160a */
[----:B------:R-:W-:-:S04]  /*1d700*/  SHF.R.S32.HI R2, RZ, 0x7, R2 ;  /* 0x00000007ff027819 */ /* 0x000fc80000011402 */
[----:B------:R-:W-:Y:S01]  /*1d710*/  VIMNMX R6, RZ, R2, !PT ;  /* 0x00000002ff067248 */ /* 0x000fe20007fe0100 */
[----:B------:R-:W-:-:S03]  /*1d720*/  IMAD.MOV.U32 R2, RZ, RZ, RZ ;  /* 0x000000ffff027224 */ /* 0x000fc600078e00ff */
[----:B------:R-:W-:-:S13]  /*1d730*/  ISETP.GT.AND P0, PT, R8, R6, PT ;  /* 0x000000060800720c */ /* 0x000fda0003f04270 */
[----:B------:R-:W-:Y:S05]  /*1d740*/  @!P0 BRA `(.L_x_1476) ;  /* 0x0000000000788947 */ /* 0x000fea0003800000 */
[----:B------:R-:W-:Y:S01]  /*1d750*/  ISETP.NE.AND P0, PT, R0, RZ, PT ;  /* 0x000000ff0000720c */ /* 0x000fe20003f05270 */
[----:B------:R-:W-:-:S03]  /*1d760*/  ULDC UR4, c[0x0][0x9f0] ;  /* 0x00027c0000047ab9 */ /* 0x000fc60000000800 */
[----:B------:R-:W-:-:S04]  /*1d770*/  SEL R7, R0, UR4, P0 ;  /* 0x0000000400077c07 */ /* 0x000fc80008000000 */
[----:B------:R-:W-:Y:S02]  /*1d780*/  IABS R10, R7 ;  /* 0x00000007000a7213 */ /* 0x000fe40000000000 */
[----:B------:R-:W-:Y:S02]  /*1d790*/  IADD3 R11, R7, -0x1, R8 ;  /* 0xffffffff070b7810 */ /* 0x000fe40007ffe008 */
[----:B------:R-:W0:Y:S03]  /*1d7a0*/  I2F.RP R2, R10 ;  /* 0x0000000a00027306 */ /* 0x000e260000209400 */
[----:B------:R-:W-:-:S05]  /*1d7b0*/  IMAD.IADD R11, R11, 0x1, -R6 ;  /* 0x000000010b0b7824 */ /* 0x000fca00078e0a06 */
[----:B0-----:R-:W0:Y:S02]  /*1d7c0*/  MUFU.RCP R2, R2 ;  /* 0x0000000200027308 */ /* 0x001e240000001000 */
[----:B0-----:R-:W-:-:S06]  /*1d7d0*/  VIADD R2, R2, 0xffffffe ;  /* 0x0ffffffe02027836 */ /* 0x001fcc0000000000 */
[----:B------:R0:W2:Y:S02]  /*1d7e0*/  F2I.FTZ.U32.TRUNC.NTZ R3, R2 ;  /* 0x0000000200037305 */ /* 0x0000a4000021f000 */
[----:B0-----:R-:W-:-:S04]  /*1d7f0*/  LOP3.LUT R2, R11, R7, RZ, 0x3c, !PT ;  /* 0x000000070b027212 */ /* 0x001fc800078e3cff */
[----:B------:R-:W-:Y:S01]  /*1d800*/  ISETP.GE.AND P3, PT, R2, RZ, PT ;  /* 0x000000ff0200720c */ /* 0x000fe20003f66270 */
[----:B--2---:R-:W-:-:S04]  /*1d810*/  IMAD.MOV R2, RZ, RZ, -R3 ;  /* 0x000000ffff027224 */ /* 0x004fc800078e0a03 */
[----:B-1----:R-:W-:Y:S02]  /*1d820*/  IMAD R12, R2, R10, RZ ;  /* 0x0000000a020c7224 */ /* 0x002fe400078e02ff */
        /* <DEDUP_REMOVED lines=16> */
.L_x_1476:
[----:B------:R-:W-:Y:S05]  /*1d930*/  BSYNC B0 ;  /* 0x0000000000007941 */ /* 0x000fea0003800000 */
.L_x_1475:
[-C--:B------:R-:W-:Y:S01]  /*1d940*/  IMAD R6, R21, R2.reuse, R6 ;  /* 0x0000000215067224 */ /* 0x080fe200078e0206 */
[----:B------:R-:W-:Y:S04]  /*1d950*/  BSSY B0, `(.L_x_1477) ;  /* 0x0000151000007945 */ /* 0x000fe80003800000 */
[C---:B------:R-:W-:Y:S01]  /*1d960*/  VIADDMNMX R2, R6.reuse, R2, R8, PT ;  /* 0x0000000206027246 */ /* 0x040fe20003800108 */
[----:B------:R-:W-:-:S04]  /*1d970*/  IMAD R6, R6, 0x80, -R5 ;  /* 0x0000008006067824 */ /* 0x000fc800078e0a05 */
[----:B------:R-:W-:Y:S01]  /*1d980*/  IMAD R2, R2, 0x80, -R5 ;  /* 0x0000008002027824 */ /* 0x000fe200078e0a05 */
[----:B------:R-:W-:-:S04]  /*1d990*/  VIMNMX R6, RZ, R6, !PT ;  /* 0x00000006ff067248 */ /* 0x000fc80007fe0100 */
[----:B------:R-:W-:Y:S02]  /*1d9a0*/  VIMNMX R2, R2, R9, PT ;  /* 0x0000000902027248 */ /* 0x000fe40003fe0100 */
[----:B------:R-:W-:Y:S02]  /*1d9b0*/  SHF.R.U32.HI R3, RZ, 0x7, R6 ;  /* 0x00000007ff037819 */ /* 0x000fe40000011606 */
[----:B------:R-:W-:-:S13]  /*1d9c0*/  ISETP.GT.AND P0, PT, R2, R6, PT ;  /* 0x000000060200720c */ /* 0x000fda0003f04270 */
[----:B------:R-:W-:-:S05]  /*1d9d0*/  @P0 VIADD R2, R2, 0x7f ;  /* 0x0000007f02020836 */ /* 0x000fca0000000000 */
[----:B------:R-:W-:-:S04]  /*1d9e0*/  @P0 SHF.R.S32.HI R5, RZ, 0x1f, R2 ;  /* 0x0000001fff050819 */ /* 0x000fc80000011402 */
[----:B------:R-:W-:Y:S01]  /*1d9f0*/  @P0 LEA.HI R2, R5, R2, RZ, 0x7 ;  /* 0x0000000205020211 */ /* 0x000fe200078f38ff */
[----:B------:R-:W-:-:S03]  /*1da00*/  IMAD.MOV.U32 R5, RZ, RZ, R3 ;  /* 0x000000ffff057224 */ /* 0x000fc600078e0003 */
        /* <DEDUP_REMOVED lines=11> */
.L_x_1649:
[----:B--2---:R-:W-:Y:S02]  /*1dac0*/  ISETP.NE.AND P0, PT, R14, RZ, PT ;  /* 0x000000ff0e00720c */ /* 0x004fe40003f05270 */
[----:B------:R-:W-:-:S11]  /*1dad0*/  PLOP3.LUT P6, PT, PT, PT, PT, 0x8, 0x0 ;  /* 0x000000000000781c */ /* 0x000fd60003fce170 */
[----:B------:R-:W-:Y:S05]  /*1dae0*/  @P0 BRA `(.L_x_1480) ;  /* 0x00000000000c0947 */ /* 0x000fea0003800000 */
[----:B------:R-:W-:-:S03]  /*1daf0*/  UMOV UR4, 0xffffffff ;  /* 0xffffffff00047882 */ /* 0x000fc60000000000 */
[----:B------:R-:W-:Y:S05]  /*1db00*/  BRA.DIV UR4, `(.L_x_1481) ;  /* 0x0000007204647947 */ /* 0x000fea000b800000 */
[----:B------:R-:W-:-:S13]  /*1db10*/  ELECT P6, URZ, PT ;  /* 0x00000000003f782f */ /* 0x000fda00038c0000 */
.L_x_1480:
        /* <DEDUP_REMOVED lines=9> */
.L_x_1652:
[----:B------:R-:W-:Y:S05]  /*1dbb0*/  BSYNC B1 ;  /* 0x0000000000017941 */ /* 0x000fea0003800000 */
.L_x_1482:
        /* <DEDUP_REMOVED lines=10> */
.L_x_1653:
[----:B------:R-:W-:Y:S05]  /*1dc60*/  BSYNC B2 ;  /* 0x0000000000027941 */ /* 0x000fea0003800000 */
.L_x_1486:
[----:B------:R-:W-:Y:S04]  /*1dc70*/  BSSY B2, `(.L_x_1488) ;  /* 0x0000009000027945 */ /* 0x000fe80003800000 */
[----:B------:R-:W-:Y:S05]  /*1dc80*/  @P1 BRA `(.L_x_1489) ;  /* 0x00000000001c1947 */ /* 0x000fea0003800000 */
[----:B0-----:R-:W0:Y:S02]  /*1dc90*/  S2R R6, SR_TID.X ;  /* 0x0000000000067919 */ /* 0x001e240000002100 */
[----:B0-----:R-:W-:Y:S01]  /*1dca0*/  LOP3.LUT R7, R6, 0x1f, RZ, 0xc0, !PT ;  /* 0x0000001f06077812 */ /* 0x001fe200078ec0ff */
[----:B------:R-:W-:-:S03]  /*1dcb0*/  IMAD.MOV.U32 R6, RZ, RZ, 0x3000 ;  /* 0x00003000ff067424 */ /* 0x000fc600078e00ff */
[----:B------:R-:W-:Y:S01]  /*1dcc0*/  ISETP.NE.AND P0, PT, R7, RZ, PT ;  /* 0x000000ff0700720c */ /* 0x000fe20003f05270 */
[----:B------:R3:W-:-:S12]  /*1dcd0*/  SYNCS.ARRIVE.TRANS64 RZ, [R9+URZ+0x19c90], R6 ;  /* 0x019c900609ff79a7 */ /* 0x0007d8000800003f */
[----:B---3--:R-:W-:Y:S05]  /*1dce0*/  @!P0 BRA `(.L_x_1489) ;  /* 0x0000000000048947 */ /* 0x008fea0003800000 */
[----:B------:R-:W-:Y:S01]  /*1dcf0*/  BPT.TRAP 0x1 ;  /* 0x000000040000795c */ /* 0x000fe20000300000 */
.L_x_1489:
[----:B------:R-:W-:Y:S05]  /*1dd00*/  BSYNC B2 ;  /* 0x0000000000027941 */ /* 0x000fea0003800000 */
.L_x_1488:
        /* <DEDUP_REMOVED lines=8> */
[----:B0-----:R-:W-:Y:S01]  /*1dd90*/  VIADD R6, R9, 0x19c90 ;  /* 0x00019c9009067836 */ /* 0x001fe20000000000 */
[----:B------:R-:W-:Y:S01]  /*1dda0*/  UMOV UR6, 0x0 ;  /* 0x0000000000067882 */ /* 0x000fe20000000000 */
[----:B------:R-:W-:Y:S01]  /*1ddb0*/  VIADD R10, R8, 0x13800 ;  /* 0x00013800080a7836 */ /* 0x000fe20000000000 */
[----:B------:R-:W-:-:S09]  /*1ddc0*/  UMOV UR7, 0x12f00000 ;  /* 0x12f0000000077882 */ /* 0x000fd20000000000 */
.L_x_1490:
        /* <DEDUP_REMOVED lines=16> */
.L_x_1491:
        /* <DEDUP_REMOVED lines=10> */
[----:B-1----:R-:W-:Y:S01]  /*1df70*/  IMAD.MOV.U32 R12, RZ, RZ, 0x40 ;  /* 0x00000040ff0c7424 */ /* 0x002fe200078e00ff */
[----:B------:R-:W-:Y:S01]  /*1df80*/  PLOP3.LUT P0, PT, PT, PT, PT, 0x80, 0x0 ;  /* 0x000000000000781c */ /* 0x000fe20003f0f070 */
[----:B------:R-:W-:Y:S01]  /*1df90*/  VIADD R10, R8, 0x15800 ;  /* 0x00015800080a7836 */ /* 0x000fe20000000000 */
[----:B------:R-:W-:Y:S01]  /*1dfa0*/  UMOV UR6, 0x0 ;  /* 0x0000000000067882 */ /* 0x000fe20000000000 */
[----:B------:R-:W-:Y:S01]  /*1dfb0*/  UMOV UR7, 0x12f00000 ;  /* 0x12f0000000077882 */ /* 0x000fe20000000000 */
[----:B------:R-:W-:-:S15]  /*1dfc0*/  R2UR UR10, R12 ;  /* 0x000000000c0a72ca */ /* 0x000fde00000e0000 */
.L_x_1492:
        /* <DEDUP_REMOVED lines=13> */
.L_x_1654:
[----:B------:R-:W-:Y:S05]  /*1e0a0*/  BSYNC B2 ;  /* 0x0000000000027941 */ /* 0x000fea0003800000 */
.L_x_1493:
[----:B------:R-:W-:Y:S01]  /*1e0b0*/  BSSY B2, `(.L_x_1495) ;  /* 0x000000b000027945 */ /* 0x000fe20003800000 */
[----:B------:R-:W-:Y:S02]  /*1e0c0*/  IMAD.MOV.U32 R10, RZ, RZ, 0x0 ;  /* 0x00000000ff0a7424 */ /* 0x000fe400078e00ff */
[----:B0-2---:R-:W-:Y:S01]  /*1e0d0*/  IMAD.MOV.U32 R11, RZ, RZ, 0x12f00000 ;  /* 0x12f00000ff0b7424 */ /* 0x005fe200078e00ff */
[----:B------:R-:W-:Y:S06]  /*1e0e0*/  @P1 BRA `(.L_x_1496) ;  /* 0x00000000001c1947 */ /* 0x000fec0003800000 */
[----:B------:R-:W0:Y:S02]  /*1e0f0*/  S2R R6, SR_TID.X ;  /* 0x0000000000067919 */ /* 0x000e240000002100 */
[----:B0-----:R-:W-:Y:S01]  /*1e100*/  LOP3.LUT R15, R6, 0x1f, RZ, 0xc0, !PT ;  /* 0x0000001f060f7812 */ /* 0x001fe200078ec0ff */
[----:B------:R-:W-:-:S03]  /*1e110*/  IMAD.MOV.U32 R6, RZ, RZ, 0x3000 ;  /* 0x00003000ff067424 */ /* 0x000fc600078e00ff */
[----:B------:R-:W-:Y:S01]  /*1e120*/  ISETP.NE.AND P0, PT, R15, RZ, PT ;  /* 0x000000ff0f00720c */ /* 0x000fe20003f05270 */
[----:B------:R0:W-:-:S12]  /*1e130*/  SYNCS.ARRIVE.TRANS64 RZ, [R9+URZ+0x19cb0], R6 ;  /* 0x019cb00609ff79a7 */ /* 0x0001d8000800003f */
[----:B0-----:R-:W-:Y:S05]  /*1e140*/  @!P0 BRA `(.L_x_1496) ;  /* 0x0000000000048947 */ /* 0x001fea0003800000 */
[----:B------:R-:W-:Y:S01]  /*1e150*/  BPT.TRAP 0x1 ;  /* 0x000000040000795c */ /* 0x000fe20000300000 */
.L_x_1496:
[----:B------:R-:W-:Y:S05]  /*1e160*/  BSYNC B2 ;  /* 0x0000000000027941 */ /* 0x000fea0003800000 */
.L_x_1495:
[----:B------:R-:W-:Y:S01]  /*1e170*/  R2UR UR10, R14 ;  /* 0x000000000e0a72ca */ /* 0x000fe200000e0000 */
[----:B------:R-:W-:Y:S01]  /*1e180*/  UIADD3 UR4, UP0, UR40, 0x670, URZ ;  /* 0x0000067028047890 */ /* 0x000fe2000ff1e03f */
[----:B------:R-:W-:Y:S01]  /*1e190*/  R2UR UR6, R10 ;  /* 0x000000000a0672ca */ /* 0x000fe200000e0000 */
[----:B------:R-:W-:Y:S01]  /*1e1a0*/  VIADD R9, R9, 0x19cb0 ;  /* 0x00019cb009097836 */ /* 0x000fe20000000000 */
[----:B------:R-:W-:Y:S01]  /*1e1b0*/  R2UR UR7, R11 ;  /* 0x000000000b0772ca */ /* 0x000fe200000e0000 */
[----:B------:R-:W-:Y:S01]  /*1e1c0*/  VIADD R6, R8, 0x9000 ;  /* 0x0000900008067836 */ /* 0x000fe20000000000 */
[----:B------:R-:W-:Y:S01]  /*1e1d0*/  PLOP3.LUT P0, PT, PT, PT, PT, 0x80, 0x0 ;  /* 0x000000000000781c */ /* 0x000fe20003f0f070 */
[----:B------:R-:W-:-:S12]  /*1e1e0*/  UIADD3.X UR5, URZ, UR41, URZ, UP0, !UPT ;  /* 0x000000293f057290 */ /* 0x000fd800087fe43f */
.L_x_1497:
        /* <DEDUP_REMOVED lines=15> */
.L_x_1498:
        /* <DEDUP_REMOVED lines=15> */
.L_x_1499:
        /* <DEDUP_REMOVED lines=10> */
.L_x_1485:
[----:B------:R-:W-:Y:S05]  /*1e470*/  BSYNC B1 ;  /* 0x0000000000017941 */ /* 0x000fea0003800000 */
.L_x_1484:
[----:B------:R-:W-:Y:S01]  /*1e480*/  VIADD R10, R5, 0xfffffffe ;  /* 0xfffffffe050a7836 */ /* 0x000fe20000000000 */
[----:B------:R-:W-:Y:S01]  /*1e490*/  PLOP3.LUT P0, PT, PT, PT, PT, 0x8, 0x0 ;  /* 0x000000000000781c */ /* 0x000fe20003f0e170 */
[----:B------:R-:W-:-:S03]  /*1e4a0*/  VIADD R23, R23, 0x1 ;  /* 0x0000000117177836 */ /* 0x000fc60000000000 */
[----:B------:R-:W-:Y:S02]  /*1e4b0*/  ISETP.GE.AND P2, PT, R10, R3, PT ;  /* 0x000000030a00720c */ /* 0x000fe40003f46270 */
[----:B------:R-:W-:-:S04]  /*1e4c0*/  ISETP.NE.AND P1, PT, R23, 0x2, PT ;  /* 0x000000021700780c */ /* 0x000fc80003f25270 */
[----:B------:R-:W-:Y:S02]  /*1e4d0*/  SEL R5, RZ, 0x1, P1 ;  /* 0x00000001ff057807 */ /* 0x000fe40000800000 */
[----:B------:R-:W-:Y:S02]  /*1e4e0*/  SEL R23, R23, RZ, P1 ;  /* 0x000000ff17177207 */ /* 0x000fe40000800000 */
[----:B------:R-:W-:-:S03]  /*1e4f0*/  LOP3.LUT R29, R29, R5, RZ, 0x3c, !PT ;  /* 0x000000051d1d7212 */ /* 0x000fc600078e3cff */
[----:B------:R-:W-:Y:S05]  /*1e500*/  @!P2 BRA `(.L_x_1478) ;  /* 0x000000080054a947 */ /* 0x000fea0003800000 */
.L_x_1516:
[----:B------:R-:W-:Y:S05]  /*1e510*/  YIELD ;  /* 0x0000000000007946 */ /* 0x000fea0003800000 */
        /* <DEDUP_REMOVED lines=10> */
.L_x_1655:
[----:B------:R-:W-:Y:S05]  /*1e5c0*/  BSYNC B2 ;  /* 0x0000000000027941 */ /* 0x000fea0003800000 */
.L_x_1502:
[----:B------:R-:W-:Y:S04]  /*1e5d0*/  BSSY B2, `(.L_x_1504) ;  /* 0x0000009000027945 */ /* 0x000fe80003800000 */
[----:B------:R-:W-:Y:S05]  /*1e5e0*/  @P2 BRA `(.L_x_1505) ;  /* 0x00000000001c2947 */ /* 0x000fea0003800000 */
[----:B------:R-:W0:Y:S02]  /*1e5f0*/  S2R R5, SR_TID.X ;  /* 0x0000000000057919 */ /* 0x000e240000002100 */
[----:B0-----:R-:W-:Y:S01]  /*1e600*/  LOP3.LUT R6, R5, 0x1f, RZ, 0xc0, !PT ;  /* 0x0000001f05067812 */ /* 0x001fe200078ec0ff */
[----:B------:R-:W-:-:S03]  /*1e610*/  IMAD.MOV.U32 R5, RZ, RZ, 0x3000 ;  /* 0x00003000ff057424 */ /* 0x000fc600078e00ff */
[----:B------:R-:W-:Y:S01]  /*1e620*/  ISETP.NE.AND P1, PT, R6, RZ, PT ;  /* 0x000000ff0600720c */ /* 0x000fe20003f25270 */
[----:B------:R3:W-:-:S12]  /*1e630*/  SYNCS.ARRIVE.TRANS64 RZ, [R9+URZ+0x19c90], R5 ;  /* 0x019c900509ff79a7 */ /* 0x0007d8000800003f */
[----:B---3--:R-:W-:Y:S05]  /*1e640*/  @!P1 BRA `(.L_x_1505) ;  /* 0x0000000000049947 */ /* 0x008fea0003800000 */
[----:B------:R-:W-:Y:S01]  /*1e650*/  BPT.TRAP 0x1 ;  /* 0x000000040000795c */ /* 0x000fe20000300000 */
.L_x_1505:
[----:B------:R-:W-:Y:S05]  /*1e660*/  BSYNC B2 ;  /* 0x0000000000027941 */ /* 0x000fea0003800000 */
.L_x_1504:
[----:B------:R-:W-:Y:S01]  /*1e670*/  IMAD.MOV.U32 R14, RZ, RZ, RZ ;  /* 0x000000ffff0e7224 */ /* 0x000fe200078e00ff */
[----:B------:R-:W-:Y:S01]  /*1e680*/  UIADD3 UR4, UP0, UR40, 0x570, URZ ;  /* 0x0000057028047890 */ /* 0x000fe2000ff1e03f */
[----:B------:R-:W-:Y:S01]  /*1e690*/  IMAD R7, R23, 0x3000, R18 ;  /* 0x0000300017077824 */ /* 0x000fe200078e0212 */
[----:B------:R-:W-:Y:S01]  /*1e6a0*/  PLOP3.LUT P1, PT, PT, PT, PT, 0x80, 0x0 ;  /* 0x000000000000781c */ /* 0x000fe20003f2f070 */
[----:B0-----:R-:W-:Y:S01]  /*1e6b0*/  IMAD R6, R10, 0x80, R4 ;  /* 0x000000800a067824 */ /* 0x001fe200078e0204 */
[----:B------:R-:W-:Y:S01]  /*1e6c0*/  R2UR UR10, R14 ;  /* 0x000000000e0a72ca */ /* 0x000fe200000e0000 */
[----:B------:R-:W-:Y:S01]  /*1e6d0*/  VIADD R5, R9, 0x19c90 ;  /* 0x00019c9009057836 */ /* 0x000fe20000000000 */
[----:B------:R-:W-:Y:S01]  /*1e6e0*/  UIADD3.X UR5, URZ, UR41, URZ, UP0, !UPT ;  /* 0x000000293f057290 */ /* 0x000fe200087fe43f */
[----:B------:R-:W-:Y:S01]  /*1e6f0*/  VIADD R11, R7, 0x13800 ;  /* 0x00013800070b7836 */ /* 0x000fe20000000000 */
[----:B------:R-:W-:Y:S01]  /*1e700*/  UMOV UR6, 0x0 ;  /* 0x0000000000067882 */ /* 0x000fe20000000000 */
[----:B------:R-:W-:-:S10]  /*1e710*/  UMOV UR7, 0x12f00000 ;  /* 0x12f0000000077882 */ /* 0x000fd40000000000 */
.L_x_1506:
        /* <DEDUP_REMOVED lines=12> */
[----:B------:R-:W-:Y:S01]  /*1e7e0*/  UMOV UR6, 0x0 ;  /* 0x0000000000067882 */ /* 0x000fe20000000000 */
[----:B------:R-:W-:Y:S02]  /*1e7f0*/  UMOV UR7, 0x12f00000 ;  /* 0x12f0000000077882 */ /* 0x000fe40000000000 */
[----:B------:R-:W-:Y:S01]  /*1e800*/  R2UR UR10, R11 ;  /* 0x000000000b0a72ca */ /* 0x000fe200000e0000 */
[----:B------:R-:W-:-:S14]  /*1e810*/  VIADD R11, R7, 0x14800 ;  /* 0x00014800070b7836 */ /* 0x000fdc0000000000 */
.L_x_1507:
        /* <DEDUP_REMOVED lines=16> */
.L_x_1508:
        /* <DEDUP_REMOVED lines=13> */
.L_x_1656:
[----:B------:R-:W-:Y:S05]  /*1e9f0*/  BSYNC B2 ;  /* 0x0000000000027941 */ /* 0x000fea0003800000 */
.L_x_1509:
[----:B------:R-:W-:Y:S01]  /*1ea00*/  BSSY B2, `(.L_x_1511) ;  /* 0x000000b000027945 */ /* 0x000fe20003800000 */
[----:B-1----:R-:W-:Y:S02]  /*1ea10*/  IMAD.MOV.U32 R12, RZ, RZ, 0x0 ;  /* 0x00000000ff0c7424 */ /* 0x002fe400078e00ff */
        /* <DEDUP_REMOVED lines=9> */
.L_x_1512:
[----:B------:R-:W-:Y:S05]  /*1eab0*/  BSYNC B2 ;  /* 0x0000000000027941 */ /* 0x000fea0003800000 */
.L_x_1511:
[----:B------:R-:W-:Y:S01]  /*1eac0*/  R2UR UR10, R14 ;  /* 0x000000000e0a72ca */ /* 0x000fe200000e0000 */
[----:B------:R-:W-:Y:S01]  /*1ead0*/  UIADD3 UR4, UP0, UR40, 0x670, URZ ;  /* 0x0000067028047890 */ /* 0x000fe2000ff1e03f */
[----:B------:R-:W-:Y:S01]  /*1eae0*/  R2UR UR6, R12 ;  /* 0x000000000c0672ca */ /* 0x000fe200000e0000 */
[----:B0-2---:R-:W-:Y:S01]  /*1eaf0*/  VIADD R9, R9, 0x19cb0 ;  /* 0x00019cb009097836 */ /* 0x005fe20000000000 */
[----:B------:R-:W-:Y:S01]  /*1eb00*/  R2UR UR7, R13 ;  /* 0x000000000d0772ca */ /* 0x000fe200000e0000 */
[----:B------:R-:W-:Y:S01]  /*1eb10*/  VIADD R5, R7, 0x9000 ;  /* 0x0000900007057836 */ /* 0x000fe20000000000 */
[----:B------:R-:W-:Y:S01]  /*1eb20*/  PLOP3.LUT P1, PT, PT, PT, PT, 0x80, 0x0 ;  /* 0x000000000000781c */ /* 0x000fe20003f2f070 */
[----:B------:R-:W-:-:S12]  /*1eb30*/  UIADD3.X UR5, URZ, UR41, URZ, UP0, !UPT ;  /* 0x000000293f057290 */ /* 0x000fd800087fe43f */
.L_x_1513:
        /* <DEDUP_REMOVED lines=16> */
.L_x_1514:
        /* <DEDUP_REMOVED lines=15> */
.L_x_1515:
        /* <DEDUP_REMOVED lines=10> */
.L_x_1501:
[----:B------:R-:W-:Y:S05]  /*1edd0*/  BSYNC B1 ;  /* 0x0000000000017941 */ /* 0x000fea0003800000 */
.L_x_1500:
[C---:B------:R-:W-:Y:S01]  /*1ede0*/  ISETP.GT.AND P2, PT, R10.reuse, R3, PT ;  /* 0x000000030a00720c */ /* 0x040fe20003f44270 */
[----:B------:R-:W-:Y:S02]  /*1edf0*/  VIADD R23, R23, 0x1 ;  /* 0x0000000117177836 */ /* 0x000fe40000000000 */
[----:B------:R-:W-:-:S03]  /*1ee00*/  VIADD R10, R10, 0xffffffff ;  /* 0xffffffff0a0a7836 */ /* 0x000fc60000000000 */
[----:B------:R-:W-:-:S04]  /*1ee10*/  ISETP.NE.AND P1, PT, R23, 0x2, PT ;  /* 0x000000021700780c */ /* 0x000fc80003f25270 */
[----:B------:R-:W-:Y:S02]  /*1ee20*/  SEL R5, RZ, 0x1, P1 ;  /* 0x00000001ff057807 */ /* 0x000fe40000800000 */
[----:B------:R-:W-:Y:S02]  /*1ee30*/  SEL R23, R23, RZ, P1 ;  /* 0x000000ff17177207 */ /* 0x000fe40000800000 */
[----:B------:R-:W-:Y:S01]  /*1ee40*/  LOP3.LUT R29, R29, R5, RZ, 0x3c, !PT ;  /* 0x000000051d1d7212 */ /* 0x000fe200078e3cff */
[----:B------:R-:W-:Y:S06]  /*1ee50*/  @P2 BRA `(.L_x_1516) ;  /* 0xfffffff400ac2947 */ /* 0x000fec000383ffff */
.L_x_1478:
[----:B------:R-:W-:Y:S05]  /*1ee60*/  BSYNC B0 ;  /* 0x0000000000007941 */ /* 0x000fea0003800000 */
.L_x_1477:
[----:B------:R-:W2:Y:S01]  /*1ee70*/  LDC R2, c[0x0][0x448] ;  /* 0x00011200ff027b82 */ /* 0x000ea20000000800 */
[----:B------:R-:W-:Y:S07]  /*1ee80*/  @!P0 WARPSYNC.ALL ;  /* 0x0000000000008948 */ /* 0x000fee0003800000 */
[----:B------:R-:W-:Y:S01]  /*1ee90*/  @!P0 BAR.SYNC.DEFER_BLOCKING 0xc, 0x200 ;  /* 0x0308000000008b1d */ /* 0x000fe20000010000 */
[----:B--2---:R-:W-:Y:S01]  /*1eea0*/  ISETP.NE.AND P1, PT, R2, 0x1, PT ;  /* 0x000000010200780c */ /* 0x004fe20003f25270 */
[----:B------:R-:W-:-:S04]  /*1eeb0*/  VIADD R2, R25, 0xbf ;  /* 0x000000bf19027836 */ /* 0x000fc80000000000 */
[----:B0-----:R-:W-:-:S08]  /*1eec0*/  IMAD.MOV.U32 R6, RZ, RZ, R2 ;  /* 0x000000ffff067224 */ /* 0x001fd000078e0002 */
[----:B------:R-:W0:Y:S08]  /*1eed0*/  @P1 LDC R3, c[0x0][0x44c] ;  /* 0x00011300ff031b82 */ /* 0x000e300000000800 */
[----:B------:R-:W2:Y:S01]  /*1eee0*/  @P1 LDC R4, c[0x0][0x450] ;  /* 0x00011400ff041b82 */ /* 0x000ea20000000800 */
[----:B0-----:R-:W-:-:S05]  /*1eef0*/  @P1 IMAD.HI.U32 R3, R2, R3, RZ ;  /* 0x0000000302031227 */ /* 0x001fca00078e00ff */
[----:B--2---:R-:W-:Y:S02]  /*1ef00*/  @P1 SHF.R.U32.HI R6, RZ, R4, R3 ;  /* 0x00000004ff061219 */ /* 0x004fe40000011603 */
[----:B------:R-:W0:Y:S03]  /*1ef10*/  LDC.64 R2, c[0x0][0x9e0] ;  /* 0x00027800ff027b82 */ /* 0x000e260000000a00 */
[----:B------:R-:W-:Y:S01]  /*1ef20*/  IMAD.IADD R6, R26, 0x1, R6 ;  /* 0x000000011a067824 */ /* 0x000fe200078e0206 */
[----:B0-----:R-:W-:-:S03]  /*1ef30*/  ISETP.GE.AND P2, PT, R3, 0x1, PT ;  /* 0x000000010300780c */ /* 0x001fc60003f46270 */
[----:B------:R-:W-:-:S10]  /*1ef40*/  IMAD.IADD R2, R6, 0x1, R2 ;  /* 0x0000000106027824 */ /* 0x000fd400078e0202 */
[----:B------:R-:W-:Y:S05]  /*1ef50*/  @!P2 BRA `(.L_x_1517) ;  /* 0x000000000048a947 */ /* 0x000fea0003800000 */
        /* <DEDUP_REMOVED lines=11> */
.L_x_1519:
[----:B------:R-:W-:-:S13]  /*1f010*/  ISETP.NE.AND P0, PT, R3, 0x1, PT ;  /* 0x000000010300780c */ /* 0x000fda0003f05270 */
[----:B------:R-:W0:Y:S02]  /*1f020*/  @P0 LDC.64 R4, c[0x0][0x9e8] ;  /* 0x00027a00ff040b82 */ /* 0x000e240000000a00 */
[----:B0-----:R-:W-:-:S05]  /*1f030*/  @P0 IMAD.HI.U32 R4, R7, R4, RZ ;  /* 0x0000000407040227 */ /* 0x001fca00078e00ff */
[----:B------:R-:W-:-:S07]  /*1f040*/  @P0 SHF.R.U32.HI R7, RZ, R5, R4 ;  /* 0x00000005ff070219 */ /* 0x000fce0000011604 */
.L_x_1520:
[----:B------:R-:W-:Y:S05]  /*1f050*/  BSYNC B0 ;  /* 0x0000000000007941 */ /* 0x000fea0003800000 */
.L_x_1518:
[----:B------:R-:W-:-:S05]  /*1f060*/  IMAD R7, R7, R3, R3 ;  /* 0x0000000307077224 */ /* 0x000fca00078e0203 */
[----:B------:R-:W-:-:S07]  /*1f070*/  VIMNMX R2, R2, R7, PT ;  /* 0x0000000702027248 */ /* 0x000fce0003fe0100 */
.L_x_1517:
[----:B------:R-:W2:Y:S01]  /*1f080*/  LDL.LU R5, [R1+0x4] ;  /* 0x0000040001057983 */ /* 0x000ea20000300800 */
[----:B------:R-:W-:Y:S01]  /*1f090*/  VIADD R2, R2, 0x7f ;  /* 0x0000007f02027836 */ /* 0x000fe20000000000 */
[----:B------:R-:W-:-:S04]  /*1f0a0*/  ULDC UR4, c[0x0][0x9dc] ;  /* 0x0002770000047ab9 */ /* 0x000fc80000000800 */
[----:B------:R-:W-:-:S04]  /*1f0b0*/  SHF.R.S32.HI R4, RZ, 0x1f, R2 ;  /* 0x0000001fff047819 */ /* 0x000fc80000011402 */
[----:B------:R-:W-:Y:S02]  /*1f0c0*/  LEA.HI R4, R4, R2, RZ, 0x7 ;  /* 0x0000000204047211 */ /* 0x000fe400078f38ff */
[----:B------:R-:W0:Y:S02]  /*1f0d0*/  @P1 LDC R2, c[0x0][0x44c] ;  /* 0x00011300ff021b82 */ /* 0x000e240000000800 */
[----:B------:R-:W-:Y:S01]  /*1f0e0*/  SHF.R.S32.HI R4, RZ, 0x7, R4 ;  /* 0x00000007ff047819 */ /* 0x000fe20000011404 */
[----:B0-----:R-:W-:-:S03]  /*1f0f0*/  @P1 IMAD.HI.U32 R2, R25, R2, RZ ;  /* 0x0000000219021227 */ /* 0x001fc600078e00ff */
[----:B--2---:R-:W-:Y:S01]  /*1f100*/  VIMNMX R6, R5, R4, PT ;  /* 0x0000000405067248 */ /* 0x004fe20003fe0100 */
[----:B------:R-:W-:Y:S01]  /*1f110*/  IMAD.MOV.U32 R4, RZ, RZ, R25 ;  /* 0x000000ffff047224 */ /* 0x000fe200078e0019 */
[----:B------:R-:W0:Y:S02]  /*1f120*/  @P1 LDC R5, c[0x0][0x450] ;  /* 0x00011400ff051b82 */ /* 0x000e240000000800 */
[----:B0-----:R-:W-:-:S05]  /*1f130*/  @P1 SHF.R.U32.HI R4, RZ, R5, R2 ;  /* 0x00000005ff041219 */ /* 0x001fca0000011602 */
[----:B------:R-:W-:-:S04]  /*1f140*/  IMAD.IADD R7, R20, 0x1, R4 ;  /* 0x0000000114077824 */ /* 0x000fc800078e0204 */
        /* <DEDUP_REMOVED lines=12> */
.L_x_1523:
[----:B------:R-:W-:-:S13]  /*1f210*/  ISETP.NE.AND P0, PT, R3, 0x1, PT ;  /* 0x000000010300780c */ /* 0x000fda0003f05270 */
[----:B------:R-:W0:Y:S02]  /*1f220*/  @P0 LDC.64 R4, c[0x0][0x9e8] ;  /* 0x00027a00ff040b82 */ /* 0x000e240000000a00 */
[----:B0-----:R-:W-:-:S05]  /*1f230*/  @P0 IMAD.HI.U32 R4, R7, R4, RZ ;  /* 0x0000000407040227 */ /* 0x001fca00078e00ff */
[----:B------:R-:W-:-:S07]  /*1f240*/  @P0 SHF.R.U32.HI R7, RZ, R5, R4 ;  /* 0x00000005ff070219 */ /* 0x000fce0000011604 */
.L_x_1524:
[----:B------:R-:W-:Y:S05]  /*1f250*/  BSYNC B0 ;  /* 0x0000000000007941 */ /* 0x000fea0003800000 */
.L_x_1522:
[----:B------:R-:W-:-:S05]  /*1f260*/  IMAD R3, R7, R3, RZ ;  /* 0x0000000307037224 */ /* 0x000fca00078e02ff */
[----:B------:R-:W-:-:S07]  /*1f270*/  VIMNMX R2, R2, R3, !PT ;  /* 0x0000000302027248 */ /* 0x000fce0007fe0100 */
.L_x_1521:
[----:B------:R-:W-:Y:S01]  /*1f280*/  ISETP.NE.AND P1, PT, R0, RZ, PT ;  /* 0x000000ff0000720c */ /* 0x000fe20003f25270 */
[----:B------:R-:W-:Y:S01]  /*1f290*/  BSSY B0, `(.L_x_1525) ;  /* 0x0000024000007945 */ /* 0x000fe20003800000 */
[----:B------:R-:W-:-:S04]  /*1f2a0*/  SHF.R.S32.HI R3, RZ, 0x1f, R2 ;  /* 0x0000001fff037819 */ /* 0x000fc80000011402 */
[----:B------:R-:W-:Y:S01]  /*1f2b0*/  LEA.HI R3, R3, R2, RZ, 0x7 ;  /* 0x0000000203037211 */ /* 0x000fe200078f38ff */
[----:B------:R-:W-:-:S03]  /*1f2c0*/  IMAD.MOV.U32 R2, RZ, RZ, RZ ;  /* 0x000000ffff027224 */ /* 0x000fc600078e00ff */
[----:B------:R-:W-:-:S03]  /*1f2d0*/  SHF.R.S32.HI R3, RZ, 0x7, R3 ;  /* 0x00000007ff037819 */ /* 0x000fc60000011403 */
[----:B------:R-:W0:Y:S01]  /*1f2e0*/  @!P1 LDC R0, c[0x0][0x9f0] ;  /* 0x00027c00ff009b82 */ /* 0x000e220000000800 */
[----:B------:R-:W-:-:S04]  /*1f2f0*/  VIMNMX R4, RZ, R3, !PT ;  /* 0x00000003ff047248 */ /* 0x000fc80007fe0100 */
[----:B------:R-:W-:-:S13]  /*1f300*/  ISETP.GT.AND P0, PT, R6, R4, PT ;  /* 0x000000040600720c */ /* 0x000fda0003f04270 */
[----:B------:R-:W-:Y:S05]  /*1f310*/  @!P0 BRA `(.L_x_1526) ;  /* 0x00000000006c8947 */ /* 0x000fea0003800000 */
[-C--:B0-----:R-:W-:Y:S02]  /*1f320*/  IABS R5, R0.reuse ;  /* 0x0000000000057213 */ /* 0x081fe40000000000 */
[----:B------:R-:W-:Y:S02]  /*1f330*/  IABS R8, R0 ;  /* 0x0000000000087213 */ /* 0x000fe40000000000 */
[----:B------:R-:W0:Y:S03]  /*1f340*/  I2F.RP R2, R5 ;  /* 0x0000000500027306 */ /* 0x000e260000209400 */
[----:B------:R-:W-:-:S05]  /*1f350*/  IMAD.MOV R8, RZ, RZ, -R8 ;  /* 0x000000ffff087224 */ /* 0x000fca00078e0a08 */
[----:B0-----:R-:W0:Y:S02]  /*1f360*/  MUFU.RCP R2, R2 ;  /* 0x0000000200027308 */ /* 0x001e240000001000 */
[----:B0-----:R-:W-:-:S06]  /*1f370*/  VIADD R2, R2, 0xffffffe ;  /* 0x0ffffffe02027836 */ /* 0x001fcc0000000000 */
[----:B------:R-:W0:Y:S02]  /*1f380*/  F2I.FTZ.U32.TRUNC.NTZ R3, R2 ;  /* 0x0000000200037305 */ /* 0x000e24000021f000 */
[----:B0-----:R-:W-:-:S04]  /*1f390*/  IMAD.MOV R2, RZ, RZ, -R3 ;  /* 0x000000ffff027224 */ /* 0x001fc800078e0a03 */
[----:B------:R-:W-:Y:S02]  /*1f3a0*/  IMAD R7, R2, R5, RZ ;  /* 0x0000000502077224 */ /* 0x000fe400078e02ff */
[----:B------:R-:W-:-:S04]  /*1f3b0*/  IMAD.MOV.U32 R2, RZ, RZ, RZ ;  /* 0x000000ffff027224 */ /* 0x000fc800078e00ff */
[----:B------:R-:W-:Y:S01]  /*1f3c0*/  IMAD.HI.U32 R7, R3, R7, R2 ;  /* 0x0000000703077227 */ /* 0x000fe200078e0002 */
[----:B------:R-:W-:-:S05]  /*1f3d0*/  IADD3 R3, R0, -0x1, R6 ;  /* 0xffffffff00037810 */ /* 0x000fca0007ffe006 */
[----:B------:R-:W-:-:S05]  /*1f3e0*/  IMAD.IADD R3, R3, 0x1, -R4 ;  /* 0x0000000103037824 */ /* 0x000fca00078e0a04 */
        /* <DEDUP_REMOVED lines=14> */
.L_x_1526:
[----:B------:R-:W-:Y:S05]  /*1f4d0*/  BSYNC B0 ;  /* 0x0000000000007941 */ /* 0x000fea0003800000 */
.L_x_1525:
[----:B0-----:R-:W-:-:S05]  /*1f4e0*/  IMAD R0, R21, R2, R4 ;  /* 0x0000000215007224 */ /* 0x001fca00078e0204 */
[----:B------:R-:W-:Y:S01]  /*1f4f0*/  VIADDMNMX R26, R0, R2, R6, PT ;  /* 0x00000002001a7246 */ /* 0x000fe20003800106 */
[----:B------:R0:W-:Y:S03]  /*1f500*/  STL [R1+0x4], R0 ;  /* 0x0000040001007387 */ /* 0x0001e60000100800 */
        /* <DEDUP_REMOVED lines=9> */
[----:B------:R-:W2:Y:S01]  /*1f5a0*/  LDC.64 R2, c[0x0][0xc60] ;  /* 0x00031800ff027b82 */ /* 0x000ea20000000a00 */
[----:B------:R-:W0:Y:S02]  /*1f5b0*/  FLO.U32 R0, UR4 ;  /* 0x0000000400007d00 */ /* 0x000e2400080e0000 */
[----:B0-----:R-:W-:-:S06]  /*1f5c0*/  ISETP.EQ.U32.AND P0, PT, R0, R5, PT ;  /* 0x000000050000720c */ /* 0x001fcc0003f02070 */
[----:B------:R-:W2:Y:S07]  /*1f5d0*/  POPC R5, UR4 ;  /* 0x0000000400057d09 */ /* 0x000eae0008000000 */
[----:B--2---:R-:W2:Y:S01]  /*1f5e0*/  @P0 ATOMG.E.ADD.STRONG.GPU PT, R3, desc[UR42][R2.64], R5 ;  /* 0x00000005020309a8 */ /* 0x004ea200081ee1ea */
[----:B------:R-:W0:Y:S02]  /*1f5f0*/  S2R R4, SR_LTMASK ;  /* 0x0000000000047919 */ /* 0x000e240000003900 */
[----:B0-----:R-:W-:-:S04]  /*1f600*/  LOP3.LUT R4, R4, UR4, RZ, 0xc0, !PT ;  /* 0x0000000404047c12 */ /* 0x001fc8000f8ec0ff */
[----:B------:R-:W0:Y:S01]  /*1f610*/  POPC R7, R4 ;  /* 0x0000000400077309 */ /* 0x000e220000000000 */
[----:B--2---:R-:W0:Y:S02]  /*1f620*/  SHFL.IDX PT, R0, R3, R0, 0x1f ;  /* 0x00001f0003007589 */ /* 0x004e2400000e0000 */
[----:B0-----:R-:W-:Y:S01]  /*1f630*/  IADD3 R24, R0, UR38, R7 ;  /* 0x0000002600187c10 */ /* 0x001fe2000fffe007 */
[----:B------:R-:W-:Y:S06]  /*1f640*/  BRA `(.L_x_1528) ;  /* 0x00000034006c7947 */ /* 0x000fec0003800000 */
.L_x_1527:
        /* <DEDUP_REMOVED lines=16> */
[----:B-1----:R-:W-:Y:S02]  /*1f750*/  IMAD.MOV.U32 R12, RZ, RZ, 0x1 ;  /* 0x00000001ff0c7424 */ /* 0x002fe400078e00ff */
[----:B------:R-:W-:-:S07]  /*1f760*/  IMAD.MOV.U32 R13, RZ, RZ, RZ ;  /* 0x000000ffff0d7224 */ /* 0x000fce00078e00ff */
[----:B------:R-:W-:-:S07]  /*1f770*/  LEPC R20, `(.L_x_1530) ;  /* 0x000000001014794e */ /* 0x000fce0000000000 */
[----:B0-----:R-:W-:Y:S05]  /*1f780*/  CALL.ABS.NOINC R2 ;  /* 0x0000000002007343 */ /* 0x001fea0003c00000 */
.L_x_1530:
[----:B------:R-:W-:Y:S05]  /*1f790*/  BSYNC B6 ;  /* 0x0000000000067941 */ /* 0x000fea0003800000 */
.L_x_1529:
        /* <DEDUP_REMOVED lines=22> */
.L_x_1532:
[----:B------:R-:W-:Y:S05]  /*1f900*/  BSYNC B6 ;  /* 0x0000000000067941 */ /* 0x000fea0003800000 */
.L_x_1531:
        /* <DEDUP_REMOVED lines=20> */
.L_x_1534:
[----:B------:R-:W-:Y:S05]  /*1fa50*/  BSYNC B6 ;  /* 0x0000000000067941 */ /* 0x000fea0003800000 */
.L_x_1533:
        /* <DEDUP_REMOVED lines=19> */
.L_x_1536:
[----:B------:R-:W-:Y:S05]  /*1fb90*/  BSYNC B6 ;  /* 0x0000000000067941 */ /* 0x000fea0003800000 */
.L_x_1535:
[----:B------:R-:W-:Y:S01]  /*1fba0*/  ULDC.64 UR4, c[0x0][0x9f8] ;  /* 0x00027e0000047ab9 */ /* 0x000fe20000000a00 */
[----:B------:R-:W2:Y:S01]  /*1fbb0*/  LDL R21, [R1+0x8] ;  /* 0x0000080001157983 */ /* 0x000ea20000100800 */
[----:B------:R-:W-:Y:S01]  /*1fbc0*/  ISETP.NE.U32.AND P0, PT, RZ, UR4, PT ;  /* 0x00000004ff007c0c */ /* 0x000fe2000bf05070 */
[----:B------:R-:W-:Y:S01]  /*1fbd0*/  IMAD.MOV.U32 R0, RZ, RZ, R26 ;  /* 0x000000ffff007224 */ /* 0x000fe200078e001a */
[----:B------:R-:W0:Y:S02]  /*1fbe0*/  LDC R8, c[0x0][0x430] ;  /* 0x00010c00ff087b82 */ /* 0x000e240000000800 */
[----:B------:R-:W-:Y:S01]  /*1fbf0*/  ISETP.NE.AND.EX P0, PT, RZ, UR5, PT, P0 ;  /* 0x00000005ff007c0c */ /* 0x000fe2000bf05300 */
[----:B------:R-:W3:Y:S01]  /*1fc00*/  S2R R4, SR_TID.X ;  /* 0x0000000000047919 */ /* 0x000ee20000002100 */
[----:B------:R-:W4:Y:S04]  /*1fc10*/  S2R R20, SR_TID.X ;  /* 0x0000000000147919 */ /* 0x000f280000002100 */
[----:B------:R-:W1:Y:S08]  /*1fc20*/  LDC R11, c[0x0][0x2f4] ;  /* 0x0000bd00ff0b7b82 */ /* 0x000e700000000800 */
[----:B------:R-:W3:Y:S01]  /*1fc30*/  @P0 LDC.64 R2, c[0x0][0x9f8] ;  /* 0x00027e00ff020b82 */ /* 0x000ee20000000a00 */
[----:B------:R-:W-:-:S02]  /*1fc40*/  IMAD.MOV.U32 R26, RZ, RZ, R27 ;  /* 0x000000ffff1a7224 */ /* 0x000fc400078e001b */
[----:B---3--:R-:W-:-:S05]  /*1fc50*/  @P0 IMAD.WIDE R2, R27, 0x4, R2 ;  /* 0x000000041b020825 */ /* 0x008fca00078e0202 */
[----:B------:R3:W2:Y:S01]  /*1fc60*/  @P0 LDG.E R26, desc[UR42][R2.64] ;  /* 0x0000002a021a0981 */ /* 0x0006a2000c1e1900 */
[----:B0-----:R-:W-:Y:S01]  /*1fc70*/  ISETP.NE.AND P1, PT, R8, 0x1, PT ;  /* 0x000000010800780c */ /* 0x001fe20003f25270 */
[----:B------:R-:W-:Y:S01]  /*1fc80*/  IMAD.SHL.U32 R4, R4, 0x40, RZ ;  /* 0x0000004004047824 */ /* 0x000fe200078e00ff */
[----:B----4-:R-:W-:Y:S02]  /*1fc90*/  LOP3.LUT R20, R20, 0x7f, RZ, 0xc0, !PT ;  /* 0x0000007f14147812 */ /* 0x010fe400078ec0ff */
[----:B------:R-:W-:Y:S02]  /*1fca0*/  LEA R0, R0, 0xffffff80, 0x7 ;  /* 0xffffff8000007811 */ /* 0x000fe400078e38ff */
[----:B------:R-:W-:Y:S02]  /*1fcb0*/  SHF.R.U32.HI R20, RZ, 0x1, R20 ;  /* 0x00000001ff147819 */ /* 0x000fe40000011614 */
[----:B------:R-:W-:-:S04]  /*1fcc0*/  LOP3.LUT R4, R4, 0x40, RZ, 0xc0, !PT ;  /* 0x0000004004047812 */ /* 0x000fc800078ec0ff */
[----:B------:R-:W-:Y:S01]  /*1fcd0*/  LOP3.LUT R4, R0, R20, R4, 0xfe, !PT ;  /* 0x0000001400047212 */ /* 0x000fe200078efe04 */
[----:B------:R-:W0:Y:S03]  /*1fce0*/  @P1 LDC R5, c[0x0][0x434] ;  /* 0x00010d00ff051b82 */ /* 0x000e260000000800 */
[----:B------:R-:W-:-:S05]  /*1fcf0*/  ISETP.GE.AND P0, PT, R4, R19, PT ;  /* 0x000000130400720c */ /* 0x000fca0003f06270 */
[----:B------:R-:W4:Y:S08]  /*1fd00*/  @P1 LDC R7, c[0x0][0x438] ;  /* 0x00010e00ff071b82 */ /* 0x000f300000000800 */
[----:B---3--:R-:W3:Y:S01]  /*1fd10*/  @!P0 LDC.64 R2, c[0x0][0x428] ;  /* 0x00010a00ff028b82 */ /* 0x008ee20000000a00 */
[----:B------:R-:W-:Y:S01]  /*1fd20*/  LOP3.LUT R17, R17, 0xfffffffb, RZ, 0xc0, !PT ;  /* 0xfffffffb11117812 */ /* 0x000fe200078ec0ff */
[----:B------:R-:W-:Y:S01]  /*1fd30*/  UMOV UR4, 0xffffffff ;  /* 0xffffffff00047882 */ /* 0x000fe20000000000 */
[----:B--2---:R-:W-:-:S02]  /*1fd40*/  IMAD.IADD R4, R4, 0x1, R21 ;  /* 0x0000000104047824 */ /* 0x004fc400078e0215 */
[----:B------:R-:W2:Y:S02]  /*1fd50*/  S2R R21, SR_TID.X ;  /* 0x0000000000157919 */ /* 0x000ea40000002100 */
[----:B0-----:R-:W-:-:S04]  /*1fd60*/  @P1 IMAD.HI.U32 R5, R4, R5, RZ ;  /* 0x0000000504051227 */ /* 0x001fc800078e00ff */
[----:B------:R-:W-:Y:S01]  /*1fd70*/  IMAD.MOV.U32 R6, RZ, RZ, R4 ;  /* 0x000000ffff067224 */ /* 0x000fe200078e0004 */
[----:B----4-:R-:W-:-:S05]  /*1fd80*/  @P1 SHF.R.U32.HI R6, RZ, R7, R5 ;  /* 0x00000007ff061219 */ /* 0x010fca0000011605 */
[--C-:B------:R-:W-:Y:S01]  /*1fd90*/  IMAD.MOV R5, RZ, RZ, -R6.reuse ;  /* 0x000000ffff057224 */ /* 0x100fe200078e0a06 */
[----:B------:R-:W-:-:S03]  /*1fda0*/  @!P0 SHF.R.S32.HI R7, RZ, 0x1f, R6 ;  /* 0x0000001fff078819 */ /* 0x000fc60000011406 */
[----:B------:R-:W-:Y:S01]  /*1fdb0*/  IMAD R5, R8, R5, R4 ;  /* 0x0000000508057224 */ /* 0x000fe200078e0204 */
[----:B------:R-:W-:Y:S01]  /*1fdc0*/  SHF.R.S32.HI R9, RZ, 0x1f, R26 ;  /* 0x0000001fff097819 */ /* 0x000fe2000001141a */
[----:B---3--:R-:W-:-:S04]  /*1fdd0*/  @!P0 IMAD.WIDE.U32 R6, R26, R2, R6 ;  /* 0x000000021a068225 */ /* 0x008fc800078e0006 */
[----:B------:R-:W-:-:S04]  /*1fde0*/  @!P0 IMAD R4, R9, R2, RZ ;  /* 0x0000000209048224 */ /* 0x000fc800078e02ff */
[----:B------:R-:W-:Y:S02]  /*1fdf0*/  @!P0 IMAD R4, R26, R3, R4 ;  /* 0x000000031a048224 */ /* 0x000fe400078e0204 */
[----:B------:R-:W0:Y:S01]  /*1fe00*/  @!P0 LDC.64 R2, c[0x0][0x418] ;  /* 0x00010600ff028b82 */ /* 0x000e220000000a00 */
[----:B--2---:R-:W-:-:S05]  /*1fe10*/  IMAD.SHL.U32 R21, R21, 0x10, RZ ;  /* 0x0000001015157824 */ /* 0x004fca00078e00ff */
[----:B------:R-:W-:-:S04]  /*1fe20*/  LOP3.LUT R21, R21, 0x10, RZ, 0xc0, !PT ;  /* 0x0000001015157812 */ /* 0x000fc800078ec0ff */
[C---:B-1----:R-:W-:Y:S01]  /*1fe30*/  ISETP.GE.AND P3, PT, R21.reuse, R11, PT ;  /* 0x0000000b1500720c */ /* 0x042fe20003f66270 */
[----:B------:R1:W-:Y:S01]  /*1fe40*/  STL [R1+0xc], R9 ;  /* 0x00000c0901007387 */ /* 0x0003e20000100800 */
[----:B------:R-:W-:Y:S02]  /*1fe50*/  LOP3.LUT R12, R21, 0x20, RZ, 0xfc, !PT ;  /* 0x00000020150c7812 */ /* 0x000fe400078efcff */
[----:B0-----:R-:W-:Y:S01]  /*1fe60*/  @!P0 LEA R8, P1, R6, R2, 0x2 ;  /* 0x0000000206088211 */ /* 0x001fe200078210ff */
[----:B------:R-:W-:-:S08]  /*1fe70*/  @!P0 IMAD.IADD R2, R7, 0x1, R4 ;  /* 0x0000000107028824 */ /* 0x000fd000078e0204 */
[----:B------:R-:W-:Y:S02]  /*1fe80*/  @P3 LOP3.LUT R17, R17, 0x4, RZ, 0xfc, !PT ;  /* 0x0000000411113812 */ /* 0x000fe400078efcff */
[----:B-1----:R-:W-:Y:S01]  /*1fe90*/  @!P0 LEA.HI.X R9, R6, R3, R2, 0x2, P1 ;  /* 0x0000000306098211 */ /* 0x002fe200008f1402 */
[----:B------:R-:W-:Y:S01]  /*1fea0*/  IMAD.U32 R3, RZ, RZ, UR39 ;  /* 0x00000027ff037e24 */ /* 0x000fe2000f8e00ff */
[----:B------:R-:W-:Y:S01]  /*1feb0*/  ISETP.GE.AND P1, PT, R12, R11, PT ;  /* 0x0000000b0c00720c */ /* 0x000fe20003f26270 */
[----:B------:R-:W-:Y:S01]  /*1fec0*/  IMAD.MOV.U32 R2, RZ, RZ, RZ ;  /* 0x000000ffff027224 */ /* 0x000fe200078e00ff */
[----:B------:R-:W-:Y:S02]  /*1fed0*/  LOP3.LUT R17, R17, 0xfffffff7, RZ, 0xc0, !PT ;  /* 0xfffffff711117812 */ /* 0x000fe400078ec0ff */
[----:B------:R-:W-:Y:S02]  /*1fee0*/  ISETP.NE.AND P2, PT, R3, 0x3, PT ;  /* 0x000000030300780c */ /* 0x000fe40003f45270 */
[----:B------:R-:W-:Y:S01]  /*1fef0*/  LOP3.LUT R10, R21, 0x40, RZ, 0xfc, !PT ;  /* 0x00000040150a7812 */ /* 0x000fe200078efcff */
[----:B------:R0:W5:Y:S01]  /*1ff00*/  @!P0 LDG.E R2, desc[UR42][R8.64] ;  /* 0x0000002a08028981 */ /* 0x000162000c1e1900 */
[----:B------:R-:W-:-:S02]  /*1ff10*/  LOP3.LUT R17, R17, 0xfffffffd, RZ, 0xc0, !PT ;  /* 0xfffffffd11117812 */ /* 0x000fc400078ec0ff */
[----:B------:R-:W-:-:S03]  /*1ff20*/  ISETP.GE.AND P0, PT, R10, R11, PT ;  /* 0x0000000b0a00720c */ /* 0x000fc60003f06270 */
[----:B------:R-:W-:-:S04]  /*1ff30*/  @P1 LOP3.LUT R17, R17, 0x2, RZ, 0xfc, !PT ;  /* 0x0000000211111812 */ /* 0x000fc800078efcff */
[----:B------:R-:W-:-:S04]  /*1ff40*/  @P2 LOP3.LUT R17, R17, 0x8, RZ, 0xfc, !PT ;  /* 0x0000000811112812 */ /* 0x000fc800078efcff */
[----:B------:R-:W-:-:S04]  /*1ff50*/  LOP3.LUT R17, R17, 0xfffffffe, RZ, 0xc0, !PT ;  /* 0xfffffffe11117812 */ /* 0x000fc800078ec0ff */
[----:B------:R-:W-:Y:S01]  /*1ff60*/  @P0 LOP3.LUT R17, R17, 0x1, RZ, 0xfc, !PT ;  /* 0x0000000111110812 */ /* 0x000fe200078efcff */
[----:B0-----:R-:W-:Y:S06]  /*1ff70*/  BRA.DIV UR4, `(.L_x_1537) ;  /* 0x0000004e04cc7947 */ /* 0x001fec000b800000 */
.L_x_1659:
[----:B------:R-:W-:Y:S05]  /*1ff80*/  @!P2 BRA `(.L_x_1538) ;  /* 0x000000000004a947 */ /* 0x000fea0003800000 */
[----:B------:R-:W-:Y:S01]  /*1ff90*/  BPT.TRAP 0x1 ;  /* 0x000000040000795c */ /* 0x000fe20000300000 */
.L_x_1538:
[----:B------:R-:W-:Y:S01]  /*1ffa0*/  IMAD R4, R22, 0x8, R18 ;  /* 0x0000000816047824 */ /* 0x000fe200078e0212 */
[----:B------:R-:W-:Y:S01]  /*1ffb0*/  SHF.L.U32 R21, R28, 0x1f, RZ ;  /* 0x0000001f1c157819 */ /* 0x000fe200000006ff */
[----:B------:R-:W-:Y:S01]  /*1ffc0*/  BSSY B0, `(.L_x_1539) ;  /* 0x0000005000007945 */ /* 0x000fe20003800000 */
[----:B------:R-:W-:Y:S02]  /*1ffd0*/  IADD3 R3, -R20, R19, -R0 ;  /* 0x0000001314037210 */ /* 0x000fe40007ffe900 */
[----:B------:R-:W0:Y:S01]  /*1ffe0*/  SYNCS.PHASECHK.TRANS64.TRYWAIT P0, [R4+URZ+0x19c80], R21 ;  /* 0x019c8015040075a7 */ /* 0x000e22000800017f */
[----:B------:R-:W-:Y:S01]  /*1fff0*/  SHF.R.S32.HI R19, RZ, 0x1f, R5 ;  /* 0x0000001fff137819 */ /* 0x000fe20000011405 */
[----:B0-----:R-:W-:Y:S06]  /*20000*/  @!P0 BRA `(.L_x_1540) ;  /* 0x0000004c00dc8947 */ /* 0x001fec0003800000 */
.L_x_1660:
[----:B------:R-:W-:Y:S05]  /*20010*/  BSYNC B0 ;  /* 0x0000000000007941 */ /* 0x000fea0003800000 */
.L_x_1539:
[----:B------:R-:W2:Y:S01]  /*20020*/  LDL R10, [R1+0x14] ;  /* 0x00001400010a7983 */ /* 0x000ea20000100800 */
[----:B------:R-:W-:Y:S01]  /*20030*/  ULDC.64 UR4, c[0x0][0x328] ;  /* 0x0000ca0000047ab9 */ /* 0x000fe20000000a00 */
[----:B-----5:R-:W-:Y:S01]  /*20040*/  SHF.R.S32.HI R20, RZ, 0x1f, R2 ;  /* 0x0000001fff147819 */ /* 0x020fe20000011402 */
[----:B------:R-:W-:Y:S01]  /*20050*/  IMAD R0, R19, UR4, RZ ;  /* 0x0000000413007c24 */ /* 0x000fe2000f8e02ff */
        /* <DEDUP_REMOVED lines=18> */
[----:B------:R-:W1:Y:S01]  /*20180*/  S2R R7, SR_TID.X ;  /* 0x0000000000077919 */ /* 0x000e620000002100 */
[----:B------:R-:W2:Y:S01]  /*20190*/  LDC R12, c[0x0][0x2f4] ;  /* 0x0000bd00ff0c7b82 */ /* 0x000ea20000000800 */
[----:B------:R-:W3:Y:S04]  /*201a0*/  SHFL.IDX PT, R6, R8, RZ, 0x1e1f ;  /* 0x001e1fff08067589 */ /* 0x000ee800000e0000 */
[----:B------:R-:W4:Y:S04]  /*201b0*/  SHFL.IDX PT, R0, R9, RZ, 0x1e1f ;  /* 0x001e1fff09007589 */ /* 0x000f2800000e0000 */
[----:B------:R-:W0:Y:S01]  /*201c0*/  SHFL.IDX PT, R9, R9, 0x1, 0x1e1f ;  /* 0x003e1f0009097f89 */ /* 0x000e2200000e0000 */
[----:B-1----:R-:W-:-:S05]  /*201d0*/  IMAD.SHL.U32 R11, R7, 0x10, RZ ;  /* 0x00000010070b7824 */ /* 0x002fca00078e00ff */
[----:B------:R-:W-:-:S04]  /*201e0*/  LOP3.LUT R11, R11, 0x10, RZ, 0xc0, !PT ;  /* 0x000000100b0b7812 */ /* 0x000fc800078ec0ff */
[C---:B---3--:R-:W-:Y:S02]  /*201f0*/  IADD3 R6, P0, R11.reuse, R6, RZ ;  /* 0x000000060b067210 */ /* 0x048fe40007f1e0ff */
[CC--:B--2---:R-:W-:Y:S02]  /*20200*/  ISETP.GE.AND P4, PT, R11.reuse, R12.reuse, PT ;  /* 0x0000000c0b00720c */ /* 0x0c4fe40003f86270 */
[----:B------:R-:W-:Y:S01]  /*20210*/  LOP3.LUT R13, R11, 0x20, RZ, 0xfc, !PT ;  /* 0x000000200b0d7812 */ /* 0x000fe200078efcff */
[----:B----4-:R-:W-:Y:S01]  /*20220*/  IMAD.X R7, RZ, RZ, R0, P0 ;  /* 0x000000ffff077224 */ /* 0x010fe200000e0600 */
[----:B------:R-:W-:Y:S01]  /*20230*/  ISETP.LT.OR P0, PT, R3, 0x1, P4 ;  /* 0x000000010300780c */ /* 0x000fe20002701670 */
[----:B------:R-:W-:Y:S01]  /*20240*/  IMAD.IADD R0, R18, 0x1, R10 ;  /* 0x0000000112007824 */ /* 0x000fe200078e020a */
[----:B------:R-:W-:Y:S02]  /*20250*/  ISETP.GE.AND P2, PT, R13, R12, PT ;  /* 0x0000000c0d00720c */ /* 0x000fe40003f46270 */
[----:B------:R-:W-:-:S09]  /*20260*/  LOP3.LUT R11, R11, 0x40, RZ, 0xfc, !PT ;  /* 0x000000400b0b7812 */ /* 0x000fd200078efcff */
[----:B------:R-:W-:Y:S01]  /*20270*/  LDGSTS.E.BYPASS.LTC128B.128 [R0+0x9000], desc[UR42][R6.64], !P0 ;  /* 0x0900000006007fae */ /* 0x000fe2000c101d6a */
[----:B------:R-:W-:-:S13]  /*20280*/  ISETP.LT.OR P0, PT, R3, 0x1, P2 ;  /* 0x000000010300780c */ /* 0x000fda0001701670 */
[----:B------:R-:W-:Y:S01]  /*20290*/  LDGSTS.E.BYPASS.LTC128B.128 [R0+0xa000], desc[UR42][R6.64+0x20], !P0 ;  /* 0x0a00002006007fae */ /* 0x000fe2000c101d6a */
[----:B------:R-:W-:-:S04]  /*202a0*/  ISETP.GE.AND P0, PT, R11, R12, PT ;  /* 0x0000000c0b00720c */ /* 0x000fc80003f06270 */
[----:B------:R-:W-:-:S13]  /*202b0*/  ISETP.LT.OR P3, PT, R3, 0x1, P0 ;  /* 0x000000010300780c */ /* 0x000fda0000761670 */
[----:B------:R1:W-:Y:S01]  /*202c0*/  LDGSTS.E.BYPASS.LTC128B.128 [R0+0xb000], desc[UR42][R6.64+0x40], !P3 ;  /* 0x0b00004006007fae */ /* 0x0003e2000d901d6a */
[----:B------:R-:W-:-:S03]  /*202d0*/  ISETP.GE.AND P3, PT, R3, 0x41, PT ;  /* 0x000000410300780c */ /* 0x000fc60003f66270 */
[----:B01----:R1:W2:Y:S10]  /*202e0*/  SHFL.IDX PT, R6, R8, 0x1, 0x1e1f ;  /* 0x003e1f0008067f89 */ /* 0x0032b400000e0000 */
.L_x_1666:
[----:B------:R-:W0:Y:S01]  /*202f0*/  S2R R7, SR_TID.X ;  /* 0x0000000000077919 */ /* 0x000e220000002100 */
[C---:B------:R-:W-:Y:S02]  /*20300*/  ISETP.LT.OR P4, PT, R3.reuse, 0x41, P4 ;  /* 0x000000410300780c */ /* 0x040fe40002781670 */
[C---:B------:R-:W-:Y:S02]  /*20310*/  ISETP.LT.OR P2, PT, R3.reuse, 0x41, P2 ;  /* 0x000000410300780c */ /* 0x040fe40001741670 */
[----:B------:R-:W-:Y:S01]  /*20320*/  ISETP.LT.OR P0, PT, R3, 0x41, P0 ;  /* 0x000000410300780c */ /* 0x000fe20000701670 */
[----:B0-----:R-:W-:-:S05]  /*20330*/  IMAD.SHL.U32 R7, R7, 0x10, RZ ;  /* 0x0000001007077824 */ /* 0x001fca00078e00ff */
[----:B------:R-:W-:-:S04]  /*20340*/  LOP3.LUT R7, R7, 0x10, RZ, 0xc0, !PT ;  /* 0x0000001007077812 */ /* 0x000fc800078ec0ff */
        /* <DEDUP_REMOVED lines=10> */
.L_x_1542:
        /* <DEDUP_REMOVED lines=11> */
.L_x_1543:
[----:B------:R2:W-:Y:S01]  /*204a0*/  SYNCS.ARRIVE.TRANS64.A1T0 RZ, [R4+URZ+0x19c70], RZ ;  /* 0x019c70ff04ff79a7 */ /* 0x0005e2000810003f */
[----:B------:R-:W-:Y:S05]  /*204b0*/  @!P4 BRA `(.L_x_1544) ;  /* 0x000000000004c947 */ /* 0x000fea0003800000 */
[----:B------:R-:W-:Y:S01]  /*204c0*/  BPT.TRAP 0x1 ;  /* 0x000000040000795c */ /* 0x000fe20000300000 */
.L_x_1544:
[----:B------:R-:W3:Y:S01]  /*204d0*/  SYNCS.PHASECHK.TRANS64.TRYWAIT P0, [R4+URZ+0x19c40], R21 ;  /* 0x019c4015040075a7 */ /* 0x000ee2000800017f */
[----:B------:R-:W-:Y:S04]  /*204e0*/  BSSY B0, `(.L_x_1545) ;  /* 0x0000002000007945 */ /* 0x000fe80003800000 */
[----:B---3--:R-:W-:Y:S05]  /*204f0*/  @!P0 BRA `(.L_x_1546) ;  /* 0x0000004c00988947 */ /* 0x008fea0003800000 */
.L_x_1667:
[----:B------:R-:W-:Y:S05]  /*20500*/  BSYNC B0 ;  /* 0x0000000000007941 */ /* 0x000fea0003800000 */
.L_x_1545:
[----:B-1----:R-:W1:Y:S01]  /*20510*/  S2R R8, SR_TID.X ;  /* 0x0000000000087919 */ /* 0x002e620000002100 */
[----:B------:R-:W-:Y:S01]  /*20520*/  ULDC.64 UR4, c[0x0][0x300] ;  /* 0x0000c00000047ab9 */ /* 0x000fe20000000a00 */
[----:B------:R-:W4:Y:S01]  /*20530*/  LDC R9, c[0x0][0x2f4] ;  /* 0x0000bd00ff097b82 */ /* 0x000f220000000800 */
[----:B------:R-:W-:Y:S01]  /*20540*/  IMAD R19, R19, UR4, RZ ;  /* 0x0000000413137c24 */ /* 0x000fe2000f8e02ff */
[----:B------:R-:W-:Y:S01]  /*20550*/  ULDC.64 UR6, c[0x0][0x2e8] ;  /* 0x0000ba0000067ab9 */ /* 0x000fe20000000a00 */
[----:B0-----:R-:W-:-:S04]  /*20560*/  IMAD.WIDE.U32 R6, R5, UR4, RZ ;  /* 0x0000000405067c25 */ /* 0x001fc8000f8e00ff */
[----:B------:R-:W-:Y:S01]  /*20570*/  IMAD R19, R5, UR5, R19 ;  /* 0x0000000505137c24 */ /* 0x000fe2000f8e0213 */
[----:B------:R-:W-:Y:S02]  /*20580*/  ULDC.64 UR4, c[0x0][0x310] ;  /* 0x0000c40000047ab9 */ /* 0x000fe40000000a00 */
[----:B------:R-:W-:Y:S02]  /*20590*/  IMAD R20, R20, UR4, RZ ;  /* 0x0000000414147c24 */ /* 0x000fe4000f8e02ff */
[----:B------:R-:W-:Y:S02]  /*205a0*/  IMAD.IADD R7, R7, 0x1, R19 ;  /* 0x0000000107077824 */ /* 0x000fe400078e0213 */
[----:B------:R-:W-:-:S04]  /*205b0*/  IMAD.WIDE.U32 R6, R2, UR4, R6 ;  /* 0x0000000402067c25 */ /* 0x000fc8000f8e0006 */
[----:B------:R-:W-:Y:S01]  /*205c0*/  IMAD R2, R2, UR5, R20 ;  /* 0x0000000502027c24 */ /* 0x000fe2000f8e0214 */
[----:B------:R-:W-:-:S03]  /*205d0*/  ULDC.64 UR4, c[0x0][0x308] ;  /* 0x0000c20000047ab9 */ /* 0x000fc60000000a00 */
[----:B------:R-:W-:Y:S02]  /*205e0*/  IMAD.IADD R3, R7, 0x1, R2 ;  /* 0x0000000107037824 */ /* 0x000fe400078e0202 */
[----:B------:R-:W-:Y:S02]  /*205f0*/  IMAD.MOV.U32 R2, RZ, RZ, R6 ;  /* 0x000000ffff027224 */ /* 0x000fe400078e0006 */
[----:B-1----:R-:W-:Y:S02]  /*20600*/  IMAD.SHL.U32 R10, R8, 0x10, RZ ;  /* 0x00000010080a7824 */ /* 0x002fe400078e00ff */
[----:B------:R-:W-:Y:S01]  /*20610*/  IMAD.WIDE.U32 R2, R16, UR4, R2 ;  /* 0x0000000410027c25 */ /* 0x000fe2000f8e0002 */
[----:B------:R-:W-:Y:S02]  /*20620*/  UMOV UR4, 0xffffffff ;  /* 0xffffffff00047882 */ /* 0x000fe40000000000 */
[----:B------:R-:W-:Y:S01]  /*20630*/  LOP3.LUT R10, R10, 0x10, RZ, 0xc0, !PT ;  /* 0x000000100a0a7812 */ /* 0x000fe200078ec0ff */
[----:B------:R-:W-:Y:S01]  /*20640*/  IMAD.SHL.U32 R8, R8, 0x10, RZ ;  /* 0x0000001008087824 */ /* 0x000fe200078e00ff */
[----:B------:R-:W-:Y:S01]  /*20650*/  IADD3 R5, P0, R2, UR6, RZ ;  /* 0x0000000602057c10 */ /* 0x000fe2000ff1e0ff */
[----:B------:R-:W-:Y:S01]  /*20660*/  IMAD R6, R16, UR5, R3 ;  /* 0x0000000510067c24 */ /* 0x000fe2000f8e0203 */
[----:B------:R-:W-:-:S02]  /*20670*/  LOP3.LUT R11, R10, 0x40, RZ, 0xfc, !PT ;  /* 0x000000400a0b7812 */ /* 0x000fc400078efcff */
[----:B------:R-:W-:Y:S02]  /*20680*/  LOP3.LUT R10, R10, 0x20, RZ, 0xfc, !PT ;  /* 0x000000200a0a7812 */ /* 0x000fe400078efcff */
[----:B------:R-:W-:Y:S02]  /*20690*/  LOP3.LUT R8, R8, 0x10, RZ, 0xc0, !PT ;  /* 0x0000001008087812 */ /* 0x000fe400078ec0ff */
[----:B------:R-:W-:Y:S02]  /*206a0*/  IADD3.X R6, R6, UR7, RZ, P0, !PT ;  /* 0x0000000706067c10 */ /* 0x000fe400087fe4ff */
[-C--:B----4-:R-:W-:Y:S02]  /*206b0*/  ISETP.GE.AND P2, PT, R11, R9.reuse, PT ;  /* 0x000000090b00720c */ /* 0x090fe40003f46270 */
[-C--:B------:R-:W-:Y:S02]  /*206c0*/  ISETP.GE.AND P4, PT, R10, R9.reuse, PT ;  /* 0x000000090a00720c */ /* 0x080fe40003f86270 */
[----:B------:R-:W-:Y:S01]  /*206d0*/  ISETP.GE.AND P5, PT, R8, R9, PT ;  /* 0x000000090800720c */ /* 0x000fe20003fa6270 */
[----:B------:R-:W-:-:S12]  /*206e0*/  BRA.DIV UR4, `(.L_x_1547) ;  /* 0x0000004e04307947 */ /* 0x000fd8000b800000 */
[----:B------:R-:W0:Y:S04]  /*206f0*/  SHFL.IDX PT, R3, R5, RZ, 0x1e1f ;  /* 0x001e1fff05037589 */ /* 0x000e2800000e0000 */
[----:B------:R-:W1:Y:S04]  /*20700*/  SHFL.IDX PT, R2, R6, RZ, 0x1e1f ;  /* 0x001e1fff06027589 */ /* 0x000e6800000e0000 */
[----:B------:R-:W4:Y:S04]  /*20710*/  SHFL.IDX PT, R5, R5, 0x1, 0x1e1f ;  /* 0x003e1f0005057f89 */ /* 0x000f2800000e0000 */
[----:B------:R-:W2:Y:S01]  /*20720*/  SHFL.IDX PT, R6, R6, 0x1, 0x1e1f ;  /* 0x003e1f0006067f89 */ /* 0x000ea200000e0000 */
[----:B0-----:R-:W-:-:S05]  /*20730*/  @P1 IADD3 R3, P0, R8, R3, RZ ;  /* 0x0000000308031210 */ /* 0x001fca0007f1e0ff */
[----:B-1----:R-:W-:-:S05]  /*20740*/  @P1 IMAD.X R2, RZ, RZ, R2, P0 ;  /* 0x000000ffff021224 */ /* 0x002fca00000e0602 */
[----:B------:R-:W-:-:S04]  /*20750*/  @P1 LOP3.LUT R3, R3, R2, RZ, 0x3c, !PT ;  /* 0x0000000203031212 */ /* 0x000fc800078e3cff */
[----:B------:R-:W-:-:S04]  /*20760*/  @P1 LOP3.LUT R2, R3, R2, RZ, 0x3c, !PT ;  /* 0x0000000203021212 */ /* 0x000fc800078e3cff */
[----:B------:R-:W-:-:S05]  /*20770*/  @P1 LOP3.LUT R3, R3, R2, RZ, 0x3c, !PT ;  /* 0x0000000203031212 */ /* 0x000fca00078e3cff */
[----:B------:R1:W-:Y:S04]  /*20780*/  @P1 LDGSTS.E.BYPASS.LTC128B.128 [R0+0x13800], desc[UR42][R2.64], !P5 ;  /* 0x1380000002001fae */ /* 0x0003e8000e901d6a */
[----:B------:R1:W-:Y:S04]  /*20790*/  @P1 LDGSTS.E.BYPASS.LTC128B.128 [R0+0x14800], desc[UR42][R2.64+0x20], !P4 ;  /* 0x1480002002001fae */ /* 0x0003e8000e101d6a */
[----:B--2-4-:R1:W-:Y:S02]  /*207a0*/  @P1 LDGSTS.E.BYPASS.LTC128B.128 [R0+0x15800], desc[UR42][R2.64+0x40], !P2 ;  /* 0x1580004002001fae */ /* 0x0143e4000d101d6a */
.L_x_1673:
        /* <DEDUP_REMOVED lines=10> */
.L_x_1548:
        /* <DEDUP_REMOVED lines=11> */
.L_x_1549:
[----:B------:R0:W5:Y:S01]  /*20900*/  LDL.LU R3, [R1+0x28] ;  /* 0x0000280001037983 */ /* 0x0001620000300800 */
[----:B------:R0:W-:Y:S02]  /*20910*/  SYNCS.ARRIVE.TRANS64.A1T0 RZ, [R4+URZ+0x19c30], RZ ;  /* 0x019c30ff04ff79a7 */ /* 0x0001e4000810003f */
[----:B------:R-:W-:Y:S05]  /*20920*/  WARPSYNC.ALL ;  /* 0x0000000000007948 */ /* 0x000fea0003800000 */
[----:B------:R-:W-:Y:S01]  /*20930*/  ULDC.64 UR4, c[0x0][0x298] ;  /* 0x0000a60000047ab9 */ /* 0x000fe20000000a00 */
[----:B------:R-:W-:Y:S01]  /*20940*/  VIADD R0, R18, 0xf000 ;  /* 0x0000f00012007836 */ /* 0x000fe20000000000 */
[----:B------:R-:W-:Y:S01]  /*20950*/  ULDC.64 UR6, c[0x0][0xa00] ;  /* 0x0002800000067ab9 */ /* 0x000fe20000000a00 */
[----:B------:R-:W-:Y:S01]  /*20960*/  BSSY B6, `(.L_x_1550) ;  /* 0x0000021000067945 */ /* 0x000fe20003800000 */
[----:B------:R-:W-:Y:S01]  /*20970*/  BAR.SYNC.DEFER_BLOCKING 0x8, 0x200 ;  /* 0x0208000000007b1d */ /* 0x000fe20000010000 */
[----:B------:R-:W-:-:S02]  /*20980*/  ISETP.NE.U32.AND P0, PT, RZ, UR6, PT ;  /* 0x00000006ff007c0c */ /* 0x000fc4000bf05070 */
[----:B------:R-:W-:Y:S02]  /*20990*/  LOP3.LUT P1, RZ, R0, 0x9f, RZ, 0xc0, !PT ;  /* 0x0000009f00ff7812 */ /* 0x000fe4000782c0ff */
[----:B------:R-:W-:-:S04]  /*209a0*/  ISETP.NE.AND.EX P0, PT, RZ, UR7, PT, P0 ;  /* 0x00000007ff007c0c */ /* 0x000fc8000bf05300 */
[----:B------:R-:W-:Y:S02]  /*209b0*/  SEL R19, R27, RZ, !P0 ;  /* 0x000000ff1b137207 */ /* 0x000fe40004000000 */
[----:B-----5:R-:W-:Y:S01]  /*209c0*/  SHF.R.S32.HI R2, RZ, 0x1f, R3 ;  /* 0x0000001fff027819 */ /* 0x020fe20000011403 */
[----:B0--3--:R-:W-:-:S04]  /*209d0*/  IMAD.WIDE.U32 R4, R3, UR4, RZ ;  /* 0x0000000403047c25 */ /* 0x009fc8000f8e00ff */
[----:B------:R-:W-:Y:S01]  /*209e0*/  IMAD R2, R2, UR4, RZ ;  /* 0x0000000402027c24 */ /* 0x000fe2000f8e02ff */
[----:B------:R0:W-:Y:S03]  /*209f0*/  STL.64 [R1+0x28], R4 ;  /* 0x0000280401007387 */ /* 0x0001e60000100a00 */
[----:B------:R-:W-:Y:S01]  /*20a00*/  IMAD R0, R3, UR5, R2 ;  /* 0x0000000503007c24 */ /* 0x000fe2000f8e0202 */
[----:B------:R-:W-:-:S03]  /*20a10*/  SHF.R.S32.HI R2, RZ, 0x1f, R27 ;  /* 0x0000001fff027819 */ /* 0x000fc6000001141b */
[----:B------:R-:W-:Y:S01]  /*20a20*/  IMAD.IADD R3, R5, 0x1, R0 ;  /* 0x0000000105037824 */ /* 0x000fe200078e0200 */
[----:B------:R-:W-:-:S04]  /*20a30*/  SEL R0, R2, RZ, !P0 ;  /* 0x000000ff02007207 */ /* 0x000fc80004000000 */
[----:B------:R0:W-:Y:S04]  /*20a40*/  STL [R1+0x38], R3 ;  /* 0x0000380301007387 */ /* 0x0001e80000100800 */
[----:B------:R0:W-:Y:S01]  /*20a50*/  STL [R1+0x3c], R0 ;  /* 0x00003c0001007387 */ /* 0x0001e20000100800 */
[----:B------:R-:W-:Y:S05]  /*20a60*/  @!P1 BRA `(.L_x_1551) ;  /* 0x0000000000409947 */ /* 0x000fea0003800000 */
[----:B------:R-:W-:Y:S01]  /*20a70*/  MOV R2, 0x0 ;  /* 0x0000000000027802 */ /* 0x000fe20000000f00 */
[----:B------:R-:W-:Y:S01]  /*20a80*/  ULDC.64 UR4, c[0x4][0x98] ;  /* 0x0100260000047ab9 */ /* 0x000fe20000000a00 */
[----:B------:R-:W-:Y:S01]  /*20a90*/  ULDC.64 UR6, c[0x4][0xa0] ;  /* 0x0100280000067ab9 */ /* 0x000fe20000000a00 */
[----:B------:R-:W-:Y:S01]  /*20aa0*/  ULDC.64 UR8, c[0x4][0x28] ;  /* 0x01000a0000087ab9 */ /* 0x000fe20000000a00 */
[----:B0-----:R-:W-:Y:S02]  /*20ab0*/  IMAD.U32 R4, RZ, RZ, UR4 ;  /* 0x00000004ff047e24 */ /* 0x001fe4000f8e00ff */
        /* <DEDUP_REMOVED lines=11> */
.L_x_1551:
[----:B------:R-:W-:Y:S05]  /*20b70*/  BSYNC B6 ;  /* 0x0000000000067941 */ /* 0x000fea0003800000 */
.L_x_1550:
[----:B------:R-:W2:Y:S01]  /*20b80*/  LDL.LU R2, [R1+0x38] ;  /* 0x0000380001027983 */ /* 0x000ea20000300800 */
[----:B------:R-:W1:Y:S01]  /*20b90*/  LDC R9, c[0x0][0x448] ;  /* 0x00011200ff097b82 */ /* 0x000e620000000800 */
[----:B------:R-:W-:Y:S01]  /*20ba0*/  ULDC.64 UR4, c[0x0][0x2d8] ;  /* 0x0000b60000047ab9 */ /* 0x000fe20000000a00 */
[----:B------:R-:W-:Y:S01]  /*20bb0*/  ULDC.64 UR6, c[0x0][0x2e0] ;  /* 0x0000b80000067ab9 */ /* 0x000fe20000000a00 */
[----:B------:R-:W3:Y:S01]  /*20bc0*/  LDL.LU.64 R20, [R1+0x28] ;  /* 0x0000280001147983 */ /* 0x000ee20000300a00 */
[----:B------:R-:W-:-:S03]  /*20bd0*/  ULDC.64 UR8, c[0x0][0x280] ;  /* 0x0000a00000087ab9 */ /* 0x000fc60000000a00 */
[----:B0-----:R-:W4:Y:S01]  /*20be0*/  LDL.LU R0, [R1+0x3c] ;  /* 0x00003c0001007983 */ /* 0x001f220000300800 */
[----:B-1----:R-:W-:-:S13]  /*20bf0*/  ISETP.NE.AND P1, PT, R9, 0x1, PT ;  /* 0x000000010900780c */ /* 0x002fda0003f25270 */
        /* <DEDUP_REMOVED lines=20> */
[----:B------:R-:W-:Y:S02]  /*20d40*/  IMAD.IADD R0, R20, 0x1, R25 ;  /* 0x0000000114007824 */ /* 0x000fe400078e0219 */
[----:B------:R2:W5:Y:S02]  /*20d50*/  LDL R20, [R1+0x24] ;  /* 0x0000240001147983 */ /* 0x0005640000100800 */
[----:B0-----:R-:W-:Y:S01]  /*20d60*/  @P1 IMAD.HI.U32 R5, R0, R5, RZ ;  /* 0x0000000500051227 */ /* 0x001fe200078e00ff */
[----:B------:R-:W0:Y:S03]  /*20d70*/  S2R R21, SR_TID.X ;  /* 0x0000000000157919 */ /* 0x000e260000002100 */
        /* <DEDUP_REMOVED lines=8> */
[----:B------:R-:W-:Y:S02]  /*20e00*/  IMAD R6, R9, R7, R0 ;  /* 0x0000000709067224 */ /* 0x000fe400078e0200 */
[----:B------:R-:W-:Y:S02]  /*20e10*/  VIADD R0, R0, 0x80 ;  /* 0x0000008000007836 */ /* 0x000fe40000000000 */
[----:B------:R-:W-:Y:S01]  /*20e20*/  IMAD.WIDE.U32 R4, R6, UR6, R4 ;  /* 0x0000000606047c25 */ /* 0x000fe2000f8e0004 */
[----:B------:R-:W-:-:S03]  /*20e30*/  SHF.R.S32.HI R7, RZ, 0x1f, R6 ;  /* 0x0000001fff077819 */ /* 0x000fc60000011406 */
[----:B0-----:R-:W-:Y:S02]  /*20e40*/  IMAD.SHL.U32 R11, R21, 0x10, RZ ;  /* 0x00000010150b7824 */ /* 0x001fe400078e00ff */
[----:B------:R-:W-:Y:S02]  /*20e50*/  IMAD R7, R7, UR6, RZ ;  /* 0x0000000607077c24 */ /* 0x000fe4000f8e02ff */
[----:B------:R-:W-:Y:S01]  /*20e60*/  IMAD.SHL.U32 R10, R21, 0x10, RZ ;  /* 0x00000010150a7824 */ /* 0x000fe200078e00ff */
[----:B------:R-:W-:Y:S01]  /*20e70*/  LOP3.LUT R11, R11, 0x10, RZ, 0xc0, !PT ;  /* 0x000000100b0b7812 */ /* 0x000fe200078ec0ff */
[----:B------:R-:W-:Y:S01]  /*20e80*/  IMAD R7, R6, UR7, R7 ;  /* 0x0000000706077c24 */ /* 0x000fe2000f8e0207 */
[----:B------:R-:W-:Y:S02]  /*20e90*/  IADD3 R6, P0, R4, UR8, RZ ;  /* 0x0000000804067c10 */ /* 0x000fe4000ff1e0ff */
[----:B------:R-:W-:Y:S02]  /*20ea0*/  LOP3.LUT R12, R11, 0x20, RZ, 0xfc, !PT ;  /* 0x000000200b0c7812 */ /* 0x000fe400078efcff */
[----:B------:R-:W-:Y:S01]  /*20eb0*/  IADD3.X R4, R5, UR9, R7, P0, !PT ;  /* 0x0000000905047c10 */ /* 0x000fe200087fe407 */
[----:B------:R-:W-:Y:S01]  /*20ec0*/  IMAD.MOV.U32 R5, RZ, RZ, R0 ;  /* 0x000000ffff057224 */ /* 0x000fe200078e0000 */
[----:B------:R-:W0:Y:S01]  /*20ed0*/  @P1 LDC R7, c[0x0][0x44c] ;  /* 0x00011300ff071b82 */ /* 0x000e220000000800 */
[----:B------:R-:W-:-:S02]  /*20ee0*/  LOP3.LUT R10, R10, 0x10, RZ, 0xc0, !PT ;  /* 0x000000100a0a7812 */ /* 0x000fc400078ec0ff */
[----:B------:R-:W-:Y:S02]  /*20ef0*/  LOP3.LUT R11, R11, 0x40, RZ, 0xfc, !PT ;  /* 0x000000400b0b7812 */ /* 0x000fe400078efcff */
[----:B------:R-:W-:Y:S01]  /*20f00*/  LOP3.LUT R21, R21, 0x7f, RZ, 0xc0, !PT ;  /* 0x0000007f15157812 */ /* 0x000fe200078ec0ff */
[----:B0-----:R-:W-:-:S05]  /*20f10*/  @P1 IMAD.HI.U32 R7, R0, R7, RZ ;  /* 0x0000000700071227 */ /* 0x001fca00078e00ff */
[----:B------:R-:W-:Y:S02]  /*20f20*/  @P1 SHF.R.U32.HI R5, RZ, R8, R7 ;  /* 0x00000008ff051219 */ /* 0x000fe40000011607 */
[----:B------:R2:W5:Y:S03]  /*20f30*/  LDL R8, [R1+0x30] ;  /* 0x0000300001087983 */ /* 0x0005660000100800 */
[----:B------:R-:W-:Y:S02]  /*20f40*/  IMAD.MOV R7, RZ, RZ, -R5 ;  /* 0x000000ffff077224 */ /* 0x000fe400078e0a05 */
[----:B------:R-:W-:-:S04]  /*20f50*/  IMAD.WIDE.U32 R2, R5, UR4, R2 ;  /* 0x0000000405027c25 */ /* 0x000fc8000f8e0002 */
[----:B------:R-:W-:Y:S01]  /*20f60*/  IMAD R0, R9, R7, R0 ;  /* 0x0000000709007224 */ /* 0x000fe200078e0200 */
[----:B------:R-:W-:-:S05]  /*20f70*/  SHF.R.S32.HI R7, RZ, 0x1f, R5 ;  /* 0x0000001fff077819 */ /* 0x000fca0000011405 */
[----:B------:R-:W-:Y:S01]  /*20f80*/  IMAD R7, R7, UR4, RZ ;  /* 0x0000000407077c24 */ /* 0x000fe2000f8e02ff */
[----:B------:R-:W-:Y:S02]  /*20f90*/  ULDC UR4, c[0x0][0x2b8] ;  /* 0x0000ae0000047ab9 */ /* 0x000fe40000000800 */
[----:B------:R-:W-:Y:S01]  /*20fa0*/  ISETP.GE.AND P3, PT, R10, UR4, PT ;  /* 0x000000040a007c0c */ /* 0x000fe2000bf66270 */
[----:B------:R-:W-:Y:S01]  /*20fb0*/  IMAD R7, R5, UR5, R7 ;  /* 0x0000000505077c24 */ /* 0x000fe2000f8e0207 */
[----:B------:R-:W-:Y:S01]  /*20fc0*/  SHF.R.S32.HI R5, RZ, 0x1f, R0 ;  /* 0x0000001fff057819 */ /* 0x000fe20000011400 */
[----:B------:R-:W-:Y:S02]  /*20fd0*/  UMOV UR5, 0xffffffff ;  /* 0xffffffff00057882 */ /* 0x000fe40000000000 */
[----:B------:R-:W-:Y:S02]  /*20fe0*/  IMAD.IADD R3, R3, 0x1, R7 ;  /* 0x0000000103037824 */ /* 0x000fe400078e0207 */
[----:B------:R-:W-:-:S02]  /*20ff0*/  IMAD R5, R5, UR6, RZ ;  /* 0x0000000605057c24 */ /* 0x000fc4000f8e02ff */
[----:B------:R-:W-:-:S04]  /*21000*/  IMAD.WIDE.U32 R2, R0, UR6, R2 ;  /* 0x0000000600027c25 */ /* 0x000fc8000f8e0002 */
[----:B------:R-:W-:Y:S01]  /*21010*/  IMAD R5, R0, UR7, R5 ;  /* 0x0000000700057c24 */ /* 0x000fe2000f8e0205 */
[----:B------:R-:W-:Y:S02]  /*21020*/  IADD3 R7, P0, R2, UR8, RZ ;  /* 0x0000000802077c10 */ /* 0x000fe4000ff1e0ff */
[----:B------:R-:W-:Y:S02]  /*21030*/  ISETP.GE.AND P1, PT, R11, UR4, PT ;  /* 0x000000040b007c0c */ /* 0x000fe4000bf26270 */
[----:B------:R-:W-:Y:S02]  /*21040*/  IADD3.X R5, R3, UR9, R5, P0, !PT ;  /* 0x0000000903057c10 */ /* 0x000fe400087fe405 */
[----:B------:R-:W-:Y:S02]  /*21050*/  ISETP.GE.AND P0, PT, R12, UR4, PT ;  /* 0x000000040c007c0c */ /* 0x000fe4000bf06270 */
[----:B------:R-:W-:Y:S01]  /*21060*/  SHF.R.U32.HI R19, RZ, 0x1, R21 ;  /* 0x00000001ff137819 */ /* 0x000fe20000011615 */
[----:B--2---:R-:W-:Y:S10]  /*21070*/  BRA.DIV UR5, `(.L_x_1552) ;  /* 0x0000004605707947 */ /* 0x004ff4000b800000 */
[----:B------:R-:W0:Y:S01]  /*21080*/  SHFL.IDX PT, R3, R6, RZ, 0x1e1f ;  /* 0x001e1fff06037589 */ /* 0x000e2200000e0000 */
[----:B-----5:R-:W-:Y:S02]  /*21090*/  IMAD R0, R20, R9, RZ ;  /* 0x0000000914007224 */ /* 0x020fe400078e02ff */
[----:B------:R-:W-:Y:S01]  /*210a0*/  IMAD.IADD R25, R19, 0x1, R25 ;  /* 0x0000000113197824 */ /* 0x000fe200078e0219 */
        /* <DEDUP_REMOVED lines=12> */
[----:B0-----:R-:W-:-:S05]  /*21170*/  VIADD R2, R25, 0x40 ;  /* 0x0000004019027836 */ /* 0x001fca0000000000 */
        /* <DEDUP_REMOVED lines=8> */
.L_x_1680:
        /* <DEDUP_REMOVED lines=12> */
.L_x_1554:
[----:B------:R-:W-:Y:S05]  /*212c0*/  BSYNC B0 ;  /* 0x0000000000007941 */ /* 0x000fea0003800000 */
.L_x_1553:
[----:B------:R-:W-:Y:S01]  /*212d0*/  NOP ;  /* 0x0000000000007918 */ /* 0x000fe20000000000 */
[----:B------:R-:W-:-:S13]  /*212e0*/  PLOP3.LUT P0, PT, PT, PT, PT, 0x80, 0x0 ;  /* 0x000000000000781c */ /* 0x000fda0003f0f070 */
.L_x_1555:
        /* <DEDUP_REMOVED lines=18> */
.L_x_1681:
[----:B------:R-:W-:Y:S05]  /*21410*/  BSYNC B0 ;  /* 0x0000000000007941 */ /* 0x000fea0003800000 */
.L_x_1556:
[----:B-1----:R-:W3:Y:S04]  /*21420*/  LDL.LU R3, [R1+0x34] ;  /* 0x0000340001037983 */ /* 0x002ee80000300800 */
[----:B------:R-:W4:Y:S01]  /*21430*/  LDL R2, [R1+0x4] ;  /* 0x0000040001027983 */ /* 0x000f220000100800 */
[----:B---3--:R-:W-:-:S05]  /*21440*/  VIADD R20, R3, 0xfffffffe ;  /* 0xfffffffe03147836 */ /* 0x008fca0000000000 */
[----:B----4-:R-:W-:-:S13]  /*21450*/  ISETP.GE.AND P0, PT, R20, R2, PT ;  /* 0x000000021400720c */ /* 0x010fda0003f06270 */
[----:B------:R-:W-:Y:S05]  /*21460*/  @!P0 BRA `(.L_x_1558) ;  /* 0x0000001000408947 */ /* 0x000fea0003800000 */
[----:B------:R-:W-:Y:S02]  /*21470*/  IMAD.MOV.U32 R4, RZ, RZ, R22 ;  /* 0x000000ffff047224 */ /* 0x000fe400078e0016 */
[----:B------:R-:W-:-:S07]  /*21480*/  IMAD.MOV.U32 R6, RZ, RZ, R28 ;  /* 0x000000ffff067224 */ /* 0x000fce00078e001c */
.L_x_1578:
[----:B0--3--:R-:W3:Y:S01]  /*21490*/  LDL R9, [R1+0x8] ;  /* 0x0000080001097983 */ /* 0x009ee20000100800 */
[----:B0-----:R-:W0:Y:S03]  /*214a0*/  LDC R7, c[0x0][0x430] ;  /* 0x00010c00ff077b82 */ /* 0x001e260000000800 */
[----:B------:R-:W4:Y:S01]  /*214b0*/  LDL R8, [R1+0xc] ;  /* 0x00000c0001087983 */ /* 0x000f220000100800 */
[----:B------:R-:W2:Y:S03]  /*214c0*/  S2R R2, SR_TID.X ;  /* 0x0000000000027919 */ /* 0x000ea60000002100 */
[----:B------:R-:W5:Y:S01]  /*214d0*/  LDL R10, [R1+0x4] ;  /* 0x00000400010a7983 */ /* 0x000f620000100800 */
        /* <DEDUP_REMOVED lines=25> */
[----:B------:R-:W-:-:S05]  /*21670*/  IMAD.MOV.U32 R0, RZ, RZ, R20 ;  /* 0x000000ffff007224 */ /* 0x000fca00078e0014 */
[----:B-----5:R-:W-:Y:S01]  /*21680*/  ISETP.GT.AND P1, PT, R0, R10, PT ;  /* 0x0000000a0000720c */ /* 0x020fe20003f24270 */
[----:B------:R-:W-:Y:S02]  /*21690*/  IMAD.U32 R10, RZ, RZ, UR39 ;  /* 0x00000027ff0a7e24 */ /* 0x000fe4000f8e00ff */
[----:B------:R-:W-:-:S03]  /*216a0*/  VIADD R22, R4, 0x1 ;  /* 0x0000000104167836 */ /* 0x000fc60000000000 */
[----:B------:R-:W-:Y:S02]  /*216b0*/  ISETP.NE.AND P2, PT, R10, 0x3, PT ;  /* 0x000000030a00780c */ /* 0x000fe40003f45270 */
[----:B------:R-:W-:-:S04]  /*216c0*/  ISETP.NE.AND P0, PT, R22, 0x2, PT ;  /* 0x000000021600780c */ /* 0x000fc80003f05270 */
[----:B------:R-:W-:Y:S01]  /*216d0*/  SEL R28, RZ, 0x1, P0 ;  /* 0x00000001ff1c7807 */ /* 0x000fe20000000000 */
[----:B------:R-:W-:Y:S01]  /*216e0*/  VIADD R20, R20, 0xffffffff ;  /* 0xffffffff14147836 */ /* 0x000fe20000000000 */
[----:B------:R-:W-:Y:S02]  /*216f0*/  SEL R22, R22, RZ, P0 ;  /* 0x000000ff16167207 */ /* 0x000fe40000000000 */
[----:B------:R-:W-:Y:S02]  /*21700*/  LOP3.LUT R28, R6, R28, RZ, 0x3c, !PT ;  /* 0x0000001c061c7212 */ /* 0x000fe400078e3cff */
[----:B--2---:R-:W-:Y:S01]  /*21710*/  SHF.R.S32.HI R19, RZ, 0x1f, R8 ;  /* 0x0000001fff137819 */ /* 0x004fe20000011408 */
[----:B------:R-:W-:Y:S06]  /*21720*/  @!P2 BRA `(.L_x_1559) ;  /* 0x000000000004a947 */ /* 0x000fec0003800000 */
[----:B------:R-:W-:Y:S01]  /*21730*/  BPT.TRAP 0x1 ;  /* 0x000000040000795c */ /* 0x000fe20000300000 */
.L_x_1559:
[----:B------:R-:W-:Y:S01]  /*21740*/  IMAD R0, R22, 0x8, R18 ;  /* 0x0000000816007824 */ /* 0x000fe200078e0212 */
[----:B------:R-:W-:Y:S01]  /*21750*/  SHF.L.U32 R10, R28, 0x1f, RZ ;  /* 0x0000001f1c0a7819 */ /* 0x000fe200000006ff */
[----:B------:R-:W-:Y:S01]  /*21760*/  BSSY B0, `(.L_x_1560) ;  /* 0x0000004000007945 */ /* 0x000fe20003800000 */
[----:B------:R-:W-:Y:S02]  /*21770*/  SHF.R.S32.HI R9, RZ, 0x1f, R7 ;  /* 0x0000001fff097819 */ /* 0x000fe40000011407 */
[----:B------:R-:W0:Y:S02]  /*21780*/  SYNCS.PHASECHK.TRANS64.TRYWAIT P0, [R0+URZ+0x19c80], R10 ;  /* 0x019c800a000075a7 */ /* 0x000e24000800017f */
[----:B0-----:R-:W-:Y:S05]  /*21790*/  @!P0 BRA `(.L_x_1561) ;  /* 0x0000004000ac8947 */ /* 0x001fea0003800000 */
.L_x_1682:
[----:B------:R-:W-:Y:S05]  /*217a0*/  BSYNC B0 ;  /* 0x0000000000007941 */ /* 0x000fea0003800000 */
.L_x_1560:
[----:B------:R-:W2:Y:S01]  /*217b0*/  LDL R15, [R1+0x14] ;  /* 0x00001400010f7983 */ /* 0x000ea20000100800 */
[----:B------:R-:W-:Y:S01]  /*217c0*/  ULDC.64 UR4, c[0x0][0x328] ;  /* 0x0000ca0000047ab9 */ /* 0x000fe20000000a00 */
[----:B------:R-:W1:Y:S01]  /*217d0*/  LDC R12, c[0x0][0x2f4] ;  /* 0x0000bd00ff0c7b82 */ /* 0x000e620000000800 */
[----:B------:R-:W-:Y:S01]  /*217e0*/  IMAD R5, R9, UR4, RZ ;  /* 0x0000000409057c24 */ /* 0x000fe2000f8e02ff */
[----:B------:R-:W3:Y:S01]  /*217f0*/  S2R R11, SR_TID.X ;  /* 0x00000000000b7919 */ /* 0x000ee20000002100 */
[----:B------:R-:W-:Y:S01]  /*21800*/  IMAD.WIDE.U32 R2, R7, UR4, RZ ;  /* 0x0000000407027c25 */ /* 0x000fe2000f8e00ff */
[----:B------:R-:W-:-:S03]  /*21810*/  ULDC.64 UR6, c[0x0][0x318] ;  /* 0x0000c60000067ab9 */ /* 0x000fc60000000a00 */
        /* <DEDUP_REMOVED lines=11> */
[----:B------:R-:W-:Y:S01]  /*218d0*/  IADD3 R25, P0, R2, UR6, RZ ;  /* 0x0000000602197c10 */ /* 0x000fe2000ff1e0ff */
[C---:B---3--:R-:W-:Y:S02]  /*218e0*/  IMAD.SHL.U32 R13, R11.reuse, 0x10, RZ ;  /* 0x000000100b0d7824 */ /* 0x048fe400078e00ff */
[----:B------:R-:W-:Y:S01]  /*218f0*/  IMAD.SHL.U32 R11, R11, 0x10, RZ ;  /* 0x000000100b0b7824 */ /* 0x000fe200078e00ff */
[----:B------:R-:W-:Y:S02]  /*21900*/  IADD3.X R21, R21, UR7, RZ, P0, !PT ;  /* 0x0000000715157c10 */ /* 0x000fe400087fe4ff */
[----:B------:R-:W-:Y:S02]  /*21910*/  LOP3.LUT R13, R13, 0x10, RZ, 0xc0, !PT ;  /* 0x000000100d0d7812 */ /* 0x000fe400078ec0ff */
[----:B------:R-:W-:Y:S02]  /*21920*/  LOP3.LUT R11, R11, 0x10, RZ, 0xc0, !PT ;  /* 0x000000100b0b7812 */ /* 0x000fe400078ec0ff */
[----:B------:R-:W-:-:S02]  /*21930*/  LOP3.LUT R14, R13, 0x40, RZ, 0xfc, !PT ;  /* 0x000000400d0e7812 */ /* 0x000fc400078efcff */
[----:B------:R-:W-:Y:S02]  /*21940*/  LOP3.LUT R13, R13, 0x20, RZ, 0xfc, !PT ;  /* 0x000000200d0d7812 */ /* 0x000fe400078efcff */
[-C--:B-1----:R-:W-:Y:S02]  /*21950*/  ISETP.GE.AND P2, PT, R14, R12.reuse, PT ;  /* 0x0000000c0e00720c */ /* 0x082fe40003f46270 */
[-C--:B------:R-:W-:Y:S02]  /*21960*/  ISETP.GE.AND P3, PT, R13, R12.reuse, PT ;  /* 0x0000000c0d00720c */ /* 0x080fe40003f66270 */
[----:B------:R-:W-:Y:S01]  /*21970*/  ISETP.GE.AND P4, PT, R11, R12, PT ;  /* 0x0000000c0b00720c */ /* 0x000fe20003f86270 */
[----:B--2---:R-:W-:Y:S01]  /*21980*/  IMAD R5, R22, 0x3000, R15 ;  /* 0x0000300016057824 */ /* 0x004fe200078e020f */
[----:B------:R-:W-:Y:S11]  /*21990*/  BRA.DIV UR4, `(.L_x_1562) ;  /* 0x0000004204407947 */ /* 0x000ff6000b800000 */
[----:B------:R-:W1:Y:S01]  /*219a0*/  S2R R3, SR_TID.X ;  /* 0x0000000000037919 */ /* 0x000e620000002100 */
[----:B------:R-:W-:Y:S01]  /*219b0*/  IMAD.IADD R5, R18, 0x1, R5 ;  /* 0x0000000112057824 */ /* 0x000fe200078e0205 */
[----:B------:R-:W2:Y:S01]  /*219c0*/  SHFL.IDX PT, R2, R25, RZ, 0x1e1f ;  /* 0x001e1fff19027589 */ /* 0x000ea200000e0000 */
[----:B-1----:R-:W-:-:S03]  /*219d0*/  IMAD.SHL.U32 R11, R3, 0x10, RZ ;  /* 0x00000010030b7824 */ /* 0x002fc600078e00ff */
[----:B------:R-:W1:Y:S02]  /*219e0*/  SHFL.IDX PT, R3, R21, RZ, 0x1e1f ;  /* 0x001e1fff15037589 */ /* 0x000e6400000e0000 */
[----:B------:R-:W-:Y:S02]  /*219f0*/  LOP3.LUT R11, R11, 0x10, RZ, 0xc0, !PT ;  /* 0x000000100b0b7812 */ /* 0x000fe400078ec0ff */
[----:B------:R-:W3:Y:S02]  /*21a00*/  SHFL.IDX PT, R21, R21, 0x1, 0x1e1f ;  /* 0x003e1f0015157f89 */ /* 0x000ee400000e0000 */
[----:B--2---:R-:W-:-:S05]  /*21a10*/  IADD3 R2, P0, R11, R2, RZ ;  /* 0x000000020b027210 */ /* 0x004fca0007f1e0ff */
[----:B-1----:R-:W-:-:S05]  /*21a20*/  IMAD.X R3, RZ, RZ, R3, P0 ;  /* 0x000000ffff037224 */ /* 0x002fca00000e0603 */
[----:B------:R-:W-:Y:S04]  /*21a30*/  LDGSTS.E.BYPASS.LTC128B.128 [R5+0x9000], desc[UR42][R2.64], !P4 ;  /* 0x0900000002057fae */ /* 0x000fe8000e101d6a */
[----:B------:R-:W-:Y:S04]  /*21a40*/  LDGSTS.E.BYPASS.LTC128B.128 [R5+0xa000], desc[UR42][R2.64+0x20], !P3 ;  /* 0x0a00002002057fae */ /* 0x000fe8000d901d6a */
[----:B------:R1:W-:Y:S04]  /*21a50*/  LDGSTS.E.BYPASS.LTC128B.128 [R5+0xb000], desc[UR42][R2.64+0x40], !P2 ;  /* 0x0b00004002057fae */ /* 0x0003e8000d101d6a */
[----:B-1-3--:R1:W2:Y:S02]  /*21a60*/  SHFL.IDX PT, R2, R25, 0x1, 0x1e1f ;  /* 0x003e1f0019027f89 */ /* 0x00a2a400000e0000 */
.L_x_1688:
[----:B------:R-:W3:Y:S02]  /*21a70*/  S2R R3, SR_TID.X ;  /* 0x0000000000037919 */ /* 0x000ee40000002100 */
[----:B---3--:R-:W-:-:S05]  /*21a80*/  IMAD.SHL.U32 R3, R3, 0x10, RZ ;  /* 0x0000001003037824 */ /* 0x008fca00078e00ff */
[----:B------:R-:W-:-:S04]  /*21a90*/  LOP3.LUT R3, R3, 0x10, RZ, 0xc0, !PT ;  /* 0x0000001003037812 */ /* 0x000fc800078ec0ff */
        /* <DEDUP_REMOVED lines=10> */
.L_x_1563:
        /* <DEDUP_REMOVED lines=11> */
.L_x_1564:
[----:B------:R2:W-:Y:S01]  /*21bf0*/  SYNCS.ARRIVE.TRANS64.A1T0 RZ, [R0+URZ+0x19c70], RZ ;  /* 0x019c70ff00ff79a7 */ /* 0x0005e2000810003f */
[----:B------:R-:W-:Y:S05]  /*21c00*/  @!P3 BRA `(.L_x_1565) ;  /* 0x000000000004b947 */ /* 0x000fea0003800000 */
[----:B------:R-:W-:Y:S01]  /*21c10*/  BPT.TRAP 0x1 ;  /* 0x000000040000795c */ /* 0x000fe20000300000 */
.L_x_1565:
[----:B------:R-:W3:Y:S01]  /*21c20*/  SYNCS.PHASECHK.TRANS64.TRYWAIT P0, [R0+URZ+0x19c40], R10 ;  /* 0x019c400a000075a7 */ /* 0x000ee2000800017f */
[----:B------:R-:W-:Y:S04]  /*21c30*/  BSSY B0, `(.L_x_1566) ;  /* 0x0000002000007945 */ /* 0x000fe80003800000 */
[----:B---3--:R-:W-:Y:S05]  /*21c40*/  @!P0 BRA `(.L_x_1567) ;  /* 0x0000004000408947 */ /* 0x008fea0003800000 */
.L_x_1689:
[----:B------:R-:W-:Y:S05]  /*21c50*/  BSYNC B0 ;  /* 0x0000000000007941 */ /* 0x000fea0003800000 */
.L_x_1566:
[----:B------:R-:W4:Y:S01]  /*21c60*/  S2R R13, SR_TID.X ;  /* 0x00000000000d7919 */ /* 0x000f220000002100 */
[----:B------:R-:W-:Y:S01]  /*21c70*/  ULDC.64 UR4, c[0x0][0x300] ;  /* 0x0000c00000047ab9 */ /* 0x000fe20000000a00 */
[----:B------:R-:W5:Y:S01]  /*21c80*/  LDC R11, c[0x0][0x2f4] ;  /* 0x0000bd00ff0b7b82 */ /* 0x000f620000000800 */
[----:B------:R-:W-:Y:S01]  /*21c90*/  IMAD R9, R9, UR4, RZ ;  /* 0x0000000409097c24 */ /* 0x000fe2000f8e02ff */
[----:B------:R-:W-:Y:S01]  /*21ca0*/  ULDC.64 UR6, c[0x0][0x2e8] ;  /* 0x0000ba0000067ab9 */ /* 0x000fe20000000a00 */
[----:B------:R-:W-:-:S04]  /*21cb0*/  IMAD.WIDE.U32 R2, R7, UR4, RZ ;  /* 0x0000000407027c25 */ /* 0x000fc8000f8e00ff */
        /* <DEDUP_REMOVED lines=12> */
[C---:B----4-:R-:W-:Y:S02]  /*21d80*/  IMAD.SHL.U32 R12, R13.reuse, 0x10, RZ ;  /* 0x000000100d0c7824 */ /* 0x050fe400078e00ff */
[----:B------:R-:W-:Y:S01]  /*21d90*/  IMAD.SHL.U32 R21, R13, 0x10, RZ ;  /* 0x000000100d157824 */ /* 0x000fe200078e00ff */
[----:B------:R-:W-:Y:S02]  /*21da0*/  IADD3.X R8, R8, UR7, RZ, P0, !PT ;  /* 0x0000000708087c10 */ /* 0x000fe400087fe4ff */
[----:B------:R-:W-:Y:S02]  /*21db0*/  LOP3.LUT R12, R12, 0x10, RZ, 0xc0, !PT ;  /* 0x000000100c0c7812 */ /* 0x000fe400078ec0ff */
[----:B------:R-:W-:Y:S02]  /*21dc0*/  LOP3.LUT R21, R21, 0x10, RZ, 0xc0, !PT ;  /* 0x0000001015157812 */ /* 0x000fe400078ec0ff */
[----:B------:R-:W-:-:S02]  /*21dd0*/  LOP3.LUT R13, R12, 0x40, RZ, 0xfc, !PT ;  /* 0x000000400c0d7812 */ /* 0x000fc400078efcff */
[----:B------:R-:W-:Y:S02]  /*21de0*/  LOP3.LUT R12, R12, 0x20, RZ, 0xfc, !PT ;  /* 0x000000200c0c7812 */ /* 0x000fe400078efcff */
[-C--:B-----5:R-:W-:Y:S02]  /*21df0*/  ISETP.GE.AND P2, PT, R13, R11.reuse, PT ;  /* 0x0000000b0d00720c */ /* 0x0a0fe40003f46270 */
[-C--:B------:R-:W-:Y:S02]  /*21e00*/  ISETP.GE.AND P3, PT, R12, R11.reuse, PT ;  /* 0x0000000b0c00720c */ /* 0x080fe40003f66270 */
        /* <DEDUP_REMOVED lines=11> */
.L_x_1695:
        /* <DEDUP_REMOVED lines=10> */
.L_x_1569:
        /* <DEDUP_REMOVED lines=11> */
.L_x_1570:
[----:B------:R2:W-:Y:S02]  /*22010*/  SYNCS.ARRIVE.TRANS64.A1T0 RZ, [R0+URZ+0x19c30], RZ ;  /* 0x019c30ff00ff79a7 */ /* 0x0005e4000810003f */
[----:B--23--:R-:W-:-:S05]  /*22020*/  IMAD.U32 R0, RZ, RZ, UR36 ;  /* 0x00000024ff007e24 */ /* 0x00cfca000f8e00ff */
[----:B------:R-:W-:-:S13]  /*22030*/  ISETP.NE.AND P0, PT, R0, 0x3, PT ;  /* 0x000000030000780c */ /* 0x000fda0003f05270 */
[----:B------:R-:W-:Y:S05]  /*22040*/  @!P0 BRA `(.L_x_1571) ;  /* 0x0000000000048947 */ /* 0x000fea0003800000 */
[----:B------:R-:W-:Y:S01]  /*22050*/  BPT.TRAP 0x1 ;  /* 0x000000040000795c */ /* 0x000fe20000300000 */
.L_x_1571:
[----:B------:R-:W-:Y:S01]  /*22060*/  LOP3.LUT R0, R6, 0x1, RZ, 0x3c, !PT ;  /* 0x0000000106007812 */ /* 0x000fe200078e3cff */
[----:B------:R-:W-:Y:S01]  /*22070*/  IMAD R2, R4, 0x8, R18 ;  /* 0x0000000804027824 */ /* 0x000fe200078e0212 */
[----:B------:R-:W-:Y:S02]  /*22080*/  BSSY B0, `(.L_x_1572) ;  /* 0x0000004000007945 */ /* 0x000fe40003800000 */
[----:B------:R-:W-:-:S04]  /*22090*/  SHF.L.U32 R0, R0, 0x1f, RZ ;  /* 0x0000001f00007819 */ /* 0x000fc800000006ff */
[----:B------:R-:W0:Y:S02]  /*220a0*/  SYNCS.PHASECHK.TRANS64.TRYWAIT P2, [R2+URZ+0x19c70], R0 ;  /* 0x019c7000020075a7 */ /* 0x000e24000804017f */
[----:B0-----:R-:W-:Y:S05]  /*220b0*/  @!P2 BRA `(.L_x_1573) ;  /* 0x0000003c00d0a947 */ /* 0x001fea0003800000 */
.L_x_1696:
[----:B------:R-:W-:Y:S05]  /*220c0*/  BSYNC B0 ;  /* 0x0000000000007941 */ /* 0x000fea0003800000 */
.L_x_1572:
[----:B------:R-:W-:-:S05]  /*220d0*/  IMAD.U32 R3, RZ, RZ, UR39 ;  /* 0x00000027ff037e24 */ /* 0x000fca000f8e00ff */
[----:B------:R-:W-:-:S13]  /*220e0*/  ISETP.NE.AND P2, PT, R3, 0x3, PT ;  /* 0x000000030300780c */ /* 0x000fda0003f45270 */
[----:B------:R-:W-:Y:S05]  /*220f0*/  @!P2 BRA `(.L_x_1574) ;  /* 0x000000000004a947 */ /* 0x000fea0003800000 */
[----:B------:R-:W-:Y:S01]  /*22100*/  BPT.TRAP 0x1 ;  /* 0x000000040000795c */ /* 0x000fe20000300000 */
.L_x_1574:
[----:B0-----:R-:W-:Y:S01]  /*22110*/  SHF.L.U32 R0, R6, 0x1f, RZ ;  /* 0x0000001f06007819 */ /* 0x001fe200000006ff */
[----:B------:R-:W-:-:S03]  /*22120*/  IMAD R3, R4, 0x3000, RZ ;  /* 0x0000300004037824 */ /* 0x000fc600078e02ff */
[----:B------:R-:W0:Y:S02]  /*22130*/  SYNCS.PHASECHK.TRANS64.TRYWAIT P2, [R2+URZ+0x19c60], R0 ;  /* 0x019c6000020075a7 */ /* 0x000e24000804017f */
[----:B0-----:R-:W-:Y:S05]  /*22140*/  @!P2 BRA `(.L_x_1575) ;  /* 0x0000003c00c0a947 */ /* 0x001fea0003800000 */
.L_x_1697:
[----:B------:R-:W0:Y:S04]  /*22150*/  LDL R4, [R1+0x20] ;  /* 0x0000200001047983 */ /* 0x000e280000100800 */
[----:B------:R-:W2:Y:S04]  /*22160*/  LDL R10, [R1+0x18] ;  /* 0x00001800010a7983 */ /* 0x000ea80000100800 */
[----:B------:R-:W3:Y:S01]  /*22170*/  LDL R12, [R1+0x1c] ;  /* 0x00001c00010c7983 */ /* 0x000ee20000100800 */
[----:B------:R-:W-:Y:S05]  /*22180*/  WARPSYNC.ALL ;  /* 0x0000000000007948 */ /* 0x000fea0003800000 */
[----:B0-----:R-:W-:-:S02]  /*22190*/  LOP3.LUT R0, R3, R4, RZ, 0xfc, !PT ;  /* 0x0000000403007212 */ /* 0x001fc400078efcff */
[----:B--2---:R-:W-:-:S03]  /*221a0*/  LOP3.LUT R3, R3, R10, RZ, 0xfc, !PT ;  /* 0x0000000a03037212 */ /* 0x004fc600078efcff */
[C---:B------:R-:W-:Y:S02]  /*221b0*/  IMAD.IADD R0, R18.reuse, 0x1, R0 ;  /* 0x0000000112007824 */ /* 0x040fe400078e0200 */
[----:B------:R-:W-:-:S03]  /*221c0*/  IMAD.IADD R3, R18, 0x1, R3 ;  /* 0x0000000112037824 */ /* 0x000fc600078e0203 */
[----:B----4-:R-:W0:Y:S02]  /*221d0*/  LDSM.16.MT88.4 R4, [R0+0x9000] ;  /* 0x009000000004783b */ /* 0x010e240000004200 */
        /* <DEDUP_REMOVED lines=46> */
.L_x_1576:
[----:B--2---:R2:W-:Y:S01]  /*224c0*/  SYNCS.ARRIVE.TRANS64.A1T0 RZ, [R2+URZ+0x19c50], RZ ;  /* 0x019c50ff02ff79a7 */ /* 0x0045e2000810003f */
[----:B------:R-:W-:Y:S06]  /*224d0*/  BAR.SYNC.DEFER_BLOCKING 0x2, 0x80 ;  /* 0x0082000000007b1d */ /* 0x000fec0000010000 */
[----:B------:R-:W-:Y:S05]  /*224e0*/  @!P0 BRA `(.L_x_1577) ;  /* 0x0000000000048947 */ /* 0x000fea0003800000 */
[----:B------:R-:W-:Y:S01]  /*224f0*/  BPT.TRAP 0x1 ;  /* 0x000000040000795c */ /* 0x000fe20000300000 */
.L_x_1577:
[----:B------:R-:W3:Y:S01]  /*22500*/  LDL R0, [R1+0x10] ;  /* 0x0000100001007983 */ /* 0x000ee20000100800 */
[----:B--2---:R-:W-:Y:S02]  /*22510*/  VIADD R2, R2, 0x19c80 ;  /* 0x00019c8002027836 */ /* 0x004fe40000000000 */
[----:B------:R-:W-:Y:S02]  /*22520*/  IMAD.MOV.U32 R4, RZ, RZ, R22 ;  /* 0x000000ffff047224 */ /* 0x000fe400078e0016 */
[----:B------:R-:W-:Y:S01]  /*22530*/  IMAD.MOV.U32 R6, RZ, RZ, R28 ;  /* 0x000000ffff067224 */ /* 0x000fe200078e001c */
[----:B---3--:R-:W-:-:S04]  /*22540*/  PRMT R2, R0, 0x654, R2 ;  /* 0x0000065400027816 */ /* 0x008fc80000000002 */
[----:B------:R3:W-:Y:S01]  /*22550*/  SYNCS.ARRIVE.TRANS64.RED.A1T0 RZ, [R2+URZ], RZ ;  /* 0x000000ff02ff79a7 */ /* 0x0007e2000810043f */
[----:B------:R-:W-:Y:S05]  /*22560*/  @P1 BRA `(.L_x_1578) ;  /* 0xffffffec00c81947 */ /* 0x000fea000383ffff */
.L_x_1558:
[----:B--2---:R-:W3:Y:S01]  /*22570*/  S2R R0, SR_TID.X ;  /* 0x0000000000007919 */ /* 0x004ee20000002100 */
[----:B------:R-:W-:Y:S01]  /*22580*/  BSSY B0, `(.L_x_1579) ;  /* 0x0000012000007945 */ /* 0x000fe20003800000 */
[----:B---3--:R-:W-:Y:S01]  /*22590*/  LOP3.LUT R2, R0, 0x7f, RZ, 0xc0, !PT ;  /* 0x0000007f00027812 */ /* 0x008fe200078ec0ff */
[----:B------:R-:W-:-:S03]  /*225a0*/  IMAD.U32 R0, RZ, RZ, UR36 ;  /* 0x00000024ff007e24 */ /* 0x000fc6000f8e00ff */
[----:B------:R-:W-:Y:S02]  /*225b0*/  ISETP.NE.AND P1, PT, R2, RZ, PT ;  /* 0x000000ff0200720c */ /* 0x000fe40003f25270 */
[----:B------:R-:W-:-:S11]  /*225c0*/  ISETP.NE.AND P0, PT, R0, 0x3, PT ;  /* 0x000000030000780c */ /* 0x000fd60003f05270 */
[----:B------:R-:W-:Y:S05]  /*225d0*/  @P1 BRA `(.L_x_1580) ;  /* 0x0000000000301947 */ /* 0x000fea0003800000 */
[----:B0-----:R-:W0:Y:S01]  /*225e0*/  S2R R5, SR_LANEID ;  /* 0x0000000000057919 */ /* 0x001e220000000000 */
        /* <DEDUP_REMOVED lines=10> */
[----:B0-----:R-:W-:-:S07]  /*22690*/  IADD3 R24, R0, UR38, R7 ;  /* 0x0000002600187c10 */ /* 0x001fce000fffe007 */
.L_x_1580:
[----:B------:R-:W-:Y:S05]  /*226a0*/  BSYNC B0 ;  /* 0x0000000000007941 */ /* 0x000fea0003800000 */
.L_x_1579:
[----:B------:R-:W-:Y:S05]  /*226b0*/  @!P0 BRA `(.L_x_1581) ;  /* 0x0000000000048947 */ /* 0x000fea0003800000 */
[----:B------:R-:W-:Y:S01]  /*226c0*/  BPT.TRAP 0x1 ;  /* 0x000000040000795c */ /* 0x000fe20000300000 */
.L_x_1581:
[----:B------:R-:W-:Y:S01]  /*226d0*/  LOP3.LUT R0, R28, 0x1, RZ, 0x3c, !PT ;  /* 0x000000011c007812 */ /* 0x000fe200078e3cff */
[----:B0-----:R-:W-:Y:S01]  /*226e0*/  IMAD R3, R22, 0x8, R18 ;  /* 0x0000000816037824 */ /* 0x001fe200078e0212 */
[----:B------:R-:W-:Y:S02]  /*226f0*/  BSSY B0, `(.L_x_1582) ;  /* 0x0000004000007945 */ /* 0x000fe40003800000 */
[----:B------:R-:W-:-:S04]  /*22700*/  SHF.L.U32 R0, R0, 0x1f, RZ ;  /* 0x0000001f00007819 */ /* 0x000fc800000006ff */
[----:B------:R-:W0:Y:S02]  /*22710*/  SYNCS.PHASECHK.TRANS64.TRYWAIT P1, [R3+URZ+0x19c70], R0 ;  /* 0x019c7000030075a7 */ /* 0x000e24000802017f */
[----:B0-----:R-:W-:Y:S05]  /*22720*/  @!P1 BRA `(.L_x_1583) ;  /* 0x00000038005c9947 */ /* 0x001fea0003800000 */
.L_x_1698:
[----:B------:R-:W-:Y:S05]  /*22730*/  BSYNC B0 ;  /* 0x0000000000007941 */ /* 0x000fea0003800000 */
.L_x_1582:
[----:B------:R-:W-:-:S05]  /*22740*/  IMAD.U32 R2, RZ, RZ, UR39 ;  /* 0x00000027ff027e24 */ /* 0x000fca000f8e00ff */
[----:B------:R-:W-:-:S13]  /*22750*/  ISETP.NE.AND P1, PT, R2, 0x3, PT ;  /* 0x000000030200780c */ /* 0x000fda0003f25270 */
[----:B------:R-:W-:Y:S05]  /*22760*/  @!P1 BRA `(.L_x_1584) ;  /* 0x0000000000049947 */ /* 0x000fea0003800000 */
[----:B------:R-:W-:Y:S01]  /*22770*/  BPT.TRAP 0x1 ;  /* 0x000000040000795c */ /* 0x000fe20000300000 */
.L_x_1584:
[----:B0-----:R-:W-:-:S04]  /*22780*/  SHF.L.U32 R0, R28, 0x1f, RZ ;  /* 0x0000001f1c007819 */ /* 0x001fc800000006ff */
[----:B------:R-:W0:Y:S02]  /*22790*/  SYNCS.PHASECHK.TRANS64.TRYWAIT P1, [R3+URZ+0x19c60], R0 ;  /* 0x019c6000030075a7 */ /* 0x000e24000802017f */
[----:B0-----:R-:W-:Y:S05]  /*227a0*/  @!P1 BRA `(.L_x_1585) ;  /* 0x0000003800509947 */ /* 0x001fea0003800000 */
.L_x_1699:
        /* <DEDUP_REMOVED lines=56> */
.L_x_1586:
[----:B--2---:R2:W-:Y:S01]  /*22b30*/  SYNCS.ARRIVE.TRANS64.A1T0 RZ, [R3+URZ+0x19c50], RZ ;  /* 0x019c50ff03ff79a7 */ /* 0x0045e2000810003f */
[----:B------:R-:W-:Y:S06]  /*22b40*/  BAR.SYNC.DEFER_BLOCKING 0x2, 0x80 ;  /* 0x0082000000007b1d */ /* 0x000fec0000010000 */
[----:B------:R-:W-:Y:S05]  /*22b50*/  @!P0 BRA `(.L_x_1587) ;  /* 0x0000000000048947 */ /* 0x000fea0003800000 */
[----:B------:R-:W-:Y:S01]  /*22b60*/  BPT.TRAP 0x1 ;  /* 0x000000040000795c */ /* 0x000fe20000300000 */
.L_x_1587:
[----:B------:R-:W3:Y:S01]  /*22b70*/  LDL R0, [R1+0x10] ;  /* 0x0000100001007983 */ /* 0x000ee20000100800 */
[----:B--2---:R-:W-:Y:S02]  /*22b80*/  VIADD R3, R3, 0x19c80 ;  /* 0x00019c8003037836 */ /* 0x004fe40000000000 */
[----:B------:R-:W-:-:S05]  /*22b90*/  VIADD R22, R22, 0x1 ;  /* 0x0000000116167836 */ /* 0x000fca0000000000 */
[----:B------:R-:W-:-:S04]  /*22ba0*/  ISETP.NE.AND P0, PT, R22, 0x2, PT ;  /* 0x000000021600780c */ /* 0x000fc80003f05270 */
[----:B------:R-:W-:Y:S02]  /*22bb0*/  SEL R22, R22, RZ, P0 ;  /* 0x000000ff16167207 */ /* 0x000fe40000000000 */
[----:B---3--:R-:W-:-:S04]  /*22bc0*/  PRMT R3, R0, 0x654, R3 ;  /* 0x0000065400037816 */ /* 0x008fc80000000003 */
[----:B------:R2:W-:Y:S02]  /*22bd0*/  SYNCS.ARRIVE.TRANS64.RED.A1T0 RZ, [R3+URZ], RZ ;  /* 0x000000ff03ff79a7 */ /* 0x0005e4000810043f */
[----:B--2---:R-:W-:-:S04]  /*22be0*/  SEL R3, RZ, 0x1, P0 ;  /* 0x00000001ff037807 */ /* 0x004fc80000000000 */
[----:B------:R-:W-:-:S07]  /*22bf0*/  LOP3.LUT R28, R28, R3, RZ, 0x3c, !PT ;  /* 0x000000031c1c7212 */ /* 0x000fce00078e3cff */
.L_x_1528:
[----:B------:R-:W-:-:S13]  /*22c00*/  LOP3.LUT P0, RZ, R17, 0x10, RZ, 0xc0, !PT ;  /* 0x0000001011ff7812 */ /* 0x000fda000780c0ff */
[----:B------:R-:W-:Y:S05]  /*22c10*/  @!P0 BRA `(.L_x_1588) ;  /* 0x0000000000288947 */ /* 0x000fea0003800000 */
[----:B------:R-:W-:Y:S05]  /*22c20*/  WARPSYNC.ALL ;  /* 0x0000000000007948 */ /* 0x000fea0003800000 */
[----:B------:R-:W2:Y:S08]  /*22c30*/  S2UR UR4, SR_CgaCtaId ;  /* 0x00000000000479c3 */ /* 0x000eb00000008800 */
[----:B------:R-:W-:Y:S01]  /*22c40*/  BAR.SYNC.DEFER_BLOCKING 0x5, 0x200 ;  /* 0x0148000000007b1d */ /* 0x000fe20000010000 */
[----:B------:R-:W-:Y:S01]  /*22c50*/  MOV R18, 0x400 ;  /* 0x0000040000127802 */ /* 0x000fe20000000f00 */
[----:B--2---:R-:W-:-:S05]  /*22c60*/  IMAD.U32 R0, RZ, RZ, UR4 ;  /* 0x00000004ff007e24 */ /* 0x004fca000f8e00ff */
[----:B------:R-:W-:Y:S01]  /*22c70*/  LEA R18, R0, R18, 0x18 ;  /* 0x0000001200127211 */ /* 0x000fe200078ec0ff */
[----:B------:R2:W-:Y:S04]  /*22c80*/  STL [R1+0x10], R0 ;  /* 0x0000100001007387 */ /* 0x0005e80000100800 */
[----:B-1----:R2:W1:Y:S01]  /*22c90*/  LDS.128 R24, [R18+0x19cd0] ;  /* 0x019cd00012187984 */ /* 0x0024620000000c00 */
[----:B------:R-:W-:Y:S06]  /*22ca0*/  BAR.ARV 0x4, 0x200 ;  /* 0x0108000000007b1d */ /* 0x000fec0000002000 */
[----:B------:R-:W-:Y:S05]  /*22cb0*/  BRA `(.L_x_1589) ;  /* 0x0000000c00e47947 */ /* 0x000fea0003800000 */
.L_x_1588:
[----:B------:R-:W0:Y:S01]  /*22cc0*/  S2R R0, SR_TID.X ;  /* 0x0000000000007919 */ /* 0x000e220000002100 */
[----:B------:R-:W-:Y:S01]  /*22cd0*/  UMOV UR4, 0xffffffff ;  /* 0xffffffff00047882 */ /* 0x000fe20000000000 */
[----:B0-----:R-:W-:-:S04]  /*22ce0*/  LOP3.LUT R9, R0, 0x1f, RZ, 0xc0, !PT ;  /* 0x0000001f00097812 */ /* 0x001fc800078ec0ff */
[----:B------:R-:W-:Y:S01]  /*22cf0*/  ISETP.NE.AND P0, PT, R9, 0x1f, PT ;  /* 0x0000001f0900780c */ /* 0x000fe20003f05270 */
[----:B------:R-:W-:-:S12]  /*22d00*/  BRA.DIV UR4, `(.L_x_1590) ;  /* 0x00000036040c7947 */ /* 0x000fd8000b800000 */
[----:B------:R-:W-:Y:S01]  /*22d10*/  IMAD.IADD R0, R27, 0x1, R9 ;  /* 0x000000011b007824 */ /* 0x000fe200078e0209 */
[----:B------:R-:W-:-:S04]  /*22d20*/  ULDC UR4, c[0x0][0xc3c] ;  /* 0x00030f0000047ab9 */ /* 0x000fc80000000800 */
[----:B------:R-:W-:-:S13]  /*22d30*/  ISETP.GE.OR P1, PT, R0, UR4, !P0 ;  /* 0x0000000400007c0c */ /* 0x000fda000c726670 */
[----:B------:R-:W0:Y:S08]  /*22d40*/  @!P1 LDC.64 R2, c[0x0][0xc80] ;  /* 0x00032000ff029b82 */ /* 0x000e300000000a00 */
[----:B------:R-:W2:Y:S01]  /*22d50*/  @!P1 LDC.64 R4, c[0x0][0xc78] ;  /* 0x00031e00ff049b82 */ /* 0x000ea20000000a00 */
[----:B0-----:R-:W-:-:S05]  /*22d60*/  @!P1 IMAD.WIDE R2, R0, 0x4, R2 ;  /* 0x0000000400029825 */ /* 0x001fca00078e0202 */
[----:B------:R2:W3:Y:S02]  /*22d70*/  @!P1 LDG.E R7, desc[UR42][R2.64] ;  /* 0x0000002a02079981 */ /* 0x0004e4000c1e1900 */
[----:B--2---:R-:W-:-:S06]  /*22d80*/  @!P1 IMAD.WIDE R2, R0, 0x4, R4 ;  /* 0x0000000400029825 */ /* 0x004fcc00078e0204 */
[----:B------:R-:W2:Y:S01]  /*22d90*/  @!P1 LDG.E R2, desc[UR42][R2.64] ;  /* 0x0000002a02029981 */ /* 0x000ea2000c1e1900 */
[----:B-1----:R-:W-:Y:S01]  /*22da0*/  IMAD.MOV.U32 R25, RZ, RZ, RZ ;  /* 0x000000ffff197224 */ /* 0x002fe200078e00ff */
[C---:B------:R-:W-:Y:S01]  /*22db0*/  ISETP.GE.U32.AND P2, PT, R9.reuse, 0x2, PT ;  /* 0x000000020900780c */ /* 0x040fe20003f46070 */
[----:B------:R-:W-:Y:S01]  /*22dc0*/  IMAD.MOV.U32 R5, RZ, RZ, RZ ;  /* 0x000000ffff057224 */ /* 0x000fe200078e00ff */
[C---:B------:R-:W-:Y:S01]  /*22dd0*/  ISETP.GE.U32.AND P3, PT, R9.reuse, 0x4, PT ;  /* 0x000000040900780c */ /* 0x040fe20003f66070 */
[----:B------:R-:W-:Y:S01]  /*22de0*/  SHFL.IDX PT, R0, R24, RZ, 0x1f ;  /* 0x00001fff18007589 */ /* 0x000fe200000e0000 */
[C---:B------:R-:W-:Y:S02]  /*22df0*/  ISETP.GE.U32.AND P4, PT, R9.reuse, 0x8, PT ;  /* 0x000000080900780c */ /* 0x040fe40003f86070 */
[----:B------:R-:W-:Y:S01]  /*22e00*/  ISETP.GE.U32.AND P5, PT, R9, 0x10, PT ;  /* 0x000000100900780c */ /* 0x000fe20003fa6070 */
[----:B------:R0:W-:Y:S02]  /*22e10*/  SHFL.IDX PT, R6, R24, 0x1, 0x1f ;  /* 0x00201f0018067f89 */ /* 0x0001e400000e0000 */
[----:B0-----:R-:W-:-:S02]  /*22e20*/  IMAD.MOV.U32 R24, RZ, RZ, RZ ;  /* 0x000000ffff187224 */ /* 0x001fc400078e00ff */
[----:B---3--:R-:W-:Y:S02]  /*22e30*/  @!P1 IMAD.MOV.U32 R25, RZ, RZ, R7 ;  /* 0x000000ffff199224 */ /* 0x008fe400078e0007 */
[----:B--2---:R-:W-:Y:S01]  /*22e40*/  @!P1 IMAD.MOV.U32 R5, RZ, RZ, R2 ;  /* 0x000000ffff059224 */ /* 0x004fe200078e0002 */
        /* <DEDUP_REMOVED lines=18> */
.L_x_1709:
[----:B------:R-:W-:Y:S02]  /*22f70*/  ULDC UR4, c[0x0][0xc38] ;  /* 0x00030e0000047ab9 */ /* 0x000fe40000000800 */
[----:B------:R-:W-:-:S04]  /*22f80*/  IMAD.U32 R7, RZ, RZ, UR4 ;  /* 0x00000004ff077e24 */ /* 0x000fc8000f8e00ff */
[----:B-1----:R-:W-:-:S04]  /*22f90*/  IMAD R3, R3, R7, RZ ;  /* 0x0000000703037224 */ /* 0x002fc800078e02ff */
[----:B------:R-:W-:-:S05]  /*22fa0*/  IMAD.IADD R4, R6, 0x1, R3 ;  /* 0x0000000106047824 */ /* 0x000fca00078e0203 */
[----:B------:R-:W-:-:S13]  /*22fb0*/  ISETP.GT.AND P6, PT, R4, R0, PT ;  /* 0x000000000400720c */ /* 0x000fda0003fc4270 */
[----:B------:R-:W-:Y:S05]  /*22fc0*/  @P6 BRA `(.L_x_1591) ;  /* 0x0000000000a46947 */ /* 0x000fea0003800000 */
.L_x_1594:
[----:B0-----:R-:W0:Y:S01]  /*22fd0*/  LDC R2, c[0x0][0xc3c] ;  /* 0x00030f00ff027b82 */ /* 0x001e220000000800 */
[----:B------:R-:W-:-:S05]  /*22fe0*/  VIADD R27, R27, 0x1f ;  /* 0x0000001f1b1b7836 */ /* 0x000fca0000000000 */
        /* <DEDUP_REMOVED lines=33> */
.L_x_1717:
[----:B------:R-:W-:Y:S02]  /*23200*/  ULDC UR4, c[0x0][0xc38] ;  /* 0x00030e0000047ab9 */ /* 0x000fe40000000800 */
[----:B------:R-:W-:-:S04]  /*23210*/  IMAD.U32 R7, RZ, RZ, UR4 ;  /* 0x00000004ff077e24 */ /* 0x000fc8000f8e00ff */
[----:B-1----:R-:W-:-:S04]  /*23220*/  IMAD R3, R3, R7, RZ ;  /* 0x0000000703037224 */ /* 0x002fc800078e02ff */
[----:B------:R-:W-:-:S05]  /*23230*/  IMAD.IADD R4, R3, 0x1, R4 ;  /* 0x0000000103047824 */ /* 0x000fca00078e0204 */
[----:B------:R-:W-:-:S13]  /*23240*/  ISETP.GT.AND P6, PT, R4, R0, PT ;  /* 0x000000000400720c */ /* 0x000fda0003fc4270 */
[----:B------:R-:W-:Y:S05]  /*23250*/  @!P6 BRA `(.L_x_1594) ;  /* 0xfffffffc005ce947 */ /* 0x000fea000383ffff */
.L_x_1591:
[----:B------:R-:W-:Y:S01]  /*23260*/  IMAD.IADD R4, R4, 0x1, -R3 ;  /* 0x0000000104047824 */ /* 0x000fe200078e0a03 */
[----:B------:R-:W-:-:S03]  /*23270*/  UMOV UR4, 0xffffffff ;  /* 0xffffffff00047882 */ /* 0x000fc60000000000 */
[----:B------:R-:W-:-:S05]  /*23280*/  IMAD R3, R2, R7, R4 ;  /* 0x0000000702037224 */ /* 0x000fca00078e0204 */
[----:B------:R-:W-:Y:S01]  /*23290*/  ISETP.GT.AND P6, PT, R3, R0, PT ;  /* 0x000000000300720c */ /* 0x000fe20003fc4270 */
[----:B------:R-:W-:-:S12]  /*232a0*/  BRA.DIV UR4, `(.L_x_1595) ;  /* 0x0000003604d07947 */ /* 0x000fd8000b800000 */
[----:B------:R-:W-:-:S04]  /*232b0*/  VOTE.ANY R3, PT, !P6 ;  /* 0x0000000000037806 */ /* 0x000fc800070e0100 */
[----:B------:R-:W1:Y:S02]  /*232c0*/  POPC R6, R3 ;  /* 0x0000000300067309 */ /* 0x000e640000000000 */
[----:B-1----:R1:W2:Y:S01]  /*232d0*/  SHFL.IDX PT, R25, R25, R6, 0x1f ;  /* 0x00001f0619197589 */ /* 0x0022a200000e0000 */
[----:B------:R-:W-:-:S03]  /*232e0*/  IMAD.IADD R27, R6, 0x1, R27 ;  /* 0x00000001061b7824 */ /* 0x000fc600078e021b */
[----:B------:R1:W3:Y:S04]  /*232f0*/  SHFL.IDX PT, R5, R5, R6, 0x1f ;  /* 0x00001f0605057589 */ /* 0x0002e800000e0000 */
.L_x_1722:
[----:B------:R-:W-:-:S13]  /*23300*/  ISETP.NE.AND P0, PT, R3, RZ, PT ;  /* 0x000000ff0300720c */ /* 0x000fda0003f05270 */
[----:B------:R-:W-:Y:S05]  /*23310*/  @!P0 BRA `(.L_x_1596) ;  /* 0x0000000000108947 */ /* 0x000fea0003800000 */
[----:B------:R-:W-:Y:S01]  /*23320*/  UMOV UR4, 0xffffffff ;  /* 0xffffffff00047882 */ /* 0x000fe20000000000 */
[----:B-1----:R-:W-:Y:S02]  /*23330*/  VIADD R6, R6, 0xffffffff ;  /* 0xffffffff06067836 */ /* 0x002fe40000000000 */
[----:B------:R-:W-:Y:S05]  /*23340*/  BRA.DIV UR4, `(.L_x_1597) ;  /* 0x0000003a04087947 */ /* 0x000fea000b800000 */
[----:B------:R4:W1:Y:S02]  /*23350*/  SHFL.IDX PT, R24, R2, R6, 0x1f ;  /* 0x00001f0602187589 */ /* 0x00086400000e0000 */
.L_x_1596:
[----:B---3--:R-:W-:Y:S01]  /*23360*/  ISETP.NE.AND P0, PT, R5, 0x1, PT ;  /* 0x000000010500780c */ /* 0x008fe20003f05270 */
[----:B-1----:R-:W-:-:S04]  /*23370*/  IMAD R24, R24, R7, R4 ;  /* 0x0000000718187224 */ /* 0x002fc800078e0204 */
[----:B------:R-:W-:-:S08]  /*23380*/  IMAD.IADD R0, R0, 0x1, -R24 ;  /* 0x0000000100007824 */ /* 0x000fd000078e0a18 */
[----:B------:R-:W-:Y:S05]  /*23390*/  @!P0 BRA `(.L_x_1598) ;  /* 0x0000000000e08947 */ /* 0x000fea0003800000 */
[----:B--2---:R-:W-:-:S04]  /*233a0*/  IABS R4, R25 ;  /* 0x0000001900047213 */ /* 0x004fc80000000000 */
[----:B----4-:R-:W1:Y:S08]  /*233b0*/  I2F.RP R6, R4 ;  /* 0x0000000400067306 */ /* 0x010e700000209400 */
[----:B-1----:R-:W1:Y:S02]  /*233c0*/  MUFU.RCP R6, R6 ;  /* 0x0000000600067308 */ /* 0x002e640000001000 */
[----:B-1----:R-:W-:-:S06]  /*233d0*/  VIADD R8, R6, 0xffffffe ;  /* 0x0ffffffe06087836 */ /* 0x002fcc0000000000 */
        /* <DEDUP_REMOVED lines=25> */
[----:B------:R-:W-:-:S03]  /*23570*/  LOP3.LUT R2, R0, R25, RZ, 0x3c, !PT ;  /* 0x0000001900027212 */ /* 0x000fc600078e3cff */
[----:B------:R-:W-:Y:S01]  /*23580*/  IMAD.MOV.U32 R3, RZ, RZ, R7 ;  /* 0x000000ffff037224 */ /* 0x000fe200078e0007 */
[----:B------:R-:W-:Y:S02]  /*23590*/  ISETP.GE.AND P2, PT, R2, RZ, PT ;  /* 0x000000ff0200720c */ /* 0x000fe40003f46270 */
        /* <DEDUP_REMOVED lines=19> */
[----:B------:R-:W-:-:S04]  /*236d0*/  IMAD.MOV R2, RZ, RZ, -R6 ;  /* 0x000000ffff027224 */ /* 0x000fc800078e0a06 */
[C---:B------:R-:W-:Y:S02]  /*236e0*/  IMAD R2, R5.reuse, R2, R3 ;  /* 0x0000000205027224 */ /* 0x040fe400078e0203 */
[----:B------:R-:W-:-:S04]  /*236f0*/  IMAD R5, R5, 0x1000000, R6 ;  /* 0x0100000005057824 */ /* 0x000fc800078e0206 */
[----:B------:R-:W-:Y:S01]  /*23700*/  IMAD R26, R2, 0x10000, R5 ;  /* 0x00010000021a7824 */ /* 0x000fe200078e0205 */
[----:B------:R-:W-:Y:S06]  /*23710*/  BRA `(.L_x_1599) ;  /* 0x0000000000f47947 */ /* 0x000fec0003800000 */
.L_x_1598:
[----:B0---4-:R-:W0:Y:S02]  /*23720*/  LDC.64 R2, c[0x0][0xc90] ;  /* 0x00032400ff027b82 */ /* 0x011e240000000a00 */
[----:B0-----:R-:W-:-:S05]  /*23730*/  IMAD.WIDE R2, R27, 0x4, R2 ;  /* 0x000000041b027825 */ /* 0x001fca00078e0202 */
[----:B------:R-:W2:Y:S02]  /*23740*/  LDG.E R5, desc[UR42][R2.64] ;  /* 0x0000002a02057981 */ /* 0x000ea4000c1e1900 */
[----:B--2---:R-:W-:-:S05]  /*23750*/  IMAD R4, R25, R5, RZ ;  /* 0x0000000519047224 */ /* 0x004fca00078e02ff */
        /* <DEDUP_REMOVED lines=49> */
[----:B------:R-:W-:Y:S02]  /*23a70*/  ISETP.GE.AND P2, PT, R3, RZ, PT ;  /* 0x000000ff0300720c */ /* 0x000fe40003f46270 */
[----:B------:R-:W-:-:S05]  /*23a80*/  IADD3 R3, R6, 0x1000000, R0 ;  /* 0x0100000006037810 */ /* 0x000fca0007ffe000 */
[----:B------:R-:W-:-:S06]  /*23a90*/  @P0 VIADD R2, R2, 0x1 ;  /* 0x0000000102020836 */ /* 0x000fcc0000000000 */
[----:B------:R-:W-:Y:S01]  /*23aa0*/  @!P2 IMAD.MOV R2, RZ, RZ, -R2 ;  /* 0x000000ffff02a224 */ /* 0x000fe200078e0a02 */
[----:B------:R-:W-:Y:S01]  /*23ab0*/  @!P1 LOP3.LUT R2, RZ, R5, RZ, 0x33, !PT ;  /* 0x00000005ff029212 */ /* 0x000fe200078e33ff */
[----:B------:R-:W-:-:S04]  /*23ac0*/  IMAD.MOV R5, RZ, RZ, -R5 ;  /* 0x000000ffff057224 */ /* 0x000fc800078e0a05 */
[----:B------:R-:W-:Y:S02]  /*23ad0*/  IMAD R26, R2, R5, R3 ;  /* 0x00000005021a7224 */ /* 0x000fe400078e0203 */
[----:B------:R-:W-:-:S07]  /*23ae0*/  IMAD.MOV.U32 R0, RZ, RZ, R2 ;  /* 0x000000ffff007224 */ /* 0x000fce00078e0002 */
.L_x_1599:
[----:B------:R-:W-:-:S05]  /*23af0*/  LOP3.LUT R0, RZ, R0, RZ, 0x33, !PT ;  /* 0x00000000ff007212 */ /* 0x000fca00078e33ff */
[----:B------:R-:W-:Y:S01]  /*23b00*/  IMAD.IADD R25, R25, 0x1, R0 ;  /* 0x0000000119197824 */ /* 0x000fe200078e0200 */
[----:B------:R-:W-:Y:S06]  /*23b10*/  BRA `(.L_x_1600) ;  /* 0x00000000001c7947 */ /* 0x000fec0003800000 */
.L_x_1592:
[----:B------:R-:W-:Y:S01]  /*23b20*/  UMOV UR4, URZ ;  /* 0x0000003f00047c82 */ /* 0x000fe20008000000 */
[----:B------:R-:W-:Y:S01]  /*23b30*/  UMOV UR5, URZ ;  /* 0x0000003f00057c82 */ /* 0x000fe20008000000 */
[----:B------:R-:W-:Y:S01]  /*23b40*/  ULDC UR6, c[0x0][0xc3c] ;  /* 0x00030f0000067ab9 */ /* 0x000fe20000000800 */
[----:B------:R-:W-:Y:S02]  /*23b50*/  IMAD.MOV.U32 R24, RZ, RZ, R0 ;  /* 0x000000ffff187224 */ /* 0x000fe400078e0000 */
[----:B------:R-:W-:Y:S02]  /*23b60*/  IMAD.U32 R25, RZ, RZ, UR4 ;  /* 0x00000004ff197e24 */ /* 0x000fe4000f8e00ff */
[----:B------:R-:W-:Y:S02]  /*23b70*/  IMAD.U32 R26, RZ, RZ, UR5 ;  /* 0x00000005ff1a7e24 */ /* 0x000fe4000f8e00ff */
[----:B------:R-:W-:-:S07]  /*23b80*/  IMAD.U32 R27, RZ, RZ, UR6 ;  /* 0x00000006ff1b7e24 */ /* 0x000fce000f8e00ff */
.L_x_1600:
[----:B------:R0:W2:Y:S01]  /*23b90*/  LDL R2, [R1+0x10] ;  /* 0x0000100001027983 */ /* 0x0000a20000100800 */
[----:B------:R-:W1:Y:S01]  /*23ba0*/  S2R R0, SR_TID.X ;  /* 0x0000000000007919 */ /* 0x000e620000002100 */
[----:B------:R-:W-:Y:S05]  /*23bb0*/  WARPSYNC.ALL ;  /* 0x0000000000007948 */ /* 0x000fea0003800000 */
[----:B-1----:R-:W-:Y:S01]  /*23bc0*/  LOP3.LUT R0, R0, 0x1f, RZ, 0xc0, !PT ;  /* 0x0000001f00007812 */ /* 0x002fe200078ec0ff */
[----:B------:R-:W-:Y:S03]  /*23bd0*/  BAR.SYNC.DEFER_BLOCKING 0x4, 0x200 ;  /* 0x0108000000007b1d */ /* 0x000fe60000010000 */
[----:B------:R-:W-:-:S13]  /*23be0*/  ISETP.NE.AND P0, PT, R0, RZ, PT ;  /* 0x000000ff0000720c */ /* 0x000fda0003f05270 */
[----:B------:R-:W-:Y:S01]  /*23bf0*/  @!P0 MOV R0, 0x400 ;  /* 0x0000040000008802 */ /* 0x000fe20000000f00 */
[----:B--2---:R-:W1:Y:S03]  /*23c00*/  @!P0 S2R R2, SR_CgaCtaId ;  /* 0x0000000000028919 */ /* 0x004e660000008800 */
[----:B-1----:R-:W-:Y:S01]  /*23c10*/  @!P0 LEA R18, R2, R0, 0x18 ;  /* 0x0000000002128211 */ /* 0x002fe200078ec0ff */
[----:B------:R0:W-:Y:S04]  /*23c20*/  @!P0 STL [R1+0x10], R2 ;  /* 0x0000100201008387 */ /* 0x0001e80000100800 */
[----:B------:R0:W-:Y:S01]  /*23c30*/  @!P0 STS.128 [R18+0x19cd0], R24 ;  /* 0x019cd01812008388 */ /* 0x0001e20000000c00 */
[----:B------:R-:W-:Y:S06]  /*23c40*/  BAR.ARV 0x5, 0x200 ;  /* 0x0148000000007b1d */ /* 0x000fec0000002000 */
.L_x_1589:
[----:B------:R-:W-:Y:S02]  /*23c50*/  ULDC UR4, c[0x0][0xc3c] ;  /* 0x00030f0000047ab9 */ /* 0x000fe40000000800 */
[----:B-1----:R-:W-:-:S13]  /*23c60*/  ISETP.GE.AND P0, PT, R27, UR4, PT ;  /* 0x000000041b007c0c */ /* 0x002fda000bf06270 */
[----:B------:R-:W-:Y:S05]  /*23c70*/  @!P0 BRA `(.L_x_1601) ;  /* 0xffffff9000448947 */ /* 0x000fea000383ffff */
[----:B------:R-:W-:Y:S05]  /*23c80*/  BSYNC B7 ;  /* 0x0000000000077941 */ /* 0x000fea0003800000 */
.L_x_1463:
[----:B0-2---:R-:W2:Y:S01]  /*23c90*/  LDL.LU R0, [R1+0x44] ;  /* 0x0000440001007983 */ /* 0x005ea20000300800 */
[----:B------:R-:W-:Y:S01]  /*23ca0*/  BSSY B0, `(.L_x_1602) ;  /* 0x000000b000007945 */ /* 0x000fe20003800000 */
[----:B------:R-:W0:Y:S01]  /*23cb0*/  S2R R5, SR_CgaCtaId ;  /* 0x0000000000057919 */ /* 0x000e220000008800 */
[----:B--2---:R-:W-:-:S05]  /*23cc0*/  VIADD R0, R0, 0x1 ;  /* 0x0000000100007836 */ /* 0x004fca0000000000 */
        /* <DEDUP_REMOVED lines=8> */
.L_x_1725:
[----:B------:R-:W-:Y:S05]  /*23d50*/  BSYNC B0 ;  /* 0x0000000000007941 */ /* 0x000fea0003800000 */
.L_x_1602:
[----:B------:R-:W-:-:S03]  /*23d60*/  UMOV UR4, 0xffffffff ;  /* 0xffffffff00047882 */ /* 0x000fc60000000000 */
[----:B------:R-:W-:Y:S05]  /*23d70*/  BRA.DIV UR4, `(.L_x_1604) ;  /* 0x0000002e04bc7947 */ /* 0x000fea000b800000 */
[----:B0-----:R-:W0:Y:S02]  /*23d80*/  S2R R0, SR_TID.X ;  /* 0x0000000000007919 */ /* 0x001e240000002100 */
[----:B0-----:R-:W-:-:S04]  /*23d90*/  SHF.R.U32.HI R0, RZ, 0x5, R0 ;  /* 0x00000005ff007819 */ /* 0x001fc80000011600 */
[----:B------:R-:W-:-:S05]  /*23da0*/  LOP3.LUT R0, R0, 0x3, RZ, 0xc0, !PT ;  /* 0x0000000300007812 */ /* 0x000fca00078ec0ff */
[----:B------:R0:W1:Y:S02]  /*23db0*/  SHFL.IDX PT, R14, R0, RZ, 0x1f ;  /* 0x00001fff000e7589 */ /* 0x00006400000e0000 */
.L_x_1728:
[----:B-1----:R-:W-:-:S13]  /*23dc0*/  ISETP.NE.AND P0, PT, R14, RZ, PT ;  /* 0x000000ff0e00720c */ /* 0x002fda0003f05270 */
[----:B------:R-:W-:Y:S05]  /*23dd0*/  @P0 BRA `(.L_x_1248) ;  /* 0x0000000000a80947 */ /* 0x000fea0003800000 */
[----:B------:R-:W-:-:S03]  /*23de0*/  UMOV UR4, 0xffffffff ;  /* 0xffffffff00047882 */ /* 0x000fc60000000000 */
[----:B------:R-:W-:Y:S05]  /*23df0*/  BRA.DIV UR4, `(.L_x_1605) ;  /* 0x0000002e04d07947 */ /* 0x000fea000b800000 */
[----:B------:R-:W-:-:S13]  /*23e00*/  ELECT P6, URZ, PT ;  /* 0x00000000003f782f */ /* 0x000fda00038c0000 */
.L_x_1731:
[----:B------:R-:W-:Y:S05]  /*23e10*/  @!P6 BRA `(.L_x_1248) ;  /* 0x000000000098e947 */ /* 0x000fea0003800000 */
[----:B------:R-:W-:-:S06]  /*23e20*/  ULOP3.LUT UR4, UR37, 0x2, URZ, 0xfc, !UPT ;  /* 0x0000000225047892 */ /* 0x000fcc000f8efc3f */
[----:B0-----:R-:W-:-:S05]  /*23e30*/  IMAD.U32 R0, RZ, RZ, UR4 ;  /* 0x00000004ff007e24 */ /* 0x001fca000f8e00ff */
[----:B------:R-:W-:-:S13]  /*23e40*/  ISETP.NE.AND P0, PT, R0, 0x3, PT ;  /* 0x000000030000780c */ /* 0x000fda0003f05270 */
[----:B------:R-:W-:Y:S05]  /*23e50*/  @!P0 BRA `(.L_x_1606) ;  /* 0x0000000000048947 */ /* 0x000fea0003800000 */
[----:B------:R-:W-:Y:S01]  /*23e60*/  BPT.TRAP 0x1 ;  /* 0x000000040000795c */ /* 0x000fe20000300000 */
.L_x_1606:
[----:B------:R-:W-:Y:S01]  /*23e70*/  IMAD R5, R22, 0x8, R7 ;  /* 0x0000000816057824 */ /* 0x000fe200078e0207 */
[----:B------:R-:W-:Y:S01]  /*23e80*/  SHF.L.U32 R0, R28, 0x1f, RZ ;  /* 0x0000001f1c007819 */ /* 0x000fe200000006ff */
[----:B------:R-:W-:-:S03]  /*23e90*/  VIADD R22, R22, 0x1 ;  /* 0x0000000116167836 */ /* 0x000fc60000000000 */
[----:B------:R-:W0:Y:S02]  /*23ea0*/  SYNCS.PHASECHK.TRANS64.TRYWAIT P1, [R5+URZ+0x19c40], R0 ;  /* 0x019c4000050075a7 */ /* 0x000e24000802017f */
[----:B------:R-:W-:-:S04]  /*23eb0*/  ISETP.NE.AND P2, PT, R22, 0x2, PT ;  /* 0x000000021600780c */ /* 0x000fc80003f45270 */
[----:B------:R-:W-:Y:S01]  /*23ec0*/  SEL R3, RZ, 0x1, P2 ;  /* 0x00000001ff037807 */ /* 0x000fe20001000000 */
[----:B0-----:R-:W-:Y:S08]  /*23ed0*/  @!P1 BRA `(.L_x_1607) ;  /* 0x0000002c00b89947 */ /* 0x001ff00003800000 */
.L_x_1732:
[----:B------:R-:W-:Y:S02]  /*23ee0*/  SEL R22, R22, RZ, P2 ;  /* 0x000000ff16167207 */ /* 0x000fe40001000000 */
[----:B------:R-:W-:Y:S01]  /*23ef0*/  LOP3.LUT R2, R28, R3, RZ, 0x3c, !PT ;  /* 0x000000031c027212 */ /* 0x000fe200078e3cff */
[----:B------:R-:W-:Y:S06]  /*23f00*/  @!P0 BRA `(.L_x_1608) ;  /* 0x0000000000048947 */ /* 0x000fec0003800000 */
[----:B------:R-:W-:Y:S01]  /*23f10*/  BPT.TRAP 0x1 ;  /* 0x000000040000795c */ /* 0x000fe20000300000 */
.L_x_1608:
[----:B------:R-:W-:Y:S01]  /*23f20*/  IMAD R3, R22, 0x8, R7 ;  /* 0x0000000816037824 */ /* 0x000fe200078e0207 */
[----:B------:R-:W-:-:S04]  /*23f30*/  SHF.L.U32 R2, R2, 0x1f, RZ ;  /* 0x0000001f02027819 */ /* 0x000fc800000006ff */
[----:B------:R-:W1:Y:S02]  /*23f40*/  SYNCS.PHASECHK.TRANS64.TRYWAIT P1, [R3+URZ+0x19c40], R2 ;  /* 0x019c4002030075a7 */ /* 0x000e64000802017f */
[----:B-1----:R-:W-:Y:S05]  /*23f50*/  @!P1 BRA `(.L_x_1609) ;  /* 0x0000002c00ac9947 */ /* 0x002fea0003800000 */
.L_x_1733:
[----:B------:R-:W-:Y:S05]  /*23f60*/  @!P0 BRA `(.L_x_1610) ;  /* 0x0000000000048947 */ /* 0x000fea0003800000 */
[----:B------:R-:W-:Y:S01]  /*23f70*/  BPT.TRAP 0x1 ;  /* 0x000000040000795c */ /* 0x000fe20000300000 */
.L_x_1610:
[----:B------:R-:W2:Y:S02]  /*23f80*/  SYNCS.PHASECHK.TRANS64.TRYWAIT P1, [R5+URZ+0x19c60], R0 ;  /* 0x019c6000050075a7 */ /* 0x000ea4000802017f */
[----:B--2---:R-:W-:Y:S05]  /*23f90*/  @!P1 BRA `(.L_x_1611) ;  /* 0x0000002c00b09947 */ /* 0x004fea0003800000 */
.L_x_1734:
[----:B------:R-:W-:Y:S05]  /*23fa0*/  @!P0 BRA `(.L_x_1612) ;  /* 0x0000000000048947 */ /* 0x000fea0003800000 */
[----:B------:R-:W-:Y:S01]  /*23fb0*/  BPT.TRAP 0x1 ;  /* 0x000000040000795c */ /* 0x000fe20000300000 */
.L_x_1612:
[----:B------:R-:W3:Y:S02]  /*23fc0*/  SYNCS.PHASECHK.TRANS64.TRYWAIT P1, [R3+URZ+0x19c60], R2 ;  /* 0x019c6002030075a7 */ /* 0x000ee4000802017f */
[----:B---3--:R-:W-:Y:S05]  /*23fd0*/  @!P1 BRA `(.L_x_1613) ;  /* 0x0000002c00b49947 */ /* 0x008fea0003800000 */
.L_x_1735:
[----:B------:R-:W-:Y:S05]  /*23fe0*/  @!P0 BRA `(.L_x_1614) ;  /* 0x0000000000048947 */ /* 0x000fea0003800000 */
[----:B------:R-:W-:Y:S01]  /*23ff0*/  BPT.TRAP 0x1 ;  /* 0x000000040000795c */ /* 0x000fe20000300000 */
.L_x_1614:
[----:B------:R-:W4:Y:S02]  /*24000*/  SYNCS.PHASECHK.TRANS64.TRYWAIT P1, [R5+URZ+0x19c80], R0 ;  /* 0x019c8000050075a7 */ /* 0x000f24000802017f */
[----:B----4-:R-:W-:Y:S05]  /*24010*/  @!P1 BRA `(.L_x_1615) ;  /* 0x0000002c00b89947 */ /* 0x010fea0003800000 */
.L_x_1736:
[----:B------:R-:W-:Y:S05]  /*24020*/  @!P0 BRA `(.L_x_1616) ;  /* 0x0000000000048947 */ /* 0x000fea0003800000 */
[----:B------:R-:W-:Y:S01]  /*24030*/  BPT.TRAP 0x1 ;  /* 0x000000040000795c */ /* 0x000fe20000300000 */
.L_x_1616:
[----:B------:R0:W0:Y:S02]  /*24040*/  SYNCS.PHASECHK.TRANS64.TRYWAIT P0, [R3+URZ+0x19c80], R2 ;  /* 0x019c8002030075a7 */ /* 0x000024000800017f */
[----:B0-----:R-:W-:Y:S05]  /*24050*/  @!P0 NANOSLEEP.SYNCS 0x989680 ;  /* 0x009896800000895d */ /* 0x001fea0003900000 */
[----:B------:R-:W0:Y:S02]  /*24060*/  @!P0 SYNCS.PHASECHK.TRANS64 P0, [R3+URZ+0x19c80], R2 ;  /* 0x019c8002030085a7 */ /* 0x000e24000800007f */
[----:B0-----:R-:W-:Y:S05]  /*24070*/  @!P0 BRA `(.L_x_1616) ;  /* 0xfffffffc00f08947 */ /* 0x001fea000383ffff */
.L_x_1248:
[----:B------:R-:W-:Y:S05]  /*24080*/  BSYNC B8 ;  /* 0x0000000000087941 */ /* 0x000fea0003800000 */
.L_x_1245:
[----:B------:R-:W-:Y:S05]  /*24090*/  EXIT ;  /* 0x000000000000794d */ /* 0x000fea0003800000 */
.L_x_1274:
[----:B-1----:R1:W2:Y:S02]  /*240a0*/  SYNCS.PHASECHK.TRANS64.TRYWAIT P6, [R67+URZ+0x19c90], R78 ;  /* 0x019c904e430075a7 */ /* 0x0022a400080c017f */
[----:B--2---:R-:W-:Y:S05]  /*240b0*/  @!P6 NANOSLEEP.SYNCS 0x989680 ;  /* 0x009896800000e95d */ /* 0x004fea0003900000 */
[----:B------:R-:W2:Y:S02]  /*240c0*/  @!P6 SYNCS.PHASECHK.TRANS64 P6, [R67+URZ+0x19c90], R78 ;  /* 0x019c904e4300e5a7 */ /* 0x000ea400080c007f */
[----:B--2---:R-:W-:Y:S05]  /*240d0*/  @!P6 BRA `(.L_x_1274) ;  /* 0xfffffffc00f0e947 */ /* 0x004fea000383ffff */
[----:B------:R-:W-:Y:S05]  /*240e0*/  BRA `(.L_x_1617) ;  /* 0xfffffdec00a87947 */ /* 0x000fea000383ffff */
.L_x_1275:
        /* <DEDUP_REMOVED lines=8> */
.L_x_1619:
[----:B------:R-:W-:Y:S05]  /*24170*/  BSYNC B1 ;  /* 0x0000000000017941 */ /* 0x000fea0003800000 */
.L_x_1618:
        /* <DEDUP_REMOVED lines=8> */
.L_x_1620:
[----:B------:R-:W-:Y:S05]  /*24200*/  BRA `(.L_x_1621) ;  /* 0xfffffdec00747947 */ /* 0x000fea000383ffff */
.L_x_1291:
[----:B-1----:R1:W2:Y:S02]  /*24210*/  SYNCS.PHASECHK.TRANS64.TRYWAIT P6, [R67+URZ+0x19c90], R78 ;  /* 0x019c904e430075a7 */ /* 0x0022a400080c017f */
[----:B--2---:R-:W-:Y:S05]  /*24220*/  @!P6 NANOSLEEP.SYNCS 0x989680 ;  /* 0x009896800000e95d */ /* 0x004fea0003900000 */
[----:B------:R-:W2:Y:S02]  /*24230*/  @!P6 SYNCS.PHASECHK.TRANS64 P6, [R67+URZ+0x19c90], R78 ;  /* 0x019c904e4300e5a7 */ /* 0x000ea400080c007f */
[----:B--2---:R-:W-:Y:S05]  /*24240*/  @!P6 BRA `(.L_x_1291) ;  /* 0xfffffffc00f0e947 */ /* 0x004fea000383ffff */
[----:B------:R-:W-:Y:S05]  /*24250*/  BRA `(.L_x_1622) ;  /* 0xfffffe0400a47947 */ /* 0x000fea000383ffff */
.L_x_1292:
        /* <DEDUP_REMOVED lines=8> */
.L_x_1624:
[----:B------:R-:W-:Y:S05]  /*242e0*/  BSYNC B1 ;  /* 0x0000000000017941 */ /* 0x000fea0003800000 */
.L_x_1623:
        /* <DEDUP_REMOVED lines=8> */
.L_x_1625:
[----:B------:R-:W-:Y:S01]  /*24370*/  IMAD.MOV.U32 R81, RZ, RZ, R14 ;  /* 0x000000ffff517224 */ /* 0x000fe200078e000e */
[----:B------:R-:W-:Y:S06]  /*24380*/  BRA `(.L_x_1626) ;  /* 0xfffffe04006c7947 */ /* 0x000fec000383ffff */
.L_x_1301:
[----:B0-----:R0:W1:Y:S02]  /*24390*/  SYNCS.PHASECHK.TRANS64.TRYWAIT P5, [R67+URZ+0x19c90], R78 ;  /* 0x019c904e430075a7 */ /* 0x00106400080a017f */
[----:B-1----:R-:W-:Y:S05]  /*243a0*/  @!P5 NANOSLEEP.SYNCS 0x989680 ;  /* 0x009896800000d95d */ /* 0x002fea0003900000 */
[----:B------:R-:W1:Y:S02]  /*243b0*/  @!P5 SYNCS.PHASECHK.TRANS64 P5, [R67+URZ+0x19c90], R78 ;  /* 0x019c904e4300d5a7 */ /* 0x000e6400080a007f */
[----:B-1----:R-:W-:Y:S05]  /*243c0*/  @!P5 BRA `(.L_x_1301) ;  /* 0xfffffffc00f0d947 */ /* 0x002fea000383ffff */
[----:B------:R-:W-:Y:S05]  /*243d0*/  BRA `(.L_x_1627) ;  /* 0xfffffe24002c7947 */ /* 0x000fea000383ffff */
.L_x_1302:
[----:B------:R-:W-:Y:S01]  /*243e0*/  BSSY B1, `(.L_x_1628) ;  /* 0x0000007000017945 */ /* 0x000fe20003800000 */
[----:B------:R-:W-:Y:S02]  /*243f0*/  IMAD.MOV.U32 R12, RZ, RZ, RZ ;  /* 0x000000ffff0c7224 */ /* 0x000fe400078e00ff */
[----:B------:R-:W-:Y:S02]  /*24400*/  IMAD.MOV.U32 R11, RZ, RZ, 0x1e1f ;  /* 0x00001e1fff0b7424 */ /* 0x000fe400078e00ff */
[----:B------:R-:W-:-:S07]  /*24410*/  IMAD.MOV.U32 R15, RZ, RZ, -0x1 ;  /* 0xffffffffff0f7424 */ /* 0x000fce00078e00ff */
[----:B0-----:R-:W-:Y:S05]  /*24420*/  WARPSYNC.COLLECTIVE R15, `(.L_x_1629) ;  /* 0x000000000f087348 */ /* 0x001fea0003c00000 */
[----:B------:R1:W2:Y:S02]  /*24430*/  SHFL.IDX P6, R14, R13, R12, R11 ;  /* 0x0000000c0d0e7389 */ /* 0x0002a400000c000b */
[----:B012---:R-:W-:Y:S01]  /*24440*/  ENDCOLLECTIVE ;  /* 0x000000000000791b */ /* 0x007fe20003800000 */
.L_x_1629:
[----:B------:R-:W-:Y:S05]  /*24450*/  BSYNC B1 ;  /* 0x0000000000017941 */ /* 0x000fea0003800000 */
.L_x_1628:
        /* <DEDUP_REMOVED lines=8> */
.L_x_1630:
[----:B------:R-:W-:Y:S05]  /*244e0*/  BRA `(.L_x_1631) ;  /* 0xfffffe24005c7947 */ /* 0x000fea000383ffff */
.L_x_1306:
[----:B0-----:R0:W2:Y:S02]  /*244f0*/  SYNCS.PHASECHK.TRANS64.TRYWAIT P0, [R67+URZ+0x19cb0], R78 ;  /* 0x019cb04e430075a7 */ /* 0x0010a4000800017f */
[----:B--2---:R-:W-:Y:S05]  /*24500*/  @!P0 NANOSLEEP.SYNCS 0x989680 ;  /* 0x009896800000895d */ /* 0x004fea0003900000 */
[----:B------:R-:W2:Y:S02]  /*24510*/  @!P0 SYNCS.PHASECHK.TRANS64 P0, [R67+URZ+0x19cb0], R78 ;  /* 0x019cb04e430085a7 */ /* 0x000ea4000800007f */
[----:B--2---:R-:W-:Y:S05]  /*24520*/  @!P0 BRA `(.L_x_1306) ;  /* 0xfffffffc00f08947 */ /* 0x004fea000383ffff */
[----:B------:R-:W-:Y:S05]  /*24530*/  BRA `(.L_x_1632) ;  /* 0xfffffe2400f07947 */ /* 0x000fea000383ffff */
.L_x_1334:
[----:B------:R-:W-:Y:S01]  /*24540*/  BSSY B1, `(.L_x_1633) ;  /* 0x0000007000017945 */ /* 0x000fe20003800000 */
[----:B------:R-:W-:Y:S02]  /*24550*/  IMAD.MOV.U32 R12, RZ, RZ, RZ ;  /* 0x000000ffff0c7224 */ /* 0x000fe400078e00ff */
[----:B------:R-:W-:Y:S02]  /*24560*/  IMAD.MOV.U32 R11, RZ, RZ, 0x1e1f ;  /* 0x00001e1fff0b7424 */ /* 0x000fe400078e00ff */
[----:B------:R-:W-:-:S07]  /*24570*/  IMAD.MOV.U32 R15, RZ, RZ, -0x1 ;  /* 0xffffffffff0f7424 */ /* 0x000fce00078e00ff */
[----:B------:R-:W-:Y:S05]  /*24580*/  WARPSYNC.COLLECTIVE R15, `(.L_x_1634) ;  /* 0x000000000f087348 */ /* 0x000fea0003c00000 */
[----:B------:R0:W1:Y:S02]  /*24590*/  SHFL.IDX P6, R14, R13, R12, R11 ;  /* 0x0000000c0d0e7389 */ /* 0x00006400000c000b */
[----:B01----:R-:W-:Y:S01]  /*245a0*/  ENDCOLLECTIVE ;  /* 0x000000000000791b */ /* 0x003fe20003800000 */
.L_x_1634:
[----:B------:R-:W-:Y:S05]  /*245b0*/  BSYNC B1 ;  /* 0x0000000000017941 */ /* 0x000fea0003800000 */
.L_x_1633:
        /* <DEDUP_REMOVED lines=8> */
.L_x_1635:
[----:B------:R-:W-:Y:S02]  /*24640*/  IMAD.MOV.U32 R13, RZ, RZ, R4 ;  /* 0x000000ffff0d7224 */ /* 0x000fe400078e0004 */
[----:B------:R-:W-:-:S07]  /*24650*/  IMAD.MOV.U32 R3, RZ, RZ, R14 ;  /* 0x000000ffff037224 */ /* 0x000fce00078e000e */
[----:B------:R-:W-:Y:S05]  /*24660*/  WARPSYNC.COLLECTIVE R15, `(.L_x_1636) ;  /* 0x000000000f087348 */ /* 0x000fea0003c00000 */
[----:B------:R0:W1:Y:S02]  /*24670*/  SHFL.IDX P6, R14, R13, R12, R11 ;  /* 0x0000000c0d0e7389 */ /* 0x00006400000c000b */
[----:B01----:R-:W-:Y:S01]  /*24680*/  ENDCOLLECTIVE ;  /* 0x000000000000791b */ /* 0x003fe20003800000 */
.L_x_1636:
[----:B------:R-:W-:Y:S02]  /*24690*/  IMAD.MOV.U32 R13, RZ, RZ, R5 ;  /* 0x000000ffff0d7224 */ /* 0x000fe400078e0005 */
[----:B------:R-:W-:-:S07]  /*246a0*/  IMAD.MOV.U32 R4, RZ, RZ, R14 ;  /* 0x000000ffff047224 */ /* 0x000fce00078e000e */
[----:B------:R-:W-:Y:S05]  /*246b0*/  WARPSYNC.COLLECTIVE R15, `(.L_x_1637) ;  /* 0x000000000f087348 */ /* 0x000fea0003c00000 */
[----:B------:R0:W1:Y:S02]  /*246c0*/  SHFL.IDX P6, R14, R13, R12, R11 ;  /* 0x0000000c0d0e7389 */ /* 0x00006400000c000b */
[----:B01----:R-:W-:Y:S01]  /*246d0*/  ENDCOLLECTIVE ;  /* 0x000000000000791b */ /* 0x003fe20003800000 */
.L_x_1637:
[----:B------:R-:W-:Y:S05]  /*246e0*/  BRA `(.L_x_1638) ;  /* 0xfffffe3c00547947 */ /* 0x000fea000383ffff */
.L_x_1338:
[----:B-1----:R1:W2:Y:S02]  /*246f0*/  SYNCS.PHASECHK.TRANS64.TRYWAIT P0, [R16+URZ+0x19c00], R5 ;  /* 0x019c0005100075a7 */ /* 0x0022a4000800017f */
[----:B--2---:R-:W-:Y:S05]  /*24700*/  @!P0 NANOSLEEP.SYNCS 0x989680 ;  /* 0x009896800000895d */ /* 0x004fea0003900000 */
[----:B------:R-:W2:Y:S02]  /*24710*/  @!P0 SYNCS.PHASECHK.TRANS64 P0, [R16+URZ+0x19c00], R5 ;  /* 0x019c0005100085a7 */ /* 0x000ea4000800007f */
[----:B--2---:R-:W-:Y:S05]  /*24720*/  @!P0 BRA `(.L_x_1338) ;  /* 0xfffffffc00f08947 */ /* 0x004fea000383ffff */
[----:B------:R-:W-:Y:S05]  /*24730*/  BRA `(.L_x_1639) ;  /* 0xfffffe4000247947 */ /* 0x000fea000383ffff */
.L_x_1344:
[----:B------:R-:W-:Y:S01]  /*24740*/  BSSY B1, `(.L_x_1640) ;  /* 0x0000007000017945 */ /* 0x000fe20003800000 */
[----:B------:R-:W-:Y:S02]  /*24750*/  IMAD.MOV.U32 R12, RZ, RZ, RZ ;  /* 0x000000ffff0c7224 */ /* 0x000fe400078e00ff */
[----:B------:R-:W-:Y:S02]  /*24760*/  IMAD.MOV.U32 R11, RZ, RZ, 0x1e1f ;  /* 0x00001e1fff0b7424 */ /* 0x000fe400078e00ff */
[----:B------:R-:W-:-:S07]  /*24770*/  IMAD.MOV.U32 R15, RZ, RZ, -0x1 ;  /* 0xffffffffff0f7424 */ /* 0x000fce00078e00ff */
[----:B------:R-:W-:Y:S05]  /*24780*/  WARPSYNC.COLLECTIVE R15, `(.L_x_1641) ;  /* 0x000000000f087348 */ /* 0x000fea0003c00000 */
[----:B------:R0:W1:Y:S02]  /*24790*/  SHFL.IDX P6, R14, R13, R12, R11 ;  /* 0x0000000c0d0e7389 */ /* 0x00006400000c000b */
[----:B01----:R-:W-:Y:S01]  /*247a0*/  ENDCOLLECTIVE ;  /* 0x000000000000791b */ /* 0x003fe20003800000 */
.L_x_1641:
[----:B------:R-:W-:Y:S05]  /*247b0*/  BSYNC B1 ;  /* 0x0000000000017941 */ /* 0x000fea0003800000 */
.L_x_1640:
        /* <DEDUP_REMOVED lines=8> */
.L_x_1642:
[----:B------:R-:W-:Y:S02]  /*24840*/  IMAD.MOV.U32 R13, RZ, RZ, R20 ;  /* 0x000000ffff0d7224 */ /* 0x000fe400078e0014 */
[----:B------:R-:W-:-:S07]  /*24850*/  IMAD.MOV.U32 R3, RZ, RZ, R14 ;  /* 0x000000ffff037224 */ /* 0x000fce00078e000e */
[----:B------:R-:W-:Y:S05]  /*24860*/  WARPSYNC.COLLECTIVE R15, `(.L_x_1643) ;  /* 0x000000000f087348 */ /* 0x000fea0003c00000 */
[----:B------:R0:W1:Y:S02]  /*24870*/  SHFL.IDX P6, R14, R13, R12, R11 ;  /* 0x0000000c0d0e7389 */ /* 0x00006400000c000b */
[----:B01----:R-:W-:Y:S01]  /*24880*/  ENDCOLLECTIVE ;  /* 0x000000000000791b */ /* 0x003fe20003800000 */
.L_x_1643:
[----:B------:R-:W-:Y:S02]  /*24890*/  IMAD.MOV.U32 R13, RZ, RZ, R21 ;  /* 0x000000ffff0d7224 */ /* 0x000fe400078e0015 */
[----:B------:R-:W-:-:S07]  /*248a0*/  IMAD.MOV.U32 R20, RZ, RZ, R14 ;  /* 0x000000ffff147224 */ /* 0x000fce00078e000e */
[----:B------:R-:W-:Y:S05]  /*248b0*/  WARPSYNC.COLLECTIVE R15, `(.L_x_1644) ;  /* 0x000000000f087348 */ /* 0x000fea0003c00000 */
[----:B------:R0:W1:Y:S02]  /*248c0*/  SHFL.IDX P6, R14, R13, R12, R11 ;  /* 0x0000000c0d0e7389 */ /* 0x00006400000c000b */
[----:B01----:R-:W-:Y:S01]  /*248d0*/  ENDCOLLECTIVE ;  /* 0x000000000000791b */ /* 0x003fe20003800000 */
.L_x_1644:
[----:B------:R-:W-:Y:S01]  /*248e0*/  IMAD.MOV.U32 R21, RZ, RZ, R14 ;  /* 0x000000ffff157224 */ /* 0x000fe200078e000e */
[----:B------:R-:W-:Y:S06]  /*248f0*/  BRA `(.L_x_1645) ;  /* 0xfffffe5800107947 */ /* 0x000fec000383ffff */
.L_x_1348:
[----:B-1----:R1:W2:Y:S02]  /*24900*/  SYNCS.PHASECHK.TRANS64.TRYWAIT P0, [R16+URZ+0x19c00], R39 ;  /* 0x019c0027100075a7 */ /* 0x0022a4000800017f */
[----:B--2---:R-:W-:Y:S05]  /*24910*/  @!P0 NANOSLEEP.SYNCS 0x989680 ;  /* 0x009896800000895d */ /* 0x004fea0003900000 */
[----:B------:R-:W2:Y:S02]  /*24920*/  @!P0 SYNCS.PHASECHK.TRANS64 P0, [R16+URZ+0x19c00], R39 ;  /* 0x019c0027100085a7 */ /* 0x000ea4000800007f */
[----:B--2---:R-:W-:Y:S05]  /*24930*/  @!P0 BRA `(.L_x_1348) ;  /* 0xfffffffc00f08947 */ /* 0x004fea000383ffff */
[----:B------:R-:W-:Y:S05]  /*24940*/  BRA `(.L_x_1646) ;  /* 0xfffffe5800e07947 */ /* 0x000fea000383ffff */
.L_x_1354:
[----:B-1----:R1:W0:Y:S02]  /*24950*/  SYNCS.PHASECHK.TRANS64.TRYWAIT P1, [R10+URZ+0x19c30], R3 ;  /* 0x019c30030a0075a7 */ /* 0x002224000802017f */
[----:B0-----:R-:W-:Y:S05]  /*24960*/  @!P1 NANOSLEEP.SYNCS 0x989680 ;  /* 0x009896800000995d */ /* 0x001fea0003900000 */
[----:B------:R-:W0:Y:S02]  /*24970*/  @!P1 SYNCS.PHASECHK.TRANS64 P1, [R10+URZ+0x19c30], R3 ;  /* 0x019c30030a0095a7 */ /* 0x000e24000802007f */
[----:B0-----:R-:W-:Y:S05]  /*24980*/  @!P1 BRA `(.L_x_1354) ;  /* 0xfffffffc00f09947 */ /* 0x001fea000383ffff */
[----:B------:R-:W-:Y:S05]  /*24990*/  BRA `(.L_x_1353) ;  /* 0xfffffe7c004c7947 */ /* 0x000fea000383ffff */
.L_x_1375:
[----:B-1----:R1:W2:Y:S02]  /*249a0*/  SYNCS.PHASECHK.TRANS64.TRYWAIT P1, [R7+URZ+0x19c30], R10 ;  /* 0x019c300a070075a7 */ /* 0x0022a4000802017f */
[----:B--2---:R-:W-:Y:S05]  /*249b0*/  @!P1 NANOSLEEP.SYNCS 0x989680 ;  /* 0x009896800000995d */ /* 0x004fea0003900000 */
[----:B------:R-:W2:Y:S02]  /*249c0*/  @!P1 SYNCS.PHASECHK.TRANS64 P1, [R7+URZ+0x19c30], R10 ;  /* 0x019c300a070095a7 */ /* 0x000ea4000802007f */
[----:B--2---:R-:W-:Y:S05]  /*249d0*/  @!P1 BRA `(.L_x_1375) ;  /* 0xfffffffc00f09947 */ /* 0x004fea000383ffff */
[----:B------:R-:W-:Y:S05]  /*249e0*/  BRA `(.L_x_1374) ;  /* 0xfffffeb0005c7947 */ /* 0x000fea000383ffff */
.L_x_1380:
[----:B-1----:R1:W2:Y:S02]  /*249f0*/  SYNCS.PHASECHK.TRANS64.TRYWAIT P1, [R152+URZ+0x19c50], R10 ;  /* 0x019c500a980075a7 */ /* 0x0022a4000802017f */
[----:B--2---:R-:W-:Y:S05]  /*24a00*/  @!P1 NANOSLEEP.SYNCS 0x989680 ;  /* 0x009896800000995d */ /* 0x004fea0003900000 */
[----:B------:R-:W2:Y:S02]  /*24a10*/  @!P1 SYNCS.PHASECHK.TRANS64 P1, [R152+URZ+0x19c50], R10 ;  /* 0x019c500a980095a7 */ /* 0x000ea4000802007f */
[----:B--2---:R-:W-:Y:S05]  /*24a20*/  @!P1 BRA `(.L_x_1380) ;  /* 0xfffffffc00f09947 */ /* 0x004fea000383ffff */
[----:B------:R-:W-:Y:S05]  /*24a30*/  BRA `(.L_x_1379) ;  /* 0xfffffeb000dc7947 */ /* 0x000fea000383ffff */
.L_x_1402:
[----:B-1----:R1:W2:Y:S02]  /*24a40*/  SYNCS.PHASECHK.TRANS64.TRYWAIT P1, [R3+URZ+0x19c30], R14 ;  /* 0x019c300e030075a7 */ /* 0x0022a4000802017f */
[----:B--2---:R-:W-:Y:S05]  /*24a50*/  @!P1 NANOSLEEP.SYNCS 0x989680 ;  /* 0x009896800000995d */ /* 0x004fea0003900000 */
[----:B------:R-:W2:Y:S02]  /*24a60*/  @!P1 SYNCS.PHASECHK.TRANS64 P1, [R3+URZ+0x19c30], R14 ;  /* 0x019c300e030095a7 */ /* 0x000ea4000802007f */
[----:B--2---:R-:W-:Y:S05]  /*24a70*/  @!P1 BRA `(.L_x_1402) ;  /* 0xfffffffc00f09947 */ /* 0x004fea000383ffff */
[----:B------:R-:W-:Y:S05]  /*24a80*/  BRA `(.L_x_1401) ;  /* 0xfffffee400487947 */ /* 0x000fea000383ffff */
.L_x_1407:
[----:B-1----:R1:W2:Y:S02]  /*24a90*/  SYNCS.PHASECHK.TRANS64.TRYWAIT P1, [R21+URZ+0x19c50], R3 ;  /* 0x019c5003150075a7 */ /* 0x0022a4000802017f */
[----:B--2---:R-:W-:Y:S05]  /*24aa0*/  @!P1 NANOSLEEP.SYNCS 0x989680 ;  /* 0x009896800000995d */ /* 0x004fea0003900000 */
[----:B------:R-:W2:Y:S02]  /*24ab0*/  @!P1 SYNCS.PHASECHK.TRANS64 P1, [R21+URZ+0x19c50], R3 ;  /* 0x019c5003150095a7 */ /* 0x000ea4000802007f */
[----:B--2---:R-:W-:Y:S05]  /*24ac0*/  @!P1 BRA `(.L_x_1407) ;  /* 0xfffffffc00f09947 */ /* 0x004fea000383ffff */
[----:B------:R-:W-:Y:S05]  /*24ad0*/  BRA `(.L_x_1406) ;  /* 0xfffffee400c87947 */ /* 0x000fea000383ffff */
.L_x_1417:
[----:B-1----:R1:W2:Y:S02]  /*24ae0*/  SYNCS.PHASECHK.TRANS64.TRYWAIT P1, [R3+URZ+0x19c30], R14 ;  /* 0x019c300e030075a7 */ /* 0x0022a4000802017f */
[----:B--2---:R-:W-:Y:S05]  /*24af0*/  @!P1 NANOSLEEP.SYNCS 0x989680 ;  /* 0x009896800000995d */ /* 0x004fea0003900000 */
[----:B------:R-:W2:Y:S02]  /*24b00*/  @!P1 SYNCS.PHASECHK.TRANS64 P1, [R3+URZ+0x19c30], R14 ;  /* 0x019c300e030095a7 */ /* 0x000ea4000802007f */
[----:B--2---:R-:W-:Y:S05]  /*24b10*/  @!P1 BRA `(.L_x_1417) ;  /* 0xfffffffc00f09947 */ /* 0x004fea000383ffff */
[----:B------:R-:W-:Y:S05]  /*24b20*/  BRA `(.L_x_1416) ;  /* 0xffffff0000c07947 */ /* 0x000fea000383ffff */
.L_x_1422:
[----:B-1----:R1:W2:Y:S02]  /*24b30*/  SYNCS.PHASECHK.TRANS64.TRYWAIT P1, [R21+URZ+0x19c50], R3 ;  /* 0x019c5003150075a7 */ /* 0x0022a4000802017f */
[----:B--2---:R-:W-:Y:S05]  /*24b40*/  @!P1 NANOSLEEP.SYNCS 0x989680 ;  /* 0x009896800000995d */ /* 0x004fea0003900000 */
[----:B------:R-:W2:Y:S02]  /*24b50*/  @!P1 SYNCS.PHASECHK.TRANS64 P1, [R21+URZ+0x19c50], R3 ;  /* 0x019c5003150095a7 */ /* 0x000ea4000802007f */
[----:B--2---:R-:W-:Y:S05]  /*24b60*/  @!P1 BRA `(.L_x_1422) ;  /* 0xfffffffc00f09947 */ /* 0x004fea000383ffff */
[----:B------:R-:W-:Y:S05]  /*24b70*/  BRA `(.L_x_1421) ;  /* 0xffffff0400407947 */ /* 0x000fea000383ffff */
.L_x_1438:
[----:B-1----:R1:W2:Y:S02]  /*24b80*/  SYNCS.PHASECHK.TRANS64.TRYWAIT P1, [R4+URZ+0x19c50], R7 ;  /* 0x019c5007040075a7 */ /* 0x0022a4000802017f */
[----:B--2---:R-:W-:Y:S05]  /*24b90*/  @!P1 NANOSLEEP.SYNCS 0x989680 ;  /* 0x009896800000995d */ /* 0x004fea0003900000 */
[----:B------:R-:W2:Y:S02]  /*24ba0*/  @!P1 SYNCS.PHASECHK.TRANS64 P1, [R4+URZ+0x19c50], R7 ;  /* 0x019c5007040095a7 */ /* 0x000ea4000802007f */
[----:B--2---:R-:W-:Y:S05]  /*24bb0*/  @!P1 BRA `(.L_x_1438) ;  /* 0xfffffffc00f09947 */ /* 0x004fea000383ffff */
[----:B------:R-:W-:Y:S05]  /*24bc0*/  BRA `(.L_x_1437) ;  /* 0xffffff30007c7947 */ /* 0x000fea000383ffff */
.L_x_1479:
[----:B------:R-:W0:Y:S01]  /*24bd0*/  S2R R7, SR_TID.X ;  /* 0x0000000000077919 */ /* 0x000e220000002100 */
[----:B------:R-:W-:Y:S01]  /*24be0*/  BSSY B1, `(.L_x_1647) ;  /* 0x000000a000017945 */ /* 0x000fe20003800000 */
[----:B-1----:R-:W-:Y:S02]  /*24bf0*/  IMAD.MOV.U32 R12, RZ, RZ, RZ ;  /* 0x000000ffff0c7224 */ /* 0x002fe400078e00ff */
[----:B------:R-:W-:Y:S02]  /*24c00*/  IMAD.MOV.U32 R11, RZ, RZ, 0x1f ;  /* 0x0000001fff0b7424 */ /* 0x000fe400078e00ff */
[----:B------:R-:W-:Y:S01]  /*24c10*/  IMAD.MOV.U32 R15, RZ, RZ, -0x1 ;  /* 0xffffffffff0f7424 */ /* 0x000fe200078e00ff */
[----:B0-----:R-:W-:-:S04]  /*24c20*/  SHF.R.U32.HI R7, RZ, 0x5, R7 ;  /* 0x00000005ff077819 */ /* 0x001fc80000011607 */
[----:B------:R-:W-:-:S05]  /*24c30*/  LOP3.LUT R7, R7, 0x3, RZ, 0xc0, !PT ;  /* 0x0000000307077812 */ /* 0x000fca00078ec0ff */
[----:B------:R-:W-:-:S07]  /*24c40*/  IMAD.MOV.U32 R13, RZ, RZ, R7 ;  /* 0x000000ffff0d7224 */ /* 0x000fce00078e0007 */
[----:B------:R-:W-:Y:S05]  /*24c50*/  WARPSYNC.COLLECTIVE R15, `(.L_x_1648) ;  /* 0x000000000f087348 */ /* 0x000fea0003c00000 */
[----:B------:R0:W1:Y:S02]  /*24c60*/  SHFL.IDX P6, R14, R13, R12, R11 ;  /* 0x0000000c0d0e7389 */ /* 0x00006400000c000b */
[----:B01----:R-:W-:Y:S01]  /*24c70*/  ENDCOLLECTIVE ;  /* 0x000000000000791b */ /* 0x003fe20003800000 */
.L_x_1648:
[----:B------:R-:W-:Y:S05]  /*24c80*/  BSYNC B1 ;  /* 0x0000000000017941 */ /* 0x000fea0003800000 */
.L_x_1647:
[----:B------:R-:W-:Y:S05]  /*24c90*/  BRA `(.L_x_1649) ;  /* 0xffffff8c00887947 */ /* 0x000fea000383ffff */
.L_x_1481:
[----:B------:R-:W-:Y:S01]  /*24ca0*/  BSSY B1, `(.L_x_1650) ;  /* 0x0000006000017945 */ /* 0x000fe20003800000 */
[----:B------:R-:W-:-:S07]  /*24cb0*/  IMAD.MOV.U32 R15, RZ, RZ, -0x1 ;  /* 0xffffffffff0f7424 */ /* 0x000fce00078e00ff */
[----:B01----:R-:W-:Y:S05]  /*24cc0*/  WARPSYNC.COLLECTIVE R15, `(.L_x_1651) ;  /* 0x000000000f0c7348 */ /* 0x003fea0003c00000 */
[----:B------:R-:W-:Y:S02]  /*24cd0*/  ELECT P6, UR62, PT ;  /* 0x00000000003e782f */ /* 0x000fe400038c0000 */
[----:B------:R-:W-:Y:S01]  /*24ce0*/  MOV R14, UR62 ;  /* 0x0000003e000e7c02 */ /* 0x000fe20008000f00 */
[----:B01----:R-:W-:Y:S10]  /*24cf0*/  ENDCOLLECTIVE ;  /* 0x000000000000791b */ /* 0x003ff40003800000 */
.L_x_1651:
[----:B------:R-:W-:Y:S05]  /*24d00*/  BSYNC B1 ;  /* 0x0000000000017941 */ /* 0x000fea0003800000 */
.L_x_1650:
[----:B------:R-:W-:Y:S05]  /*24d10*/  BRA `(.L_x_1480) ;  /* 0xffffff8c00807947 */ /* 0x000fea000383ffff */
.L_x_1483:
[----:B0-----:R0:W2:Y:S02]  /*24d20*/  SYNCS.PHASECHK.TRANS64.TRYWAIT P0, [R18+URZ+0x19c20], R6 ;  /* 0x019c2006120075a7 */ /* 0x0010a4000800017f */
[----:B--2---:R-:W-:Y:S05]  /*24d30*/  @!P0 NANOSLEEP.SYNCS 0x989680 ;  /* 0x009896800000895d */ /* 0x004fea0003900000 */
[----:B------:R-:W2:Y:S02]  /*24d40*/  @!P0 SYNCS.PHASECHK.TRANS64 P0, [R18+URZ+0x19c20], R6 ;  /* 0x019c2006120085a7 */ /* 0x000ea4000800007f */
[----:B--2---:R-:W-:Y:S05]  /*24d50*/  @!P0 BRA `(.L_x_1483) ;  /* 0xfffffffc00f08947 */ /* 0x004fea000383ffff */
[----:B------:R-:W-:Y:S05]  /*24d60*/  BRA `(.L_x_1652) ;  /* 0xffffff8c00907947 */ /* 0x000fea000383ffff */
.L_x_1487:
[----:B--2---:R2:W3:Y:S02]  /*24d70*/  SYNCS.PHASECHK.TRANS64.TRYWAIT P0, [R9+URZ+0x19ca0], R11 ;  /* 0x019ca00b090075a7 */ /* 0x0044e4000800017f */
[----:B---3--:R-:W-:Y:S05]  /*24d80*/  @!P0 NANOSLEEP.SYNCS 0x989680 ;  /* 0x009896800000895d */ /* 0x008fea0003900000 */
[----:B------:R-:W3:Y:S02]  /*24d90*/  @!P0 SYNCS.PHASECHK.TRANS64 P0, [R9+URZ+0x19ca0], R11 ;  /* 0x019ca00b090085a7 */ /* 0x000ee4000800007f */
[----:B---3--:R-:W-:Y:S05]  /*24da0*/  @!P0 BRA `(.L_x_1487) ;  /* 0xfffffffc00f08947 */ /* 0x008fea000383ffff */
[----:B------:R-:W-:Y:S05]  /*24db0*/  BRA `(.L_x_1653) ;  /* 0xffffff8c00a87947 */ /* 0x000fea000383ffff */
.L_x_1494:
[----:B0-----:R0:W1:Y:S02]  /*24dc0*/  SYNCS.PHASECHK.TRANS64.TRYWAIT P0, [R9+URZ+0x19cc0], R11 ;  /* 0x019cc00b090075a7 */ /* 0x001064000800017f */
[----:B-1----:R-:W-:Y:S05]  /*24dd0*/  @!P0 NANOSLEEP.SYNCS 0x989680 ;  /* 0x009896800000895d */ /* 0x002fea0003900000 */
[----:B------:R-:W1:Y:S02]  /*24de0*/  @!P0 SYNCS.PHASECHK.TRANS64 P0, [R9+URZ+0x19cc0], R11 ;  /* 0x019cc00b090085a7 */ /* 0x000e64000800007f */
[----:B-1----:R-:W-:Y:S05]  /*24df0*/  @!P0 BRA `(.L_x_1494) ;  /* 0xfffffffc00f08947 */ /* 0x002fea000383ffff */
[----:B------:R-:W-:Y:S05]  /*24e00*/  BRA `(.L_x_1654) ;  /* 0xffffff9000a47947 */ /* 0x000fea000383ffff */
.L_x_1503:
[----:B--2---:R2:W3:Y:S02]  /*24e10*/  SYNCS.PHASECHK.TRANS64.TRYWAIT P1, [R9+URZ+0x19ca0], R8 ;  /* 0x019ca008090075a7 */ /* 0x0044e4000802017f */
[----:B---3--:R-:W-:Y:S05]  /*24e20*/  @!P1 NANOSLEEP.SYNCS 0x989680 ;  /* 0x009896800000995d */ /* 0x008fea0003900000 */
[----:B------:R-:W3:Y:S02]  /*24e30*/  @!P1 SYNCS.PHASECHK.TRANS64 P1, [R9+URZ+0x19ca0], R8 ;  /* 0x019ca008090095a7 */ /* 0x000ee4000802007f */
[----:B---3--:R-:W-:Y:S05]  /*24e40*/  @!P1 BRA `(.L_x_1503) ;  /* 0xfffffffc00f09947 */ /* 0x008fea000383ffff */
[----:B------:R-:W-:Y:S05]  /*24e50*/  BRA `(.L_x_1655) ;  /* 0xffffff9400d87947 */ /* 0x000fea000383ffff */
.L_x_1510:
[----:B0-----:R0:W3:Y:S02]  /*24e60*/  SYNCS.PHASECHK.TRANS64.TRYWAIT P1, [R9+URZ+0x19cc0], R8 ;  /* 0x019cc008090075a7 */ /* 0x0010e4000802017f */
[----:B---3--:R-:W-:Y:S05]  /*24e70*/  @!P1 NANOSLEEP.SYNCS 0x989680 ;  /* 0x009896800000995d */ /* 0x008fea0003900000 */
[----:B------:R-:W3:Y:S02]  /*24e80*/  @!P1 SYNCS.PHASECHK.TRANS64 P1, [R9+URZ+0x19cc0], R8 ;  /* 0x019cc008090095a7 */ /* 0x000ee4000802007f */
[----:B---3--:R-:W-:Y:S05]  /*24e90*/  @!P1 BRA `(.L_x_1510) ;  /* 0xfffffffc00f09947 */ /* 0x008fea000383ffff */
[----:B------:R-:W-:Y:S05]  /*24ea0*/  BRA `(.L_x_1656) ;  /* 0xffffff9800d07947 */ /* 0x000fea000383ffff */
.L_x_1537:
        /* <DEDUP_REMOVED lines=11> */
.L_x_1658:
[----:B------:R-:W-:Y:S05]  /*24f60*/  BSYNC B0 ;  /* 0x0000000000007941 */ /* 0x000fea0003800000 */
.L_x_1657:
[----:B------:R-:W-:Y:S05]  /*24f70*/  BRA `(.L_x_1659) ;  /* 0xffffffb000007947 */ /* 0x000fea000383ffff */
.L_x_1540:
[----:B0-----:R0:W1:Y:S02]  /*24f80*/  SYNCS.PHASECHK.TRANS64.TRYWAIT P0, [R4+URZ+0x19c80], R21 ;  /* 0x019c8015040075a7 */ /* 0x001064000800017f */
[----:B-1----:R-:W-:Y:S05]  /*24f90*/  @!P0 NANOSLEEP.SYNCS 0x989680 ;  /* 0x009896800000895d */ /* 0x002fea0003900000 */
[----:B------:R-:W1:Y:S02]  /*24fa0*/  @!P0 SYNCS.PHASECHK.TRANS64 P0, [R4+URZ+0x19c80], R21 ;  /* 0x019c8015040085a7 */ /* 0x000e64000800007f */
[----:B-1----:R-:W-:Y:S05]  /*24fb0*/  @!P0 BRA `(.L_x_1540) ;  /* 0xfffffffc00f08947 */ /* 0x002fea000383ffff */
[----:B------:R-:W-:Y:S05]  /*24fc0*/  BRA `(.L_x_1660) ;  /* 0xffffffb000107947 */ /* 0x000fea000383ffff */
.L_x_1541:
        /* <DEDUP_REMOVED lines=8> */
.L_x_1662:
[----:B------:R-:W-:Y:S05]  /*25050*/  BSYNC B0 ;  /* 0x0000000000007941 */ /* 0x000fea0003800000 */
.L_x_1661:
[----:B------:R-:W0:Y:S01]  /*25060*/  S2R R7, SR_TID.X ;  /* 0x0000000000077919 */ /* 0x000e220000002100 */
[----:B------:R-:W-:Y:S02]  /*25070*/  IMAD.MOV.U32 R13, RZ, RZ, R8 ;  /* 0x000000ffff0d7224 */ /* 0x000fe400078e0008 */
[----:B------:R-:W-:Y:S02]  /*25080*/  IMAD.MOV.U32 R12, RZ, RZ, RZ ;  /* 0x000000ffff0c7224 */ /* 0x000fe400078e00ff */
[----:B------:R-:W-:Y:S02]  /*25090*/  IMAD.MOV.U32 R11, RZ, RZ, 0x1e1f ;  /* 0x00001e1fff0b7424 */ /* 0x000fe400078e00ff */
[----:B------:R-:W-:Y:S02]  /*250a0*/  IMAD.MOV.U32 R15, RZ, RZ, -0x1 ;  /* 0xffffffffff0f7424 */ /* 0x000fe400078e00ff */
[----:B------:R-:W-:-:S07]  /*250b0*/  IMAD.MOV.U32 R0, RZ, RZ, R14 ;  /* 0x000000ffff007224 */ /* 0x000fce00078e000e */
[----:B0-----:R-:W-:Y:S05]  /*250c0*/  WARPSYNC.COLLECTIVE R15, `(.L_x_1663) ;  /* 0x000000000f087348 */ /* 0x001fea0003c00000 */
[----:B------:R1:W2:Y:S02]  /*250d0*/  SHFL.IDX P6, R14, R13, R12, R11 ;  /* 0x0000000c0d0e7389 */ /* 0x0002a400000c000b */
[----:B012---:R-:W-:Y:S01]  /*250e0*/  ENDCOLLECTIVE ;  /* 0x000000000000791b */ /* 0x007fe20003800000 */
.L_x_1663:
[----:B------:R-:W0:Y:S01]  /*250f0*/  LDC R11, c[0x0][0x2f4] ;  /* 0x0000bd00ff0b7b82 */ /* 0x000e220000000800 */
[----:B------:R-:W-:Y:S02]  /*25100*/  IMAD.MOV.U32 R13, RZ, RZ, R9 ;  /* 0x000000ffff0d7224 */ /* 0x000fe400078e0009 */
[----:B------:R-:W-:Y:S02]  /*25110*/  IMAD.SHL.U32 R15, R7, 0x10, RZ ;  /* 0x00000010070f7824 */ /* 0x000fe400078e00ff */
[----:B------:R-:W-:-:S03]  /*25120*/  IMAD.MOV.U32 R6, RZ, RZ, R14 ;  /* 0x000000ffff067224 */ /* 0x000fc600078e000e */
[----:B------:R-:W-:-:S04]  /*25130*/  LOP3.LUT R15, R15, 0x10, RZ, 0xc0, !PT ;  /* 0x000000100f0f7812 */ /* 0x000fc800078ec0ff */
[C---:B------:R-:W-:Y:S02]  /*25140*/  IADD3 R6, P0, R15.reuse, R6, RZ ;  /* 0x000000060f067210 */ /* 0x040fe40007f1e0ff */
[----:B------:R-:W-:-:S03]  /*25150*/  LOP3.LUT R12, R15, 0x20, RZ, 0xfc, !PT ;  /* 0x000000200f0c7812 */ /* 0x000fc600078efcff */
[----:B------:R-:W-:Y:S02]  /*25160*/  IMAD.X R7, RZ, RZ, R0, P0 ;  /* 0x000000ffff077224 */ /* 0x000fe400000e0600 */
[----:B------:R-:W-:Y:S01]  /*25170*/  IMAD.IADD R0, R18, 0x1, R10 ;  /* 0x0000000112007824 */ /* 0x000fe200078e020a */
[-C--:B0-----:R-:W-:Y:S02]  /*25180*/  ISETP.GE.AND P4, PT, R15, R11.reuse, PT ;  /* 0x0000000b0f00720c */ /* 0x081fe40003f86270 */
[----:B------:R-:W-:Y:S01]  /*25190*/  ISETP.GE.AND P2, PT, R12, R11, PT ;  /* 0x0000000b0c00720c */ /* 0x000fe20003f46270 */
[----:B------:R-:W-:Y:S01]  /*251a0*/  IMAD.MOV.U32 R12, RZ, RZ, 0x1 ;  /* 0x00000001ff0c7424 */ /* 0x000fe200078e00ff */
[----:B------:R-:W-:Y:S02]  /*251b0*/  ISETP.LT.OR P0, PT, R3, 0x1, P4 ;  /* 0x000000010300780c */ /* 0x000fe40002701670 */
[----:B------:R-:W-:-:S11]  /*251c0*/  LOP3.LUT R15, R15, 0x40, RZ, 0xfc, !PT ;  /* 0x000000400f0f7812 */ /* 0x000fd600078efcff */
        /* <DEDUP_REMOVED lines=13> */
.L_x_1664:
        /* <DEDUP_REMOVED lines=10> */
.L_x_1665:
[----:B------:R-:W-:Y:S01]  /*25340*/  IMAD.MOV.U32 R6, RZ, RZ, R14 ;  /* 0x000000ffff067224 */ /* 0x000fe200078e000e */
[----:B------:R-:W-:Y:S06]  /*25350*/  BRA `(.L_x_1666) ;  /* 0xffffffac00e47947 */ /* 0x000fec000383ffff */
.L_x_1546:
[----:B---3--:R3:W4:Y:S02]  /*25360*/  SYNCS.PHASECHK.TRANS64.TRYWAIT P0, [R4+URZ+0x19c40], R21 ;  /* 0x019c4015040075a7 */ /* 0x008724000800017f */
[----:B----4-:R-:W-:Y:S05]  /*25370*/  @!P0 NANOSLEEP.SYNCS 0x989680 ;  /* 0x009896800000895d */ /* 0x010fea0003900000 */
[----:B------:R-:W4:Y:S02]  /*25380*/  @!P0 SYNCS.PHASECHK.TRANS64 P0, [R4+URZ+0x19c40], R21 ;  /* 0x019c4015040085a7 */ /* 0x000f24000800007f */
[----:B----4-:R-:W-:Y:S05]  /*25390*/  @!P0 BRA `(.L_x_1546) ;  /* 0xfffffffc00f08947 */ /* 0x010fea000383ffff */
[----:B------:R-:W-:Y:S05]  /*253a0*/  BRA `(.L_x_1667) ;  /* 0xffffffb000547947 */ /* 0x000fea000383ffff */
.L_x_1547:
[----:B------:R-:W-:Y:S01]  /*253b0*/  BSSY B0, `(.L_x_1668) ;  /* 0x0000008000007945 */ /* 0x000fe20003800000 */
[----:B------:R-:W-:Y:S02]  /*253c0*/  IMAD.MOV.U32 R13, RZ, RZ, R6 ;  /* 0x000000ffff0d7224 */ /* 0x000fe400078e0006 */
[----:B------:R-:W-:Y:S02]  /*253d0*/  IMAD.MOV.U32 R12, RZ, RZ, RZ ;  /* 0x000000ffff0c7224 */ /* 0x000fe400078e00ff */
[----:B------:R-:W-:Y:S02]  /*253e0*/  IMAD.MOV.U32 R11, RZ, RZ, 0x1e1f ;  /* 0x00001e1fff0b7424 */ /* 0x000fe400078e00ff */
[----:B------:R-:W-:-:S07]  /*253f0*/  IMAD.MOV.U32 R15, RZ, RZ, -0x1 ;  /* 0xffffffffff0f7424 */ /* 0x000fce00078e00ff */
[----:B--23--:R-:W-:Y:S05]  /*25400*/  WARPSYNC.COLLECTIVE R15, `(.L_x_1669) ;  /* 0x000000000f087348 */ /* 0x00cfea0003c00000 */
[----:B------:R0:W1:Y:S02]  /*25410*/  SHFL.IDX P6, R14, R13, R12, R11 ;  /* 0x0000000c0d0e7389 */ /* 0x00006400000c000b */
[----:B0123--:R-:W-:Y:S01]  /*25420*/  ENDCOLLECTIVE ;  /* 0x000000000000791b */ /* 0x00ffe20003800000 */
.L_x_1669:
[----:B------:R-:W-:Y:S05]  /*25430*/  BSYNC B0 ;  /* 0x0000000000007941 */ /* 0x000fea0003800000 */
.L_x_1668:
        /* <DEDUP_REMOVED lines=8> */
.L_x_1670:
[----:B------:R-:W-:Y:S02]  /*254c0*/  IMAD.MOV.U32 R13, RZ, RZ, R6 ;  /* 0x000000ffff0d7224 */ /* 0x000fe400078e0006 */
[----:B------:R-:W-:Y:S02]  /*254d0*/  IMAD.MOV.U32 R12, RZ, RZ, 0x1 ;  /* 0x00000001ff0c7424 */ /* 0x000fe400078e00ff */
[----:B------:R-:W-:-:S07]  /*254e0*/  IMAD.MOV.U32 R3, RZ, RZ, R14 ;  /* 0x000000ffff037224 */ /* 0x000fce00078e000e */
[----:B------:R-:W-:Y:S05]  /*254f0*/  WARPSYNC.COLLECTIVE R15, `(.L_x_1671) ;  /* 0x000000000f087348 */ /* 0x000fea0003c00000 */
[----:B------:R0:W1:Y:S02]  /*25500*/  SHFL.IDX P6, R14, R13, R12, R11 ;  /* 0x0000000c0d0e7389 */ /* 0x00006400000c000b */
[----:B01----:R-:W-:Y:S01]  /*25510*/  ENDCOLLECTIVE ;  /* 0x000000000000791b */ /* 0x003fe20003800000 */
.L_x_1671:
        /* <DEDUP_REMOVED lines=10> */
.L_x_1672:
        /* <DEDUP_REMOVED lines=8> */
.L_x_1552:
[----:B------:R-:W-:Y:S02]  /*25640*/  IMAD.MOV.U32 R13, RZ, RZ, R4 ;  /* 0x000000ffff0d7224 */ /* 0x000fe400078e0004 */
[----:B------:R-:W-:Y:S02]  /*25650*/  IMAD.MOV.U32 R12, RZ, RZ, RZ ;  /* 0x000000ffff0c7224 */ /* 0x000fe400078e00ff */
[----:B------:R-:W-:Y:S02]  /*25660*/  IMAD.MOV.U32 R11, RZ, RZ, 0x1e1f ;  /* 0x00001e1fff0b7424 */ /* 0x000fe400078e00ff */
[----:B------:R-:W-:Y:S02]  /*25670*/  IMAD.MOV.U32 R15, RZ, RZ, -0x1 ;  /* 0xffffffffff0f7424 */ /* 0x000fe400078e00ff */
[----:B-----5:R-:W-:Y:S02]  /*25680*/  IMAD R0, R20, R9, RZ ;  /* 0x0000000914007224 */ /* 0x020fe400078e02ff */
[----:B------:R-:W-:-:S07]  /*25690*/  IMAD.IADD R25, R19, 0x1, R25 ;  /* 0x0000000113197824 */ /* 0x000fce00078e0219 */
[----:B------:R-:W-:Y:S05]  /*256a0*/  WARPSYNC.COLLECTIVE R15, `(.L_x_1674) ;  /* 0x000000000f087348 */ /* 0x000fea0003c00000 */
[----:B------:R0:W1:Y:S02]  /*256b0*/  SHFL.IDX P6, R14, R13, R12, R11 ;  /* 0x0000000c0d0e7389 */ /* 0x00006400000c000b */
[----:B01----:R-:W-:Y:S01]  /*256c0*/  ENDCOLLECTIVE ;  /* 0x000000000000791b */ /* 0x003fe20003800000 */
.L_x_1674:
[----:B------:R-:W-:Y:S01]  /*256d0*/  ISETP.GE.AND P2, PT, R25, R0, PT ;  /* 0x000000001900720c */ /* 0x000fe20003f46270 */
[----:B------:R-:W-:Y:S02]  /*256e0*/  IMAD.MOV.U32 R13, RZ, RZ, R6 ;  /* 0x000000ffff0d7224 */ /* 0x000fe400078e0006 */
[----:B------:R-:W-:-:S10]  /*256f0*/  IMAD.MOV.U32 R2, RZ, RZ, R14 ;  /* 0x000000ffff027224 */ /* 0x000fd400078e000e */
[----:B------:R-:W-:Y:S05]  /*25700*/  WARPSYNC.COLLECTIVE R15, `(.L_x_1675) ;  /* 0x000000000f087348 */ /* 0x000fea0003c00000 */
[----:B------:R0:W1:Y:S02]  /*25710*/  SHFL.IDX P6, R14, R13, R12, R11 ;  /* 0x0000000c0d0e7389 */ /* 0x00006400000c000b */
[----:B01----:R-:W-:Y:S01]  /*25720*/  ENDCOLLECTIVE ;  /* 0x000000000000791b */ /* 0x003fe20003800000 */
.L_x_1675:
[----:B------:R-:W-:Y:S02]  /*25730*/  IMAD.MOV.U32 R13, RZ, RZ, R4 ;  /* 0x000000ffff0d7224 */ /* 0x000fe400078e0004 */
[----:B------:R-:W-:Y:S02]  /*25740*/  IMAD.MOV.U32 R12, RZ, RZ, 0x1 ;  /* 0x00000001ff0c7424 */ /* 0x000fe400078e00ff */
[----:B------:R-:W-:-:S07]  /*25750*/  IMAD.MOV.U32 R3, RZ, RZ, R14 ;  /* 0x000000ffff037224 */ /* 0x000fce00078e000e */
[----:B------:R-:W-:Y:S05]  /*25760*/  WARPSYNC.COLLECTIVE R15, `(.L_x_1676) ;  /* 0x000000000f087348 */ /* 0x000fea0003c00000 */
[----:B------:R0:W1:Y:S02]  /*25770*/  SHFL.IDX P6, R14, R13, R12, R11 ;  /* 0x0000000c0d0e7389 */ /* 0x00006400000c000b */
[----:B01----:R-:W-:Y:S01]  /*25780*/  ENDCOLLECTIVE ;  /* 0x000000000000791b */ /* 0x003fe20003800000 */
.L_x_1676:
        /* <DEDUP_REMOVED lines=10> */
.L_x_1677:
        /* <DEDUP_REMOVED lines=8> */
[----:B0-----:R-:W-:Y:S02]  /*258b0*/  VIADD R3, R25, 0x40 ;  /* 0x0000004019037836 */ /* 0x001fe40000000000 */
[----:B------:R-:W-:-:S07]  /*258c0*/  IMAD.MOV.U32 R6, RZ, RZ, R14 ;  /* 0x000000ffff067224 */ /* 0x000fce00078e000e */
[----:B------:R-:W-:Y:S05]  /*258d0*/  WARPSYNC.COLLECTIVE R15, `(.L_x_1678) ;  /* 0x000000000f087348 */ /* 0x000fea0003c00000 */
[----:B------:R0:W1:Y:S02]  /*258e0*/  SHFL.IDX P6, R14, R13, R12, R11 ;  /* 0x0000000c0d0e7389 */ /* 0x00006400000c000b */
[----:B01----:R-:W-:Y:S01]  /*258f0*/  ENDCOLLECTIVE ;  /* 0x000000000000791b */ /* 0x003fe20003800000 */
.L_x_1678:
[----:B------:R-:W-:-:S13]  /*25900*/  ISETP.GE.AND P2, PT, R3, R0, PT ;  /* 0x000000000300720c */ /* 0x000fda0003f46270 */
[----:B------:R-:W-:Y:S01]  /*25910*/  @!P2 IADD3 R2, P4, R10, R6, RZ ;  /* 0x000000060a02a210 */ /* 0x000fe20007f9e0ff */
[----:B------:R-:W-:-:S04]  /*25920*/  IMAD.MOV.U32 R13, RZ, RZ, R7 ;  /* 0x000000ffff0d7224 */ /* 0x000fc800078e0007 */
        /* <DEDUP_REMOVED lines=11> */
.L_x_1679:
[----:B------:R-:W-:Y:S01]  /*259e0*/  IMAD.MOV.U32 R2, RZ, RZ, R14 ;  /* 0x000000ffff027224 */ /* 0x000fe200078e000e */
[----:B------:R-:W-:Y:S06]  /*259f0*/  BRA `(.L_x_1680) ;  /* 0xffffffb800007947 */ /* 0x000fec000383ffff */
.L_x_1557:
[----:B--2---:R2:W3:Y:S02]  /*25a00*/  SYNCS.PHASECHK.TRANS64.TRYWAIT P0, [R18+URZ+0x19c20], R0 ;  /* 0x019c2000120075a7 */ /* 0x0044e4000800017f */
[----:B---3--:R-:W-:Y:S05]  /*25a10*/  @!P0 NANOSLEEP.SYNCS 0x989680 ;  /* 0x009896800000895d */ /* 0x008fea0003900000 */
[----:B------:R-:W3:Y:S02]  /*25a20*/  @!P0 SYNCS.PHASECHK.TRANS64 P0, [R18+URZ+0x19c20], R0 ;  /* 0x019c2000120085a7 */ /* 0x000ee4000800007f */
[----:B---3--:R-:W-:Y:S05]  /*25a30*/  @!P0 BRA `(.L_x_1557) ;  /* 0xfffffffc00f08947 */ /* 0x008fea000383ffff */
[----:B------:R-:W-:Y:S05]  /*25a40*/  BRA `(.L_x_1681) ;  /* 0xffffffb800707947 */ /* 0x000fea000383ffff */
.L_x_1561:
[----:B0-----:R0:W1:Y:S02]  /*25a50*/  SYNCS.PHASECHK.TRANS64.TRYWAIT P0, [R0+URZ+0x19c80], R10 ;  /* 0x019c800a000075a7 */ /* 0x001064000800017f */
[----:B-1----:R-:W-:Y:S05]  /*25a60*/  @!P0 NANOSLEEP.SYNCS 0x989680 ;  /* 0x009896800000895d */ /* 0x002fea0003900000 */
[----:B------:R-:W1:Y:S02]  /*25a70*/  @!P0 SYNCS.PHASECHK.TRANS64 P0, [R0+URZ+0x19c80], R10 ;  /* 0x019c800a000085a7 */ /* 0x000e64000800007f */
[----:B-1----:R-:W-:Y:S05]  /*25a80*/  @!P0 BRA `(.L_x_1561) ;  /* 0xfffffffc00f08947 */ /* 0x002fea000383ffff */
[----:B------:R-:W-:Y:S05]  /*25a90*/  BRA `(.L_x_1682) ;  /* 0xffffffbc00407947 */ /* 0x000fea000383ffff */
.L_x_1562:
        /* <DEDUP_REMOVED lines=8> */
.L_x_1684:
[----:B------:R-:W-:Y:S05]  /*25b20*/  BSYNC B0 ;  /* 0x0000000000007941 */ /* 0x000fea0003800000 */
.L_x_1683:
[----:B------:R-:W0:Y:S01]  /*25b30*/  S2R R2, SR_TID.X ;  /* 0x0000000000027919 */ /* 0x000e220000002100 */
[----:B------:R-:W-:Y:S02]  /*25b40*/  IMAD.MOV.U32 R13, RZ, RZ, R25 ;  /* 0x000000ffff0d7224 */ /* 0x000fe400078e0019 */
[----:B------:R-:W-:Y:S02]  /*25b50*/  IMAD.MOV.U32 R12, RZ, RZ, RZ ;  /* 0x000000ffff0c7224 */ /* 0x000fe400078e00ff */
[----:B------:R-:W-:Y:S02]  /*25b60*/  IMAD.MOV.U32 R11, RZ, RZ, 0x1e1f ;  /* 0x00001e1fff0b7424 */ /* 0x000fe400078e00ff */
[----:B------:R-:W-:Y:S02]  /*25b70*/  IMAD.MOV.U32 R15, RZ, RZ, -0x1 ;  /* 0xffffffffff0f7424 */ /* 0x000fe400078e00ff */
[----:B------:R-:W-:Y:S02]  /*25b80*/  IMAD.MOV.U32 R3, RZ, RZ, R14 ;  /* 0x000000ffff037224 */ /* 0x000fe400078e000e */
[----:B------:R-:W-:-:S07]  /*25b90*/  IMAD.IADD R5, R18, 0x1, R5 ;  /* 0x0000000112057824 */ /* 0x000fce00078e0205 */
[----:B0-----:R-:W-:Y:S05]  /*25ba0*/  WARPSYNC.COLLECTIVE R15, `(.L_x_1685) ;  /* 0x000000000f087348 */ /* 0x001fea0003c00000 */
[----:B------:R1:W2:Y:S02]  /*25bb0*/  SHFL.IDX P6, R14, R13, R12, R11 ;  /* 0x0000000c0d0e7389 */ /* 0x0002a400000c000b */
[----:B012---:R-:W-:Y:S01]  /*25bc0*/  ENDCOLLECTIVE ;  /* 0x000000000000791b */ /* 0x007fe20003800000 */
.L_x_1685:
[----:B------:R-:W-:Y:S02]  /*25bd0*/  IMAD.MOV.U32 R13, RZ, RZ, R21 ;  /* 0x000000ffff0d7224 */ /* 0x000fe400078e0015 */
[----:B------:R-:W-:Y:S02]  /*25be0*/  IMAD.MOV.U32 R12, RZ, RZ, 0x1 ;  /* 0x00000001ff0c7424 */ /* 0x000fe400078e00ff */
[----:B------:R-:W-:Y:S02]  /*25bf0*/  IMAD.SHL.U32 R15, R2, 0x10, RZ ;  /* 0x00000010020f7824 */ /* 0x000fe400078e00ff */
[----:B------:R-:W-:-:S03]  /*25c00*/  IMAD.MOV.U32 R2, RZ, RZ, R14 ;  /* 0x000000ffff027224 */ /* 0x000fc600078e000e */
[----:B------:R-:W-:-:S04]  /*25c10*/  LOP3.LUT R15, R15, 0x10, RZ, 0xc0, !PT ;  /* 0x000000100f0f7812 */ /* 0x000fc800078ec0ff */
[----:B------:R-:W-:Y:S01]  /*25c20*/  IADD3 R2, P0, R15, R2, RZ ;  /* 0x000000020f027210 */ /* 0x000fe20007f1e0ff */
[----:B------:R-:W-:-:S04]  /*25c30*/  IMAD.MOV.U32 R15, RZ, RZ, -0x1 ;  /* 0xffffffffff0f7424 */ /* 0x000fc800078e00ff */
[----:B------:R-:W-:-:S08]  /*25c40*/  IMAD.X R3, RZ, RZ, R3, P0 ;  /* 0x000000ffff037224 */ /* 0x000fd000000e0603 */
[----:B------:R-:W-:Y:S05]  /*25c50*/  WARPSYNC.COLLECTIVE R15, `(.L_x_1686) ;  /* 0x000000000f087348 */ /* 0x000fea0003c00000 */
[----:B------:R0:W1:Y:S02]  /*25c60*/  SHFL.IDX P6, R14, R13, R12, R11 ;  /* 0x0000000c0d0e7389 */ /* 0x00006400000c000b */
[----:B01----:R-:W-:Y:S01]  /*25c70*/  ENDCOLLECTIVE ;  /* 0x000000000000791b */ /* 0x003fe20003800000 */
.L_x_1686:
[----:B------:R-:W-:Y:S01]  /*25c80*/  @!PT LDS RZ, [RZ] ;  /* 0x00000000fffff984 */ /* 0x000fe20000000800 */
[----:B------:R-:W-:Y:S01]  /*25c90*/  @!PT LDS RZ, [RZ] ;  /* 0x00000000fffff984 */ /* 0x000fe20000000800 */
[----:B------:R-:W-:Y:S01]  /*25ca0*/  @!PT LDS RZ, [RZ] ;  /* 0x00000000fffff984 */ /* 0x000fe20000000800 */
[----:B------:R0:W-:Y:S04]  /*25cb0*/  LDGSTS.E.BYPASS.LTC128B.128 [R5+0x9000], desc[UR42][R2.64], !P4 ;  /* 0x0900000002057fae */ /* 0x0001e8000e101d6a */
[----:B------:R0:W-:Y:S04]  /*25cc0*/  LDGSTS.E.BYPASS.LTC128B.128 [R5+0xa000], desc[UR42][R2.64+0x20], !P3 ;  /* 0x0a00002002057fae */ /* 0x0001e8000d901d6a */
[----:B------:R0:W-:Y:S01]  /*25cd0*/  LDGSTS.E.BYPASS.LTC128B.128 [R5+0xb000], desc[UR42][R2.64+0x40], !P2 ;  /* 0x0b00004002057fae */ /* 0x0001e2000d101d6a */
[----:B------:R-:W-:Y:S02]  /*25ce0*/  IMAD.MOV.U32 R13, RZ, RZ, R25 ;  /* 0x000000ffff0d7224 */ /* 0x000fe400078e0019 */
[----:B------:R-:W-:-:S07]  /*25cf0*/  IMAD.MOV.U32 R21, RZ, RZ, R14 ;  /* 0x000000ffff157224 */ /* 0x000fce00078e000e */
[----:B0-----:R-:W-:Y:S05]  /*25d00*/  WARPSYNC.COLLECTIVE R15, `(.L_x_1687) ;  /* 0x000000000f087348 */ /* 0x001fea0003c00000 */
[----:B------:R1:W2:Y:S02]  /*25d10*/  SHFL.IDX P6, R14, R13, R12, R11 ;  /* 0x0000000c0d0e7389 */ /* 0x0002a400000c000b */
[----:B012---:R-:W-:Y:S01]  /*25d20*/  ENDCOLLECTIVE ;  /* 0x000000000000791b */ /* 0x007fe20003800000 */
.L_x_1687:
[----:B------:R-:W-:Y:S01]  /*25d30*/  IMAD.MOV.U32 R2, RZ, RZ, R14 ;  /* 0x000000ffff027224 */ /* 0x000fe200078e000e */
[----:B------:R-:W-:Y:S06]  /*25d40*/  BRA `(.L_x_1688) ;  /* 0xffffffbc00487947 */ /* 0x000fec000383ffff */
.L_x_1567:
[----:B---3--:R3:W4:Y:S02]  /*25d50*/  SYNCS.PHASECHK.TRANS64.TRYWAIT P0, [R0+URZ+0x19c40], R10 ;  /* 0x019c400a000075a7 */ /* 0x008724000800017f */
[----:B----4-:R-:W-:Y:S05]  /*25d60*/  @!P0 NANOSLEEP.SYNCS 0x989680 ;  /* 0x009896800000895d */ /* 0x010fea0003900000 */
[----:B------:R-:W4:Y:S02]  /*25d70*/  @!P0 SYNCS.PHASECHK.TRANS64 P0, [R0+URZ+0x19c40], R10 ;  /* 0x019c400a000085a7 */ /* 0x000f24000800007f */
[----:B----4-:R-:W-:Y:S05]  /*25d80*/  @!P0 BRA `(.L_x_1567) ;  /* 0xfffffffc00f08947 */ /* 0x010fea000383ffff */
[----:B------:R-:W-:Y:S05]  /*25d90*/  BRA `(.L_x_1689) ;  /* 0xffffffbc00ac7947 */ /* 0x000fea000383ffff */
.L_x_1568:
        /* <DEDUP_REMOVED lines=8> */
.L_x_1691:
[----:B------:R-:W-:Y:S05]  /*25e20*/  BSYNC B0 ;  /* 0x0000000000007941 */ /* 0x000fea0003800000 */
.L_x_1690:
        /* <DEDUP_REMOVED lines=8> */
.L_x_1692:
[----:B------:R-:W-:Y:S02]  /*25eb0*/  IMAD.MOV.U32 R13, RZ, RZ, R8 ;  /* 0x000000ffff0d7224 */ /* 0x000fe400078e0008 */
[----:B------:R-:W-:Y:S02]  /*25ec0*/  IMAD.MOV.U32 R12, RZ, RZ, 0x1 ;  /* 0x00000001ff0c7424 */ /* 0x000fe400078e00ff */
[----:B------:R-:W-:-:S07]  /*25ed0*/  IMAD.MOV.U32 R2, RZ, RZ, R14 ;  /* 0x000000ffff027224 */ /* 0x000fce00078e000e */
[----:B------:R-:W-:Y:S05]  /*25ee0*/  WARPSYNC.COLLECTIVE R15, `(.L_x_1693) ;  /* 0x000000000f087348 */ /* 0x000fea0003c00000 */
[----:B------:R0:W1:Y:S02]  /*25ef0*/  SHFL.IDX P6, R14, R13, R12, R11 ;  /* 0x0000000c0d0e7389 */ /* 0x00006400000c000b */
[----:B01----:R-:W-:Y:S01]  /*25f00*/  ENDCOLLECTIVE ;  /* 0x000000000000791b */ /* 0x003fe20003800000 */
.L_x_1693:
        /* <DEDUP_REMOVED lines=13> */
.L_x_1694:
[----:B------:R-:W-:Y:S01]  /*25fe0*/  IMAD.MOV.U32 R2, RZ, RZ, R14 ;  /* 0x000000ffff027224 */ /* 0x000fe200078e000e */
[----:B------:R-:W-:Y:S06]  /*25ff0*/  BRA `(.L_x_1695) ;  /* 0xffffffbc00b07947 */ /* 0x000fec000383ffff */
.L_x_1573:
[----:B0-----:R0:W2:Y:S02]  /*26000*/  SYNCS.PHASECHK.TRANS64.TRYWAIT P2, [R2+URZ+0x19c70], R0 ;  /* 0x019c7000020075a7 */ /* 0x0010a4000804017f */
[----:B--2---:R-:W-:Y:S05]  /*26010*/  @!P2 NANOSLEEP.SYNCS 0x989680 ;  /* 0x009896800000a95d */ /* 0x004fea0003900000 */
[----:B------:R-:W2:Y:S02]  /*26020*/  @!P2 SYNCS.PHASECHK.TRANS64 P2, [R2+URZ+0x19c70], R0 ;  /* 0x019c70000200a5a7 */ /* 0x000ea4000804007f */
[----:B--2---:R-:W-:Y:S05]  /*26030*/  @!P2 BRA `(.L_x_1573) ;  /* 0xfffffffc00f0a947 */ /* 0x004fea000383ffff */
[----:B------:R-:W-:Y:S05]  /*26040*/  BRA `(.L_x_1696) ;  /* 0xffffffc0001c7947 */ /* 0x000fea000383ffff */
.L_x_1575:
[----:B0-----:R0:W2:Y:S02]  /*26050*/  SYNCS.PHASECHK.TRANS64.TRYWAIT P2, [R2+URZ+0x19c60], R0 ;  /* 0x019c6000020075a7 */ /* 0x0010a4000804017f */
[----:B--2---:R-:W-:Y:S05]  /*26060*/  @!P2 NANOSLEEP.SYNCS 0x989680 ;  /* 0x009896800000a95d */ /* 0x004fea0003900000 */
[----:B------:R-:W2:Y:S02]  /*26070*/  @!P2 SYNCS.PHASECHK.TRANS64 P2, [R2+URZ+0x19c60], R0 ;  /* 0x019c60000200a5a7 */ /* 0x000ea4000804007f */
[----:B--2---:R-:W-:Y:S05]  /*26080*/  @!P2 BRA `(.L_x_1575) ;  /* 0xfffffffc00f0a947 */ /* 0x004fea000383ffff */
[----:B------:R-:W-:Y:S05]  /*26090*/  BRA `(.L_x_1697) ;  /* 0xffffffc0002c7947 */ /* 0x000fea000383ffff */
.L_x_1583:
[----:B0-----:R0:W2:Y:S02]  /*260a0*/  SYNCS.PHASECHK.TRANS64.TRYWAIT P1, [R3+URZ+0x19c70], R0 ;  /* 0x019c7000030075a7 */ /* 0x0010a4000802017f */
[----:B--2---:R-:W-:Y:S05]  /*260b0*/  @!P1 NANOSLEEP.SYNCS 0x989680 ;  /* 0x009896800000995d */ /* 0x004fea0003900000 */
[----:B------:R-:W2:Y:S02]  /*260c0*/  @!P1 SYNCS.PHASECHK.TRANS64 P1, [R3+URZ+0x19c70], R0 ;  /* 0x019c7000030095a7 */ /* 0x000ea4000802007f */
[----:B--2---:R-:W-:Y:S05]  /*260d0*/  @!P1 BRA `(.L_x_1583) ;  /* 0xfffffffc00f09947 */ /* 0x004fea000383ffff */
[----:B------:R-:W-:Y:S05]  /*260e0*/  BRA `(.L_x_1698) ;  /* 0xffffffc400907947 */ /* 0x000fea000383ffff */
.L_x_1585:
[----:B0-----:R0:W2:Y:S02]  /*260f0*/  SYNCS.PHASECHK.TRANS64.TRYWAIT P1, [R3+URZ+0x19c60], R0 ;  /* 0x019c6000030075a7 */ /* 0x0010a4000802017f */
[----:B--2---:R-:W-:Y:S05]  /*26100*/  @!P1 NANOSLEEP.SYNCS 0x989680 ;  /* 0x009896800000995d */ /* 0x004fea0003900000 */
[----:B------:R-:W2:Y:S02]  /*26110*/  @!P1 SYNCS.PHASECHK.TRANS64 P1, [R3+URZ+0x19c60], R0 ;  /* 0x019c6000030095a7 */ /* 0x000ea4000802007f */
[----:B--2---:R-:W-:Y:S05]  /*26120*/  @!P1 BRA `(.L_x_1585) ;  /* 0xfffffffc00f09947 */ /* 0x004fea000383ffff */
[----:B------:R-:W-:Y:S05]  /*26130*/  BRA `(.L_x_1699) ;  /* 0xffffffc4009c7947 */ /* 0x000fea000383ffff */
.L_x_1590:
[----:B------:R-:W-:Y:S01]  /*26140*/  BSSY B0, `(.L_x_1700) ;  /* 0x0000008000007945 */ /* 0x000fe20003800000 */
[----:B------:R-:W-:Y:S02]  /*26150*/  IMAD.MOV.U32 R13, RZ, RZ, R24 ;  /* 0x000000ffff0d7224 */ /* 0x000fe400078e0018 */
[----:B-1----:R-:W-:Y:S02]  /*26160*/  IMAD.MOV.U32 R12, RZ, RZ, RZ ;  /* 0x000000ffff0c7224 */ /* 0x002fe400078e00ff */
[----:B------:R-:W-:Y:S02]  /*26170*/  IMAD.MOV.U32 R11, RZ, RZ, 0x1f ;  /* 0x0000001fff0b7424 */ /* 0x000fe400078e00ff */
[----:B------:R-:W-:-:S07]  /*26180*/  IMAD.MOV.U32 R15, RZ, RZ, -0x1 ;  /* 0xffffffffff0f7424 */ /* 0x000fce00078e00ff */
[----:B------:R-:W-:Y:S05]  /*26190*/  WARPSYNC.COLLECTIVE R15, `(.L_x_1701) ;  /* 0x000000000f087348 */ /* 0x000fea0003c00000 */
[----:B------:R0:W1:Y:S02]  /*261a0*/  SHFL.IDX P6, R14, R13, R12, R11 ;  /* 0x0000000c0d0e7389 */ /* 0x00006400000c000b */
[----:B01----:R-:W-:Y:S01]  /*261b0*/  ENDCOLLECTIVE ;  /* 0x000000000000791b */ /* 0x003fe20003800000 */
.L_x_1701:
[----:B------:R-:W-:Y:S05]  /*261c0*/  BSYNC B0 ;  /* 0x0000000000007941 */ /* 0x000fea0003800000 */
.L_x_1700:
        /* <DEDUP_REMOVED lines=9> */
.L_x_1702:
[----:B------:R-:W-:Y:S02]  /*26260*/  ULDC UR4, c[0x0][0xc3c] ;  /* 0x00030f0000047ab9 */ /* 0x000fe40000000800 */
[----:B------:R-:W-:-:S13]  /*26270*/  ISETP.GE.OR P1, PT, R8, UR4, !P0 ;  /* 0x0000000408007c0c */ /* 0x000fda000c726670 */
[----:B------:R-:W0:Y:S08]  /*26280*/  @!P1 LDC.64 R2, c[0x0][0xc80] ;  /* 0x00032000ff029b82 */ /* 0x000e300000000a00 */
[----:B------:R-:W1:Y:S01]  /*26290*/  @!P1 LDC.64 R4, c[0x0][0xc78] ;  /* 0x00031e00ff049b82 */ /* 0x000e620000000a00 */
[----:B------:R-:W-:Y:S01]  /*262a0*/  CS2R R24, SRZ ;  /* 0x0000000000187805 */ /* 0x000fe2000001ff00 */
[----:B------:R-:W-:-:S02]  /*262b0*/  IMAD.MOV.U32 R11, RZ, RZ, RZ ;  /* 0x000000ffff0b7224 */ /* 0x000fc400078e00ff */
[----:B------:R-:W-:Y:S02]  /*262c0*/  IMAD.MOV.U32 R6, RZ, RZ, R14 ;  /* 0x000000ffff067224 */ /* 0x000fe400078e000e */
[----:B0-----:R-:W-:-:S05]  /*262d0*/  @!P1 IMAD.WIDE R2, R8, 0x4, R2 ;  /* 0x0000000408029825 */ /* 0x001fca00078e0202 */
[----:B------:R1:W2:Y:S02]  /*262e0*/  @!P1 LDG.E R7, desc[UR42][R2.64] ;  /* 0x0000002a02079981 */ /* 0x0002a4000c1e1900 */
[----:B-1----:R-:W-:-:S06]  /*262f0*/  @!P1 IMAD.WIDE R2, R8, 0x4, R4 ;  /* 0x0000000408029825 */ /* 0x002fcc00078e0204 */
[----:B------:R-:W3:Y:S01]  /*26300*/  @!P1 LDG.E R2, desc[UR42][R2.64] ;  /* 0x0000002a02029981 */ /* 0x000ee2000c1e1900 */
[----:B------:R-:W-:Y:S01]  /*26310*/  IMAD.MOV.U32 R5, RZ, RZ, RZ ;  /* 0x000000ffff057224 */ /* 0x000fe200078e00ff */
[C---:B------:R-:W-:Y:S02]  /*26320*/  ISETP.GE.U32.AND P2, PT, R9.reuse, 0x2, PT ;  /* 0x000000020900780c */ /* 0x040fe40003f46070 */
[C---:B------:R-:W-:Y:S02]  /*26330*/  ISETP.GE.U32.AND P3, PT, R9.reuse, 0x4, PT ;  /* 0x000000040900780c */ /* 0x040fe40003f66070 */
[C---:B------:R-:W-:Y:S02]  /*26340*/  ISETP.GE.U32.AND P4, PT, R9.reuse, 0x8, PT ;  /* 0x000000080900780c */ /* 0x040fe40003f86070 */
[C---:B------:R-:W-:Y:S01]  /*26350*/  ISETP.GE.U32.AND P5, PT, R9.reuse, 0x10, PT ;  /* 0x000000100900780c */ /* 0x040fe20003fa6070 */
[----:B--2---:R-:W-:Y:S02]  /*26360*/  @!P1 IMAD.MOV.U32 R25, RZ, RZ, R7 ;  /* 0x000000ffff199224 */ /* 0x004fe400078e0007 */
[----:B---3--:R-:W-:Y:S01]  /*26370*/  @!P1 IMAD.MOV.U32 R5, RZ, RZ, R2 ;  /* 0x000000ffff059224 */ /* 0x008fe200078e0002 */
[----:B------:R-:W-:-:S03]  /*26380*/  ISETP.NE.AND P1, PT, R9, RZ, PT ;  /* 0x000000ff0900720c */ /* 0x000fc60003f25270 */
[----:B------:R-:W-:-:S04]  /*26390*/  IMAD R2, R5, R25, RZ ;  /* 0x0000001905027224 */ /* 0x000fc800078e02ff */
[----:B------:R-:W-:-:S07]  /*263a0*/  IMAD.MOV.U32 R13, RZ, RZ, R2 ;  /* 0x000000ffff0d7224 */ /* 0x000fce00078e0002 */
[----:B------:R-:W-:Y:S05]  /*263b0*/  WARPSYNC.COLLECTIVE R15, `(.L_x_1703) ;  /* 0x000000000f087348 */ /* 0x000fea0003c00000 */
[----:B------:R0:W1:Y:S02]  /*263c0*/  SHFL.UP P6, R14, R13, R12, R11 ;  /* 0x0400000c0d0e7389 */ /* 0x00006400000c000b */
[----:B01----:R-:W-:Y:S01]  /*263d0*/  ENDCOLLECTIVE ;  /* 0x000000000000791b */ /* 0x003fe20003800000 */
.L_x_1703:
        /* <DEDUP_REMOVED lines=8> */
.L_x_1704:
        /* <DEDUP_REMOVED lines=8> */
.L_x_1705:
        /* <DEDUP_REMOVED lines=8> */
.L_x_1706:
        /* <DEDUP_REMOVED lines=8> */
.L_x_1707:
[----:B------:R-:W-:Y:S02]  /*265e0*/  IMAD.MOV.U32 R12, RZ, RZ, 0x1f ;  /* 0x0000001fff0c7424 */ /* 0x000fe400078e00ff */
[----:B------:R-:W-:Y:S02]  /*265f0*/  IMAD.MOV.U32 R11, RZ, RZ, 0x1f ;  /* 0x0000001fff0b7424 */ /* 0x000fe400078e00ff */
[----:B------:R-:W-:-:S05]  /*26600*/  IMAD.MOV.U32 R3, RZ, RZ, R14 ;  /* 0x000000ffff037224 */ /* 0x000fca00078e000e */
[----:B------:R-:W-:-:S05]  /*26610*/  SEL R3, R3, RZ, P5 ;  /* 0x000000ff03037207 */ /* 0x000fca0002800000 */
[----:B------:R-:W-:-:S04]  /*26620*/  IMAD.IADD R2, R2, 0x1, R3 ;  /* 0x0000000102027824 */ /* 0x000fc800078e0203 */
[----:B------:R-:W-:-:S07]  /*26630*/  IMAD.MOV.U32 R13, RZ, RZ, R2 ;  /* 0x000000ffff0d7224 */ /* 0x000fce00078e0002 */
[----:B------:R-:W-:Y:S05]  /*26640*/  WARPSYNC.COLLECTIVE R15, `(.L_x_1708) ;  /* 0x000000000f087348 */ /* 0x000fea0003c00000 */
[----:B------:R0:W1:Y:S02]  /*26650*/  SHFL.IDX P6, R14, R13, R12, R11 ;  /* 0x0000000c0d0e7389 */ /* 0x00006400000c000b */
[----:B01----:R-:W-:Y:S01]  /*26660*/  ENDCOLLECTIVE ;  /* 0x000000000000791b */ /* 0x003fe20003800000 */
.L_x_1708:
[----:B------:R-:W-:Y:S01]  /*26670*/  IMAD.MOV.U32 R3, RZ, RZ, R14 ;  /* 0x000000ffff037224 */ /* 0x000fe200078e000e */
[----:B------:R-:W-:Y:S06]  /*26680*/  BRA `(.L_x_1709) ;  /* 0xffffffc800387947 */ /* 0x000fec000383ffff */
.L_x_1593:
        /* <DEDUP_REMOVED lines=8> */
.L_x_1711:
[----:B------:R-:W-:Y:S05]  /*26710*/  BSYNC B0 ;  /* 0x0000000000007941 */ /* 0x000fea0003800000 */
.L_x_1710:
        /* <DEDUP_REMOVED lines=10> */
.L_x_1712:
        /* <DEDUP_REMOVED lines=8> */
.L_x_1713:
        /* <DEDUP_REMOVED lines=8> */
.L_x_1714:
        /* <DEDUP_REMOVED lines=8> */
.L_x_1715:
        /* <DEDUP_REMOVED lines=9> */
.L_x_1716:
[----:B------:R-:W-:Y:S01]  /*269d0*/  IMAD.MOV.U32 R3, RZ, RZ, R14 ;  /* 0x000000ffff037224 */ /* 0x000fe200078e000e */
[----:B------:R-:W-:Y:S06]  /*269e0*/  BRA `(.L_x_1717) ;  /* 0xffffffc800047947 */ /* 0x000fec000383ffff */
.L_x_1595:
[----:B------:R-:W-:Y:S01]  /*269f0*/  BSSY B0, `(.L_x_1718) ;  /* 0x0000006000007945 */ /* 0x000fe20003800000 */
[----:B------:R-:W-:Y:S01]  /*26a00*/  PLOP3.LUT P6, PT, P6, PT, PT, 0x8, 0x0 ;  /* 0x000000000000781c */ /* 0x000fe200037ce170 */
[----:B------:R-:W-:-:S12]  /*26a10*/  IMAD.MOV.U32 R15, RZ, RZ, -0x1 ;  /* 0xffffffffff0f7424 */ /* 0x000fd800078e00ff */
[----:B0-----:R-:W-:Y:S05]  /*26a20*/  WARPSYNC.COLLECTIVE R15, `(.L_x_1719) ;  /* 0x000000000f087348 */ /* 0x001fea0003c00000 */
[----:B------:R-:W-:Y:S01]  /*26a30*/  VOTE.ANY R14, PT, P6 ;  /* 0x00000000000e7806 */ /* 0x000fe200030e0100 */
[----:B0-----:R-:W-:Y:S06]  /*26a40*/  ENDCOLLECTIVE ;  /* 0x000000000000791b */ /* 0x001fec0003800000 */
.L_x_1719:
[----:B------:R-:W-:Y:S05]  /*26a50*/  BSYNC B0 ;  /* 0x0000000000007941 */ /* 0x000fea0003800000 */
.L_x_1718:
[----:B------:R-:W-:Y:S02]  /*26a60*/  IMAD.MOV.U32 R3, RZ, RZ, R14 ;  /* 0x000000ffff037224 */ /* 0x000fe400078e000e */
[----:B------:R-:W-:Y:S02]  /*26a70*/  IMAD.MOV.U32 R13, RZ, RZ, R25 ;  /* 0x000000ffff0d7224 */ /* 0x000fe400078e0019 */
[----:B------:R-:W0:Y:S01]  /*26a80*/  POPC R6, R3 ;  /* 0x0000000300067309 */ /* 0x000e220000000000 */
[----:B------:R-:W-:Y:S02]  /*26a90*/  IMAD.MOV.U32 R11, RZ, RZ, 0x1f ;  /* 0x0000001fff0b7424 */ /* 0x000fe400078e00ff */
[----:B------:R-:W-:Y:S02]  /*26aa0*/  IMAD.MOV.U32 R15, RZ, RZ, -0x1 ;  /* 0xffffffffff0f7424 */ /* 0x000fe400078e00ff */
[----:B0-----:R-:W-:Y:S02]  /*26ab0*/  IMAD.MOV.U32 R12, RZ, RZ, R6 ;  /* 0x000000ffff0c7224 */ /* 0x001fe400078e0006 */
[----:B------:R-:W-:-:S07]  /*26ac0*/  IMAD.IADD R27, R6, 0x1, R27 ;  /* 0x00000001061b7824 */ /* 0x000fce00078e021b */
[----:B------:R-:W-:Y:S05]  /*26ad0*/  WARPSYNC.COLLECTIVE R15, `(.L_x_1720) ;  /* 0x000000000f087348 */ /* 0x000fea0003c00000 */
[----:B------:R0:W1:Y:S02]  /*26ae0*/  SHFL.IDX P6, R14, R13, R12, R11 ;  /* 0x0000000c0d0e7389 */ /* 0x00006400000c000b */
[----:B01----:R-:W-:Y:S01]  /*26af0*/  ENDCOLLECTIVE ;  /* 0x000000000000791b */ /* 0x003fe20003800000 */
.L_x_1720:
[----:B------:R-:W-:Y:S02]  /*26b00*/  IMAD.MOV.U32 R13, RZ, RZ, R5 ;  /* 0x000000ffff0d7224 */ /* 0x000fe400078e0005 */
[----:B------:R-:W-:-:S07]  /*26b10*/  IMAD.MOV.U32 R25, RZ, RZ, R14 ;  /* 0x000000ffff197224 */ /* 0x000fce00078e000e */
[----:B------:R-:W-:Y:S05]  /*26b20*/  WARPSYNC.COLLECTIVE R15, `(.L_x_1721) ;  /* 0x000000000f087348 */ /* 0x000fea0003c00000 */
[----:B------:R0:W1:Y:S02]  /*26b30*/  SHFL.IDX P6, R14, R13, R12, R11 ;  /* 0x0000000c0d0e7389 */ /* 0x00006400000c000b */
[----:B01----:R-:W-:Y:S01]  /*26b40*/  ENDCOLLECTIVE ;  /* 0x000000000000791b */ /* 0x003fe20003800000 */
.L_x_1721:
[----:B------:R-:W-:Y:S01]  /*26b50*/  IMAD.MOV.U32 R5, RZ, RZ, R14 ;  /* 0x000000ffff057224 */ /* 0x000fe200078e000e */
[----:B------:R-:W-:Y:S06]  /*26b60*/  BRA `(.L_x_1722) ;  /* 0xffffffc400e47947 */ /* 0x000fec000383ffff */
.L_x_1597:
[----:B------:R-:W-:Y:S01]  /*26b70*/  BSSY B0, `(.L_x_1723) ;  /* 0x0000008000007945 */ /* 0x000fe20003800000 */
[----:B------:R-:W-:Y:S02]  /*26b80*/  IMAD.MOV.U32 R13, RZ, RZ, R2 ;  /* 0x000000ffff0d7224 */ /* 0x000fe400078e0002 */
[----:B------:R-:W-:Y:S02]  /*26b90*/  IMAD.MOV.U32 R12, RZ, RZ, R6 ;  /* 0x000000ffff0c7224 */ /* 0x000fe400078e0006 */
[----:B------:R-:W-:Y:S02]  /*26ba0*/  IMAD.MOV.U32 R11, RZ, RZ, 0x1f ;  /* 0x0000001fff0b7424 */ /* 0x000fe400078e00ff */
[----:B------:R-:W-:-:S07]  /*26bb0*/  IMAD.MOV.U32 R15, RZ, RZ, -0x1 ;  /* 0xffffffffff0f7424 */ /* 0x000fce00078e00ff */
[----:B0-23--:R-:W-:Y:S05]  /*26bc0*/  WARPSYNC.COLLECTIVE R15, `(.L_x_1724) ;  /* 0x000000000f087348 */ /* 0x00dfea0003c00000 */
[----:B------:R1:W4:Y:S02]  /*26bd0*/  SHFL.IDX P6, R14, R13, R12, R11 ;  /* 0x0000000c0d0e7389 */ /* 0x00032400000c000b */
[----:B01234-:R-:W-:Y:S01]  /*26be0*/  ENDCOLLECTIVE ;  /* 0x000000000000791b */ /* 0x01ffe20003800000 */
.L_x_1724:
[----:B------:R-:W-:Y:S05]  /*26bf0*/  BSYNC B0 ;  /* 0x0000000000007941 */ /* 0x000fea0003800000 */
.L_x_1723:
[----:B------:R-:W-:Y:S01]  /*26c00*/  IMAD.MOV.U32 R24, RZ, RZ, R14 ;  /* 0x000000ffff187224 */ /* 0x000fe200078e000e */
[----:B------:R-:W-:Y:S06]  /*26c10*/  BRA `(.L_x_1596) ;  /* 0xffffffc400d07947 */ /* 0x000fec000383ffff */
.L_x_1603:
[----:B0-----:R0:W1:Y:S02]  /*26c20*/  SYNCS.PHASECHK.TRANS64.TRYWAIT P0, [R7+URZ+0x19c20], R0 ;  /* 0x019c2000070075a7 */ /* 0x001064000800017f */
[----:B-1----:R-:W-:Y:S05]  /*26c30*/  @!P0 NANOSLEEP.SYNCS 0x989680 ;  /* 0x009896800000895d */ /* 0x002fea0003900000 */
[----:B------:R-:W1:Y:S02]  /*26c40*/  @!P0 SYNCS.PHASECHK.TRANS64 P0, [R7+URZ+0x19c20], R0 ;  /* 0x019c2000070085a7 */ /* 0x000e64000800007f */
[----:B-1----:R-:W-:Y:S05]  /*26c50*/  @!P0 BRA `(.L_x_1603) ;  /* 0xfffffffc00f08947 */ /* 0x002fea000383ffff */
[----:B------:R-:W-:Y:S05]  /*26c60*/  BRA `(.L_x_1725) ;  /* 0xffffffd000387947 */ /* 0x000fea000383ffff */
.L_x_1604:
        /* <DEDUP_REMOVED lines=11> */
.L_x_1727:
[----:B------:R-:W-:Y:S05]  /*26d20*/  BSYNC B0 ;  /* 0x0000000000007941 */ /* 0x000fea0003800000 */
.L_x_1726:
[----:B------:R-:W-:Y:S05]  /*26d30*/  BRA `(.L_x_1728) ;  /* 0xffffffd000207947 */ /* 0x000fea000383ffff */
.L_x_1605:
[----:B------:R-:W-:Y:S01]  /*26d40*/  BSSY B0, `(.L_x_1729) ;  /* 0x0000006000007945 */ /* 0x000fe20003800000 */
[----:B------:R-:W-:-:S07]  /*26d50*/  IMAD.MOV.U32 R15, RZ, RZ, -0x1 ;  /* 0xffffffffff0f7424 */ /* 0x000fce00078e00ff */
[----:B0-----:R-:W-:Y:S05]  /*26d60*/  WARPSYNC.COLLECTIVE R15, `(.L_x_1730) ;  /* 0x000000000f0c7348 */ /* 0x001fea0003c00000 */
[----:B------:R-:W-:Y:S02]  /*26d70*/  ELECT P6, UR62, PT ;  /* 0x00000000003e782f */ /* 0x000fe400038c0000 */
[----:B------:R-:W-:Y:S01]  /*26d80*/  MOV R14, UR62 ;  /* 0x0000003e000e7c02 */ /* 0x000fe20008000f00 */
[----:B0-----:R-:W-:Y:S10]  /*26d90*/  ENDCOLLECTIVE ;  /* 0x000000000000791b */ /* 0x001ff40003800000 */
.L_x_1730:
[----:B------:R-:W-:Y:S05]  /*26da0*/  BSYNC B0 ;  /* 0x0000000000007941 */ /* 0x000fea0003800000 */
.L_x_1729:
[----:B------:R-:W-:Y:S05]  /*26db0*/  BRA `(.L_x_1731) ;  /* 0xffffffd000147947 */ /* 0x000fea000383ffff */
.L_x_1607:
[----:B0-----:R0:W1:Y:S02]  /*26dc0*/  SYNCS.PHASECHK.TRANS64.TRYWAIT P1, [R5+URZ+0x19c40], R0 ;  /* 0x019c4000050075a7 */ /* 0x001064000802017f */
[----:B-1----:R-:W-:Y:S05]  /*26dd0*/  @!P1 NANOSLEEP.SYNCS 0x989680 ;  /* 0x009896800000995d */ /* 0x002fea0003900000 */
[----:B------:R-:W1:Y:S02]  /*26de0*/  @!P1 SYNCS.PHASECHK.TRANS64 P1, [R5+URZ+0x19c40], R0 ;  /* 0x019c4000050095a7 */ /* 0x000e64000802007f */
[----:B-1----:R-:W-:Y:S05]  /*26df0*/  @!P1 BRA `(.L_x_1607) ;  /* 0xfffffffc00f09947 */ /* 0x002fea000383ffff */
[----:B------:R-:W-:Y:S05]  /*26e00*/  BRA `(.L_x_1732) ;  /* 0xffffffd000347947 */ /* 0x000fea000383ffff */
.L_x_1609:
[----:B-1----:R1:W2:Y:S02]  /*26e10*/  SYNCS.PHASECHK.TRANS64.TRYWAIT P1, [R3+URZ+0x19c40], R2 ;  /* 0x019c4002030075a7 */ /* 0x0022a4000802017f */
[----:B--2---:R-:W-:Y:S05]  /*26e20*/  @!P1 NANOSLEEP.SYNCS 0x989680 ;  /* 0x009896800000995d */ /* 0x004fea0003900000 */
[----:B------:R-:W2:Y:S02]  /*26e30*/  @!P1 SYNCS.PHASECHK.TRANS64 P1, [R3+URZ+0x19c40], R2 ;  /* 0x019c4002030095a7 */ /* 0x000ea4000802007f */
[----:B--2---:R-:W-:Y:S05]  /*26e40*/  @!P1 BRA `(.L_x_1609) ;  /* 0xfffffffc00f09947 */ /* 0x004fea000383ffff */
[----:B------:R-:W-:Y:S05]  /*26e50*/  BRA `(.L_x_1733) ;  /* 0xffffffd000407947 */ /* 0x000fea000383ffff */
.L_x_1611:
[----:B--2---:R2:W3:Y:S02]  /*26e60*/  SYNCS.PHASECHK.TRANS64.TRYWAIT P1, [R5+URZ+0x19c60], R0 ;  /* 0x019c6000050075a7 */ /* 0x0044e4000802017f */
[----:B---3--:R-:W-:Y:S05]  /*26e70*/  @!P1 NANOSLEEP.SYNCS 0x989680 ;  /* 0x009896800000995d */ /* 0x008fea0003900000 */
[----:B------:R-:W3:Y:S02]  /*26e80*/  @!P1 SYNCS.PHASECHK.TRANS64 P1, [R5+URZ+0x19c60], R0 ;  /* 0x019c6000050095a7 */ /* 0x000ee4000802007f */
[----:B---3--:R-:W-:Y:S05]  /*26e90*/  @!P1 BRA `(.L_x_1611) ;  /* 0xfffffffc00f09947 */ /* 0x008fea000383ffff */
[----:B------:R-:W-:Y:S05]  /*26ea0*/  BRA `(.L_x_1734) ;  /* 0xffffffd0003c7947 */ /* 0x000fea000383ffff */
.L_x_1613:
[----:B---3--:R3:W4:Y:S02]  /*26eb0*/  SYNCS.PHASECHK.TRANS64.TRYWAIT P1, [R3+URZ+0x19c60], R2 ;  /* 0x019c6002030075a7 */ /* 0x008724000802017f */
[----:B----4-:R-:W-:Y:S05]  /*26ec0*/  @!P1 NANOSLEEP.SYNCS 0x989680 ;  /* 0x009896800000995d */ /* 0x010fea0003900000 */
[----:B------:R-:W4:Y:S02]  /*26ed0*/  @!P1 SYNCS.PHASECHK.TRANS64 P1, [R3+URZ+0x19c60], R2 ;  /* 0x019c6002030095a7 */ /* 0x000f24000802007f */
[----:B----4-:R-:W-:Y:S05]  /*26ee0*/  @!P1 BRA `(.L_x_1613) ;  /* 0xfffffffc00f09947 */ /* 0x010fea000383ffff */
[----:B------:R-:W-:Y:S05]  /*26ef0*/  BRA `(.L_x_1735) ;  /* 0xffffffd000387947 */ /* 0x000fea000383ffff */
.L_x_1615:
[----:B----4-:R4:W0:Y:S02]  /*26f00*/  SYNCS.PHASECHK.TRANS64.TRYWAIT P1, [R5+URZ+0x19c80], R0 ;  /* 0x019c8000050075a7 */ /* 0x010824000802017f */
[----:B0-----:R-:W-:Y:S05]  /*26f10*/  @!P1 NANOSLEEP.SYNCS 0x989680 ;  /* 0x009896800000995d */ /* 0x001fea0003900000 */
[----:B------:R-:W0:Y:S02]  /*26f20*/  @!P1 SYNCS.PHASECHK.TRANS64 P1, [R5+URZ+0x19c80], R0 ;  /* 0x019c8000050095a7 */ /* 0x000e24000802007f */
[----:B0-----:R-:W-:Y:S05]  /*26f30*/  @!P1 BRA `(.L_x_1615) ;  /* 0xfffffffc00f09947 */ /* 0x001fea000383ffff */
[----:B------:R-:W-:Y:S05]  /*26f40*/  BRA `(.L_x_1736) ;  /* 0xffffffd000347947 */ /* 0x000fea000383ffff */
.L_x_1737:
        /* <DEDUP_REMOVED lines=11> */
.L_x_2542:


//--------------------- .text._ZN7cutlass13device_kernelIN5flash11enable_sm90INS1_16FlashAttnFwdSm90INS1_25CollectiveMainloopFwdSm90ILi2EN4cute5tupleIJNS5_1CILi1EEES8_S8_EEENS6_IJNS7_ILi192EEENS7_ILi128EEENS7_ILi96EEEEEELi96ENS_12float_e4m3_tEfNS_4arch4Sm90ELb1ELb0ELb0ELb0ELb1ELb0ELb0ELb1ELb1ELb1ELb1ELb0EEENS1_21CollectiveEpilogueFwdINS6_IJSA_SC_SB_EEES9_NS_10bfloat16_tESG_Li384ELb0ELb1ELb1ELb1EEENS1_19SingleTileSchedulerILb0ELb1ELb1ELi192EEEEEEEEEvNT_6ParamsE --------------------------
	.section	.text._ZN7cutlass13device_kernelIN5flash11enable_sm90INS1_16FlashAttnFwdSm90INS1_25CollectiveMainloopFwdSm90ILi2EN4cute5tupleIJNS5_1CILi1EEES8_S8_EEENS6_IJNS7_ILi192EEENS7_ILi128EEENS7_ILi96EEEEEELi96ENS_12float_e4m3_tEfNS_4arch4Sm90ELb1ELb0ELb0ELb0ELb1ELb0ELb0ELb1ELb1ELb1ELb1ELb0EEENS1_21CollectiveEpilogueFwdINS6_IJSA_SC_SB_EEES9_NS_10bfloat16_tESG_Li384ELb0ELb1ELb1ELb1EEENS1_19SingleTileSchedulerILb0ELb1ELb1ELi192EEEEEEEEEvNT_6ParamsE,"ax",@progbits
	.align	128
.text._ZN7cutlass13device_kernelIN5flash11enable_sm90INS1_16FlashAttnFwdSm90INS1_25CollectiveMainloopFwdSm90ILi2EN4cute5tupleIJNS5_1CILi1EEES8_S8_EEENS6_IJNS7_ILi192EEENS7_ILi128EEENS7_ILi96EEEEEELi96ENS_12float_e4m3_tEfNS_4arch4Sm90ELb1ELb0ELb0ELb0ELb1ELb0ELb0ELb1ELb1ELb1ELb1ELb0EEENS1_21CollectiveEpilogueFwdINS6_IJSA_SC_SB_EEES9_NS_10bfloat16_tESG_Li384ELb0ELb1ELb1ELb1EEENS1_19SingleTileSchedulerILb0ELb1ELb1ELi192EEEEEEEEEvNT_6ParamsE:
        .type           _ZN7cutlass13device_kernelIN5flash11enable_sm90INS1_16FlashAttnFwdSm90INS1_25CollectiveMainloopFwdSm90ILi2EN4cute5tupleIJNS5_1CILi1EEES8_S8_EEENS6_IJNS7_ILi192EEENS7_ILi128EEENS7_ILi96EEEEEELi96ENS_12float_e4m3_tEfNS_4arch4Sm90ELb1ELb0ELb0ELb0ELb1ELb0ELb0ELb1ELb1ELb1ELb1ELb0EEENS1_21CollectiveEpilogueFwdINS6_IJSA_SC_SB_EEES9_NS_10bfloat16_tESG_Li384ELb0ELb1ELb1ELb1EEENS1_19SingleTileSchedulerILb0ELb1ELb1ELi192EEEEEEEEEvNT_6ParamsE,@function
        .size           _ZN7cutlass13device_kernelIN5flash11enable_sm90INS1_16FlashAttnFwdSm90INS1_25CollectiveMainloopFwdSm90ILi2EN4cute5tupleIJNS5_1CILi1EEES8_S8_EEENS6_IJNS7_ILi192EEENS7_ILi128EEENS7_ILi96EEEEEELi96ENS_12float_e4m3_tEfNS_4arch4Sm90ELb1ELb0ELb0ELb0ELb1ELb0ELb0ELb1ELb1ELb1ELb1ELb0EEENS1_21CollectiveEpilogueFwdINS6_IJSA_SC_SB_EEES9_NS_10bfloat16_tESG_Li384ELb0ELb1ELb1ELb1EEENS1_19SingleTileSchedulerILb0ELb1ELb1ELi192EEEEEEEEEvNT_6ParamsE,(.L_x_2543 - _ZN7cutlass13device_kernelIN5flash11enable_sm90INS1_16FlashAttnFwdSm90INS1_25CollectiveMainloopFwdSm90ILi2EN4cute5tupleIJNS5_1CILi1EEES8_S8_EEENS6_IJNS7_ILi192EEENS7_ILi128EEENS7_ILi96EEEEEELi96ENS_12float_e4m3_tEfNS_4arch4Sm90ELb1ELb0ELb0ELb0ELb1ELb0ELb0ELb1ELb1ELb1ELb1ELb0EEENS1_21CollectiveEpilogueFwdINS6_IJSA_SC_SB_EEES9_NS_10bfloat16_tESG_Li384ELb0ELb1ELb1ELb1EEENS1_19SingleTileSchedulerILb0ELb1ELb1ELi192EEEEEEEEEvNT_6ParamsE)
        .other          _ZN7cutlass13device_kernelIN5flash11enable_sm90INS1_16FlashAttnFwdSm90INS1_25CollectiveMainloopFwdSm90ILi2EN4cute5tupleIJNS5_1CILi1EEES8_S8_EEENS6_IJNS7_ILi192EEENS7_ILi128EEENS7_ILi96EEEEEELi96ENS_12float_e4m3_tEfNS_4arch4Sm90ELb1ELb0ELb0ELb0ELb1ELb0ELb0ELb1ELb1ELb1ELb1ELb0EEENS1_21CollectiveEpilogueFwdINS6_IJSA_SC_SB_EEES9_NS_10bfloat16_tESG_Li384ELb0ELb1ELb1ELb1EEENS1_19SingleTileSchedulerILb0ELb1ELb1ELi192EEEEEEEEEvNT_6ParamsE,@"STO_CUDA_ENTRY STV_DEFAULT"
_ZN7cutlass13device_kernelIN5flash11enable_sm90INS1_16FlashAttnFwdSm90INS1_25CollectiveMainloopFwdSm90ILi2EN4cute5tupleIJNS5_1CILi1EEES8_S8_EEENS6_IJNS7_ILi192EEENS7_ILi128EEENS7_ILi96EEEEEELi96ENS_12float_e4m3_tEfNS_4arch4Sm90ELb1ELb0ELb0ELb0ELb1ELb0ELb0ELb1ELb1ELb1ELb1ELb0EEENS1_21CollectiveEpilogueFwdINS6_IJSA_SC_SB_EEES9_NS_10bfloat16_tESG_Li384ELb0ELb1ELb1ELb1EEENS1_19SingleTileSchedulerILb0ELb1ELb1ELi192EEEEEEEEEvNT_6ParamsE:
        /* <DEDUP_REMOVED lines=45> */
.L_x_1738:
        /* <DEDUP_REMOVED lines=22> */
.L_x_1739:
        /* <DEDUP_REMOVED lines=18> */
.L_x_1740:
        /* <DEDUP_REMOVED lines=22> */
.L_x_1741:
        /* <DEDUP_REMOVED lines=23> */
.L_x_1742:
        /* <DEDUP_REMOVED lines=9> */
.L_x_1745:
        /* <DEDUP_REMOVED lines=28> */
[----:B------:R-:W0:Y:S01]  /*0a70*/  S2UR UR47, SR_CTAID.X ;  /* 0x00000000002f79c3 */ /* 0x000e220000002500 */
[----:B------:R-:W-:Y:S01]  /*0a80*/  PLOP3.LUT P1, PT, PT, PT, UP1, 0x80, 0x0 ;  /* 0x000000000000781c */ /* 0x000fe20003f2f018 */
[----:B------:R-:W-:Y:S02]  /*0a90*/  ULDC UR37, c[0x0][0x424] ;  /* 0x0001090000257ab9 */ /* 0x000fe40000000800 */
[----:B------:R-:W-:Y:S02]  /*0aa0*/  @UP0 ULDC.64 UR12, c[0x0][0x9a8] ;  /* 0x00026a00000c0ab9 */ /* 0x000fe40000000a00 */
[----:B------:R-:W-:Y:S01]  /*0ab0*/  @UP1 ULDC.64 UR16, c[0x0][0x9b8] ;  /* 0x00026e0000101ab9 */ /* 0x000fe20000000a00 */
[----:B------:R-:W-:Y:S02]  /*0ac0*/  @UP0 UIMAD UR5, UR43, UR12, URZ ;  /* 0x0000000c2b0502a4 */ /* 0x000fe4000f8e023f */
[----:B------:R-:W-:-:S02]  /*0ad0*/  @UP1 UIMAD UR15, UR43, UR16, URZ ;  /* 0x000000102b0f12a4 */ /* 0x000fc4000f8e023f */
[----:B------:R-:W-:Y:S02]  /*0ae0*/  @UP0 UIMAD UR14, UR44, UR13, UR5 ;  /* 0x0000000d2c0e02a4 */ /* 0x000fe4000f8e0205 */
[----:B------:R-:W-:Y:S02]  /*0af0*/  @UP0 UIMAD.WIDE.U32 UR10, UR44, UR12, URZ ;  /* 0x0000000c2c0a02a5 */ /* 0x000fe4000f8e003f */
[----:B------:R-:W-:Y:S02]  /*0b00*/  @UP0 USHF.R.S32.HI UR5, URZ, 0x1f, UR40 ;  /* 0x0000001f3f050899 */ /* 0x000fe40008011428 */
[----:B------:R-:W-:Y:S02]  /*0b10*/  @UP1 UIMAD.WIDE.U32 UR12, UR44, UR16, URZ ;  /* 0x000000102c0c12a5 */ /* 0x000fe4000f8e003f */
        /* <DEDUP_REMOVED lines=20> */
[----:B------:R-:W-:Y:S01]  /*0c60*/  ULDC UR5, c[0x0][0x448] ;  /* 0x0001120000057ab9 */ /* 0x000fe20000000800 */
[----:B------:R-:W-:Y:S01]  /*0c70*/  IMAD.U32 R3, RZ, RZ, UR7 ;  /* 0x00000007ff037e24 */ /* 0x000fe2000f8e00ff */
[----:B0-----:R-:W-:Y:S01]  /*0c80*/  UIMAD UR47, UR47, 0xc0, URZ ;  /* 0x000000c02f2f78a4 */ /* 0x001fe2000f8e023f */
[----:B------:R-:W-:Y:S01]  /*0c90*/  IMAD.U32 R7, RZ, RZ, UR9 ;  /* 0x00000009ff077e24 */ /* 0x000fe2000f8e00ff */
[----:B------:R-:W-:Y:S02]  /*0ca0*/  UISETP.NE.AND UP4, UPT, UR5, 0x1, UPT ;  /* 0x000000010500788c */ /* 0x000fe4000bf85270 */
[----:B------:R-:W2:Y:S01]  /*0cb0*/  @P0 LDG.E R5, desc[UR38][R2.64] ;  /* 0x0000002602050981 */ /* 0x000ea2000c1e1900 */
[----:B------:R-:W-:Y:S01]  /*0cc0*/  ULDC.64 UR6, c[0x0][0x418] ;  /* 0x0001060000067ab9 */ /* 0x000fe20000000a00 */
[----:B------:R-:W-:Y:S01]  /*0cd0*/  ULDC UR8, c[0x0][0x288] ;  /* 0x0000a20000087ab9 */ /* 0x000fe20000000800 */
[----:B------:R-:W-:Y:S01]  /*0ce0*/  ULDC UR9, c[0x0][0x2f0] ;  /* 0x0000bc0000097ab9 */ /* 0x000fe20000000800 */
[----:B------:R-:W2:Y:S01]  /*0cf0*/  @P1 LDG.E R0, desc[UR38][R6.64] ;  /* 0x0000002606001981 */ /* 0x000ea2000c1e1900 */
[----:B------:R-:W-:-:S02]  /*0d00*/  UISETP.NE.U32.AND UP0, UPT, UR6, URZ, UPT ;  /* 0x0000003f0600728c */ /* 0x000fc4000bf05070 */
[----:B------:R-:W-:Y:S02]  /*0d10*/  UIADD3 UR8, -UR8, 0x80, URZ ;  /* 0x0000008008087890 */ /* 0x000fe4000fffe13f */
[----:B------:R-:W-:Y:S02]  /*0d20*/  UISETP.NE.AND.EX UP0, UPT, UR7, URZ, UPT, UP0 ;  /* 0x0000003f0700728c */ /* 0x000fe4000bf05300 */
[----:B------:R-:W-:Y:S01]  /*0d30*/  @UP4 UIADD3 UR6, UR47, 0xbf, URZ ;  /* 0x000000bf2f064890 */ /* 0x000fe2000fffe03f */
[----:B------:R-:W-:Y:S01]  /*0d40*/  @UP4 ULDC UR7, c[0x0][0x44c] ;  /* 0x0001130000074ab9 */ /* 0x000fe20000000800 */
[----:B------:R-:W-:Y:S02]  /*0d50*/  USEL UR37, UR37, 0x1, UP0 ;  /* 0x0000000125257887 */ /* 0x000fe40008000000 */
[----:B------:R-:W-:Y:S01]  /*0d60*/  UIMAD.WIDE.U32 UR6, UR6, UR7, URZ ;  /* 0x00000007060672a5 */ /* 0x000fe2000f8e003f */
[----:B------:R-:W-:Y:S01]  /*0d70*/  @UP4 ULDC UR10, c[0x0][0x450] ;  /* 0x00011400000a4ab9 */ /* 0x000fe20000000800 */
[----:B------:R-:W-:-:S02]  /*0d80*/  UIADD3 UR5, UR47, 0xbf, URZ ;  /* 0x000000bf2f057890 */ /* 0x000fc4000fffe03f */
[----:B------:R-:W-:Y:S02]  /*0d90*/  UIMAD UR8, UR37, UR9, UR8 ;  /* 0x00000009250872a4 */ /* 0x000fe4000f8e0208 */
[----:B------:R-:W-:Y:S02]  /*0da0*/  @UP4 USHF.R.U32.HI UR5, URZ, UR10, UR7 ;  /* 0x0000000a3f054299 */ /* 0x000fe40008011607 */
[----:B------:R-:W-:Y:S02]  /*0db0*/  UIMAD UR6, UR37, UR9, 0x7f ;  /* 0x0000007f250674a4 */ /* 0x000fe4000f8e0209 */
[----:B------:R-:W-:Y:S02]  /*0dc0*/  UIADD3 UR8, UR8, UR5, URZ ;  /* 0x0000000508087290 */ /* 0x000fe4000fffe03f */
[----:B------:R-:W-:Y:S02]  /*0dd0*/  USHF.R.S32.HI UR5, URZ, 0x1f, UR6 ;  /* 0x0000001f3f057899 */ /* 0x000fe40008011406 */
[----:B------:R-:W-:-:S02]  /*0de0*/  USHF.R.S32.HI UR7, URZ, 0x1f, UR8 ;  /* 0x0000001f3f077899 */ /* 0x000fc40008011408 */
[----:B------:R-:W-:Y:S02]  /*0df0*/  ULEA.HI UR5, UR5, UR6, URZ, 0x7 ;  /* 0x0000000605057291 */ /* 0x000fe4000f8f383f */
[----:B------:R-:W-:Y:S02]  /*0e00*/  ULEA.HI UR7, UR7, UR8, URZ, 0x7 ;  /* 0x0000000807077291 */ /* 0x000fe4000f8f383f */
[----:B------:R-:W-:Y:S02]  /*0e10*/  USHF.R.S32.HI UR5, URZ, 0x7, UR5 ;  /* 0x000000073f057899 */ /* 0x000fe40008011405 */
[----:B------:R-:W-:Y:S02]  /*0e20*/  USHF.R.S32.HI UR7, URZ, 0x7, UR7 ;  /* 0x000000073f077899 */ /* 0x000fe40008011407 */
[----:B------:R-:W-:Y:S02]  /*0e30*/  USHF.R.U32.HI UR10, URZ, 0x10, UR4 ;  /* 0x000000103f0a7899 */ /* 0x000fe40008011604 */
[----:B------:R-:W-:-:S02]  /*0e40*/  UISETP.LT.AND UP0, UPT, UR5, UR7, UPT ;  /* 0x000000070500728c */ /* 0x000fc4000bf01270 */
[----:B------:R-:W-:Y:S02]  /*0e50*/  ULOP3.LUT UR36, UR4, 0xffff, URZ, 0xc0, !UPT ;  /* 0x0000ffff04247892 */ /* 0x000fe4000f8ec03f */
[----:B------:R-:W-:Y:S02]  /*0e60*/  USEL UR9, UR5, UR7, UP0 ;  /* 0x0000000705097287 */ /* 0x000fe40008000000 */
[----:B------:R-:W-:Y:S02]  /*0e70*/  UISETP.NE.AND UP0, UPT, UR10, URZ, UPT ;  /* 0x0000003f0a00728c */ /* 0x000fe4000bf05270 */
[----:B------:R-:W-:Y:S02]  /*0e80*/  UISETP.GE.AND UP1, UPT, UR9, 0x1, UPT ;  /* 0x000000010900788c */ /* 0x000fe4000bf26270 */
[----:B------:R-:W-:Y:S01]  /*0e90*/  UP2UR UR45, UPR, URZ, 0x10 ;  /* 0x000000103f2d7883 */ /* 0x000fe20008000000 */
[----:B------:R-:W-:Y:S01]  /*0ea0*/  ULDC UR11, c[0x0][0x988] ;  /* 0x00026200000b7ab9 */ /* 0x000fe20000000800 */
[----:B------:R-:W-:-:S02]  /*0eb0*/  UMOV UR4, URZ ;  /* 0x0000003f00047c82 */ /* 0x000fc40008000000 */
[----:B------:R-:W-:-:S03]  /*0ec0*/  PLOP3.LUT P0, PT, PT, PT, UP1, 0x80, 0x0 ;  /* 0x000000000000781c */ /* 0x000fc60003f0f018 */
[----:B------:R-:W-:Y:S01]  /*0ed0*/  @!UP0 ULDC UR10, c[0x0][0x9f0] ;  /* 0x00027c00000a8ab9 */ /* 0x000fe20000000800 */
[----:B--2---:R-:W-:-:S09]  /*0ee0*/  FMUL.FTZ R0, R5, R0 ;  /* 0x0000000005007220 */ /* 0x004fd20000410000 */
[----:B------:R-:W-:Y:S05]  /*0ef0*/  @!P0 BRA `(.L_x_1747) ;  /* 0x0000000000848947 */ /* 0x000fea0003800000 */
[----:B------:R-:W-:Y:S01]  /*0f00*/  IMAD.U32 R4, RZ, RZ, UR10 ;  /* 0x0000000aff047e24 */ /* 0x000fe2000f8e00ff */
[----:B------:R-:W-:Y:S01]  /*0f10*/  UIADD3 UR6, UR10, -0x1, UR9 ;  /* 0xffffffff0a067890 */ /* 0x000fe2000fffe009 */
[----:B------:R-:W-:-:S03]  /*0f20*/  UMOV UR4, URZ ;  /* 0x0000003f00047c82 */ /* 0x000fc60008000000 */
        /* <DEDUP_REMOVED lines=30> */
.L_x_1747:
[----:B------:R-:W-:Y:S01]  /*1110*/  UIMAD UR36, UR36, UR4, URZ ;  /* 0x00000004242472a4 */ /* 0x000fe2000f8e023f */
[----:B------:R-:W-:Y:S02]  /*1120*/  IMAD.U32 R2, RZ, RZ, UR9 ;  /* 0x00000009ff027e24 */ /* 0x000fe4000f8e00ff */
[----:B------:R-:W-:Y:S01]  /*1130*/  FMUL.FTZ R0, R0, UR11 ;  /* 0x0000000b00007c20 */ /* 0x000fe20008410000 */
[----:B------:R-:W-:Y:S01]  /*1140*/  IMAD.U32 R3, RZ, RZ, UR4 ;  /* 0x00000004ff037e24 */ /* 0x000fe2000f8e00ff */
[----:B------:R-:W-:Y:S01]  /*1150*/  PLOP3.LUT P0, PT, PT, PT, PT, 0x80, 0x0 ;  /* 0x000000000000781c */ /* 0x000fe20003f0f070 */
[----:B------:R-:W-:Y:S01]  /*1160*/  VIADD R22, R22, 0xffffff80 ;  /* 0xffffff8016167836 */ /* 0x000fe20000000000 */
[----:B------:R-:W-:Y:S02]  /*1170*/  CS2R R14, SRZ ;  /* 0x00000000000e7805 */ /* 0x000fe4000001ff00 */
[----:B------:R-:W-:Y:S02]  /*1180*/  R2UR UR46, R0 ;  /* 0x00000000002e72ca */ /* 0x000fe400000e0000 */
[----:B------:R-:W-:-:S02]  /*1190*/  CS2R R4, SRZ ;  /* 0x0000000000047805 */ /* 0x000fc4000001ff00 */
[----:B------:R-:W-:Y:S02]  /*11a0*/  VIADDMNMX R2, R3, UR36, R2, PT ;  /* 0x0000002403027c46 */ /* 0x000fe4000b800102 */
[----:B------:R-:W-:Y:S02]  /*11b0*/  CS2R R94, SRZ ;  /* 0x00000000005e7805 */ /* 0x000fe4000001ff00 */
[----:B------:R-:W-:Y:S01]  /*11c0*/  CS2R R90, SRZ ;  /* 0x00000000005a7805 */ /* 0x000fe2000001ff00 */
[----:B------:R-:W-:Y:S01]  /*11d0*/  IMAD.MOV.U32 R93, RZ, RZ, RZ ;  /* 0x000000ffff5d7224 */ /* 0x000fe200078e00ff */
[----:B------:R-:W-:Y:S02]  /*11e0*/  R2UR UR48, R2 ;  /* 0x00000000023072ca */ /* 0x000fe400000e0000 */
[----:B------:R-:W-:Y:S01]  /*11f0*/  CS2R R2, SRZ ;  /* 0x0000000000027805 */ /* 0x000fe2000001ff00 */
[----:B------:R-:W-:Y:S01]  /*1200*/  IMAD.MOV.U32 R0, RZ, RZ, RZ ;  /* 0x000000ffff007224 */ /* 0x000fe200078e00ff */
[----:B------:R-:W-:-:S02]  /*1210*/  CS2R R102, SRZ ;  /* 0x0000000000667805 */ /* 0x000fc4000001ff00 */
        /* <DEDUP_REMOVED lines=9> */
[----:B------:R-:W-:Y:S01]  /*12b0*/  UISETP.GT.AND UP0, UPT, UR48, UR36, UPT ;  /* 0x000000243000728c */ /* 0x000fe2000bf04270 */
[----:B------:R-:W-:Y:S01]  /*12c0*/  IMAD.MOV.U32 R58, RZ, RZ, RZ ;  /* 0x000000ffff3a7224 */ /* 0x000fe200078e00ff */
[----:B------:R-:W-:-:S02]  /*12d0*/  CS2R R118, SRZ ;  /* 0x0000000000767805 */ /* 0x000fc4000001ff00 */
[----:B------:R-:W-:Y:S01]  /*12e0*/  CS2R R114, SRZ ;  /* 0x0000000000727805 */ /* 0x000fe2000001ff00 */
[----:B------:R-:W-:Y:S01]  /*12f0*/  IMAD.MOV.U32 R117, RZ, RZ, RZ ;  /* 0x000000ffff757224 */ /* 0x000fe200078e00ff */
[----:B------:R-:W-:Y:S02]  /*1300*/  CS2R R124, SRZ ;  /* 0x00000000007c7805 */ /* 0x000fe4000001ff00 */
[----:B------:R-:W-:Y:S01]  /*1310*/  PLOP3.LUT P1, PT, PT, PT, UP0, 0x80, 0x0 ;  /* 0x000000000000781c */ /* 0x000fe20003f2f008 */
[----:B------:R-:W-:Y:S01]  /*1320*/  IMAD.MOV.U32 R10, RZ, RZ, RZ ;  /* 0x000000ffff0a7224 */ /* 0x000fe200078e00ff */
[----:B------:R-:W-:Y:S01]  /*1330*/  CS2R R126, SRZ ;  /* 0x00000000007e7805 */ /* 0x000fe2000001ff00 */
[----:B------:R-:W-:Y:S01]  /*1340*/  IMAD.MOV.U32 R47, RZ, RZ, RZ ;  /* 0x000000ffff2f7224 */ /* 0x000fe200078e00ff */
[----:B------:R-:W-:Y:S02]  /*1350*/  CS2R R122, SRZ ;  /* 0x00000000007a7805 */ /* 0x000fe4000001ff00 */
[----:B------:R-:W-:Y:S01]  /*1360*/  CS2R R132, SRZ ;  /* 0x0000000000847805 */ /* 0x000fe2000001ff00 */
[----:B------:R-:W-:Y:S01]  /*1370*/  IMAD.MOV.U32 R51, RZ, RZ, RZ ;  /* 0x000000ffff337224 */ /* 0x000fe200078e00ff */
[----:B------:R-:W-:-:S02]  /*1380*/  CS2R R134, SRZ ;  /* 0x0000000000867805 */ /* 0x000fc4000001ff00 */
[----:B------:R-:W-:Y:S01]  /*1390*/  CS2R R130, SRZ ;  /* 0x0000000000827805 */ /* 0x000fe2000001ff00 */
[----:B------:R-:W-:Y:S02]  /*13a0*/  IMAD.MOV.U32 R20, RZ, RZ, RZ ;  /* 0x000000ffff147224 */ /* 0x000fe400078e00ff */
[----:B------:R-:W-:Y:S05]  /*13b0*/  @!P1 BRA `(.L_x_1748) ;  /* 0x0000007000809947 */ /* 0x000fea0003800000 */
        /* <DEDUP_REMOVED lines=34> */
.L_x_1749:
[----:B------:R-:W-:-:S04]  /*15e0*/  SHF.L.U32 R0, RZ, 0x1f, RZ ;  /* 0x0000001fff007819 */ /* 0x000fc800000006ff */
[----:B------:R-:W0:Y:S02]  /*15f0*/  SYNCS.PHASECHK.TRANS64.TRYWAIT P0, [UR42+0x17000], R0 ;  /* 0x01700000ff0075a7 */ /* 0x000e24000800016a */
[----:B0-----:R-:W-:Y:S05]  /*1600*/  @!P0 BRA `(.L_x_1750) ;  /* 0x000000cc004c8947 */ /* 0x001fea0003800000 */
.L_x_1846:
[----:B------:R-:W-:-:S06]  /*1610*/  ULOP3.LUT UR4, UR41, 0x1, URZ, 0xfc, !UPT ;  /* 0x0000000129047892 */ /* 0x000fcc000f8efc3f */
[----:B------:R-:W-:-:S05]  /*1620*/  IMAD.U32 R2, RZ, RZ, UR4 ;  /* 0x00000004ff027e24 */ /* 0x000fca000f8e00ff */
[----:B------:R-:W-:-:S13]  /*1630*/  ISETP.NE.AND P0, PT, R2, 0x3, PT ;  /* 0x000000030200780c */ /* 0x000fda0003f05270 */
[----:B------:R-:W-:Y:S05]  /*1640*/  @!P0 BRA `(.L_x_1751) ;  /* 0x0000000000048947 */ /* 0x000fea0003800000 */
[----:B------:R-:W-:Y:S01]  /*1650*/  BPT.TRAP 0x1 ;  /* 0x000000040000795c */ /* 0x000fe20000300000 */
.L_x_1751:
[----:B------:R1:W2:Y:S01]  /*1660*/  SYNCS.PHASECHK.TRANS64.TRYWAIT P1, [UR42+0x17030], R0 ;  /* 0x01703000ff0075a7 */ /* 0x0002a2000802016a */
[----:B------:R-:W-:Y:S05]  /*1670*/  @!P0 BRA `(.L_x_1752) ;  /* 0x0000000000048947 */ /* 0x000fea0003800000 */
[----:B------:R-:W-:Y:S01]  /*1680*/  BPT.TRAP 0x1 ;  /* 0x000000040000795c */ /* 0x000fe20000300000 */
.L_x_1752:
[----:B------:R-:W-:-:S05]  /*1690*/  IMAD.U32 R4, RZ, RZ, UR50 ;  /* 0x00000032ff047e24 */ /* 0x000fca000f8e00ff */
[----:B------:R-:W-:Y:S01]  /*16a0*/  LOP3.LUT R4, R4, 0x10000, RZ, 0xfc, !PT ;  /* 0x0001000004047812 */ /* 0x000fe200078efcff */
[----:B--2---:R-:W-:Y:S06]  /*16b0*/  @P1 BRA `(.L_x_1753) ;  /* 0x0000000000081947 */ /* 0x004fec0003800000 */
[----:B------:R-:W2:Y:S02]  /*16c0*/  SYNCS.PHASECHK.TRANS64.TRYWAIT P1, [UR42+0x17030], R0 ;  /* 0x01703000ff0075a7 */ /* 0x000ea4000802016a */
[----:B--2---:R-:W-:Y:S05]  /*16d0*/  @!P1 BRA `(.L_x_1754) ;  /* 0x000000cc00309947 */ /* 0x004fea0003800000 */
.L_x_1753:
        /* <DEDUP_REMOVED lines=16> */
[----:B------:R-:W-:Y:S01]  /*17e0*/  UIADD3 UR8, UR12, 0x180, URZ ;  /* 0x000001800c087890 */ /* 0x000fe2000fffe03f */
[----:B------:R-:W-:Y:S01]  /*17f0*/  UMOV UR6, UR20 ;  /* 0x0000001400067c82 */ /* 0x000fe20008000000 */
        /* <DEDUP_REMOVED lines=12> */
.L_x_1755:
[----:B0-----:R-:W-:Y:S01]  /*18c0*/  LOP3.LUT R3, R16, 0xffffff80, RZ, 0xc0, !PT ;  /* 0xffffff8010037812 */ /* 0x001fe200078ec0ff */
[----:B------:R-:W-:Y:S01]  /*18d0*/  IMAD.HI R8, R18, 0x55555556, RZ ;  /* 0x5555555612087827 */ /* 0x000fe200078e02ff */
[----:B------:R-:W-:Y:S01]  /*18e0*/  LEA.HI R17, R17, R22, RZ, 0x2 ;  /* 0x0000001611117211 */ /* 0x000fe200078f10ff */
[----:B------:R-:W-:Y:S01]  /*18f0*/  UISETP.NE.AND UP0, UPT, UR45, URZ, UPT ;  /* 0x0000003f2d00728c */ /* 0x000fe2000bf05270 */
[----:B------:R-:W0:Y:S01]  /*1900*/  S2UR UR21, SR_CgaCtaId ;  /* 0x00000000001579c3 */ /* 0x000e220000008800 */
[----:B------:R-:W-:Y:S01]  /*1910*/  IMAD.IADD R3, R22, 0x1, -R3 ;  /* 0x0000000116037824 */ /* 0x000fe200078e0a03 */
[----:B------:R-:W-:Y:S01]  /*1920*/  LOP3.LUT R17, R17, 0xfffffffc, RZ, 0xc0, !PT ;  /* 0xfffffffc11117812 */ /* 0x000fe200078ec0ff */
[----:B------:R-:W-:Y:S01]  /*1930*/  ULDC UR7, c[0x0][0x2f0] ;  /* 0x0000bc0000077ab9 */ /* 0x000fe20000000800 */
        /* <DEDUP_REMOVED lines=11> */
[----:B------:R-:W-:Y:S01]  /*19f0*/  IMAD.U32 R23, RZ, RZ, UR46 ;  /* 0x0000002eff177e24 */ /* 0x000fe2000f8e00ff */
[----:B------:R-:W-:Y:S01]  /*1a00*/  SHF.R.S32.HI R7, RZ, 0x1f, R2 ;  /* 0x0000001fff077819 */ /* 0x000fe20000011402 */
[----:B------:R-:W-:Y:S01]  /*1a10*/  @UP0 ULDC UR11, c[0x0][0x450] ;  /* 0x00011400000b0ab9 */ /* 0x000fe20000000800 */
[----:B------:R-:W-:Y:S01]  /*1a20*/  SHF.R.S32.HI R6, RZ, 0x5, R6 ;  /* 0x00000005ff067819 */ /* 0x000fe20000011406 */
[----:B------:R-:W-:Y:S01]  /*1a30*/  UIADD3 UR6, UR42, 0x17040, URZ ;  /* 0x000170402a067890 */ /* 0x000fe2000fffe03f */
[----:B------:R-:W-:-:S02]  /*1a40*/  LEA.HI R7, R7, R0, RZ, 0x3 ;  /* 0x0000000007077211 */ /* 0x000fc400078f18ff */
[----:B------:R-:W-:Y:S02]  /*1a50*/  CS2R R88, SRZ ;  /* 0x0000000000587805 */ /* 0x000fe4000001ff00 */
[----:B------:R-:W-:Y:S01]  /*1a60*/  LEA.HI R8, R17, R17, RZ, 0x1 ;  /* 0x0000001111087211 */ /* 0x000fe200078f08ff */
[----:B------:R-:W-:Y:S01]  /*1a70*/  UPRMT UR6, UR49, 0x654, UR6 ;  /* 0x0000065431067896 */ /* 0x000fe20008000006 */
[----:B------:R-:W-:Y:S02]  /*1a80*/  LEA R6, R6, UR47, 0x4 ;  /* 0x0000002f06067c11 */ /* 0x000fe4000f8e20ff */
[----:B------:R-:W-:Y:S02]  /*1a90*/  CS2R R90, SRZ ;  /* 0x00000000005a7805 */ /* 0x000fe4000001ff00 */
[----:B------:R-:W-:Y:S02]  /*1aa0*/  LOP3.LUT R7, R7, 0xfffffff8, RZ, 0xc0, !PT ;  /* 0xfffffff807077812 */ /* 0x000fe400078ec0ff */
[----:B------:R-:W-:-:S02]  /*1ab0*/  CS2R R92, SRZ ;  /* 0x00000000005c7805 */ /* 0x000fc4000001ff00 */
[----:B------:R-:W-:Y:S02]  /*1ac0*/  LOP3.LUT R8, R8, 0x1ffffffe, RZ, 0xc0, !PT ;  /* 0x1ffffffe08087812 */ /* 0x000fe400078ec0ff */
[----:B------:R-:W-:Y:S02]  /*1ad0*/  CS2R R94, SRZ ;  /* 0x00000000005e7805 */ /* 0x000fe4000001ff00 */
[----:B------:R-:W-:Y:S02]  /*1ae0*/  IADD3 R0, R6, R0, -R7 ;  /* 0x0000000006007210 */ /* 0x000fe40007ffe807 */
[----:B------:R-:W-:Y:S02]  /*1af0*/  CS2R R96, SRZ ;  /* 0x0000000000607805 */ /* 0x000fe4000001ff00 */
[----:B------:R-:W-:Y:S01]  /*1b00*/  PLOP3.LUT P2, PT, PT, PT, UP0, 0x80, 0x0 ;  /* 0x000000000000781c */ /* 0x000fe20003f4f008 */
[----:B------:R-:W-:Y:S01]  /*1b10*/  IMAD.IADD R6, R17, 0x1, -R8 ;  /* 0x0000000111067824 */ /* 0x000fe200078e0a08 */
[----:B------:R-:W-:Y:S01]  /*1b20*/  LOP3.LUT R2, R2, 0x7ffffffc, RZ, 0xc0, !PT ;  /* 0x7ffffffc02027812 */ /* 0x000fe200078ec0ff */
[----:B------:R-:W-:Y:S01]  /*1b30*/  IMAD R9, R9, 0x40, R0 ;  /* 0x0000004009097824 */ /* 0x000fe200078e0200 */
[----:B------:R-:W-:Y:S01]  /*1b40*/  SYNCS.ARRIVE.TRANS64.RED.A1T0 RZ, [UR6], RZ ;  /* 0x000000ffffff79a7 */ /* 0x000fe20008100406 */
[----:B------:R-:W-:-:S02]  /*1b50*/  CS2R R98, SRZ ;  /* 0x0000000000627805 */ /* 0x000fc4000001ff00 */
[----:B------:R-:W-:Y:S01]  /*1b60*/  CS2R R100, SRZ ;  /* 0x0000000000647805 */ /* 0x000fe2000001ff00 */
[----:B------:R-:W-:Y:S01]  /*1b70*/  IMAD R6, R6, 0x8, R9 ;  /* 0x0000000806067824 */ /* 0x000fe200078e0209 */
[----:B------:R-:W-:Y:S01]  /*1b80*/  CS2R R102, SRZ ;  /* 0x0000000000667805 */ /* 0x000fe2000001ff00 */
[----:B------:R-:W-:Y:S01]  /*1b90*/  IMAD.IADD R7, R3, 0x1, -R2 ;  /* 0x0000000103077824 */ /* 0x000fe200078e0a02 */
[----:B------:R-:W-:Y:S01]  /*1ba0*/  CS2R R104, SRZ ;  /* 0x0000000000687805 */ /* 0x000fe2000001ff00 */
[----:B------:R-:W-:Y:S01]  /*1bb0*/  @P1 IMAD.HI.U32 R0, R6, UR4, RZ ;  /* 0x0000000406001c27 */ /* 0x000fe2000f8e00ff */
[----:B------:R-:W-:Y:S01]  /*1bc0*/  UMOV UR4, 0xffffff80 ;  /* 0xffffff8000047882 */ /* 0x000fe20000000000 */
[----:B------:R-:W-:Y:S01]  /*1bd0*/  CS2R R106, SRZ ;  /* 0x00000000006a7805 */ /* 0x000fe2000001ff00 */
[----:B------:R-:W-:Y:S01]  /*1be0*/  UIMAD UR4, UR48, UR4, 0x80 ;  /* 0x00000080300474a4 */ /* 0x000fe2000f8e0204 */
[----:B------:R-:W-:Y:S01]  /*1bf0*/  IMAD.MOV.U32 R8, RZ, RZ, R6 ;  /* 0x000000ffff087224 */ /* 0x000fe200078e0006 */
[----:B------:R-:W-:Y:S01]  /*1c00*/  @P2 SHF.R.U32.HI R8, RZ, UR5, R0 ;  /* 0x00000005ff082c19 */ /* 0x000fe20008011600 */
[----:B------:R-:W-:Y:S01]  /*1c10*/  IMAD.U32 R3, RZ, RZ, UR7 ;  /* 0x00000007ff037e24 */ /* 0x000fe2000f8e00ff */
[----:B------:R-:W-:Y:S01]  /*1c20*/  UIADD3 UR5, UR4, 0x1, URZ ;  /* 0x0000000104057890 */ /* 0x000fe2000fffe03f */
[----:B------:R-:W-:Y:S01]  /*1c30*/  CS2R R108, SRZ ;  /* 0x00000000006c7805 */ /* 0x000fe2000001ff00 */
[----:B------:R-:W-:Y:S01]  /*1c40*/  UIMAD UR4, UR37, UR7, UR4 ;  /* 0x00000007250472a4 */ /* 0x000fe2000f8e0204 */
[----:B------:R-:W1:Y:S01]  /*1c50*/  SHFL.IDX PT, R9, R8, RZ, 0x1c1f ;  /* 0x001c1fff08097589 */ /* 0x000e6200000e0000 */
[----:B------:R-:W-:Y:S01]  /*1c60*/  UIMAD UR7, UR37, UR7, -UR10 ;  /* 0x00000007250772a4 */ /* 0x000fe2000f8e0a0a */
[----:B------:R-:W-:Y:S01]  /*1c70*/  CS2R R110, SRZ ;  /* 0x00000000006e7805 */ /* 0x000fe2000001ff00 */
[----:B------:R-:W-:Y:S01]  /*1c80*/  IMAD.U32 R0, RZ, RZ, UR5 ;  /* 0x00000005ff007e24 */ /* 0x000fe2000f8e00ff */
[----:B------:R-:W-:Y:S01]  /*1c90*/  UIADD3 UR48, UR48, -0x2, URZ ;  /* 0xfffffffe30307890 */ /* 0x000fe2000fffe03f */
[----:B------:R-:W-:Y:S01]  /*1ca0*/  IMAD.U32 R10, RZ, RZ, UR4 ;  /* 0x00000004ff0a7e24 */ /* 0x000fe2000f8e00ff */
[----:B------:R-:W-:Y:S01]  /*1cb0*/  @UP0 ULDC UR4, c[0x0][0x44c] ;  /* 0x0001130000040ab9 */ /* 0x000fe20000000800 */
[C---:B------:R-:W-:Y:S01]  /*1cc0*/  IMAD R0, R7.reuse, -0x2, R0 ;  /* 0xfffffffe07007824 */ /* 0x040fe200078e0200 */
[----:B------:R-:W-:Y:S01]  /*1cd0*/  UIMAD.WIDE.U32 UR4, UR47, UR4, URZ ;  /* 0x000000042f0472a5 */ /* 0x000fe2000f8e003f */
[----:B------:R-:W-:Y:S01]  /*1ce0*/  IMAD R10, R7, -0x2, R10 ;  /* 0xfffffffe070a7824 */ /* 0x000fe200078e020a */
[----:B------:R-:W-:Y:S01]  /*1cf0*/  CS2R R112, SRZ ;  /* 0x0000000000707805 */ /* 0x000fe2000001ff00 */
[----:B------:R-:W-:Y:S01]  /*1d00*/  IMAD R2, R3, UR37, R0 ;  /* 0x0000002503027c24 */ /* 0x000fe2000f8e0200 */
[----:B------:R-:W-:Y:S01]  /*1d10*/  @UP0 USHF.R.U32.HI UR47, URZ, UR11, UR5 ;  /* 0x0000000b3f2f0299 */ /* 0x000fe20008011605 */
[----:B------:R-:W-:-:S02]  /*1d20*/  CS2R R114, SRZ ;  /* 0x0000000000727805 */ /* 0x000fc4000001ff00 */
[----:B------:R-:W-:Y:S01]  /*1d30*/  CS2R R116, SRZ ;  /* 0x0000000000747805 */ /* 0x000fe2000001ff00 */
[----:B------:R-:W-:Y:S01]  /*1d40*/  VIADD R3, R2, -UR10 ;  /* 0x8000000a02037c36 */ /* 0x000fe20008000000 */
[----:B------:R-:W-:Y:S01]  /*1d50*/  UIADD3 UR7, UR7, UR47, URZ ;  /* 0x0000002f07077290 */ /* 0x000fe2000fffe03f */
[----:B------:R-:W-:Y:S01]  /*1d60*/  CS2R R118, SRZ ;  /* 0x0000000000767805 */ /* 0x000fe2000001ff00 */
[----:B------:R-:W-:Y:S01]  /*1d70*/  UMOV UR5, URZ ;  /* 0x0000003f00057c82 */ /* 0x000fe20008000000 */
[----:B------:R-:W-:Y:S01]  /*1d80*/  CS2R R120, SRZ ;  /* 0x0000000000787805 */ /* 0x000fe2000001ff00 */
[----:B------:R-:W-:Y:S01]  /*1d90*/  USHF.R.S32.HI UR4, URZ, 0x1f, UR7 ;  /* 0x0000001f3f047899 */ /* 0x000fe20008011407 */
[----:B------:R-:W-:Y:S02]  /*1da0*/  CS2R R122, SRZ ;  /* 0x00000000007a7805 */ /* 0x000fe4000001ff00 */
[----:B------:R-:W-:Y:S02]  /*1db0*/  CS2R R124, SRZ ;  /* 0x00000000007c7805 */ /* 0x000fe4000001ff00 */
[----:B------:R-:W-:-:S02]  /*1dc0*/  CS2R R126, SRZ ;  /* 0x00000000007e7805 */ /* 0x000fc4000001ff00 */
[----:B-1----:R-:W-:Y:S01]  /*1dd0*/  VIADDMNMX R3, R9, R3, R10, PT ;  /* 0x0000000309037246 */ /* 0x002fe2000380010a */
[----:B------:R-:W-:Y:S01]  /*1de0*/  ULEA.HI UR4, UR4, UR7, URZ, 0x7 ;  /* 0x0000000704047291 */ /* 0x000fe2000f8f383f */
[----:B------:R-:W-:Y:S02]  /*1df0*/  CS2R R128, SRZ ;  /* 0x0000000000807805 */ /* 0x000fe4000001ff00 */
[----:B------:R-:W-:Y:S02]  /*1e00*/  CS2R R130, SRZ ;  /* 0x0000000000827805 */ /* 0x000fe4000001ff00 */
[C---:B------:R-:W-:Y:S01]  /*1e10*/  ISETP.GT.AND P1, PT, R3.reuse, RZ, PT ;  /* 0x000000ff0300720c */ /* 0x040fe20003f24270 */
[----:B------:R-:W-:Y:S01]  /*1e20*/  USHF.R.S32.HI UR4, URZ, 0x7, UR4 ;  /* 0x000000073f047899 */ /* 0x000fe20008011404 */
[----:B------:R-:W-:Y:S02]  /*1e30*/  ISETP.GT.AND P2, PT, R3, 0x1, PT ;  /* 0x000000010300780c */ /* 0x000fe40003f44270 */
[----:B------:R-:W-:-:S02]  /*1e40*/  CS2R R132, SRZ ;  /* 0x0000000000847805 */ /* 0x000fc4000001ff00 */
[----:B------:R-:W-:Y:S01]  /*1e50*/  ISETP.GT.AND P3, PT, R3, 0x8, PT ;  /* 0x000000080300780c */ /* 0x000fe20003f64270 */
[----:B------:R-:W-:Y:S01]  /*1e60*/  UISETP.LT.AND UP0, UPT, UR36, UR4, UPT ;  /* 0x000000042400728c */ /* 0x000fe2000bf01270 */
[----:B------:R-:W-:Y:S02]  /*1e70*/  FSEL R9, R24, -INF , P1 ;  /* 0xff80000018097808 */ /* 0x000fe40000800000 */
[----:B------:R-:W-:Y:S02]  /*1e80*/  CS2R R134, SRZ ;  /* 0x0000000000867805 */ /* 0x000fe4000001ff00 */
[----:B------:R-:W-:Y:S01]  /*1e90*/  FSEL R25, R25, -INF , P2 ;  /* 0xff80000019197808 */ /* 0x000fe20001000000 */
[----:B------:R-:W-:Y:S01]  /*1ea0*/  USEL UR22, UR36, UR4, !UP0 ;  /* 0x0000000424167287 */ /* 0x000fe2000c000000 */
[----:B------:R-:W-:Y:S02]  /*1eb0*/  ISETP.GT.AND P1, PT, R3, 0x9, PT ;  /* 0x000000090300780c */ /* 0x000fe40003f24270 */
[----:B------:R-:W-:Y:S01]  /*1ec0*/  FSEL R11, R28, -INF , P3 ;  /* 0xff8000001c0b7808 */ /* 0x000fe20001800000 */
[----:B------:R-:W-:Y:S01]  /*1ed0*/  UISETP.GE.AND UP0, UPT, UR48, UR22, UPT ;  /* 0x000000163000728c */ /* 0x000fe2000bf06270 */
[----:B------:R-:W-:Y:S01]  /*1ee0*/  FMNMX.FTZ R0, R9, R25, !PT ;  /* 0x0000001909007209 */ /* 0x000fe20007810000 */
[----:B------:R-:W-:Y:S01]  /*1ef0*/  UMOV UR4, URZ ;  /* 0x0000003f00047c82 */ /* 0x000fe20008000000 */
        /* <DEDUP_REMOVED lines=84> */
[----:B------:R-:W-:-:S02]  /*2440*/  FSEL R85, R85, -INF , P1 ;  /* 0xff80000055557808 */ /* 0x000fc40000800000 */
[----:B------:R-:W-:-:S04]  /*2450*/  FMNMX.FTZ R0, R84, R3, !PT ;  /* 0x0000000354007209 */ /* 0x000fc80007810000 */
[----:B------:R-:W-:-:S05]  /*2460*/  FMNMX.FTZ R14, R85, R0, !PT ;  /* 0x00000000550e7209 */ /* 0x000fca0007810000 */
[----:B------:R-:W1:Y:S02]  /*2470*/  SHFL.BFLY PT, R3, R14, 0x2, 0x1f ;  /* 0x0c401f000e037f89 */ /* 0x000e6400000e0000 */
[----:B-1----:R-:W-:Y:S02]  /*2480*/  FMNMX.FTZ R16, R14, R3, !PT ;  /* 0x000000030e107209 */ /* 0x002fe40007810000 */
[----:B------:R-:W1:Y:S04]  /*2490*/  SHFL.IDX PT, R3, R8, 0x1, 0x1c1f ;  /* 0x003c1f0008037f89 */ /* 0x000e6800000e0000 */
[----:B------:R-:W2:Y:S01]  /*24a0*/  SHFL.BFLY PT, R21, R16, 0x1, 0x1f ;  /* 0x0c201f0010157f89 */ /* 0x000ea200000e0000 */
[----:B-1----:R-:W-:Y:S02]  /*24b0*/  IADD3 R3, R3, -UR10, R2 ;  /* 0x8000000a03037c10 */ /* 0x002fe4000fffe002 */
[----:B--2---:R-:W-:-:S02]  /*24c0*/  FMNMX.FTZ R0, R16, R21, !PT ;  /* 0x0000001510007209 */ /* 0x004fc40007810000 */
[----:B------:R-:W-:Y:S02]  /*24d0*/  VIMNMX R10, R10, R3, PT ;  /* 0x000000030a0a7248 */ /* 0x000fe40003fe0100 */
[C---:B------:R-:W-:Y:S01]  /*24e0*/  FSETP.NEU.FTZ.AND P1, PT, R0.reuse, -INF , PT ;  /* 0xff8000000000780b */ /* 0x040fe20003f3d000 */
[----:B------:R-:W-:Y:S01]  /*24f0*/  FFMA.FTZ R12, R0, R23, -8 ;  /* 0xc1000000000c7423 */ /* 0x000fe20000010017 */
[C---:B------:R-:W-:Y:S02]  /*2500*/  ISETP.GT.AND P2, PT, R10.reuse, 0x1, PT ;  /* 0x000000010a00780c */ /* 0x040fe40003f44270 */
[----:B------:R-:W-:Y:S02]  /*2510*/  ISETP.GT.AND P3, PT, R10, 0x8, PT ;  /* 0x000000080a00780c */ /* 0x000fe40003f64270 */
[----:B------:R-:W-:Y:S02]  /*2520*/  FSEL R12, R12, RZ, P1 ;  /* 0x000000ff0c0c7208 */ /* 0x000fe40000800000 */
[----:B------:R-:W-:-:S02]  /*2530*/  ISETP.GT.AND P1, PT, R10, RZ, PT ;  /* 0x000000ff0a00720c */ /* 0x000fc40003f24270 */
[----:B------:R-:W-:Y:S01]  /*2540*/  FSEL R27, R27, -INF , P2 ;  /* 0xff8000001b1b7808 */ /* 0x000fe20001000000 */
[--C-:B------:R-:W-:Y:S01]  /*2550*/  FFMA.FTZ R9, R9, UR46, -R12.reuse ;  /* 0x0000002e09097c23 */ /* 0x100fe2000801080c */
[----:B------:R-:W-:Y:S01]  /*2560*/  FSEL R26, R26, -INF , P1 ;  /* 0xff8000001a1a7808 */ /* 0x000fe20000800000 */
[--C-:B------:R-:W-:Y:S01]  /*2570*/  FFMA.FTZ R8, R11, UR46, -R12.reuse ;  /* 0x0000002e0b087c23 */ /* 0x100fe2000801080c */
[----:B------:R-:W-:Y:S01]  /*2580*/  ISETP.GT.AND P1, PT, R10, 0x9, PT ;  /* 0x000000090a00780c */ /* 0x000fe20003f24270 */
[----:B------:R1:W-:Y:S01]  /*2590*/  MUFU.EX2 R2, R9 ;  /* 0x0000000900027308 */ /* 0x0003e20000000800 */
[----:B------:R-:W-:Y:S01]  /*25a0*/  FSEL R30, R30, -INF , P3 ;  /* 0xff8000001e1e7808 */ /* 0x000fe20001800000 */
[--C-:B------:R-:W-:Y:S01]  /*25b0*/  FFMA.FTZ R18, R19, UR46, -R12.reuse ;  /* 0x0000002e13127c23 */ /* 0x100fe2000801080c */
[C---:B------:R-:W-:Y:S01]  /*25c0*/  ISETP.GT.AND P2, PT, R10.reuse, 0x10, PT ;  /* 0x000000100a00780c */ /* 0x040fe20003f44270 */
[--C-:B------:R-:W-:Y:S01]  /*25d0*/  FFMA.FTZ R3, R25, UR46, -R12.reuse ;  /* 0x0000002e19037c23 */ /* 0x100fe2000801080c */
[----:B------:R-:W-:Y:S01]  /*25e0*/  FSEL R31, R31, -INF , P1 ;  /* 0xff8000001f1f7808 */ /* 0x000fe20000800000 */
[--C-:B------:R-:W-:Y:S01]  /*25f0*/  FFMA.FTZ R32, R61, UR46, -R12.reuse ;  /* 0x0000002e3d207c23 */ /* 0x100fe2000801080c */
[----:B------:R-:W-:Y:S01]  /*2600*/  ISETP.GT.AND P1, PT, R10, 0x11, PT ;  /* 0x000000110a00780c */ /* 0x000fe20003f24270 */
[----:B------:R-:W-:Y:S01]  /*2610*/  MUFU.EX2 R8, R8 ;  /* 0x0000000800087308 */ /* 0x000fe20000000800 */
[----:B-1----:R-:W-:Y:S01]  /*2620*/  FMNMX.FTZ R9, R26, R27, !PT ;  /* 0x0000001b1a097209 */ /* 0x002fe20007810000 */
[--C-:B------:R-:W-:Y:S01]  /*2630*/  FFMA.FTZ R29, R29, UR46, -R12.reuse ;  /* 0x0000002e1d1d7c23 */ /* 0x100fe2000801080c */
[----:B------:R-:W-:Y:S01]  /*2640*/  FSEL R34, R34, -INF , P2 ;  /* 0xff80000022227808 */ /* 0x000fe20001000000 */
[--C-:B------:R-:W-:Y:S01]  /*2650*/  FFMA.FTZ R56, R56, UR46, -R12.reuse ;  /* 0x0000002e38387c23 */ /* 0x100fe2000801080c */
[----:B------:R-:W-:Y:S01]  /*2660*/  FMNMX.FTZ R14, R30, R9, !PT ;  /* 0x000000091e0e7209 */ /* 0x000fe20007810000 */
[--C-:B------:R-:W-:Y:S01]  /*2670*/  FFMA.FTZ R15, R15, UR46, -R12.reuse ;  /* 0x0000002e0f0f7c23 */ /* 0x100fe2000801080c */
[----:B------:R-:W-:Y:S01]  /*2680*/  ISETP.GT.AND P2, PT, R10, 0x18, PT ;  /* 0x000000180a00780c */ /* 0x000fe20003f44270 */
[----:B------:R-:W-:Y:S01]  /*2690*/  MUFU.EX2 R3, R3 ;  /* 0x0000000300037308 */ /* 0x000fe20000000800 */
[----:B------:R-:W-:Y:S01]  /*26a0*/  FMNMX.FTZ R11, R31, R14, !PT ;  /* 0x0000000e1f0b7209 */ /* 0x000fe20007810000 */
[--C-:B------:R-:W-:Y:S01]  /*26b0*/  FFMA.FTZ R17, R17, UR46, -R12.reuse ;  /* 0x0000002e11117c23 */ /* 0x100fe2000801080c */
[----:B------:R-:W-:Y:S01]  /*26c0*/  FSEL R35, R35, -INF , P1 ;  /* 0xff80000023237808 */ /* 0x000fe20000800000 */
[--C-:B------:R-:W-:Y:S01]  /*26d0*/  FFMA.FTZ R13, R13, UR46, -R12.reuse ;  /* 0x0000002e0d0d7c23 */ /* 0x100fe2000801080c */
[----:B------:R-:W-:Y:S01]  /*26e0*/  FMNMX.FTZ R14, R34, R11, !PT ;  /* 0x0000000b220e7209 */ /* 0x000fe20007810000 */
[--C-:B------:R-:W-:Y:S01]  /*26f0*/  FFMA.FTZ R36, R65, UR46, -R12.reuse ;  /* 0x0000002e41247c23 */ /* 0x100fe2000801080c */
[----:B------:R-:W-:Y:S01]  /*2700*/  ISETP.GT.AND P1, PT, R10, 0x19, PT ;  /* 0x000000190a00780c */ /* 0x000fe20003f24270 */
[----:B------:R-:W-:Y:S01]  /*2710*/  MUFU.EX2 R11, R18 ;  /* 0x00000012000b7308 */ /* 0x000fe20000000800 */
[----:B------:R-:W-:Y:S01]  /*2720*/  FSEL R38, R38, -INF , P2 ;  /* 0xff80000026267808 */ /* 0x000fe20001000000 */
[--C-:B------:R-:W-:Y:S01]  /*2730*/  FFMA.FTZ R48, R48, UR46, -R12.reuse ;  /* 0x0000002e30307c23 */ /* 0x100fe2000801080c */
[----:B------:R-:W-:Y:S01]  /*2740*/  FMNMX.FTZ R19, R35, R14, !PT ;  /* 0x0000000e23137209 */ /* 0x000fe20007810000 */
[--C-:B------:R-:W-:Y:S01]  /*2750*/  FFMA.FTZ R14, R33, UR46, -R12.reuse ;  /* 0x0000002e210e7c23 */ /* 0x100fe2000801080c */
[----:B------:R-:W-:Y:S01]  /*2760*/  ISETP.GT.AND P2, PT, R10, 0x20, PT ;  /* 0x000000200a00780c */ /* 0x000fe20003f44270 */
[--C-:B------:R-:W-:Y:S01]  /*2770*/  FFMA.FTZ R52, R52, UR46, -R12.reuse ;  /* 0x0000002e34347c23 */ /* 0x100fe2000801080c */
[----:B------:R-:W-:Y:S01]  /*2780*/  FSEL R39, R39, -INF , P1 ;  /* 0xff80000027277808 */ /* 0x000fe20000800000 */
[----:B------:R1:W2:Y:S01]  /*2790*/  MUFU.EX2 R9, R29 ;  /* 0x0000001d00097308 */ /* 0x0002a20000000800 */
[----:B------:R-:W-:Y:S01]  /*27a0*/  FMNMX.FTZ R16, R38, R19, !PT ;  /* 0x0000001326107209 */ /* 0x000fe20007810000 */
[--C-:B------:R-:W-:Y:S01]  /*27b0*/  FFMA.FTZ R33, R68, UR46, -R12.reuse ;  /* 0x0000002e44217c23 */ /* 0x100fe2000801080c */
[----:B------:R-:W-:Y:S01]  /*27c0*/  ISETP.GT.AND P1, PT, R10, 0x21, PT ;  /* 0x000000210a00780c */ /* 0x000fe20003f24270 */
[--C-:B------:R-:W-:Y:S01]  /*27d0*/  FFMA.FTZ R40, R69, UR46, -R12.reuse ;  /* 0x0000002e45287c23 */ /* 0x100fe2000801080c */
[----:B------:R-:W-:Y:S01]  /*27e0*/  FSEL R42, R42, -INF , P2 ;  /* 0xff8000002a2a7808 */ /* 0x000fe20001000000 */
[--C-:B------:R-:W-:Y:S01]  /*27f0*/  FFMA.FTZ R44, R73, UR46, -R12.reuse ;  /* 0x0000002e492c7c23 */ /* 0x100fe2000801080c */
[----:B------:R-:W-:Y:S01]  /*2800*/  FMNMX.FTZ R19, R39, R16, !PT ;  /* 0x0000001027137209 */ /* 0x000fe20007810000 */
[----:B------:R-:W-:Y:S01]  /*2810*/  MUFU.EX2 R14, R14 ;  /* 0x0000000e000e7308 */ /* 0x000fe20000000800 */
[----:B------:R-:W-:Y:S01]  /*2820*/  ISETP.GT.AND P2, PT, R10, 0x28, PT ;  /* 0x000000280a00780c */ /* 0x000fe20003f44270 */
[----:B-1----:R-:W-:Y:S01]  /*2830*/  FFMA.FTZ R29, R64, UR46, -R12 ;  /* 0x0000002e401d7c23 */ /* 0x002fe2000801080c */
[----:B------:R-:W-:-:S02]  /*2840*/  FSEL R43, R43, -INF , P1 ;  /* 0xff8000002b2b7808 */ /* 0x000fc40000800000 */
[----:B------:R-:W-:Y:S02]  /*2850*/  FMNMX.FTZ R16, R42, R19, !PT ;  /* 0x000000132a107209 */ /* 0x000fe40007810000 */
[----:B------:R-:W-:Y:S01]  /*2860*/  ISETP.GT.AND P1, PT, R10, 0x29, PT ;  /* 0x000000290a00780c */ /* 0x000fe20003f24270 */
[----:B------:R-:W-:Y:S01]  /*2870*/  MUFU.EX2 R15, R15 ;  /* 0x0000000f000f7308 */ /* 0x000fe20000000800 */
[----:B------:R-:W-:Y:S02]  /*2880*/  FSEL R46, R46, -INF , P2 ;  /* 0xff8000002e2e7808 */ /* 0x000fe40001000000 */
[----:B------:R-:W-:Y:S01]  /*2890*/  FMNMX.FTZ R19, R43, R16, !PT ;  /* 0x000000102b137209 */ /* 0x000fe20007810000 */
[----:B------:R-:W-:Y:S01]  /*28a0*/  FFMA.FTZ R16, R37, UR46, -R12 ;  /* 0x0000002e25107c23 */ /* 0x000fe2000801080c */
[----:B------:R-:W-:Y:S02]  /*28b0*/  ISETP.GT.AND P2, PT, R10, 0x30, PT ;  /* 0x000000300a00780c */ /* 0x000fe40003f44270 */
[----:B------:R-:W-:Y:S01]  /*28c0*/  FSEL R47, R47, -INF , P1 ;  /* 0xff8000002f2f7808 */ /* 0x000fe20000800000 */
[----:B------:R-:W-:Y:S01]  /*28d0*/  MUFU.EX2 R17, R17 ;  /* 0x0000001100117308 */ /* 0x000fe20000000800 */
[----:B------:R-:W-:-:S02]  /*28e0*/  FMNMX.FTZ R18, R46, R19, !PT ;  /* 0x000000132e127209 */ /* 0x000fc40007810000 */
[----:B------:R-:W-:Y:S02]  /*28f0*/  ISETP.GT.AND P1, PT, R10, 0x31, PT ;  /* 0x000000310a00780c */ /* 0x000fe40003f24270 */
[----:B------:R-:W-:Y:S02]  /*2900*/  FSEL R50, R50, -INF , P2 ;  /* 0xff80000032327808 */ /* 0x000fe40001000000 */
[----:B------:R-:W-:Y:S01]  /*2910*/  FMNMX.FTZ R19, R47, R18, !PT ;  /* 0x000000122f137209 */ /* 0x000fe20007810000 */
[----:B------:R-:W1:Y:S01]  /*2920*/  MUFU.EX2 R16, R16 ;  /* 0x0000001000107308 */ /* 0x000e620000000800 */
[----:B------:R-:W-:Y:S02]  /*2930*/  ISETP.GT.AND P2, PT, R10, 0x38, PT ;  /* 0x000000380a00780c */ /* 0x000fe40003f44270 */
[----:B------:R-:W-:Y:S02]  /*2940*/  FSEL R51, R51, -INF , P1 ;  /* 0xff80000033337808 */ /* 0x000fe40000800000 */
[----:B------:R-:W-:-:S02]  /*2950*/  FMNMX.FTZ R18, R50, R19, !PT ;  /* 0x0000001332127209 */ /* 0x000fc40007810000 */
[----:B------:R-:W-:Y:S01]  /*2960*/  ISETP.GT.AND P1, PT, R10, 0x39, PT ;  /* 0x000000390a00780c */ /* 0x000fe20003f24270 */
[----:B------:R-:W-:Y:S01]  /*2970*/  MUFU.EX2 R13, R13 ;  /* 0x0000000d000d7308 */ /* 0x000fe20000000800 */
[----:B------:R-:W-:Y:S02]  /*2980*/  FSEL R54, R54, -INF , P2 ;  /* 0xff80000036367808 */ /* 0x000fe40001000000 */
[----:B------:R-:W-:Y:S01]  /*2990*/  FMNMX.FTZ R19, R51, R18, !PT ;  /* 0x0000001233137209 */ /* 0x000fe20007810000 */
[--C-:B------:R-:W-:Y:S01]  /*29a0*/  FFMA.FTZ R18, R41, UR46, -R12.reuse ;  /* 0x0000002e29127c23 */ /* 0x100fe2000801080c */
[----:B------:R-:W-:Y:S01]  /*29b0*/  ISETP.GT.AND P2, PT, R10, 0x40, PT ;  /* 0x000000400a00780c */ /* 0x000fe20003f44270 */
[----:B------:R-:W-:Y:S01]  /*29c0*/  FFMA.FTZ R41, R76, UR46, -R12 ;  /* 0x0000002e4c297c23 */ /* 0x000fe2000801080c */
[----:B------:R-:W-:Y:S01]  /*29d0*/  FSEL R55, R55, -INF , P1 ;  /* 0xff80000037377808 */ /* 0x000fe20000800000 */
[----:B------:R-:W-:Y:S01]  /*29e0*/  MUFU.EX2 R32, R32 ;  /* 0x0000002000207308 */ /* 0x000fe20000000800 */
[----:B------:R-:W-:-:S02]  /*29f0*/  FMNMX.FTZ R20, R54, R19, !PT ;  /* 0x0000001336147209 */ /* 0x000fc40007810000 */
[----:B------:R-:W-:Y:S02]  /*2a00*/  ISETP.GT.AND P1, PT, R10, 0x41, PT ;  /* 0x000000410a00780c */ /* 0x000fe40003f24270 */
[----:B------:R-:W-:Y:S02]  /*2a10*/  FSEL R58, R58, -INF , P2 ;  /* 0xff8000003a3a7808 */ /* 0x000fe40001000000 */
[----:B------:R-:W-:Y:S01]  /*2a20*/  FMNMX.FTZ R19, R55, R20, !PT ;  /* 0x0000001437137209 */ /* 0x000fe20007810000 */
[----:B------:R-:W-:Y:S01]  /*2a30*/  MUFU.EX2 R18, R18 ;  /* 0x0000001200127308 */ /* 0x000fe20000000800 */
        /* <DEDUP_REMOVED lines=16> */
[----:B------:R-:W3:Y:S01]  /*2b40*/  MUFU.EX2 R20, R20 ;  /* 0x0000001400147308 */ /* 0x000ee20000000800 */
[----:B------:R-:W-:Y:S02]  /*2b50*/  ISETP.GT.AND P2, PT, R10, 0x58, PT ;  /* 0x000000580a00780c */ /* 0x000fe40003f44270 */
[----:B------:R-:W-:Y:S02]  /*2b60*/  FSEL R67, R67, -INF , P1 ;  /* 0xff80000043437808 */ /* 0x000fe40000800000 */
[----:B------:R-:W-:-:S02]  /*2b70*/  FMNMX.FTZ R22, R66, R19, !PT ;  /* 0x0000001342167209 */ /* 0x000fc40007810000 */
[----:B------:R-:W-:Y:S01]  /*2b80*/  ISETP.GT.AND P1, PT, R10, 0x59, PT ;  /* 0x000000590a00780c */ /* 0x000fe20003f24270 */
[----:B------:R4:W-:Y:S01]  /*2b90*/  MUFU.EX2 R19, R48 ;  /* 0x0000003000137308 */ /* 0x0009e20000000800 */
[----:B------:R-:W-:Y:S02]  /*2ba0*/  FSEL R70, R70, -INF , P2 ;  /* 0xff80000046467808 */ /* 0x000fe40001000000 */
[----:B------:R-:W-:Y:S01]  /*2bb0*/  FMNMX.FTZ R21, R67, R22, !PT ;  /* 0x0000001643157209 */ /* 0x000fe20007810000 */
[--C-:B------:R-:W-:Y:S01]  /*2bc0*/  FFMA.FTZ R22, R49, UR46, -R12.reuse ;  /* 0x0000002e31167c23 */ /* 0x100fe2000801080c */
[----:B------:R-:W-:Y:S02]  /*2bd0*/  ISETP.GT.AND P2, PT, R10, 0x60, PT ;  /* 0x000000600a00780c */ /* 0x000fe40003f44270 */
[----:B------:R-:W-:Y:S01]  /*2be0*/  FSEL R71, R71, -INF , P1 ;  /* 0xff80000047477808 */ /* 0x000fe20000800000 */
[----:B------:R-:W-:Y:S01]  /*2bf0*/  MUFU.EX2 R29, R29 ;  /* 0x0000001d001d7308 */ /* 0x000fe20000000800 */
[----:B------:R-:W-:Y:S01]  /*2c00*/  FMNMX.FTZ R24, R70, R21, !PT ;  /* 0x0000001546187209 */ /* 0x000fe20007810000 */
[----:B----4-:R-:W-:Y:S01]  /*2c10*/  FFMA.FTZ R48, R77, UR46, -R12 ;  /* 0x0000002e4d307c23 */ /* 0x010fe2000801080c */
[----:B------:R-:W-:-:S02]  /*2c20*/  ISETP.GT.AND P1, PT, R10, 0x61, PT ;  /* 0x000000610a00780c */ /* 0x000fc40003f24270 */
[----:B------:R-:W-:Y:S02]  /*2c30*/  FSEL R74, R74, -INF , P2 ;  /* 0xff8000004a4a7808 */ /* 0x000fe40001000000 */
[----:B------:R-:W-:Y:S01]  /*2c40*/  FMNMX.FTZ R21, R71, R24, !PT ;  /* 0x0000001847157209 */ /* 0x000fe20007810000 */
[----:B------:R-:W-:Y:S01]  /*2c50*/  MUFU.EX2 R22, R22 ;  /* 0x0000001600167308 */ /* 0x000fe20000000800 */
[----:B------:R-:W-:Y:S02]  /*2c60*/  ISETP.GT.AND P2, PT, R10, 0x68, PT ;  /* 0x000000680a00780c */ /* 0x000fe40003f44270 */
[----:B------:R-:W-:Y:S02]  /*2c70*/  FSEL R75, R75, -INF , P1 ;  /* 0xff8000004b4b7808 */ /* 0x000fe40000800000 */
[----:B------:R-:W-:Y:S02]  /*2c80*/  FMNMX.FTZ R24, R74, R21, !PT ;  /* 0x000000154a187209 */ /* 0x000fe40007810000 */
[----:B------:R-:W-:Y:S01]  /*2c90*/  ISETP.GT.AND P1, PT, R10, 0x69, PT ;  /* 0x000000690a00780c */ /* 0x000fe20003f24270 */
[----:B------:R4:W-:Y:S01]  /*2ca0*/  MUFU.EX2 R21, R52 ;  /* 0x0000003400157308 */ /* 0x0009e20000000800 */
[----:B------:R-:W-:-:S02]  /*2cb0*/  FSEL R78, R78, -INF , P2 ;  /* 0xff8000004e4e7808 */ /* 0x000fc40001000000 */
[----:B------:R-:W-:Y:S01]  /*2cc0*/  FMNMX.FTZ R23, R75, R24, !PT ;  /* 0x000000184b177209 */ /* 0x000fe20007810000 */
[--C-:B------:R-:W-:Y:S01]  /*2cd0*/  FFMA.FTZ R24, R53, UR46, -R12.reuse ;  /* 0x0000002e35187c23 */ /* 0x100fe2000801080c */
[----:B------:R-:W-:Y:S01]  /*2ce0*/  ISETP.GT.AND P2, PT, R10, 0x70, PT ;  /* 0x000000700a00780c */ /* 0x000fe20003f44270 */
[----:B------:R-:W-:Y:S01]  /*2cf0*/  IMAD.U32 R53, RZ, RZ, UR46 ;  /* 0x0000002eff357e24 */ /* 0x000fe2000f8e00ff */
[----:B------:R-:W-:Y:S01]  /*2d00*/  FSEL R79, R79, -INF , P1 ;  /* 0xff8000004f4f7808 */ /* 0x000fe20000800000 */
[----:B------:R-:W-:Y:S01]  /*2d10*/  MUFU.EX2 R36, R36 ;  /* 0x0000002400247308 */ /* 0x000fe20000000800 */
[----:B------:R-:W-:Y:S01]  /*2d20*/  FMNMX.FTZ R28, R78, R23, !PT ;  /* 0x000000174e1c7209 */ /* 0x000fe20007810000 */
[----:B----4-:R-:W-:Y:S01]  /*2d30*/  FFMA.FTZ R52, R81, UR46, -R12 ;  /* 0x0000002e51347c23 */ /* 0x010fe2000801080c */
[----:B------:R-:W-:Y:S02]  /*2d40*/  ISETP.GT.AND P1, PT, R10, 0x71, PT ;  /* 0x000000710a00780c */ /* 0x000fe40003f24270 */
[----:B------:R-:W-:-:S02]  /*2d50*/  FSEL R82, R82, -INF , P2 ;  /* 0xff80000052527808 */ /* 0x000fc40001000000 */
[----:B------:R-:W-:Y:S01]  /*2d60*/  FMNMX.FTZ R23, R79, R28, !PT ;  /* 0x0000001c4f177209 */ /* 0x000fe20007810000 */
[----:B------:R-:W4:Y:S01]  /*2d70*/  MUFU.EX2 R24, R24 ;  /* 0x0000001800187308 */ /* 0x000f220000000800 */
[----:B------:R-:W-:Y:S02]  /*2d80*/  ISETP.GT.AND P2, PT, R10, 0x78, PT ;  /* 0x000000780a00780c */ /* 0x000fe40003f44270 */
[----:B------:R-:W-:Y:S02]  /*2d90*/  FSEL R83, R83, -INF , P1 ;  /* 0xff80000053537808 */ /* 0x000fe40000800000 */
[----:B------:R-:W-:Y:S02]  /*2da0*/  FMNMX.FTZ R28, R82, R23, !PT ;  /* 0x00000017521c7209 */ /* 0x000fe40007810000 */
[----:B------:R-:W-:Y:S01]  /*2db0*/  ISETP.GT.AND P1, PT, R10, 0x79, PT ;  /* 0x000000790a00780c */ /* 0x000fe20003f24270 */
[----:B------:R-:W-:Y:S01]  /*2dc0*/  MUFU.EX2 R23, R56 ;  /* 0x0000003800177308 */ /* 0x000fe20000000800 */
[----:B------:R-:W-:-:S02]  /*2dd0*/  FSEL R86, R86, -INF , P2 ;  /* 0xff80000056567808 */ /* 0x000fc40001000000 */
[----:B------:R-:W-:Y:S01]  /*2de0*/  FMNMX.FTZ R25, R83, R28, !PT ;  /* 0x0000001c53197209 */ /* 0x000fe20007810000 */
[--C-:B------:R-:W-:Y:S01]  /*2df0*/  FFMA.FTZ R28, R57, UR46, -R12.reuse ;  /* 0x0000002e391c7c23 */ /* 0x100fe2000801080c */
[----:B------:R-:W-:Y:S02]  /*2e00*/  FSEL R87, R87, -INF , P1 ;  /* 0xff80000057577808 */ /* 0x000fe40000800000 */
[----:B------:R-:W-:Y:S01]  /*2e10*/  FMNMX.FTZ R10, R86, R25, !PT ;  /* 0x00000019560a7209 */ /* 0x000fe20007810000 */
[----:B------:R-:W-:Y:S01]  /*2e20*/  FFMA.FTZ R25, R60, UR46, -R12 ;  /* 0x0000002e3c197c23 */ /* 0x000fe2000801080c */
[----:B--2---:R-:W-:Y:S01]  /*2e30*/  F2FP.SATFINITE.E4M3.F32.PACK_AB_MERGE_C R148, R9, R8, RZ ;  /* 0x000000080994723e */ /* 0x004fe200048070ff */
[----:B------:R-:W-:Y:S01]  /*2e40*/  MUFU.EX2 R28, R28 ;  /* 0x0000001c001c7308 */ /* 0x000fe20000000800 */
[----:B------:R-:W-:Y:S02]  /*2e50*/  FMNMX.FTZ R10, R87, R10, !PT ;  /* 0x0000000a570a7209 */ /* 0x000fe40007810000 */
[----:B-1----:R-:W-:-:S02]  /*2e60*/  F2FP.SATFINITE.E4M3.F32.PACK_AB_MERGE_C R150, R16, R15, RZ ;  /* 0x0000000f1096723e */ /* 0x002fc400048070ff */
[----:B------:R-:W-:Y:S01]  /*2e70*/  F2FP.SATFINITE.E4M3.F32.PACK_AB_MERGE_C R148, R3, R2, R148 ;  /* 0x000000020394723e */ /* 0x000fe20004807094 */
[----:B------:R-:W1:Y:S01]  /*2e80*/  SHFL.BFLY PT, R37, R10, 0x2, 0x1f ;  /* 0x0c401f000a257f89 */ /* 0x000e6200000e0000 */
[----:B---3--:R-:W-:Y:S01]  /*2e90*/  F2FP.SATFINITE.E4M3.F32.PACK_AB_MERGE_C R144, R20, R13, RZ ;  /* 0x0000000d1490723e */ /* 0x008fe200048070ff */
[----:B------:R-:W2:Y:S01]  /*2ea0*/  MUFU.EX2 R25, R25 ;  /* 0x0000001900197308 */ /* 0x000ea20000000800 */
[----:B----4-:R-:W-:Y:S02]  /*2eb0*/  F2FP.SATFINITE.E4M3.F32.PACK_AB_MERGE_C R146, R24, R21, RZ ;  /* 0x000000151892723e */ /* 0x010fe400048070ff */
[----:B------:R-:W-:Y:S02]  /*2ec0*/  F2FP.SATFINITE.E4M3.F32.PACK_AB_MERGE_C R150, R14, R11, R150 ;  /* 0x0000000b0e96723e */ /* 0x000fe40004807096 */
[----:B------:R-:W-:Y:S02]  /*2ed0*/  F2FP.SATFINITE.E4M3.F32.PACK_AB_MERGE_C R144, R18, R17, R144 ;  /* 0x000000111290723e */ /* 0x000fe40004807090 */
[----:B------:R-:W-:Y:S01]  /*2ee0*/  F2FP.SATFINITE.E4M3.F32.PACK_AB_MERGE_C R146, R22, R19, R146 ;  /* 0x000000131692723e */ /* 0x000fe20004807092 */
[----:B------:R-:W-:Y:S08]  /*2ef0*/  MUFU.EX2 R41, R41 ;  /* 0x0000002900297308 */ /* 0x000ff00000000800 */
[----:B------:R-:W-:Y:S01]  /*2f00*/  MUFU.EX2 R48, R48 ;  /* 0x0000003000307308 */ /* 0x000fe20000000800 */
[----:B--2---:R-:W-:-:S04]  /*2f10*/  F2FP.SATFINITE.E4M3.F32.PACK_AB_MERGE_C R140, R32, R25, RZ ;  /* 0x00000019208c723e */ /* 0x004fc800048070ff */
[----:B------:R-:W-:Y:S02]  /*2f20*/  F2FP.SATFINITE.E4M3.F32.PACK_AB_MERGE_C R140, R28, R23, R140 ;  /* 0x000000171c8c723e */ /* 0x000fe4000480708c */
[----:B-1----:R-:W-:Y:S01]  /*2f30*/  FMNMX.FTZ R49, R10, R37, !PT ;  /* 0x000000250a317209 */ /* 0x002fe20007810000 */
[--C-:B------:R-:W-:Y:S01]  /*2f40*/  FFMA.FTZ R37, R72, UR46, -R12.reuse ;  /* 0x0000002e48257c23 */ /* 0x100fe2000801080c */
[----:B------:R-:W-:Y:S03]  /*2f50*/  MUFU.EX2 R44, R44 ;  /* 0x0000002c002c7308 */ /* 0x000fe60000000800 */
[----:B------:R-:W1:Y:S05]  /*2f60*/  SHFL.BFLY PT, R10, R49, 0x1, 0x1f ;  /* 0x0c201f00310a7f89 */ /* 0x000e6a00000e0000 */
[----:B------:R-:W-:Y:S08]  /*2f70*/  MUFU.EX2 R37, R37 ;  /* 0x0000002500257308 */ /* 0x000ff00000000800 */
[----:B------:R-:W-:Y:S08]  /*2f80*/  MUFU.EX2 R45, R45 ;  /* 0x0000002d002d7308 */ /* 0x000ff00000000800 */
[----:B------:R-:W-:Y:S01]  /*2f90*/  MUFU.EX2 R52, R52 ;  /* 0x0000003400347308 */ /* 0x000fe20000000800 */
[----:B-1----:R-:W-:Y:S01]  /*2fa0*/  FMNMX.FTZ R10, R49, R10, !PT ;  /* 0x0000000a310a7209 */ /* 0x002fe20007810000 */
[--C-:B------:R-:W-:Y:S01]  /*2fb0*/  FFMA.FTZ R49, R84, UR46, -R12.reuse ;  /* 0x0000002e54317c23 */ /* 0x100fe2000801080c */
[----:B------:R-:W-:-:S02]  /*2fc0*/  FFMA.FTZ R12, R85, UR46, -R12 ;  /* 0x0000002e550c7c23 */ /* 0x000fc4000801080c */
[C---:B------:R-:W-:Y:S01]  /*2fd0*/  FSETP.NEU.FTZ.AND P1, PT, R10.reuse, -INF , PT ;  /* 0xff8000000a00780b */ /* 0x040fe20003f3d000 */
[----:B------:R-:W-:Y:S02]  /*2fe0*/  FFMA.FTZ R53, R10, R53, -8 ;  /* 0xc10000000a357423 */ /* 0x000fe40000010035 */
[----:B------:R-:W-:Y:S03]  /*2ff0*/  MUFU.EX2 R49, R49 ;  /* 0x0000003100317308 */ /* 0x000fe60000000800 */
        /* <DEDUP_REMOVED lines=13> */
[----:B------:R-:W-:Y:S01]  /*30d0*/  FFMA.FTZ R56, R39, UR46, -R61 ;  /* 0x0000002e27387c23 */ /* 0x000fe2000801083d */
[----:B------:R-:W-:Y:S01]  /*30e0*/  FADD.FTZ R51, R2, R3 ;  /* 0x0000000302337221 */ /* 0x000fe20000010000 */
[--C-:B------:R-:W-:Y:S01]  /*30f0*/  FFMA.FTZ R39, R43, UR46, -R61.reuse ;  /* 0x0000002e2b277c23 */ /* 0x100fe2000801083d */
[----:B------:R-:W1:Y:S01]  /*3100*/  MUFU.EX2 R27, R27 ;  /* 0x0000001b001b7308 */ /* 0x000e620000000800 */
[--C-:B------:R-:W-:Y:S01]  /*3110*/  FFMA.FTZ R43, R50, UR46, -R61.reuse ;  /* 0x0000002e322b7c23 */ /* 0x100fe2000801083d */
[--C-:B------:R-:W-:Y:S01]  /*3120*/  FFMA.FTZ R50, R59, UR46, -R61.reuse ;  /* 0x0000002e3b327c23 */ /* 0x100fe2000801083d */
[----:B------:R-:W-:Y:S01]  /*3130*/  FFMA.FTZ R59, R63, UR46, -R61 ;  /* 0x0000002e3f3b7c23 */ /* 0x000fe2000801083d */
[----:B------:R-:W-:Y:S01]  /*3140*/  FADD.FTZ R60, R8, R51 ;  /* 0x00000033083c7221 */ /* 0x000fe20000010000 */
[--C-:B------:R-:W-:Y:S01]  /*3150*/  FFMA.FTZ R57, R47, UR46, -R61.reuse ;  /* 0x0000002e2f397c23 */ /* 0x100fe2000801083d */
[--C-:B------:R-:W-:Y:S01]  /*3160*/  FFMA.FTZ R47, R58, UR46, -R61.reuse ;  /* 0x0000002e3a2f7c23 */ /* 0x100fe2000801083d */
[--C-:B------:R-:W-:Y:S01]  /*3170*/  FFMA.FTZ R58, R62, UR46, -R61.reuse ;  /* 0x0000002e3e3a7c23 */ /* 0x100fe2000801083d */
[----:B------:R-:W2:Y:S01]  /*3180*/  MUFU.EX2 R30, R30 ;  /* 0x0000001e001e7308 */ /* 0x000ea20000000800 */
[----:B------:R-:W-:Y:S01]  /*3190*/  FADD.FTZ R62, R9, R60 ;  /* 0x0000003c093e7221 */ /* 0x000fe20000010000 */
[--C-:B------:R-:W-:Y:S01]  /*31a0*/  FFMA.FTZ R54, R54, UR46, -R61.reuse ;  /* 0x0000002e36367c23 */ /* 0x100fe2000801083d */
[--C-:B------:R-:W-:Y:S01]  /*31b0*/  FFMA.FTZ R55, R55, UR46, -R61.reuse ;  /* 0x0000002e37377c23 */ /* 0x100fe2000801083d */
[--C-:B------:R-:W-:Y:S01]  /*31c0*/  FFMA.FTZ R51, R66, UR46, -R61.reuse ;  /* 0x0000002e42337c23 */ /* 0x100fe2000801083d */
[--C-:B------:R-:W-:Y:S01]  /*31d0*/  FFMA.FTZ R70, R70, UR46, -R61.reuse ;  /* 0x0000002e46467c23 */ /* 0x100fe2000801083d */
[--C-:B------:R-:W-:Y:S01]  /*31e0*/  FFMA.FTZ R71, R71, UR46, -R61.reuse ;  /* 0x0000002e47477c23 */ /* 0x100fe2000801083d */
[----:B------:R-:W-:Y:S01]  /*31f0*/  FFMA.FTZ R74, R74, UR46, -R61 ;  /* 0x0000002e4a4a7c23 */ /* 0x000fe2000801083d */
[----:B------:R-:W3:Y:S01]  /*3200*/  MUFU.EX2 R53, R53 ;  /* 0x0000003500357308 */ /* 0x000ee20000000800 */
[----:B-1----:R-:W-:Y:S01]  /*3210*/  FADD.FTZ R63, R26, R27 ;  /* 0x0000001b1a3f7221 */ /* 0x002fe20000010000 */
[--C-:B------:R-:W-:Y:S01]  /*3220*/  FFMA.FTZ R75, R75, UR46, -R61.reuse ;  /* 0x0000002e4b4b7c23 */ /* 0x100fe2000801083d */
[--C-:B------:R-:W-:Y:S01]  /*3230*/  FFMA.FTZ R78, R78, UR46, -R61.reuse ;  /* 0x0000002e4e4e7c23 */ /* 0x100fe2000801083d */
[--C-:B------:R-:W-:Y:S01]  /*3240*/  FFMA.FTZ R79, R79, UR46, -R61.reuse ;  /* 0x0000002e4f4f7c23 */ /* 0x100fe2000801083d */
[--C-:B------:R-:W-:Y:S01]  /*3250*/  FFMA.FTZ R82, R82, UR46, -R61.reuse ;  /* 0x0000002e52527c23 */ /* 0x100fe2000801083d */
[--C-:B------:R-:W-:Y:S01]  /*3260*/  FFMA.FTZ R83, R83, UR46, -R61.reuse ;  /* 0x0000002e53537c23 */ /* 0x100fe2000801083d */
[----:B------:R-:W-:Y:S01]  /*3270*/  FFMA.FTZ R86, R86, UR46, -R61 ;  /* 0x0000002e56567c23 */ /* 0x000fe2000801083d */
[----:B------:R-:W1:Y:S01]  /*3280*/  MUFU.EX2 R31, R31 ;  /* 0x0000001f001f7308 */ /* 0x000e620000000800 */
[----:B--2---:R-:W-:Y:S01]  /*3290*/  FADD.FTZ R60, R30, R63 ;  /* 0x0000003f1e3c7221 */ /* 0x004fe20000010000 */
[----:B------:R-:W-:-:S04]  /*32a0*/  FADD.FTZ R63, R11, R62 ;  /* 0x0000003e0b3f7221 */ /* 0x000fc80000010000 */
[----:B------:R-:W-:Y:S02]  /*32b0*/  FADD.FTZ R64, R14, R63 ;  /* 0x0000003f0e407221 */ /* 0x000fe40000010000 */
[----:B------:R-:W2:Y:S01]  /*32c0*/  MUFU.EX2 R34, R34 ;  /* 0x0000002200227308 */ /* 0x000ea20000000800 */
[----:B---3--:R-:W-:Y:S01]  /*32d0*/  FADD.FTZ R62, R53, R60 ;  /* 0x0000003c353e7221 */ /* 0x008fe20000010000 */
[----:B------:R-:W-:Y:S01]  /*32e0*/  FADD.FTZ R65, R15, R64 ;  /* 0x000000400f417221 */ /* 0x000fe20000010000 */
[--C-:B------:R-:W-:Y:S01]  /*32f0*/  FFMA.FTZ R60, R67, UR46, -R61.reuse ;  /* 0x0000002e433c7c23 */ /* 0x100fe2000801083d */
[----:B------:R-:W-:Y:S01]  /*3300*/  FFMA.FTZ R61, R87, UR46, -R61 ;  /* 0x0000002e573d7c23 */ /* 0x000fe2000801083d */
[----:B------:R-:W-:Y:S01]  /*3310*/  F2FP.SATFINITE.E4M3.F32.PACK_AB_MERGE_C R30, R53, R30, RZ ;  /* 0x0000001e351e723e */ /* 0x000fe200048070ff */
[----:B------:R-:W-:Y:S02]  /*3320*/  FADD.FTZ R64, R16, R65 ;  /* 0x0000004110407221 */ /* 0x000fe40000010000 */
[----:B------:R-:W3:Y:S01]  /*3330*/  MUFU.EX2 R35, R35 ;  /* 0x0000002300237308 */ /* 0x000ee20000000800 */
[----:B-1----:R-:W-:Y:S01]  /*3340*/  FADD.FTZ R63, R31, R62 ;  /* 0x0000003e1f3f7221 */ /* 0x002fe20000010000 */
[----:B------:R-:W-:Y:S01]  /*3350*/  FADD.FTZ R65, R17, R64 ;  /* 0x0000004011417221 */ /* 0x000fe20000010000 */
[----:B------:R-:W-:-:S03]  /*3360*/  F2FP.SATFINITE.E4M3.F32.PACK_AB_MERGE_C R149, R27, R26, R30 ;  /* 0x0000001a1b95723e */ /* 0x000fc6000480701e */
[----:B------:R-:W-:Y:S02]  /*3370*/  FADD.FTZ R64, R18, R65 ;  /* 0x0000004112407221 */ /* 0x000fe40000010000 */
[----:B------:R-:W1:Y:S01]  /*3380*/  MUFU.EX2 R56, R56 ;  /* 0x0000003800387308 */ /* 0x000e620000000800 */
[----:B--2---:R-:W-:Y:S01]  /*3390*/  FADD.FTZ R62, R34, R63 ;  /* 0x0000003f223e7221 */ /* 0x004fe20000010000 */
[----:B------:R-:W-:-:S04]  /*33a0*/  FADD.FTZ R65, R13, R64 ;  /* 0x000000400d417221 */ /* 0x000fc80000010000 */
[----:B------:R-:W-:Y:S02]  /*33b0*/  FADD.FTZ R64, R20, R65 ;  /* 0x0000004114407221 */ /* 0x000fe40000010000 */
[----:B------:R-:W2:Y:S01]  /*33c0*/  MUFU.EX2 R38, R38 ;  /* 0x0000002600267308 */ /* 0x000ea20000000800 */
[----:B---3--:R-:W-:-:S07]  /*33d0*/  FADD.FTZ R63, R35, R62 ;  /* 0x0000003e233f7221 */ /* 0x008fce0000010000 */
[----:B------:R-:W3:Y:S01]  /*33e0*/  MUFU.EX2 R39, R39 ;  /* 0x0000002700277308 */ /* 0x000ee20000000800 */
[C---:B-1----:R-:W-:Y:S01]  /*33f0*/  FADD.FTZ R63, R56.reuse, R63 ;  /* 0x0000003f383f7221 */ /* 0x042fe20000010000 */
[----:B------:R-:W-:-:S04]  /*3400*/  F2FP.SATFINITE.E4M3.F32.PACK_AB_MERGE_C R35, R56, R35, RZ ;  /* 0x000000233823723e */ /* 0x000fc800048070ff */
[----:B------:R-:W-:Y:S02]  /*3410*/  F2FP.SATFINITE.E4M3.F32.PACK_AB_MERGE_C R151, R34, R31, R35 ;  /* 0x0000001f2297723e */ /* 0x000fe40004807023 */
[----:B------:R-:W1:Y:S01]  /*3420*/  MUFU.EX2 R42, R42 ;  /* 0x0000002a002a7308 */ /* 0x000e620000000800 */
[----:B--2---:R-:W-:-:S07]  /*3430*/  FADD.FTZ R62, R38, R63 ;  /* 0x0000003f263e7221 */ /* 0x004fce0000010000 */
[----:B------:R-:W2:Y:S01]  /*3440*/  MUFU.EX2 R57, R57 ;  /* 0x0000003900397308 */ /* 0x000ea20000000800 */
[----:B---3--:R-:W-:-:S07]  /*3450*/  FADD.FTZ R63, R39, R62 ;  /* 0x0000003e273f7221 */ /* 0x008fce0000010000 */
[----:B------:R-:W3:Y:S01]  /*3460*/  MUFU.EX2 R43, R43 ;  /* 0x0000002b002b7308 */ /* 0x000ee20000000800 */
[----:B-1----:R-:W-:Y:S01]  /*3470*/  FADD.FTZ R62, R42, R63 ;  /* 0x0000003f2a3e7221 */ /* 0x002fe20000010000 */
[----:B------:R-:W-:-:S04]  /*3480*/  FADD.FTZ R63, R19, R64 ;  /* 0x00000040133f7221 */ /* 0x000fc80000010000 */
[----:B------:R-:W-:Y:S02]  /*3490*/  FADD.FTZ R64, R22, R63 ;  /* 0x0000003f16407221 */ /* 0x000fe40000010000 */
[----:B------:R-:W1:Y:S01]  /*34a0*/  MUFU.EX2 R46, R46 ;  /* 0x0000002e002e7308 */ /* 0x000e620000000800 */
[----:B--2---:R-:W-:Y:S01]  /*34b0*/  FADD.FTZ R62, R57, R62 ;  /* 0x0000003e393e7221 */ /* 0x004fe20000010000 */
[----:B------:R-:W-:Y:S01]  /*34c0*/  FADD.FTZ R9, R21, R64 ;  /* 0x0000004015097221 */ /* 0x000fe20000010000 */
[----:B------:R-:W-:-:S03]  /*34d0*/  F2FP.SATFINITE.E4M3.F32.PACK_AB_MERGE_C R42, R57, R42, RZ ;  /* 0x0000002a392a723e */ /* 0x000fc600048070ff */
[----:B------:R-:W-:Y:S01]  /*34e0*/  FADD.FTZ R16, R24, R9 ;  /* 0x0000000918107221 */ /* 0x000fe20000010000 */
[----:B------:R-:W-:Y:S01]  /*34f0*/  F2FP.SATFINITE.E4M3.F32.PACK_AB_MERGE_C R145, R39, R38, R42 ;  /* 0x000000262791723e */ /* 0x000fe2000480702a */
[----:B------:R-:W2:Y:S01]  /*3500*/  MUFU.EX2 R54, R54 ;  /* 0x0000003600367308 */ /* 0x000ea20000000800 */
[----:B---3--:R-:W-:Y:S01]  /*3510*/  FADD.FTZ R63, R43, R62 ;  /* 0x0000003e2b3f7221 */ /* 0x008fe20000010000 */
[----:B------:R-:W-:-:S04]  /*3520*/  FADD.FTZ R9, R23, R16 ;  /* 0x0000001017097221 */ /* 0x000fc80000010000 */
[----:B------:R-:W-:Y:S02]  /*3530*/  FADD.FTZ R2, R28, R9 ;  /* 0x000000091c027221 */ /* 0x000fe40000010000 */
[----:B------:R-:W3:Y:S01]  /*3540*/  MUFU.EX2 R55, R55 ;  /* 0x0000003700377308 */ /* 0x000ee20000000800 */
[----:B-1----:R-:W-:Y:S01]  /*3550*/  FADD.FTZ R63, R46, R63 ;  /* 0x0000003f2e3f7221 */ /* 0x002fe20000010000 */
[----:B------:R-:W-:-:S04]  /*3560*/  FADD.FTZ R9, R25, R2 ;  /* 0x0000000219097221 */ /* 0x000fc80000010000 */
[----:B------:R-:W-:Y:S02]  /*3570*/  FADD.FTZ R32, R32, R9 ;  /* 0x0000000920207221 */ /* 0x000fe40000010000 */
[----:B------:R-:W1:Y:S01]  /*3580*/  MUFU.EX2 R47, R47 ;  /* 0x0000002f002f7308 */ /* 0x000e620000000800 */
[----:B--2---:R-:W-:-:S07]  /*3590*/  FADD.FTZ R8, R54, R63 ;  /* 0x0000003f36087221 */ /* 0x004fce0000010000 */
[----:B------:R-:W2:Y:S01]  /*35a0*/  MUFU.EX2 R50, R50 ;  /* 0x0000003200327308 */ /* 0x000ea20000000800 */
[C---:B---3--:R-:W-:Y:S01]  /*35b0*/  FADD.FTZ R8, R55.reuse, R8 ;  /* 0x0000000837087221 */ /* 0x048fe20000010000 */
[----:B------:R-:W-:-:S04]  /*35c0*/  F2FP.SATFINITE.E4M3.F32.PACK_AB_MERGE_C R54, R55, R54, RZ ;  /* 0x000000363736723e */ /* 0x000fc800048070ff */
[----:B------:R-:W-:Y:S02]  /*35d0*/  F2FP.SATFINITE.E4M3.F32.PACK_AB_MERGE_C R147, R46, R43, R54 ;  /* 0x0000002b2e93723e */ /* 0x000fe40004807036 */
[----:B------:R-:W3:Y:S01]  /*35e0*/  MUFU.EX2 R58, R58 ;  /* 0x0000003a003a7308 */ /* 0x000ee20000000800 */
[----:B-1----:R-:W-:Y:S01]  /*35f0*/  FADD.FTZ R3, R47, R8 ;  /* 0x000000082f037221 */ /* 0x002fe20000010000 */
[----:B------:R-:W-:-:S04]  /*3600*/  F2FP.SATFINITE.E4M3.F32.PACK_AB_MERGE_C R8, R40, R33, RZ ;  /* 0x000000212808723e */ /* 0x000fc800048070ff */
[----:B------:R-:W-:Y:S02]  /*3610*/  F2FP.SATFINITE.E4M3.F32.PACK_AB_MERGE_C R142, R36, R29, R8 ;  /* 0x0000001d248e723e */ /* 0x000fe40004807008 */
[----:B------:R-:W1:Y:S01]  /*3620*/  MUFU.EX2 R59, R59 ;  /* 0x0000003b003b7308 */ /* 0x000e620000000800 */
[----:B--2---:R-:W-:Y:S01]  /*3630*/  FADD.FTZ R3, R50, R3 ;  /* 0x0000000332037221 */ /* 0x004fe20000010000 */
[----:B------:R-:W-:-:S04]  /*3640*/  F2FP.SATFINITE.E4M3.F32.PACK_AB_MERGE_C R8, R48, R41, RZ ;  /* 0x000000293008723e */ /* 0x000fc800048070ff */
[----:B------:R-:W-:Y:S02]  /*3650*/  F2FP.SATFINITE.E4M3.F32.PACK_AB_MERGE_C R136, R44, R37, R8 ;  /* 0x000000252c88723e */ /* 0x000fe40004807008 */
[----:B------:R-:W2:Y:S01]  /*3660*/  MUFU.EX2 R51, R51 ;  /* 0x0000003300337308 */ /* 0x000ea20000000800 */
[----:B---3--:R-:W-:Y:S01]  /*3670*/  FADD.FTZ R2, R58, R3 ;  /* 0x000000033a027221 */ /* 0x008fe20000010000 */
[----:B------:R-:W-:-:S04]  /*3680*/  FADD.FTZ R3, R29, R32 ;  /* 0x000000201d037221 */ /* 0x000fc80000010000 */
[----:B------:R-:W-:Y:S02]  /*3690*/  FADD.FTZ R36, R36, R3 ;  /* 0x0000000324247221 */ /* 0x000fe40000010000 */
[----:B------:R-:W3:Y:S01]  /*36a0*/  MUFU.EX2 R60, R60 ;  /* 0x0000003c003c7308 */ /* 0x000ee20000000800 */
[----:B-1----:R-:W-:Y:S01]  /*36b0*/  FADD.FTZ R2, R59, R2 ;  /* 0x000000023b027221 */ /* 0x002fe20000010000 */
[----:B------:R-:W-:Y:S01]  /*36c0*/  FADD.FTZ R33, R33, R36 ;  /* 0x0000002421217221 */ /* 0x000fe20000010000 */
[----:B------:R-:W-:-:S03]  /*36d0*/  F2FP.SATFINITE.E4M3.F32.PACK_AB_MERGE_C R58, R59, R58, RZ ;  /* 0x0000003a3b3a723e */ /* 0x000fc600048070ff */
[----:B------:R-:W-:Y:S01]  /*36e0*/  FADD.FTZ R40, R40, R33 ;  /* 0x0000002128287221 */ /* 0x000fe20000010000 */
[----:B------:R-:W-:Y:S01]  /*36f0*/  F2FP.SATFINITE.E4M3.F32.PACK_AB_MERGE_C R141, R50, R47, R58 ;  /* 0x0000002f328d723e */ /* 0x000fe2000480703a */
[----:B------:R-:W1:Y:S01]  /*3700*/  MUFU.EX2 R70, R70 ;  /* 0x0000004600467308 */ /* 0x000e620000000800 */
[----:B--2---:R-:W-:Y:S01]  /*3710*/  FADD.FTZ R3, R51, R2 ;  /* 0x0000000233037221 */ /* 0x004fe20000010000 */
[----:B------:R-:W-:-:S04]  /*3720*/  FADD.FTZ R9, R37, R40 ;  /* 0x0000002825097221 */ /* 0x000fc80000010000 */
[----:B------:R-:W-:Y:S02]  /*3730*/  FADD.FTZ R44, R44, R9 ;  /* 0x000000092c2c7221 */ /* 0x000fe40000010000 */
[----:B------:R-:W2:Y:S01]  /*3740*/  MUFU.EX2 R71, R71 ;  /* 0x0000004700477308 */ /* 0x000ea20000000800 */
[----:B---3--:R-:W-:Y:S01]  /*3750*/  FADD.FTZ R3, R60, R3 ;  /* 0x000000033c037221 */ /* 0x008fe20000010000 */
[----:B------:R-:W-:-:S04]  /*3760*/  FADD.FTZ R41, R41, R44 ;  /* 0x0000002c29297221 */ /* 0x000fc80000010000 */
[----:B------:R-:W-:Y:S02]  /*3770*/  FADD.FTZ R48, R48, R41 ;  /* 0x0000002930307221 */ /* 0x000fe40000010000 */
[----:B------:R-:W3:Y:S01]  /*3780*/  MUFU.EX2 R74, R74 ;  /* 0x0000004a004a7308 */ /* 0x000ee20000000800 */
[----:B-1----:R-:W-:-:S07]  /*3790*/  FADD.FTZ R2, R70, R3 ;  /* 0x0000000346027221 */ /* 0x002fce0000010000 */
[----:B------:R-:W1:Y:S01]  /*37a0*/  MUFU.EX2 R75, R75 ;  /* 0x0000004b004b7308 */ /* 0x000e620000000800 */
[C---:B--2---:R-:W-:Y:S01]  /*37b0*/  FADD.FTZ R3, R71.reuse, R2 ;  /* 0x0000000247037221 */ /* 0x044fe20000010000 */
[----:B------:R-:W-:-:S04]  /*37c0*/  F2FP.SATFINITE.E4M3.F32.PACK_AB_MERGE_C R70, R71, R70, RZ ;  /* 0x000000464746723e */ /* 0x000fc800048070ff */
[----:B------:R-:W-:Y:S02]  /*37d0*/  F2FP.SATFINITE.E4M3.F32.PACK_AB_MERGE_C R143, R60, R51, R70 ;  /* 0x000000333c8f723e */ /* 0x000fe40004807046 */
[----:B------:R-:W2:Y:S01]  /*37e0*/  MUFU.EX2 R78, R78 ;  /* 0x0000004e004e7308 */ /* 0x000ea20000000800 */
[----:B---3--:R-:W-:-:S07]  /*37f0*/  FADD.FTZ R2, R74, R3 ;  /* 0x000000034a027221 */ /* 0x008fce0000010000 */
[----:B------:R-:W3:Y:S01]  /*3800*/  MUFU.EX2 R12, R12 ;  /* 0x0000000c000c7308 */ /* 0x000ee20000000800 */
[----:B-1----:R-:W-:-:S07]  /*3810*/  FADD.FTZ R3, R75, R2 ;  /* 0x000000024b037221 */ /* 0x002fce0000010000 */
[----:B------:R-:W1:Y:S01]  /*3820*/  MUFU.EX2 R79, R79 ;  /* 0x0000004f004f7308 */ /* 0x000e620000000800 */
[----:B--2---:R-:W-:-:S07]  /*3830*/  FADD.FTZ R2, R78, R3 ;  /* 0x000000034e027221 */ /* 0x004fce0000010000 */
[----:B------:R-:W2:Y:S01]  /*3840*/  MUFU.EX2 R82, R82 ;  /* 0x0000005200527308 */ /* 0x000ea20000000800 */
[----:B---3--:R-:W-:-:S04]  /*3850*/  F2FP.SATFINITE.E4M3.F32.PACK_AB_MERGE_C R3, R12, R49, RZ ;  /* 0x000000310c03723e */ /* 0x008fc800048070ff */
[C---:B------:R-:W-:Y:S01]  /*3860*/  F2FP.SATFINITE.E4M3.F32.PACK_AB_MERGE_C R138, R52.reuse, R45, R3 ;  /* 0x0000002d348a723e */ /* 0x040fe20004807003 */
[----:B------:R-:W-:Y:S02]  /*3870*/  FADD.FTZ R45, R45, R48 ;  /* 0x000000302d2d7221 */ /* 0x000fe40000010000 */
[----:B------:R-:W3:Y:S01]  /*3880*/  MUFU.EX2 R83, R83 ;  /* 0x0000005300537308 */ /* 0x000ee20000000800 */
[C---:B-1----:R-:W-:Y:S01]  /*3890*/  F2FP.SATFINITE.E4M3.F32.PACK_AB_MERGE_C R78, R79.reuse, R78, RZ ;  /* 0x0000004e4f4e723e */ /* 0x042fe200048070ff */
[----:B------:R-:W-:Y:S01]  /*38a0*/  FADD.FTZ R79, R79, R2 ;  /* 0x000000024f4f7221 */ /* 0x000fe20000010000 */
[----:B------:R-:W-:Y:S02]  /*38b0*/  FADD.FTZ R52, R52, R45 ;  /* 0x0000002d34347221 */ /* 0x000fe40000010000 */
[----:B------:R-:W-:Y:S02]  /*38c0*/  F2FP.SATFINITE.E4M3.F32.PACK_AB_MERGE_C R137, R75, R74, R78 ;  /* 0x0000004a4b89723e */ /* 0x000fe4000480704e */
[----:B------:R-:W-:Y:S01]  /*38d0*/  FADD.FTZ R49, R49, R52 ;  /* 0x0000003431317221 */ /* 0x000fe20000010000 */
[----:B------:R-:W1:Y:S01]  /*38e0*/  MUFU.EX2 R86, R86 ;  /* 0x0000005600567308 */ /* 0x000e620000000800 */
[----:B--2---:R-:W-:-:S07]  /*38f0*/  FADD.FTZ R2, R82, R79 ;  /* 0x0000004f52027221 */ /* 0x004fce0000010000 */
[----:B------:R-:W2:Y:S01]  /*3900*/  MUFU.EX2 R61, R61 ;  /* 0x0000003d003d7308 */ /* 0x000ea20000000800 */
[----:B---3--:R-:W-:-:S04]  /*3910*/  FADD.FTZ R3, R83, R2 ;  /* 0x0000000253037221 */ /* 0x008fc80000010000 */
[----:B-1----:R-:W-:Y:S01]  /*3920*/  FADD.FTZ R2, R86, R3 ;  /* 0x0000000356027221 */ /* 0x002fe20000010000 */
[----:B------:R-:W-:Y:S01]  /*3930*/  FADD.FTZ R3, R12, R49 ;  /* 0x000000310c037221 */ /* 0x000fe20000010000 */
[C---:B--2---:R-:W-:Y:S02]  /*3940*/  F2FP.SATFINITE.E4M3.F32.PACK_AB_MERGE_C R8, R61.reuse, R86, RZ ;  /* 0x000000563d08723e */ /* 0x044fe400048070ff */
[----:B------:R-:W-:Y:S02]  /*3950*/  FADD.FTZ R2, R61, R2 ;  /* 0x000000023d027221 */ /* 0x000fe40000010000 */
[----:B------:R-:W-:Y:S01]  /*3960*/  F2FP.SATFINITE.E4M3.F32.PACK_AB_MERGE_C R139, R83, R82, R8 ;  /* 0x00000052538b723e */ /* 0x000fe20004807008 */
        /* <DEDUP_REMOVED lines=30> */
[----:B------:R-:W-:-:S05]  /*3b50*/  ULDC UR23, c[0x0][0x2f0] ;  /* 0x0000bc0000177ab9 */ /* 0x000fca0000000800 */
.L_x_1767:
[----:B------:R-:W-:-:S04]  /*3b60*/  UISETP.NE.AND UP0, UPT, UR7, 0x1, UPT ;  /* 0x000000010700788c */ /* 0x000fc8000bf05270 */
[----:B------:R-:W-:-:S04]  /*3b70*/  USEL UR5, URZ, 0x1, UP0 ;  /* 0x000000013f057887 */ /* 0x000fc80008000000 */
[----:B------:R-:W-:Y:S01]  /*3b80*/  ULOP3.LUT UR5, UR6, UR5, URZ, 0x3c, !UPT ;  /* 0x0000000506057292 */ /* 0x000fe2000f8e3c3f */
[----:B------:R-:W-:Y:S11]  /*3b90*/  @!P0 BRA `(.L_x_1757) ;  /* 0x0000000000048947 */ /* 0x000ff60003800000 */
[----:B------:R-:W-:Y:S01]  /*3ba0*/  BPT.TRAP 0x1 ;  /* 0x000000040000795c */ /* 0x000fe20000300000 */
.L_x_1757:
        /* <DEDUP_REMOVED lines=9> */
.L_x_1758:
[----:B-1----:R-:W-:Y:S05]  /*3c40*/  @P1 BRA `(.L_x_1759) ;  /* 0x0000000000081947 */ /* 0x002fea0003800000 */
[----:B------:R-:W1:Y:S02]  /*3c50*/  SYNCS.PHASECHK.TRANS64.TRYWAIT P1, [UR25+0x17030], R0 ;  /* 0x01703000ff0075a7 */ /* 0x000e640008020159 */
[----:B-1----:R-:W-:Y:S05]  /*3c60*/  @!P1 BRA `(.L_x_1760) ;  /* 0x000000a400e49947 */ /* 0x002fea0003800000 */
.L_x_1759:
        /* <DEDUP_REMOVED lines=19> */
.L_x_1761:
[----:B------:R-:W-:Y:S01]  /*3da0*/  ULEA UR11, UR7, UR42, 0x3 ;  /* 0x0000002a070b7291 */ /* 0x000fe2000f8e183f */
[----:B01----:R-:W-:-:S05]  /*3db0*/  IMAD.U32 R0, RZ, RZ, UR6 ;  /* 0x00000006ff007e24 */ /* 0x003fca000f8e00ff */
[----:B------:R-:W-:-:S04]  /*3dc0*/  SHF.L.U32 R0, R0, 0x1f, RZ ;  /* 0x0000001f00007819 */ /* 0x000fc800000006ff */
[----:B------:R0:W1:Y:S01]  /*3dd0*/  SYNCS.PHASECHK.TRANS64.TRYWAIT P1, [UR11+0x17050], R0 ;  /* 0x01705000ff0075a7 */ /* 0x000062000802014b */
[----:B------:R-:W-:Y:S05]  /*3de0*/  @!P0 BRA `(.L_x_1762) ;  /* 0x0000000000048947 */ /* 0x000fea0003800000 */
[----:B------:R-:W-:Y:S01]  /*3df0*/  BPT.TRAP 0x1 ;  /* 0x000000040000795c */ /* 0x000fe20000300000 */
.L_x_1762:
[----:B-1----:R-:W-:Y:S05]  /*3e00*/  @P1 BRA `(.L_x_1763) ;  /* 0x0000000000081947 */ /* 0x002fea0003800000 */
[----:B------:R-:W1:Y:S02]  /*3e10*/  SYNCS.PHASECHK.TRANS64.TRYWAIT P1, [UR11+0x17050], R0 ;  /* 0x01705000ff0075a7 */ /* 0x000e64000802014b */
[----:B-1----:R-:W-:Y:S05]  /*3e20*/  @!P1 BRA `(.L_x_1764) ;  /* 0x000000a4008c9947 */ /* 0x002fea0003800000 */
.L_x_1763:
[----:B------:R-:W-:Y:S01]  /*3e30*/  UIADD3 UR6, UR42, 0x400, URZ ;  /* 0x000004002a067890 */ /* 0x000fe2000fffe03f */
[----:B------:R-:W-:-:S03]  /*3e40*/  WARPGROUP.ARRIVE ;  /* 0x00000000000079c5 */ /* 0x000fc60000000000 */
[----:B------:R-:W-:-:S04]  /*3e50*/  USHF.R.U32.HI UR6, URZ, 0x4, UR6 ;  /* 0x000000043f067899 */ /* 0x000fc80008011606 */
[----:B------:R-:W-:-:S04]  /*3e60*/  ULOP3.LUT UR6, UR6, 0x3fff, URZ, 0xc0, !UPT ;  /* 0x00003fff06067892 */ /* 0x000fc8000f8ec03f */
[----:B------:R-:W-:-:S04]  /*3e70*/  ULOP3.LUT UR6, UR6, 0x10000, URZ, 0xfc, !UPT ;  /* 0x0001000006067892 */ /* 0x000fc8000f8efc3f */
[----:B------:R-:W-:-:S03]  /*3e80*/  UIMAD UR10, UR7, 0x300, UR6 ;  /* 0x00000300070a78a4 */ /* 0x000fc6000f8e0206 */
[----:B------:R-:W-:-:S04]  /*3e90*/  UMOV UR7, 0x40000040 ;  /* 0x4000004000077882 */ /* 0x000fc80000000000 */
        /* <DEDUP_REMOVED lines=20> */
.L_x_1765:
[----:B------:R-:W-:Y:S01]  /*3fe0*/  UISETP.NE.AND UP0, UPT, UR45, URZ, UPT ;  /* 0x0000003f2d00728c */ /* 0x000fe2000bf05270 */
[----:B------:R-:W-:Y:S02]  /*3ff0*/  IMAD.MOV.U32 R13, RZ, RZ, R6 ;  /* 0x000000ffff0d7224 */ /* 0x000fe400078e0006 */
[----:B------:R-:W-:Y:S02]  /*4000*/  IMAD.MOV.U32 R10, RZ, RZ, -0x2 ;  /* 0xfffffffeff0a7424 */ /* 0x000fe400078e00ff */
[----:B------:R-:W-:Y:S01]  /*4010*/  IMAD.U32 R15, RZ, RZ, UR23 ;  /* 0x00000017ff0f7e24 */ /* 0x000fe2000f8e00ff */
[----:B------:R-:W-:Y:S02]  /*4020*/  PLOP3.LUT P1, PT, PT, PT, UP0, 0x80, 0x0 ;  /* 0x000000000000781c */ /* 0x000fe40003f2f008 */
[----:B------:R-:W-:-:S03]  /*4030*/  PLOP3.LUT P2, PT, PT, PT, UP0, 0x80, 0x0 ;  /* 0x000000000000781c */ /* 0x000fc60003f4f008 */
[----:B------:R-:W-:-:S08]  /*4040*/  @UP0 ULDC UR6, c[0x0][0x44c] ;  /* 0x0001130000060ab9 */ /* 0x000fd00000000800 */
[----:B01----:R-:W-:Y:S01]  /*4050*/  @P1 IMAD.HI.U32 R0, R6, UR6, RZ ;  /* 0x0000000606001c27 */ /* 0x003fe2000f8e00ff */
[----:B------:R-:W-:-:S04]  /*4060*/  @UP0 ULDC UR6, c[0x0][0x450] ;  /* 0x0001140000060ab9 */ /* 0x000fc80000000800 */
[----:B------:R-:W-:Y:S01]  /*4070*/  @P2 SHF.R.U32.HI R13, RZ, UR6, R0 ;  /* 0x00000006ff0d2c19 */ /* 0x000fe20008011600 */
[----:B------:R-:W-:Y:S02]  /*4080*/  UMOV UR6, 0xffffff80 ;  /* 0xffffff8000067882 */ /* 0x000fe40000000000 */
[----:B------:R-:W-:Y:S02]  /*4090*/  UIMAD UR6, UR48, UR6, 0x1 ;  /* 0x00000001300674a4 */ /* 0x000fe4000f8e0206 */
[----:B------:R-:W0:Y:S04]  /*40a0*/  SHFL.IDX PT, R11, R13, RZ, 0x1c1f ;  /* 0x001c1fff0d0b7589 */ /* 0x000e2800000e0000 */
[----:B------:R-:W-:Y:S01]  /*40b0*/  IMAD R10, R7, R10, UR6 ;  /* 0x00000006070a7e24 */ /* 0x000fe2000f8e020a */
[----:B------:R-:W1:Y:S01]  /*40c0*/  SHFL.IDX PT, R13, R13, 0x1, 0x1c1f ;  /* 0x003c1f000d0d7f89 */ /* 0x000e6200000e0000 */
[----:B------:R-:W-:-:S02]  /*40d0*/  UIADD3 UR6, UR25, 0x17040, URZ ;  /* 0x0001704019067890 */ /* 0x000fc4000fffe03f */
[----:B------:R-:W-:Y:S02]  /*40e0*/  IMAD R10, R15, UR37, R10 ;  /* 0x000000250f0a7c24 */ /* 0x000fe4000f8e020a */
[----:B------:R-:W-:-:S09]  /*40f0*/  UPRMT UR6, UR21, 0x654, UR6 ;  /* 0x0000065415067896 */ /* 0x000fd20008000006 */
[----:B------:R-:W-:Y:S01]  /*4100*/  SYNCS.ARRIVE.TRANS64.RED.A1T0 RZ, [UR6], RZ ;  /* 0x000000ffffff79a7 */ /* 0x000fe20008100406 */
[----:B0-----:R-:W-:-:S04]  /*4110*/  IADD3 R0, R11, -UR24, R10 ;  /* 0x800000180b007c10 */ /* 0x001fc8000fffe00a */
[C---:B------:R-:W-:Y:S02]  /*4120*/  ISETP.GT.AND P1, PT, R0.reuse, RZ, PT ;  /* 0x000000ff0000720c */ /* 0x040fe40003f24270 */
[----:B------:R-:W-:Y:S02]  /*4130*/  ISETP.GT.AND P2, PT, R0, 0x1, PT ;  /* 0x000000010000780c */ /* 0x000fe40003f44270 */
[----:B------:R-:W-:Y:S02]  /*4140*/  FSEL R24, R24, -INF , P1 ;  /* 0xff80000018187808 */ /* 0x000fe40000800000 */
[----:B------:R-:W-:Y:S02]  /*4150*/  ISETP.GT.AND P1, PT, R0, 0x8, PT ;  /* 0x000000080000780c */ /* 0x000fe40003f24270 */
[----:B------:R-:W-:Y:S02]  /*4160*/  FSEL R14, R25, -INF , P2 ;  /* 0xff800000190e7808 */ /* 0x000fe40001000000 */
[----:B------:R-:W-:-:S02]  /*4170*/  FMNMX.FTZ R11, R24, R8, !PT ;  /* 0x00000008180b7209 */ /* 0x000fc40007810000 */
[----:B------:R-:W-:Y:S02]  /*4180*/  ISETP.GT.AND P2, PT, R0, 0x9, PT ;  /* 0x000000090000780c */ /* 0x000fe40003f44270 */
[----:B------:R-:W-:Y:S02]  /*4190*/  FSEL R28, R28, -INF , P1 ;  /* 0xff8000001c1c7808 */ /* 0x000fe40000800000 */
[----:B------:R-:W-:Y:S02]  /*41a0*/  FMNMX.FTZ R11, R14, R11, !PT ;  /* 0x0000000b0e0b7209 */ /* 0x000fe40007810000 */
        /* <DEDUP_REMOVED lines=84> */
[----:B------:R-:W-:Y:S02]  /*46f0*/  FSEL R85, R85, -INF , P2 ;  /* 0xff80000055557808 */ /* 0x000fe40001000000 */
[----:B------:R-:W-:Y:S01]  /*4700*/  FMNMX.FTZ R0, R84, R11, !PT ;  /* 0x0000000b54007209 */ /* 0x000fe20007810000 */
[----:B------:R-:W-:Y:S01]  /*4710*/  IMAD.U32 R11, RZ, RZ, UR46 ;  /* 0x0000002eff0b7e24 */ /* 0x000fe2000f8e00ff */
[----:B-1----:R-:W-:-:S02]  /*4720*/  IADD3 R10, R13, -UR24, R10 ;  /* 0x800000180d0a7c10 */ /* 0x002fc4000fffe00a */
[----:B------:R-:W-:Y:S02]  /*4730*/  FMNMX.FTZ R15, R85, R0, !PT ;  /* 0x00000000550f7209 */ /* 0x000fe40007810000 */
[C---:B------:R-:W-:Y:S02]  /*4740*/  ISETP.GT.AND P2, PT, R10.reuse, RZ, PT ;  /* 0x000000ff0a00720c */ /* 0x040fe40003f44270 */
[----:B------:R-:W-:Y:S01]  /*4750*/  ISETP.GT.AND P3, PT, R10, 0x1, PT ;  /* 0x000000010a00780c */ /* 0x000fe20003f64270 */
[----:B------:R-:W0:Y:S01]  /*4760*/  SHFL.BFLY PT, R0, R15, 0x2, 0x1f ;  /* 0x0c401f000f007f89 */ /* 0x000e2200000e0000 */
[----:B------:R-:W-:Y:S02]  /*4770*/  FSEL R26, R26, -INF , P2 ;  /* 0xff8000001a1a7808 */ /* 0x000fe40001000000 */
[----:B------:R-:W-:Y:S02]  /*4780*/  ISETP.GT.AND P2, PT, R10, 0x8, PT ;  /* 0x000000080a00780c */ /* 0x000fe40003f44270 */
[----:B------:R-:W-:-:S02]  /*4790*/  FSEL R27, R27, -INF , P3 ;  /* 0xff8000001b1b7808 */ /* 0x000fc40001800000 */
[----:B------:R-:W-:Y:S02]  /*47a0*/  FMNMX.FTZ R18, R26, R9, !PT ;  /* 0x000000091a127209 */ /* 0x000fe40007810000 */
[----:B------:R-:W-:Y:S02]  /*47b0*/  ISETP.GT.AND P3, PT, R10, 0x9, PT ;  /* 0x000000090a00780c */ /* 0x000fe40003f64270 */
[----:B------:R-:W-:Y:S02]  /*47c0*/  FSEL R30, R30, -INF , P2 ;  /* 0xff8000001e1e7808 */ /* 0x000fe40001000000 */
[C---:B------:R-:W-:Y:S02]  /*47d0*/  ISETP.GT.AND P2, PT, R10.reuse, 0x10, PT ;  /* 0x000000100a00780c */ /* 0x040fe40003f44270 */
[----:B------:R-:W-:Y:S02]  /*47e0*/  FSEL R31, R31, -INF , P3 ;  /* 0xff8000001f1f7808 */ /* 0x000fe40001800000 */
[----:B------:R-:W-:-:S02]  /*47f0*/  ISETP.GT.AND P3, PT, R10, 0x11, PT ;  /* 0x000000110a00780c */ /* 0x000fc40003f64270 */
[----:B------:R-:W-:Y:S02]  /*4800*/  FSEL R34, R34, -INF , P2 ;  /* 0xff80000022227808 */ /* 0x000fe40001000000 */
[C---:B------:R-:W-:Y:S02]  /*4810*/  ISETP.GT.AND P2, PT, R10.reuse, 0x18, PT ;  /* 0x000000180a00780c */ /* 0x040fe40003f44270 */
[----:B------:R-:W-:Y:S02]  /*4820*/  FSEL R35, R35, -INF , P3 ;  /* 0xff80000023237808 */ /* 0x000fe40001800000 */
[----:B0-----:R-:W-:Y:S02]  /*4830*/  FMNMX.FTZ R17, R15, R0, !PT ;  /* 0x000000000f117209 */ /* 0x001fe40007810000 */
[----:B------:R-:W-:Y:S02]  /*4840*/  FMNMX.FTZ R15, R27, R18, !PT ;  /* 0x000000121b0f7209 */ /* 0x000fe40007810000 */
[----:B------:R-:W-:Y:S01]  /*4850*/  ISETP.GT.AND P3, PT, R10, 0x19, PT ;  /* 0x000000190a00780c */ /* 0x000fe20003f64270 */
[----:B------:R-:W0:Y:S01]  /*4860*/  SHFL.BFLY PT, R0, R17, 0x1, 0x1f ;  /* 0x0c201f0011007f89 */ /* 0x000e2200000e0000 */
[----:B------:R-:W-:-:S02]  /*4870*/  FSEL R38, R38, -INF , P2 ;  /* 0xff80000026267808 */ /* 0x000fc40001000000 */
[C---:B------:R-:W-:Y:S02]  /*4880*/  ISETP.GT.AND P2, PT, R10.reuse, 0x20, PT ;  /* 0x000000200a00780c */ /* 0x040fe40003f44270 */
[----:B------:R-:W-:Y:S02]  /*4890*/  FSEL R39, R39, -INF , P3 ;  /* 0xff80000027277808 */ /* 0x000fe40001800000 */
[----:B------:R-:W-:Y:S02]  /*48a0*/  ISETP.GT.AND P3, PT, R10, 0x21, PT ;  /* 0x000000210a00780c */ /* 0x000fe40003f64270 */
[----:B------:R-:W-:Y:S02]  /*48b0*/  FSEL R42, R42, -INF , P2 ;  /* 0xff8000002a2a7808 */ /* 0x000fe40001000000 */
[----:B------:R-:W-:Y:S02]  /*48c0*/  ISETP.GT.AND P2, PT, R10, 0x28, PT ;  /* 0x000000280a00780c */ /* 0x000fe40003f44270 */
[----:B------:R-:W-:-:S02]  /*48d0*/  FSEL R43, R43, -INF , P3 ;  /* 0xff8000002b2b7808 */ /* 0x000fc40001800000 */
[----:B------:R-:W-:Y:S02]  /*48e0*/  ISETP.GT.AND P3, PT, R10, 0x29, PT ;  /* 0x000000290a00780c */ /* 0x000fe40003f64270 */
[----:B------:R-:W-:Y:S02]  /*48f0*/  FSEL R46, R46, -INF , P2 ;  /* 0xff8000002e2e7808 */ /* 0x000fe40001000000 */
[C---:B------:R-:W-:Y:S02]  /*4900*/  ISETP.GT.AND P2, PT, R10.reuse, 0x30, PT ;  /* 0x000000300a00780c */ /* 0x040fe40003f44270 */
[----:B------:R-:W-:Y:S02]  /*4910*/  FSEL R47, R47, -INF , P3 ;  /* 0xff8000002f2f7808 */ /* 0x000fe40001800000 */
[----:B------:R-:W-:Y:S02]  /*4920*/  ISETP.GT.AND P3, PT, R10, 0x31, PT ;  /* 0x000000310a00780c */ /* 0x000fe40003f64270 */
[----:B0-----:R-:W-:-:S02]  /*4930*/  FMNMX.FTZ R0, R17, R0, !PT ;  /* 0x0000000011007209 */ /* 0x001fc40007810000 */
[----:B------:R-:W-:Y:S02]  /*4940*/  FSEL R50, R50, -INF , P2 ;  /* 0xff80000032327808 */ /* 0x000fe40001000000 */
[C---:B------:R-:W-:Y:S01]  /*4950*/  FSETP.NEU.FTZ.AND P1, PT, R0.reuse, -INF , PT ;  /* 0xff8000000000780b */ /* 0x040fe20003f3d000 */
[----:B------:R-:W-:-:S01]  /*4960*/  FFMA.FTZ R11, R0, R11, -8 ;  /* 0xc1000000000b7423 */ /* 0x000fc2000001000b */
[C---:B------:R-:W-:Y:S02]  /*4970*/  ISETP.GT.AND P2, PT, R10.reuse, 0x38, PT ;  /* 0x000000380a00780c */ /* 0x040fe40003f44270 */
[----:B------:R-:W-:Y:S02]  /*4980*/  FSEL R51, R51, -INF , P3 ;  /* 0xff80000033337808 */ /* 0x000fe40001800000 */
[----:B------:R-:W-:Y:S02]  /*4990*/  FSEL R11, R11, RZ, P1 ;  /* 0x000000ff0b0b7208 */ /* 0x000fe40000800000 */
[----:B------:R-:W-:-:S02]  /*49a0*/  ISETP.GT.AND P3, PT, R10, 0x39, PT ;  /* 0x000000390a00780c */ /* 0x000fc40003f64270 */
[----:B------:R-:W-:Y:S01]  /*49b0*/  FSEL R54, R54, -INF , P2 ;  /* 0xff80000036367808 */ /* 0x000fe20001000000 */
[----:B------:R-:W-:-:S01]  /*49c0*/  FFMA.FTZ R19, R14, UR46, -R11 ;  /* 0x0000002e0e137c23 */ /* 0x000fc2000801080b */
[----:B------:R-:W-:Y:S01]  /*49d0*/  ISETP.GT.AND P2, PT, R10, 0x40, PT ;  /* 0x000000400a00780c */ /* 0x000fe20003f44270 */
[----:B------:R-:W-:-:S01]  /*49e0*/  FFMA.FTZ R12, R24, UR46, -R11 ;  /* 0x0000002e180c7c23 */ /* 0x000fc2000801080b */
[----:B------:R-:W-:Y:S01]  /*49f0*/  FSEL R55, R55, -INF , P3 ;  /* 0xff80000037377808 */ /* 0x000fe20001800000 */
[----:B------:R0:W-:Y:S01]  /*4a00*/  MUFU.EX2 R13, R19 ;  /* 0x00000013000d7308 */ /* 0x0001e20000000800 */
[----:B------:R-:W-:Y:S01]  /*4a10*/  ISETP.GT.AND P3, PT, R10, 0x41, PT ;  /* 0x000000410a00780c */ /* 0x000fe20003f64270 */
[--C-:B------:R-:W-:Y:S01]  /*4a20*/  FFMA.FTZ R14, R28, UR46, -R11.reuse ;  /* 0x0000002e1c0e7c23 */ /* 0x100fe2000801080b */
[----:B------:R-:W-:Y:S01]  /*4a30*/  FSEL R58, R58, -INF , P2 ;  /* 0xff8000003a3a7808 */ /* 0x000fe20001000000 */
[--C-:B------:R-:W-:Y:S01]  /*4a40*/  FFMA.FTZ R33, R33, UR46, -R11.reuse ;  /* 0x0000002e21217c23 */ /* 0x100fe2000801080b */
[----:B------:R-:W-:Y:S01]  /*4a50*/  ISETP.GT.AND P2, PT, R10, 0x48, PT ;  /* 0x000000480a00780c */ /* 0x000fe20003f44270 */
[--C-:B------:R-:W-:Y:S01]  /*4a60*/  FFMA.FTZ R45, R45, UR46, -R11.reuse ;  /* 0x0000002e2d2d7c23 */ /* 0x100fe2000801080b */
[----:B------:R-:W-:Y:S01]  /*4a70*/  FSEL R59, R59, -INF , P3 ;  /* 0xff8000003b3b7808 */ /* 0x000fe20001800000 */
[--C-:B------:R-:W-:Y:S01]  /*4a80*/  FFMA.FTZ R57, R57, UR46, -R11.reuse ;  /* 0x0000002e39397c23 */ /* 0x100fe2000801080b */
[----:B0-----:R-:W-:-:S01]  /*4a90*/  FFMA.FTZ R19, R16, UR46, -R11 ;  /* 0x0000002e10137c23 */ /* 0x001fc2000801080b */
[----:B------:R-:W-:Y:S01]  /*4aa0*/  FMNMX.FTZ R16, R30, R15, !PT ;  /* 0x0000000f1e107209 */ /* 0x000fe20007810000 */
[----:B------:R-:W-:-:S01]  /*4ab0*/  FFMA.FTZ R37, R37, UR46, -R11 ;  /* 0x0000002e25257c23 */ /* 0x000fc2000801080b */
[----:B------:R-:W-:Y:S01]  /*4ac0*/  ISETP.GT.AND P3, PT, R10, 0x49, PT ;  /* 0x000000490a00780c */ /* 0x000fe20003f64270 */
[----:B------:R0:W-:Y:S01]  /*4ad0*/  MUFU.EX2 R15, R19 ;  /* 0x00000013000f7308 */ /* 0x0001e20000000800 */
[----:B------:R-:W-:Y:S01]  /*4ae0*/  FMNMX.FTZ R17, R31, R16, !PT ;  /* 0x000000101f117209 */ /* 0x000fe20007810000 */
[--C-:B------:R-:W-:Y:S01]  /*4af0*/  FFMA.FTZ R16, R32, UR46, -R11.reuse ;  /* 0x0000002e20107c23 */ /* 0x100fe2000801080b */
[----:B------:R-:W-:Y:S01]  /*4b00*/  FSEL R62, R62, -INF , P2 ;  /* 0xff8000003e3e7808 */ /* 0x000fe20001000000 */
[--C-:B------:R-:W-:Y:S01]  /*4b10*/  FFMA.FTZ R41, R41, UR46, -R11.reuse ;  /* 0x0000002e29297c23 */ /* 0x100fe2000801080b */
[----:B------:R-:W-:Y:S01]  /*4b20*/  FMNMX.FTZ R18, R34, R17, !PT ;  /* 0x0000001122127209 */ /* 0x000fe20007810000 */
[--C-:B------:R-:W-:Y:S01]  /*4b30*/  FFMA.FTZ R49, R49, UR46, -R11.reuse ;  /* 0x0000002e31317c23 */ /* 0x100fe2000801080b */
[----:B------:R-:W-:Y:S01]  /*4b40*/  ISETP.GT.AND P2, PT, R10, 0x50, PT ;  /* 0x000000500a00780c */ /* 0x000fe20003f44270 */
[--C-:B------:R-:W-:Y:S01]  /*4b50*/  FFMA.FTZ R53, R53, UR46, -R11.reuse ;  /* 0x0000002e35357c23 */ /* 0x100fe2000801080b */
[----:B------:R-:W-:Y:S01]  /*4b60*/  FMNMX.FTZ R17, R35, R18, !PT ;  /* 0x0000001223117209 */ /* 0x000fe20007810000 */
[----:B------:R-:W-:Y:S01]  /*4b70*/  FFMA.FTZ R69, R69, UR46, -R11 ;  /* 0x0000002e45457c23 */ /* 0x000fe2000801080b */
[----:B------:R-:W-:Y:S01]  /*4b80*/  FSEL R63, R63, -INF , P3 ;  /* 0xff8000003f3f7808 */ /* 0x000fe20001800000 */
[----:B------:R-:W-:Y:S01]  /*4b90*/  MUFU.EX2 R12, R12 ;  /* 0x0000000c000c7308 */ /* 0x000fe20000000800 */
[----:B------:R-:W-:-:S02]  /*4ba0*/  FMNMX.FTZ R18, R38, R17, !PT ;  /* 0x0000001126127209 */ /* 0x000fc40007810000 */
[----:B------:R-:W-:Y:S02]  /*4bb0*/  ISETP.GT.AND P3, PT, R10, 0x51, PT ;  /* 0x000000510a00780c */ /* 0x000fe40003f64270 */
[----:B0-----:R-:W-:Y:S01]  /*4bc0*/  FMNMX.FTZ R19, R39, R18, !PT ;  /* 0x0000001227137209 */ /* 0x001fe20007810000 */
[----:B------:R-:W-:Y:S01]  /*4bd0*/  FFMA.FTZ R18, R36, UR46, -R11 ;  /* 0x0000002e24127c23 */ /* 0x000fe2000801080b */
[----:B------:R-:W-:Y:S01]  /*4be0*/  FSEL R66, R66, -INF , P2 ;  /* 0xff80000042427808 */ /* 0x000fe20001000000 */
[----:B------:R-:W-:Y:S01]  /*4bf0*/  MUFU.EX2 R17, R33 ;  /* 0x0000002100117308 */ /* 0x000fe20000000800 */
[----:B------:R-:W-:Y:S02]  /*4c00*/  FMNMX.FTZ R20, R42, R19, !PT ;  /* 0x000000132a147209 */ /* 0x000fe40007810000 */
[----:B------:R-:W-:Y:S02]  /*4c10*/  ISETP.GT.AND P2, PT, R10, 0x58, PT ;  /* 0x000000580a00780c */ /* 0x000fe40003f44270 */
[----:B------:R-:W-:-:S02]  /*4c20*/  FMNMX.FTZ R19, R43, R20, !PT ;  /* 0x000000142b137209 */ /* 0x000fc40007810000 */
[----:B------:R-:W-:Y:S01]  /*4c30*/  FSEL R67, R67, -INF , P3 ;  /* 0xff80000043437808 */ /* 0x000fe20001800000 */
[----:B------:R-:W-:Y:S01]  /*4c40*/  MUFU.EX2 R14, R14 ;  /* 0x0000000e000e7308 */ /* 0x000fe20000000800 */
[----:B------:R-:W-:Y:S02]  /*4c50*/  FMNMX.FTZ R20, R46, R19, !PT ;  /* 0x000000132e147209 */ /* 0x000fe40007810000 */
[----:B------:R-:W-:Y:S02]  /*4c60*/  ISETP.GT.AND P3, PT, R10, 0x59, PT ;  /* 0x000000590a00780c */ /* 0x000fe40003f64270 */
[----:B------:R-:W-:Y:S01]  /*4c70*/  FMNMX.FTZ R21, R47, R20, !PT ;  /* 0x000000142f157209 */ /* 0x000fe20007810000 */
[--C-:B------:R-:W-:Y:S01]  /*4c80*/  FFMA.FTZ R20, R40, UR46, -R11.reuse ;  /* 0x0000002e28147c23 */ /* 0x100fe2000801080b */
[----:B------:R-:W-:Y:S01]  /*4c90*/  FSEL R70, R70, -INF , P2 ;  /* 0xff80000046467808 */ /* 0x000fe20001000000 */
[----:B------:R0:W-:Y:S01]  /*4ca0*/  MUFU.EX2 R19, R37 ;  /* 0x0000002500137308 */ /* 0x0001e20000000800 */
[----:B------:R-:W-:Y:S01]  /*4cb0*/  FMNMX.FTZ R22, R50, R21, !PT ;  /* 0x0000001532167209 */ /* 0x000fe20007810000 */
[----:B------:R-:W-:Y:S01]  /*4cc0*/  FFMA.FTZ R40, R64, UR46, -R11 ;  /* 0x0000002e40287c23 */ /* 0x000fe2000801080b */
[----:B------:R-:W-:-:S02]  /*4cd0*/  ISETP.GT.AND P2, PT, R10, 0x60, PT ;  /* 0x000000600a00780c */ /* 0x000fc40003f44270 */
[----:B------:R-:W-:Y:S02]  /*4ce0*/  FMNMX.FTZ R21, R51, R22, !PT ;  /* 0x0000001633157209 */ /* 0x000fe40007810000 */
[----:B------:R-:W-:Y:S01]  /*4cf0*/  FSEL R71, R71, -INF , P3 ;  /* 0xff80000047477808 */ /* 0x000fe20001800000 */
[----:B------:R-:W-:Y:S01]  /*4d00*/  MUFU.EX2 R16, R16 ;  /* 0x0000001000107308 */ /* 0x000fe20000000800 */
[----:B------:R-:W-:Y:S01]  /*4d10*/  FMNMX.FTZ R22, R54, R21, !PT ;  /* 0x0000001536167209 */ /* 0x000fe20007810000 */
[--C-:B0-----:R-:W-:Y:S01]  /*4d20*/  FFMA.FTZ R37, R61, UR46, -R11.reuse ;  /* 0x0000002e3d257c23 */ /* 0x101fe2000801080b */
[----:B------:R-:W-:Y:S01]  /*4d30*/  ISETP.GT.AND P3, PT, R10, 0x61, PT ;  /* 0x000000610a00780c */ /* 0x000fe20003f64270 */
[----:B------:R-:W-:Y:S01]  /*4d40*/  IMAD.U32 R61, RZ, RZ, UR46 ;  /* 0x0000002eff3d7e24 */ /* 0x000fe2000f8e00ff */
        /* <DEDUP_REMOVED lines=12> */
[----:B------:R-:W-:Y:S02]  /*4e10*/  ISETP.GT.AND P3, PT, R10, 0x69, PT ;  /* 0x000000690a00780c */ /* 0x000fe40003f64270 */
[----:B------:R-:W-:Y:S01]  /*4e20*/  FMNMX.FTZ R25, R63, R24, !PT ;  /* 0x000000183f197209 */ /* 0x000fe20007810000 */
[----:B------:R-:W-:-:S01]  /*4e30*/  FFMA.FTZ R24, R48, UR46, -R11 ;  /* 0x0000002e30187c23 */ /* 0x000fc2000801080b */
[----:B------:R-:W-:Y:S01]  /*4e40*/  FSEL R78, R78, -INF , P2 ;  /* 0xff8000004e4e7808 */ /* 0x000fe20001000000 */
[----:B------:R-:W-:Y:S01]  /*4e50*/  MUFU.EX2 R23, R45 ;  /* 0x0000002d00177308 */ /* 0x000fe20000000800 */
[----:B------:R-:W-:Y:S01]  /*4e60*/  FMNMX.FTZ R28, R66, R25, !PT ;  /* 0x00000019421c7209 */ /* 0x000fe20007810000 */
[----:B------:R-:W-:Y:S01]  /*4e70*/  FFMA.FTZ R48, R72, UR46, -R11 ;  /* 0x0000002e48307c23 */ /* 0x000fe2000801080b */
[----:B------:R-:W-:-:S02]  /*4e80*/  ISETP.GT.AND P2, PT, R10, 0x70, PT ;  /* 0x000000700a00780c */ /* 0x000fc40003f44270 */
[----:B------:R-:W-:Y:S02]  /*4e90*/  FMNMX.FTZ R25, R67, R28, !PT ;  /* 0x0000001c43197209 */ /* 0x000fe40007810000 */
        /* <DEDUP_REMOVED lines=20> */
[----:B------:R0:W-:Y:S01]  /*4fe0*/  MUFU.EX2 R29, R53 ;  /* 0x00000035001d7308 */ /* 0x0001e20000000800 */
[----:B------:R-:W-:Y:S01]  /*4ff0*/  FMNMX.FTZ R36, R82, R33, !PT ;  /* 0x0000002152247209 */ /* 0x000fe20007810000 */
[----:B------:R-:W-:Y:S01]  /*5000*/  FFMA.FTZ R56, R80, UR46, -R11 ;  /* 0x0000002e50387c23 */ /* 0x000fe2000801080b */
[----:B------:R-:W-:-:S02]  /*5010*/  FSEL R87, R87, -INF , P3 ;  /* 0xff80000057577808 */ /* 0x000fc40001800000 */
[----:B------:R-:W-:Y:S01]  /*5020*/  FMNMX.FTZ R33, R83, R36, !PT ;  /* 0x0000002453217209 */ /* 0x000fe20007810000 */
[----:B------:R-:W-:-:S01]  /*5030*/  FFMA.FTZ R36, R60, UR46, -R11 ;  /* 0x0000002e3c247c23 */ /* 0x000fc2000801080b */
[--C-:B------:R-:W-:Y:S01]  /*5040*/  FFMA.FTZ R60, R84, UR46, -R11.reuse ;  /* 0x0000002e543c7c23 */ /* 0x100fe2000801080b */
[----:B------:R-:W-:Y:S01]  /*5050*/  MUFU.EX2 R24, R24 ;  /* 0x0000001800187308 */ /* 0x000fe20000000800 */
[----:B------:R-:W-:Y:S01]  /*5060*/  FMNMX.FTZ R10, R86, R33, !PT ;  /* 0x00000021560a7209 */ /* 0x000fe20007810000 */
[----:B0-----:R-:W-:-:S03]  /*5070*/  FFMA.FTZ R53, R77, UR46, -R11 ;  /* 0x0000002e4d357c23 */ /* 0x001fc6000801080b */
[----:B------:R-:W-:-:S03]  /*5080*/  FMNMX.FTZ R10, R87, R10, !PT ;  /* 0x0000000a570a7209 */ /* 0x000fc60007810000 */
[----:B------:R0:W-:Y:S02]  /*5090*/  MUFU.EX2 R33, R57 ;  /* 0x0000003900217308 */ /* 0x0001e40000000800 */
[----:B------:R-:W0:Y:S06]  /*50a0*/  SHFL.BFLY PT, R45, R10, 0x2, 0x1f ;  /* 0x0c401f000a2d7f89 */ /* 0x000e2c00000e0000 */
[----:B------:R-:W-:Y:S08]  /*50b0*/  MUFU.EX2 R28, R28 ;  /* 0x0000001c001c7308 */ /* 0x000ff00000000800 */
[----:B------:R-:W-:Y:S08]  /*50c0*/  MUFU.EX2 R32, R32 ;  /* 0x0000002000207308 */ /* 0x000ff00000000800 */
[----:B------:R-:W-:Y:S01]  /*50d0*/  MUFU.EX2 R36, R36 ;  /* 0x0000002400247308 */ /* 0x000fe20000000800 */
[----:B0-----:R-:W-:-:S05]  /*50e0*/  FMNMX.FTZ R57, R10, R45, !PT ;  /* 0x0000002d0a397209 */ /* 0x001fca0007810000 */
[----:B------:R-:W0:Y:S02]  /*50f0*/  SHFL.BFLY PT, R10, R57, 0x1, 0x1f ;  /* 0x0c201f00390a7f89 */ /* 0x000e2400000e0000 */
[----:B------:R1:W-:Y:S08]  /*5100*/  MUFU.EX2 R45, R69 ;  /* 0x00000045002d7308 */ /* 0x0003f00000000800 */
[----:B------:R-:W-:Y:S01]  /*5110*/  MUFU.EX2 R37, R37 ;  /* 0x0000002500257308 */ /* 0x000fe20000000800 */
[----:B-1----:R-:W-:-:S05]  /*5120*/  FSEL R69, R0, RZ, P1 ;  /* 0x000000ff00457208 */ /* 0x002fca0000800000 */
[----:B------:R-:W-:Y:S02]  /*5130*/  FADD.FTZ R69, -R69, R8 ;  /* 0x0000000845457221 */ /* 0x000fe40000010100 */
[----:B------:R-:W-:Y:S02]  /*5140*/  MUFU.EX2 R40, R40 ;  /* 0x0000002800287308 */ /* 0x000fe40000000800 */
[----:B------:R-:W-:Y:S01]  /*5150*/  FMUL.FTZ R69, R69, UR46 ;  /* 0x0000002e45457c20 */ /* 0x000fe20008410000 */
[----:B0-----:R-:W-:Y:S01]  /*5160*/  FMNMX.FTZ R10, R57, R10, !PT ;  /* 0x0000000a390a7209 */ /* 0x001fe20007810000 */
[----:B------:R-:W-:-:S04]  /*5170*/  FFMA.FTZ R57, R81, UR46, -R11 ;  /* 0x0000002e51397c23 */ /* 0x000fc8000801080b */
[----:B------:R-:W-:Y:S01]  /*5180*/  MUFU.EX2 R41, R41 ;  /* 0x0000002900297308 */ /* 0x000fe20000000800 */
[C---:B------:R-:W-:Y:S01]  /*5190*/  FSETP.NEU.FTZ.AND P2, PT, R10.reuse, -INF , PT ;  /* 0xff8000000a00780b */ /* 0x040fe20003f5d000 */
[----:B------:R-:W-:Y:S01]  /*51a0*/  FFMA.FTZ R64, R10, R61, -8 ;  /* 0xc10000000a407423 */ /* 0x000fe2000001003d */
[----:B------:R-:W-:-:S04]  /*51b0*/  FFMA.FTZ R61, R85, UR46, -R11 ;  /* 0x0000002e553d7c23 */ /* 0x000fc8000801080b */
[----:B------:R-:W-:Y:S01]  /*51c0*/  FSEL R11, R64, RZ, P2 ;  /* 0x000000ff400b7208 */ /* 0x000fe20001000000 */
[----:B------:R-:W-:Y:S04]  /*51d0*/  MUFU.EX2 R44, R44 ;  /* 0x0000002c002c7308 */ /* 0x000fe80000000800 */
[----:B------:R-:W-:-:S01]  /*51e0*/  FFMA.FTZ R8, R54, UR46, -R11 ;  /* 0x0000002e36087c23 */ /* 0x000fc2000801080b */
[----:B------:R-:W-:Y:S01]  /*51f0*/  FSEL R54, R10, RZ, P2 ;  /* 0x000000ff0a367208 */ /* 0x000fe20001000000 */
[----:B------:R-:W-:-:S01]  /*5200*/  FFMA.FTZ R65, R26, UR46, -R11 ;  /* 0x0000002e1a417c23 */ /* 0x000fc2000801080b */
[--C-:B------:R-:W-:Y:S01]  /*5210*/  FFMA.FTZ R26, R27, UR46, -R11.reuse ;  /* 0x0000002e1b1a7c23 */ /* 0x100fe2000801080b */
[----:B------:R-:W-:-:S01]  /*5220*/  FFMA.FTZ R27, R30, UR46, -R11 ;  /* 0x0000002e1e1b7c23 */ /* 0x000fc2000801080b */
[----:B------:R-:W-:Y:S01]  /*5230*/  FFMA.FTZ R30, R31, UR46, -R11 ;  /* 0x0000002e1f1e7c23 */ /* 0x000fe2000801080b */
[----:B------:R-:W-:-:S01]  /*5240*/  FADD.FTZ R54, -R54, R9 ;  /* 0x0000000936367221 */ /* 0x000fc20000010100 */
[--C-:B------:R-:W-:Y:S01]  /*5250*/  FFMA.FTZ R31, R34, UR46, -R11.reuse ;  /* 0x0000002e221f7c23 */ /* 0x100fe2000801080b */
[----:B------:R-:W0:Y:S01]  /*5260*/  MUFU.EX2 R9, R69 ;  /* 0x0000004500097308 */ /* 0x000e220000000800 */
[----:B------:R-:W-:-:S01]  /*5270*/  FFMA.FTZ R34, R35, UR46, -R11 ;  /* 0x0000002e23227c23 */ /* 0x000fc2000801080b */
[----:B------:R-:W-:Y:S01]  /*5280*/  FMUL.FTZ R54, R54, UR46 ;  /* 0x0000002e36367c20 */ /* 0x000fe20008410000 */
        /* <DEDUP_REMOVED lines=14> */
[----:B0-----:R-:W-:-:S01]  /*5370*/  FFMA.FTZ R62, R9, R3, R12 ;  /* 0x00000003093e7223 */ /* 0x001fc2000001000c */
[----:B------:R-:W-:-:S03]  /*5380*/  FFMA.FTZ R86, R86, UR46, -R11 ;  /* 0x0000002e56567c23 */ /* 0x000fc6000801080b */
[----:B------:R-:W-:Y:S01]  /*5390*/  FADD.FTZ R69, R13, R62 ;  /* 0x0000003e0d457221 */ /* 0x000fe20000010000 */
[----:B------:R-:W-:-:S01]  /*53a0*/  FFMA.FTZ R62, R63, UR46, -R11 ;  /* 0x0000002e3f3e7c23 */ /* 0x000fc2000801080b */
[----:B------:R-:W-:Y:S01]  /*53b0*/  FFMA.FTZ R63, R66, UR46, -R11 ;  /* 0x0000002e423f7c23 */ /* 0x000fe2000801080b */
[----:B------:R-:W0:Y:S01]  /*53c0*/  MUFU.EX2 R26, R26 ;  /* 0x0000001a001a7308 */ /* 0x000e220000000800 */
[----:B------:R-:W-:-:S04]  /*53d0*/  FADD.FTZ R64, R14, R69 ;  /* 0x000000450e407221 */ /* 0x000fc80000010000 */
[----:B------:R-:W-:-:S03]  /*53e0*/  FADD.FTZ R69, R15, R64 ;  /* 0x000000400f457221 */ /* 0x000fc60000010000 */
[----:B------:R-:W2:Y:S01]  /*53f0*/  MUFU.EX2 R27, R27 ;  /* 0x0000001b001b7308 */ /* 0x000ea20000000800 */
[----:B-1----:R-:W-:-:S01]  /*5400*/  FFMA.FTZ R3, R54, R2, R65 ;  /* 0x0000000236037223 */ /* 0x002fc20000010041 */
[----:B------:R-:W-:-:S04]  /*5410*/  FADD.FTZ R64, R16, R69 ;  /* 0x0000004510407221 */ /* 0x000fc80000010000 */
[----:B------:R-:W-:Y:S01]  /*5420*/  FADD.FTZ R69, R17, R64 ;  /* 0x0000004011457221 */ /* 0x000fe20000010000 */
[----:B------:R-:W-:-:S01]  /*5430*/  FFMA.FTZ R64, R67, UR46, -R11 ;  /* 0x0000002e43407c23 */ /* 0x000fc2000801080b */
[----:B------:R-:W1:Y:S01]  /*5440*/  MUFU.EX2 R30, R30 ;  /* 0x0000001e001e7308 */ /* 0x000e620000000800 */
[----:B0-----:R-:W-:-:S01]  /*5450*/  FADD.FTZ R2, R26, R3 ;  /* 0x000000031a027221 */ /* 0x001fc20000010000 */
[----:B------:R-:W-:-:S04]  /*5460*/  FADD.FTZ R66, R18, R69 ;  /* 0x0000004512427221 */ /* 0x000fc80000010000 */
[----:B------:R-:W-:Y:S01]  /*5470*/  FADD.FTZ R67, R19, R66 ;  /* 0x0000004213437221 */ /* 0x000fe20000010000 */
[----:B------:R-:W-:-:S01]  /*5480*/  FFMA.FTZ R66, R70, UR46, -R11 ;  /* 0x0000002e46427c23 */ /* 0x000fc2000801080b */
[----:B------:R-:W0:Y:S01]  /*5490*/  MUFU.EX2 R31, R31 ;  /* 0x0000001f001f7308 */ /* 0x000e220000000800 */
[----:B--2---:R-:W-:-:S01]  /*54a0*/  FADD.FTZ R3, R27, R2 ;  /* 0x000000021b037221 */ /* 0x004fc20000010000 */
[----:B------:R-:W-:Y:S01]  /*54b0*/  FADD.FTZ R68, R20, R67 ;  /* 0x0000004314447221 */ /* 0x000fe20000010000 */
[----:B------:R-:W-:-:S03]  /*54c0*/  FFMA.FTZ R67, R71, UR46, -R11 ;  /* 0x0000002e47437c23 */ /* 0x000fc6000801080b */
[----:B------:R-:W-:Y:S02]  /*54d0*/  FADD.FTZ R69, R21, R68 ;  /* 0x0000004415457221 */ /* 0x000fe40000010000 */
[----:B------:R-:W2:Y:S01]  /*54e0*/  MUFU.EX2 R34, R34 ;  /* 0x0000002200227308 */ /* 0x000ea20000000800 */
[----:B-1----:R-:W-:-:S01]  /*54f0*/  FADD.FTZ R2, R30, R3 ;  /* 0x000000031e027221 */ /* 0x002fc20000010000 */
[----:B------:R-:W-:-:S04]  /*5500*/  FADD.FTZ R68, R22, R69 ;  /* 0x0000004516447221 */ /* 0x000fc80000010000 */
[----:B------:R-:W-:Y:S01]  /*5510*/  FADD.FTZ R69, R23, R68 ;  /* 0x0000004417457221 */ /* 0x000fe20000010000 */
[----:B------:R-:W-:-:S01]  /*5520*/  FFMA.FTZ R68, R74, UR46, -R11 ;  /* 0x0000002e4a447c23 */ /* 0x000fc2000801080b */
[----:B------:R-:W1:Y:S01]  /*5530*/  MUFU.EX2 R35, R35 ;  /* 0x0000002300237308 */ /* 0x000e620000000800 */
[----:B0-----:R-:W-:-:S01]  /*5540*/  FADD.FTZ R3, R31, R2 ;  /* 0x000000021f037221 */ /* 0x001fc20000010000 */
[----:B------:R-:W-:Y:S01]  /*5550*/  FADD.FTZ R70, R24, R69 ;  /* 0x0000004518467221 */ /* 0x000fe20000010000 */
[----:B------:R-:W-:-:S03]  /*5560*/  FFMA.FTZ R69, R75, UR46, -R11 ;  /* 0x0000002e4b457c23 */ /* 0x000fc6000801080b */
[----:B------:R-:W-:Y:S02]  /*5570*/  FADD.FTZ R71, R25, R70 ;  /* 0x0000004619477221 */ /* 0x000fe40000010000 */
        /* <DEDUP_REMOVED lines=16> */
[----:B------:R-:W-:Y:S01]  /*5680*/  FADD.FTZ R2, R28, R71 ;  /* 0x000000471c027221 */ /* 0x000fe20000010000 */
[----:B------:R-:W-:-:S05]  /*5690*/  FFMA.FTZ R71, R79, UR46, -R11 ;  /* 0x0000002e4f477c23 */ /* 0x000fca000801080b */
[----:B------:R-:W1:Y:S01]  /*56a0*/  MUFU.EX2 R51, R51 ;  /* 0x0000003300337308 */ /* 0x000e620000000800 */
[----:B0-----:R-:W-:-:S07]  /*56b0*/  FADD.FTZ R3, R50, R3 ;  /* 0x0000000332037221 */ /* 0x001fce0000010000 */
[----:B------:R-:W0:Y:S01]  /*56c0*/  MUFU.EX2 R55, R55 ;  /* 0x0000003700377308 */ /* 0x000e220000000800 */
[----:B--2---:R-:W-:-:S01]  /*56d0*/  FADD.FTZ R70, R8, R3 ;  /* 0x0000000308467221 */ /* 0x004fc20000010000 */
[----:B------:R-:W-:-:S04]  /*56e0*/  FADD.FTZ R3, R29, R2 ;  /* 0x000000021d037221 */ /* 0x000fc80000010000 */
[----:B------:R-:W-:Y:S02]  /*56f0*/  FADD.FTZ R72, R32, R3 ;  /* 0x0000000320487221 */ /* 0x000fe40000010000 */
[----:B------:R-:W2:Y:S01]  /*5700*/  MUFU.EX2 R58, R58 ;  /* 0x0000003a003a7308 */ /* 0x000ea20000000800 */
[----:B-1----:R-:W-:-:S01]  /*5710*/  FADD.FTZ R2, R51, R70 ;  /* 0x0000004633027221 */ /* 0x002fc20000010000 */
[----:B------:R-:W-:Y:S01]  /*5720*/  FADD.FTZ R73, R33, R72 ;  /* 0x0000004821497221 */ /* 0x000fe20000010000 */
[----:B------:R-:W-:-:S03]  /*5730*/  FFMA.FTZ R70, R78, UR46, -R11 ;  /* 0x0000002e4e467c23 */ /* 0x000fc6000801080b */
[----:B------:R-:W-:Y:S02]  /*5740*/  FADD.FTZ R72, R36, R73 ;  /* 0x0000004924487221 */ /* 0x000fe40000010000 */
[----:B------:R-:W1:Y:S01]  /*5750*/  MUFU.EX2 R59, R59 ;  /* 0x0000003b003b7308 */ /* 0x000e620000000800 */
[----:B0-----:R-:W-:-:S01]  /*5760*/  FADD.FTZ R3, R55, R2 ;  /* 0x0000000237037221 */ /* 0x001fc20000010000 */
[----:B------:R-:W-:Y:S01]  /*5770*/  FADD.FTZ R73, R37, R72 ;  /* 0x0000004825497221 */ /* 0x000fe20000010000 */
[----:B------:R-:W-:-:S03]  /*5780*/  FFMA.FTZ R72, R82, UR46, -R11 ;  /* 0x0000002e52487c23 */ /* 0x000fc6000801080b */
[----:B------:R-:W-:Y:S01]  /*5790*/  FADD.FTZ R74, R40, R73 ;  /* 0x00000049284a7221 */ /* 0x000fe20000010000 */
[----:B------:R-:W-:-:S01]  /*57a0*/  FFMA.FTZ R73, R83, UR46, -R11 ;  /* 0x0000002e53497c23 */ /* 0x000fc2000801080b */
[----:B------:R-:W0:Y:S01]  /*57b0*/  MUFU.EX2 R62, R62 ;  /* 0x0000003e003e7308 */ /* 0x000e220000000800 */
[----:B--2---:R-:W-:-:S01]  /*57c0*/  FADD.FTZ R2, R58, R3 ;  /* 0x000000033a027221 */ /* 0x004fc20000010000 */
[----:B------:R-:W-:Y:S01]  /*57d0*/  FADD.FTZ R75, R41, R74 ;  /* 0x0000004a294b7221 */ /* 0x000fe20000010000 */
[----:B------:R-:W-:-:S05]  /*57e0*/  FFMA.FTZ R11, R87, UR46, -R11 ;  /* 0x0000002e570b7c23 */ /* 0x000fca000801080b */
[----:B------:R-:W2:Y:S01]  /*57f0*/  MUFU.EX2 R63, R63 ;  /* 0x0000003f003f7308 */ /* 0x000ea20000000800 */
[----:B-1----:R-:W-:-:S07]  /*5800*/  FADD.FTZ R3, R59, R2 ;  /* 0x000000023b037221 */ /* 0x002fce0000010000 */
[----:B------:R-:W1:Y:S01]  /*5810*/  MUFU.EX2 R64, R64 ;  /* 0x0000004000407308 */ /* 0x000e620000000800 */
[----:B0-----:R-:W-:-:S07]  /*5820*/  FADD.FTZ R2, R62, R3 ;  /* 0x000000033e027221 */ /* 0x001fce0000010000 */
[----:B------:R-:W0:Y:S01]  /*5830*/  MUFU.EX2 R66, R66 ;  /* 0x0000004200427308 */ /* 0x000e220000000800 */
[----:B--2---:R-:W-:-:S01]  /*5840*/  FADD.FTZ R3, R63, R2 ;  /* 0x000000023f037221 */ /* 0x004fc20000010000 */
[----:B------:R-:W-:-:S06]  /*5850*/  FADD.FTZ R2, R44, R75 ;  /* 0x0000004b2c027221 */ /* 0x000fcc0000010000 */
[----:B------:R-:W2:Y:S01]  /*5860*/  MUFU.EX2 R67, R67 ;  /* 0x0000004300437308 */ /* 0x000ea20000000800 */
[----:B-1----:R-:W-:-:S07]  /*5870*/  FADD.FTZ R3, R64, R3 ;  /* 0x0000000340037221 */ /* 0x002fce0000010000 */
[----:B------:R-:W1:Y:S01]  /*5880*/  MUFU.EX2 R48, R48 ;  /* 0x0000003000307308 */ /* 0x000e620000000800 */
[----:B0-----:R-:W-:-:S01]  /*5890*/  FADD.FTZ R74, R66, R3 ;  /* 0x00000003424a7221 */ /* 0x001fc20000010000 */
[----:B------:R-:W-:-:S06]  /*58a0*/  FADD.FTZ R3, R45, R2 ;  /* 0x000000022d037221 */ /* 0x000fcc0000010000 */
        /* <DEDUP_REMOVED lines=29> */
[----:B0-----:R-:W-:-:S01]  /*5a80*/  FADD.FTZ R74, R77, R74 ;  /* 0x0000004a4d4a7221 */ /* 0x001fc20000010000 */
[----:B--2---:R-:W-:-:S03]  /*5a90*/  FADD.FTZ R3, R61, R2 ;  /* 0x000000023d037221 */ /* 0x004fc60000010000 */
[----:B-1----:R-:W-:Y:S01]  /*5aa0*/  FADD.FTZ R2, R11, R74 ;  /* 0x0000004a0b027221 */ /* 0x002fe20000010000 */
[----:B------:R-:W-:Y:S06]  /*5ab0*/  @!P0 BRA `(.L_x_1766) ;  /* 0x0000000000048947 */ /* 0x000fec0003800000 */
[----:B------:R-:W-:Y:S01]  /*5ac0*/  BPT.TRAP 0x1 ;  /* 0x000000040000795c */ /* 0x000fe20000300000 */
.L_x_1766:
        /* <DEDUP_REMOVED lines=10> */
[----:B------:R-:W-:Y:S01]  /*5b70*/  UMOV UR6, UR5 ;  /* 0x0000000500067c82 */ /* 0x000fe20008000000 */
[----:B------:R-:W-:Y:S01]  /*5b80*/  F2FP.SATFINITE.E4M3.F32.PACK_AB_MERGE_C R35, R38, R35, RZ ;  /* 0x000000232623723e */ /* 0x000fe200048070ff */
[-C--:B------:R-:W-:Y:S01]  /*5b90*/  FMUL.FTZ R89, R89, R9.reuse ;  /* 0x0000000959597220 */ /* 0x080fe20000410000 */
        /* <DEDUP_REMOVED lines=78> */
.L_x_1756:
[----:B------:R-:W-:-:S06]  /*6080*/  UISETP.GE.AND UP0, UPT, UR48, UR36, UPT ;  /* 0x000000243000728c */ /* 0x000fcc000bf06270 */
[----:B------:R-:W-:-:S13]  /*6090*/  PLOP3.LUT P1, PT, PT, PT, UP0, 0x80, 0x0 ;  /* 0x000000000000781c */ /* 0x000fda0003f2f008 */
[----:B------:R-:W-:Y:S05]  /*60a0*/  @!P1 BRA `(.L_x_1768) ;  /* 0x0000001800f49947 */ /* 0x000fea0003800000 */
[----:B------:R-:W-:Y:S01]  /*60b0*/  IMAD.MOV.U32 R9, RZ, RZ, R10 ;  /* 0x000000ffff097224 */ /* 0x000fe200078e000a */
[----:B------:R-:W-:Y:S01]  /*60c0*/  UMOV UR6, UR5 ;  /* 0x0000000500067c82 */ /* 0x000fe20008000000 */
[----:B------:R-:W-:Y:S01]  /*60d0*/  IMAD.MOV.U32 R7, RZ, RZ, R0 ;  /* 0x000000ffff077224 */ /* 0x000fe200078e0000 */
[----:B------:R-:W-:-:S06]  /*60e0*/  UMOV UR7, UR4 ;  /* 0x0000000400077c82 */ /* 0x000fcc0008000000 */
.L_x_1779:
[----:B------:R-:W-:-:S04]  /*60f0*/  UIADD3 UR4, UR7, 0x1, URZ ;  /* 0x0000000107047890 */ /* 0x000fc8000fffe03f */
[----:B------:R-:W-:-:S04]  /*6100*/  UISETP.NE.AND UP0, UPT, UR4, 0x2, UPT ;  /* 0x000000020400788c */ /* 0x000fc8000bf05270 */
[----:B------:R-:W-:Y:S02]  /*6110*/  USEL UR5, URZ, 0x1, UP0 ;  /* 0x000000013f057887 */ /* 0x000fe40008000000 */
[----:B------:R-:W-:Y:S02]  /*6120*/  USEL UR4, UR4, URZ, UP0 ;  /* 0x0000003f04047287 */ /* 0x000fe40008000000 */
[----:B------:R-:W-:Y:S01]  /*6130*/  ULOP3.LUT UR5, UR6, UR5, URZ, 0x3c, !UPT ;  /* 0x0000000506057292 */ /* 0x000fe2000f8e3c3f */
[----:B------:R-:W-:Y:S11]  /*6140*/  @!P0 BRA `(.L_x_1769) ;  /* 0x0000000000048947 */ /* 0x000ff60003800000 */
[----:B------:R-:W-:Y:S01]  /*6150*/  BPT.TRAP 0x1 ;  /* 0x000000040000795c */ /* 0x000fe20000300000 */
.L_x_1769:
[----:B------:R-:W-:Y:S01]  /*6160*/  ULEA UR22, UR4, UR42, 0x3 ;  /* 0x0000002a04167291 */ /* 0x000fe2000f8e183f */
[----:B------:R-:W-:-:S05]  /*6170*/  IMAD.U32 R0, RZ, RZ, UR5 ;  /* 0x00000005ff007e24 */ /* 0x000fca000f8e00ff */
[----:B------:R-:W-:-:S04]  /*6180*/  SHF.L.U32 R0, R0, 0x1f, RZ ;  /* 0x0000001f00007819 */ /* 0x000fc800000006ff */
[----:B------:R0:W1:Y:S01]  /*6190*/  SYNCS.PHASECHK.TRANS64.TRYWAIT P1, [UR22+0x17030], R0 ;  /* 0x01703000ff0075a7 */ /* 0x0000620008020156 */
[----:B------:R-:W-:Y:S05]  /*61a0*/  @!P0 BRA `(.L_x_1770) ;  /* 0x0000000000048947 */ /* 0x000fea0003800000 */
[----:B------:R-:W-:Y:S01]  /*61b0*/  BPT.TRAP 0x1 ;  /* 0x000000040000795c */ /* 0x000fe20000300000 */
.L_x_1770:
[----:B-1----:R-:W-:Y:S05]  /*61c0*/  @P1 BRA `(.L_x_1771) ;  /* 0x0000000000081947 */ /* 0x002fea0003800000 */
[----:B------:R-:W1:Y:S02]  /*61d0*/  SYNCS.PHASECHK.TRANS64.TRYWAIT P1, [UR22+0x17030], R0 ;  /* 0x01703000ff0075a7 */ /* 0x000e640008020156 */
[----:B-1----:R-:W-:Y:S05]  /*61e0*/  @!P1 BRA `(.L_x_1772) ;  /* 0x0000008000b49947 */ /* 0x002fea0003800000 */
.L_x_1771:
        /* <DEDUP_REMOVED lines=19> */
.L_x_1773:
[----:B------:R-:W-:Y:S01]  /*6320*/  ULEA UR14, UR7, UR42, 0x3 ;  /* 0x0000002a070e7291 */ /* 0x000fe2000f8e183f */
[----:B01----:R-:W-:-:S05]  /*6330*/  IMAD.U32 R0, RZ, RZ, UR6 ;  /* 0x00000006ff007e24 */ /* 0x003fca000f8e00ff */
[----:B------:R-:W-:-:S04]  /*6340*/  SHF.L.U32 R0, R0, 0x1f, RZ ;  /* 0x0000001f00007819 */ /* 0x000fc800000006ff */
[----:B------:R0:W1:Y:S01]  /*6350*/  SYNCS.PHASECHK.TRANS64.TRYWAIT P1, [UR14+0x17050], R0 ;  /* 0x01705000ff0075a7 */ /* 0x000062000802014e */
[----:B------:R-:W-:Y:S05]  /*6360*/  @!P0 BRA `(.L_x_1774) ;  /* 0x0000000000048947 */ /* 0x000fea0003800000 */
[----:B------:R-:W-:Y:S01]  /*6370*/  BPT.TRAP 0x1 ;  /* 0x000000040000795c */ /* 0x000fe20000300000 */
.L_x_1774:
[----:B-1----:R-:W-:Y:S05]  /*6380*/  @P1 BRA `(.L_x_1775) ;  /* 0x0000000000081947 */ /* 0x002fea0003800000 */
[----:B------:R-:W1:Y:S02]  /*6390*/  SYNCS.PHASECHK.TRANS64.TRYWAIT P1, [UR14+0x17050], R0 ;  /* 0x01705000ff0075a7 */ /* 0x000e64000802014e */
[----:B-1----:R-:W-:Y:S05]  /*63a0*/  @!P1 BRA `(.L_x_1776) ;  /* 0x00000080005c9947 */ /* 0x002fea0003800000 */
.L_x_1775:
[----:B------:R-:W-:Y:S01]  /*63b0*/  UIADD3 UR6, UR42, 0x400, URZ ;  /* 0x000004002a067890 */ /* 0x000fe2000fffe03f */
[----:B------:R-:W-:Y:S01]  /*63c0*/  WARPGROUP.ARRIVE ;  /* 0x00000000000079c5 */ /* 0x000fe20000000000 */
[----:B------:R-:W-:Y:S02]  /*63d0*/  UMOV UR11, 0x40000040 ;  /* 0x40000040000b7882 */ /* 0x000fe40000000000 */
        /* <DEDUP_REMOVED lines=17> */
[----:B------:R-:W-:Y:S03]  /*64f0*/  QGMMA.64x96x32.F32.E4M3.E4M3 R88, R140, gdesc[UR4], R88, gsb0 ;  /* 0x016000048c587df3 */ /* 0x000fe60008000858 */
[----:B------:R-:W-:Y:S02]  /*6500*/  WARPGROUP.DEPBAR.LE gsb0, 0x0 ;  /* 0x00008000000079c5 */ /* 0x000fe40000010000 */
[----:B------:R-:W-:-:S06]  /*6510*/  WARPGROUP.ARRIVE ;  /* 0x00000000000079c5 */ /* 0x000fcc0000000000 */
[----:B------:R-:W-:Y:S03]  /*6520*/  QGMMA.64x96x32.F32.E4M3.E4M3 R88, R136, gdesc[UR8], R88, gsb0 ;  /* 0x0160000888587df3 */ /* 0x000fe60008000858 */
[----:B------:R-:W-:Y:S02]  /*6530*/  WARPGROUP.DEPBAR.LE gsb0, 0x0 ;  /* 0x00008000000079c5 */ /* 0x000fe40000010000 */
[----:B------:R-:W-:Y:S05]  /*6540*/  @!P0 BRA `(.L_x_1777) ;  /* 0x0000000000048947 */ /* 0x000fea0003800000 */
[----:B------:R-:W-:Y:S01]  /*6550*/  BPT.TRAP 0x1 ;  /* 0x000000040000795c */ /* 0x000fe20000300000 */
.L_x_1777:
        /* <DEDUP_REMOVED lines=81> */
[----:B------:R-:W-:-:S01]  /*6a70*/  FFMA.FTZ R8, R25, UR46, -R136 ;  /* 0x0000002e19087c23 */ /* 0x000fc20008010888 */
[----:B------:R-:W-:Y:S01]  /*6a80*/  FMUL.FTZ R12, R7, UR46 ;  /* 0x0000002e070c7c20 */ /* 0x000fe20008410000 */
[----:B------:R-:W-:-:S01]  /*6a90*/  FFMA.FTZ R25, R56, UR46, -R136 ;  /* 0x0000002e38197c23 */ /* 0x000fc20008010888 */
[C---:B------:R-:W-:Y:S01]  /*6aa0*/  FADD.FTZ R7, -R10.reuse, R9 ;  /* 0x000000090a077221 */ /* 0x040fe20000010100 */
[----:B------:R-:W-:-:S01]  /*6ab0*/  FFMA.FTZ R56, R10, R57, -8 ;  /* 0xc10000000a387423 */ /* 0x000fc20000010039 */
[----:B------:R-:W-:Y:S01]  /*6ac0*/  FFMA.FTZ R9, R24, UR46, -R136 ;  /* 0x0000002e18097c23 */ /* 0x000fe20008010888 */
[----:B------:R-:W-:Y:S01]  /*6ad0*/  MUFU.EX2 R6, R12 ;  /* 0x0000000c00067308 */ /* 0x000fe20000000800 */
[----:B------:R-:W-:Y:S01]  /*6ae0*/  FMUL.FTZ R7, R7, UR46 ;  /* 0x0000002e07077c20 */ /* 0x000fe20008410000 */
        /* <DEDUP_REMOVED lines=8> */
[----:B------:R-:W-:Y:S01]  /*6b70*/  FFMA.FTZ R14, R33, UR46, -R136 ;  /* 0x0000002e210e7c23 */ /* 0x000fe20008010888 */
[----:B------:R-:W-:-:S01]  /*6b80*/  FFMA.FTZ R35, R35, UR46, -R56 ;  /* 0x0000002e23237c23 */ /* 0x000fc20008010838 */
[----:B------:R-:W-:Y:S01]  /*6b90*/  FFMA.FTZ R15, R36, UR46, -R136 ;  /* 0x0000002e240f7c23 */ /* 0x000fe20008010888 */
        /* <DEDUP_REMOVED lines=9> */
[----:B------:R-:W-:Y:S01]  /*6c30*/  FFMA.FTZ R18, R41, UR46, -R136 ;  /* 0x0000002e29127c23 */ /* 0x000fe20008010888 */
[----:B------:R-:W-:-:S01]  /*6c40*/  FFMA.FTZ R43, R43, UR46, -R56 ;  /* 0x0000002e2b2b7c23 */ /* 0x000fc20008010838 */
[----:B------:R-:W1:Y:S01]  /*6c50*/  MUFU.EX2 R26, R26 ;  /* 0x0000001a001a7308 */ /* 0x000e620000000800 */
[----:B0-----:R-:W-:-:S01]  /*6c60*/  FFMA.FTZ R3, R6, R3, R9 ;  /* 0x0000000306037223 */ /* 0x001fc20000010009 */
[--C-:B------:R-:W-:Y:S01]  /*6c70*/  FFMA.FTZ R58, R59, UR46, -R56.reuse ;  /* 0x0000002e3b3a7c23 */ /* 0x100fe20008010838 */
        /* <DEDUP_REMOVED lines=13> */
[----:B------:R-:W2:Y:S01]  /*6d50*/  MUFU.EX2 R27, R27 ;  /* 0x0000001b001b7308 */ /* 0x000ea20000000800 */
[----:B-1----:R-:W-:-:S01]  /*6d60*/  FFMA.FTZ R2, R7, R2, R26 ;  /* 0x0000000207027223 */ /* 0x002fc2000001001a */
[----:B------:R-:W-:Y:S01]  /*6d70*/  FFMA.FTZ R54, R54, UR46, -R56 ;  /* 0x0000002e36367c23 */ /* 0x000fe20008010838 */
[----:B------:R-:W-:-:S01]  /*6d80*/  FFMA.FTZ R37, R68, UR46, -R136 ;  /* 0x0000002e44257c23 */ /* 0x000fc20008010888 */
[----:B------:R-:W-:Y:S01]  /*6d90*/  FFMA.FTZ R24, R53, UR46, -R136 ;  /* 0x0000002e35187c23 */ /* 0x000fe20008010888 */
[----:B------:R-:W-:-:S01]  /*6da0*/  FFMA.FTZ R55, R55, UR46, -R56 ;  /* 0x0000002e37377c23 */ /* 0x000fc20008010838 */
[--C-:B------:R-:W-:Y:S01]  /*6db0*/  FFMA.FTZ R40, R69, UR46, -R136.reuse ;  /* 0x0000002e45287c23 */ /* 0x100fe20008010888 */
[----:B------:R-:W-:-:S01]  /*6dc0*/  FFMA.FTZ R41, R72, UR46, -R136 ;  /* 0x0000002e48297c23 */ /* 0x000fc20008010888 */
[----:B------:R-:W1:Y:S01]  /*6dd0*/  MUFU.EX2 R11, R11 ;  /* 0x0000000b000b7308 */ /* 0x000e620000000800 */
[----:B0-----:R-:W-:-:S01]  /*6de0*/  FADD.FTZ R64, R8, R3 ;  /* 0x0000000308407221 */ /* 0x001fc20000010000 */
[--C-:B------:R-:W-:Y:S01]  /*6df0*/  FFMA.FTZ R44, R73, UR46, -R136.reuse ;  /* 0x0000002e492c7c23 */ /* 0x100fe20008010888 */
[----:B------:R-:W-:-:S01]  /*6e00*/  FFMA.FTZ R45, R76, UR46, -R136 ;  /* 0x0000002e4c2d7c23 */ /* 0x000fc20008010888 */
[--C-:B------:R-:W-:Y:S01]  /*6e10*/  FFMA.FTZ R48, R77, UR46, -R136.reuse ;  /* 0x0000002e4d307c23 */ /* 0x100fe20008010888 */
[----:B------:R-:W-:-:S01]  /*6e20*/  FFMA.FTZ R49, R80, UR46, -R136 ;  /* 0x0000002e50317c23 */ /* 0x000fc20008010888 */
[--C-:B------:R-:W-:Y:S01]  /*6e30*/  FFMA.FTZ R52, R81, UR46, -R136.reuse ;  /* 0x0000002e51347c23 */ /* 0x100fe20008010888 */
[----:B------:R-:W-:-:S01]  /*6e40*/  FFMA.FTZ R53, R84, UR46, -R136 ;  /* 0x0000002e54357c23 */ /* 0x000fc20008010888 */
[----:B------:R-:W0:Y:S01]  /*6e50*/  MUFU.EX2 R30, R30 ;  /* 0x0000001e001e7308 */ /* 0x000e220000000800 */
[----:B--2---:R-:W-:-:S01]  /*6e60*/  FADD.FTZ R3, R27, R2 ;  /* 0x000000021b037221 */ /* 0x004fc20000010000 */
[----:B------:R-:W-:-:S06]  /*6e70*/  FFMA.FTZ R86, R86, UR46, -R56 ;  /* 0x0000002e56567c23 */ /* 0x000fcc0008010838 */
[----:B------:R2:W3:Y:S01]  /*6e80*/  MUFU.EX2 R12, R29 ;  /* 0x0000001d000c7308 */ /* 0x0004e20000000800 */
[----:B-1----:R-:W-:-:S07]  /*6e90*/  FADD.FTZ R61, R11, R64 ;  /* 0x000000400b3d7221 */ /* 0x002fce0000010000 */
[----:B------:R-:W1:Y:S01]  /*6ea0*/  MUFU.EX2 R31, R31 ;  /* 0x0000001f001f7308 */ /* 0x000e620000000800 */
[----:B0-----:R-:W-:-:S01]  /*6eb0*/  FADD.FTZ R2, R30, R3 ;  /* 0x000000031e027221 */ /* 0x001fc20000010000 */
[--C-:B--2---:R-:W-:Y:S01]  /*6ec0*/  FFMA.FTZ R29, R60, UR46, -R136.reuse ;  /* 0x0000002e3c1d7c23 */ /* 0x104fe20008010888 */
[----:B------:R-:W-:-:S05]  /*6ed0*/  FFMA.FTZ R60, R85, UR46, -R136 ;  /* 0x0000002e553c7c23 */ /* 0x000fca0008010888 */
[----:B------:R-:W0:Y:S01]  /*6ee0*/  MUFU.EX2 R13, R13 ;  /* 0x0000000d000d7308 */ /* 0x000e220000000800 */
[----:B---3--:R-:W-:-:S01]  /*6ef0*/  FADD.FTZ R64, R12, R61 ;  /* 0x0000003d0c407221 */ /* 0x008fc20000010000 */
[----:B------:R-:W-:-:S06]  /*6f00*/  FFMA.FTZ R61, R66, UR46, -R56 ;  /* 0x0000002e423d7c23 */ /* 0x000fcc0008010838 */
[----:B------:R-:W2:Y:S01]  /*6f10*/  MUFU.EX2 R34, R34 ;  /* 0x0000002200227308 */ /* 0x000ea20000000800 */
[----:B-1----:R-:W-:-:S07]  /*6f20*/  FADD.FTZ R3, R31, R2 ;  /* 0x000000021f037221 */ /* 0x002fce0000010000 */
[----:B------:R-:W1:Y:S01]  /*6f30*/  MUFU.EX2 R14, R14 ;  /* 0x0000000e000e7308 */ /* 0x000e620000000800 */
[----:B0-----:R-:W-:-:S01]  /*6f40*/  FADD.FTZ R63, R13, R64 ;  /* 0x000000400d3f7221 */ /* 0x001fc20000010000 */
[----:B------:R-:W-:-:S06]  /*6f50*/  FFMA.FTZ R64, R67, UR46, -R56 ;  /* 0x0000002e43407c23 */ /* 0x000fcc0008010838 */
        /* <DEDUP_REMOVED lines=16> */
[----:B-1----:R-:W-:-:S01]  /*7060*/  FADD.FTZ R65, R17, R66 ;  /* 0x0000004211417221 */ /* 0x002fc20000010000 */
[----:B------:R-:W-:-:S06]  /*7070*/  FFMA.FTZ R66, R71, UR46, -R56 ;  /* 0x0000002e47427c23 */ /* 0x000fcc0008010838 */
        /* <DEDUP_REMOVED lines=16> */
[----:B--2---:R-:W-:-:S01]  /*7180*/  FADD.FTZ R67, R21, R68 ;  /* 0x0000004415437221 */ /* 0x004fc20000010000 */
[----:B------:R-:W-:-:S06]  /*7190*/  FFMA.FTZ R68, R75, UR46, -R56 ;  /* 0x0000002e4b447c23 */ /* 0x000fcc0008010838 */
        /* <DEDUP_REMOVED lines=37> */
[--C-:B------:R-:W-:Y:S01]  /*73f0*/  FFMA.FTZ R72, R83, UR46, -R56.reuse ;  /* 0x0000002e53487c23 */ /* 0x100fe20008010838 */
[----:B------:R-:W-:-:S05]  /*7400*/  FFMA.FTZ R56, R87, UR46, -R56 ;  /* 0x0000002e57387c23 */ /* 0x000fca0008010838 */
        /* <DEDUP_REMOVED lines=44> */
.L_x_1778:
        /* <DEDUP_REMOVED lines=91> */
.L_x_1768:
[----:B------:R-:W-:Y:S06]  /*7c80*/  BAR.ARV 0x8, 0x200 ;  /* 0x0208000000007b1d */ /* 0x000fec0000002000 */
[----:B------:R-:W-:Y:S05]  /*7c90*/  @!P0 BRA `(.L_x_1780) ;  /* 0x0000000000048947 */ /* 0x000fea0003800000 */
[----:B------:R-:W-:Y:S01]  /*7ca0*/  BPT.TRAP 0x1 ;  /* 0x000000040000795c */ /* 0x000fe20000300000 */
.L_x_1780:
[----:B------:R-:W-:Y:S01]  /*7cb0*/  ULEA UR16, UR4, UR42, 0x3 ;  /* 0x0000002a04107291 */ /* 0x000fe2000f8e183f */
[----:B------:R-:W-:-:S05]  /*7cc0*/  IMAD.U32 R4, RZ, RZ, UR5 ;  /* 0x00000005ff047e24 */ /* 0x000fca000f8e00ff */
[----:B------:R-:W-:-:S04]  /*7cd0*/  SHF.L.U32 R4, R4, 0x1f, RZ ;  /* 0x0000001f04047819 */ /* 0x000fc800000006ff */
[----:B------:R0:W1:Y:S01]  /*7ce0*/  SYNCS.PHASECHK.TRANS64.TRYWAIT P1, [UR16+0x17050], R4 ;  /* 0x01705004ff0075a7 */ /* 0x0000620008020150 */
[----:B------:R-:W-:Y:S05]  /*7cf0*/  @!P0 BRA `(.L_x_1781) ;  /* 0x0000000000048947 */ /* 0x000fea0003800000 */
[----:B------:R-:W-:Y:S01]  /*7d00*/  BPT.TRAP 0x1 ;  /* 0x000000040000795c */ /* 0x000fe20000300000 */
.L_x_1781:
[----:B-1----:R-:W-:Y:S05]  /*7d10*/  @P1 BRA `(.L_x_1782) ;  /* 0x0000000000081947 */ /* 0x002fea0003800000 */
[----:B------:R-:W1:Y:S02]  /*7d20*/  SYNCS.PHASECHK.TRANS64.TRYWAIT P1, [UR16+0x17050], R4 ;  /* 0x01705004ff0075a7 */ /* 0x000e640008020150 */
[----:B-1----:R-:W-:Y:S05]  /*7d30*/  @!P1 BRA `(.L_x_1783) ;  /* 0x0000006800109947 */ /* 0x002fea0003800000 */
.L_x_1782:
        /* <DEDUP_REMOVED lines=13> */
[----:B------:R-:W-:Y:S02]  /*7e10*/  @UP0 UIMAD UR5, UR43, UR8, URZ ;  /* 0x000000082b0502a4 */ /* 0x000fe4000f8e023f */
[----:B------:R-:W-:Y:S02]  /*7e20*/  @UP0 UIMAD.WIDE.U32 UR6, UR44, UR8, URZ ;  /* 0x000000082c0602a5 */ /* 0x000fe4000f8e003f */
[----:B------:R-:W-:Y:S01]  /*7e30*/  UIMAD UR8, UR4, 0x300, UR42 ;  /* 0x00000300040878a4 */ /* 0x000fe2000f8e022a */
[----:B------:R-:W-:Y:S01]  /*7e40*/  @UP0 ULDC.64 UR12, c[0x0][0x9d0] ;  /* 0x00027400000c0ab9 */ /* 0x000fe20000000a00 */
[----:B------:R-:W-:Y:S02]  /*7e50*/  @UP0 UIMAD UR5, UR44, UR9, UR5 ;  /* 0x000000092c0502a4 */ /* 0x000fe4000f8e0205 */
[----:B------:R-:W-:-:S02]  /*7e60*/  @UP0 UIMAD UR4, UR14, UR12, URZ ;  /* 0x0000000c0e0402a4 */ /* 0x000fc4000f8e023f */
[----:B------:R-:W-:Y:S01]  /*7e70*/  @UP0 UIADD3 UR5, UR7, UR5, URZ ;  /* 0x0000000507050290 */ /* 0x000fe2000fffe03f */
[----:B------:R-:W-:Y:S01]  /*7e80*/  UMOV UR14, UR8 ;  /* 0x00000008000e7c82 */ /* 0x000fe20008000000 */
[----:B------:R-:W-:Y:S02]  /*7e90*/  @UP0 UIMAD UR7, UR40, UR13, UR4 ;  /* 0x0000000d280702a4 */ /* 0x000fe4000f8e0204 */
[----:B------:R-:W-:Y:S01]  /*7ea0*/  QGMMA.64x96x32.F32.E4M3.E4M3 R88, R148, gdesc[UR12], R88, gsb0 ;  /* 0x0160000c94587df3 */ /* 0x000fe20008000858 */
[----:B------:R-:W-:Y:S02]  /*7eb0*/  @UP0 UMOV UR4, UR6 ;  /* 0x0000000600040c82 */ /* 0x000fe40008000000 */
        /* <DEDUP_REMOVED lines=60> */
.L_x_1784:
        /* <DEDUP_REMOVED lines=52> */
.L_x_1748:
        /* <DEDUP_REMOVED lines=55> */
[--C-:B------:R-:W-:Y:S02]  /*8930*/  SHF.R.S32.HI R16, RZ, 0x2, R10.reuse ;  /* 0x00000002ff107819 */ /* 0x100fe4000001140a */
[----:B------:R-:W-:Y:S02]  /*8940*/  SHF.R.S32.HI R27, RZ, 0x1f, R10 ;  /* 0x0000001fff1b7819 */ /* 0x000fe4000001140a */
[----:B------:R-:W-:Y:S02]  /*8950*/  SEL R67, R51, R20, P0 ;  /* 0x0000001433437207 */ /* 0x000fe40000000000 */
[----:B------:R-:W-:Y:S01]  /*8960*/  SEL R51, R20, R51, P0 ;  /* 0x0000003314337207 */ /* 0x000fe20000000000 */
[----:B------:R-:W-:Y:S01]  /*8970*/  IMAD.IADD R20, R0, 0x1, -R23 ;  /* 0x0000000100147824 */ /* 0x000fe200078e0a17 */
[----:B------:R-:W-:-:S02]  /*8980*/  LEA.HI R23, R6, R6, RZ, 0x1 ;  /* 0x0000000606177211 */ /* 0x000fc400078f08ff */
[----:B------:R-:W-:Y:S01]  /*8990*/  LEA.HI R27, R27, R16, RZ, 0x3 ;  /* 0x000000101b1b7211 */ /* 0x000fe200078f18ff */
[----:B------:R-:W5:Y:S01]  /*89a0*/  S2R R6, SR_CTAID.X ;  /* 0x0000000000067919 */ /* 0x000f620000002500 */
[----:B------:R-:W-:Y:S02]  /*89b0*/  SEL R61, R135, R134, P0 ;  /* 0x00000086873d7207 */ /* 0x000fe40000000000 */
[----:B------:R-:W-:Y:S01]  /*89c0*/  LOP3.LUT R33, R27, 0xfffffff8, RZ, 0xc0, !PT ;  /* 0xfffffff81b217812 */ /* 0x000fe200078ec0ff */
[----:B------:R-:W-:Y:S01]  /*89d0*/  IMAD R27, R23, -0x3, R8 ;  /* 0xfffffffd171b7824 */ /* 0x000fe200078e0208 */
[----:B------:R-:W-:Y:S02]  /*89e0*/  LEA.HI R8, R20, R20, RZ, 0x1 ;  /* 0x0000001414087211 */ /* 0x000fe400078f08ff */
[----:B------:R-:W-:Y:S01]  /*89f0*/  SEL R31, R98, R99, P0 ;  /* 0x00000063621f7207 */ /* 0x000fe20000000000 */
[----:B------:R-:W-:Y:S01]  /*8a00*/  IMAD.IADD R0, R16, 0x1, -R33 ;  /* 0x0000000110007824 */ /* 0x000fe200078e0a21 */
[----:B------:R-:W-:-:S02]  /*8a10*/  LOP3.LUT R33, R8, 0x1ffffffe, RZ, 0xc0, !PT ;  /* 0x1ffffffe08217812 */ /* 0x000fc400078ec0ff */
[----:B------:R-:W-:Y:S02]  /*8a20*/  SEL R21, R110, R111, P0 ;  /* 0x0000006f6e157207 */ /* 0x000fe40000000000 */
[----:B------:R-:W-:Y:S01]  /*8a30*/  SEL R19, R14, R93, P0 ;  /* 0x0000005d0e137207 */ /* 0x000fe20000000000 */
[----:B------:R-:W-:Y:S01]  /*8a40*/  IMAD.IADD R45, R20, 0x1, -R33 ;  /* 0x00000001142d7824 */ /* 0x000fe200078e0a21 */
[----:B------:R-:W-:Y:S02]  /*8a50*/  SEL R33, R134, R135, P0 ;  /* 0x0000008786217207 */ /* 0x000fe40000000000 */
[----:B------:R-:W-:Y:S02]  /*8a60*/  SEL R14, R93, R14, P0 ;  /* 0x0000000e5d0e7207 */ /* 0x000fe40000000000 */
[----:B------:R-:W-:Y:S02]  /*8a70*/  LOP3.LUT R75, R10, 0x7ffffffc, RZ, 0xc0, !PT ;  /* 0x7ffffffc0a4b7812 */ /* 0x000fe400078ec0ff */
[----:B------:R-:W-:-:S02]  /*8a80*/  LEA.HI R25, R25, R40, RZ, 0x5 ;  /* 0x0000002819197211 */ /* 0x000fc400078f28ff */
[----:B------:R-:W-:Y:S02]  /*8a90*/  SEL R59, R18, R109, P0 ;  /* 0x0000006d123b7207 */ /* 0x000fe40000000000 */
[----:B------:R-:W-:Y:S02]  /*8aa0*/  SEL R18, R109, R18, P0 ;  /* 0x000000126d127207 */ /* 0x000fe40000000000 */
[----:B------:R-:W-:Y:S02]  /*8ab0*/  SHF.R.S32.HI R25, RZ, 0x5, R25 ;  /* 0x00000005ff197819 */ /* 0x000fe40000011419 */
[----:B------:R-:W-:Y:S02]  /*8ac0*/  SEL R43, R58, R117, P0 ;  /* 0x000000753a2b7207 */ /* 0x000fe40000000000 */
[----:B------:R-:W-:Y:S01]  /*8ad0*/  SEL R65, R104, R105, P0 ;  /* 0x0000006968417207 */ /* 0x000fe20000000000 */
[----:B------:R-:W-:Y:S01]  /*8ae0*/  IMAD R0, R25, 0x10, R0 ;  /* 0x0000001019007824 */ /* 0x000fe200078e0200 */
[----:B------:R-:W-:-:S02]  /*8af0*/  SEL R58, R117, R58, P0 ;  /* 0x0000003a753a7207 */ /* 0x000fc40000000000 */
        /* <DEDUP_REMOVED lines=20> */
[----:B0-----:R-:W-:Y:S02]  /*8c40*/  SEL R13, R105, R104, P0 ;  /* 0x00000068690d7207 */ /* 0x001fe40000000000 */
        /* <DEDUP_REMOVED lines=240> */
.L_x_1787:
[----:B------:R-:W-:Y:S05]  /*9b50*/  BSYNC B0 ;  /* 0x0000000000007941 */ /* 0x000fea0003800000 */
.L_x_1786:
        /* <DEDUP_REMOVED lines=98> */
.L_x_1785:
        /* <DEDUP_REMOVED lines=58> */
.L_x_1744:
        /* <DEDUP_REMOVED lines=18> */
.L_x_1788:
[----:B------:R-:W-:Y:S01]  /*a640*/  ULDC UR44, c[0x0][0xc50] ;  /* 0x00031400002c7ab9 */ /* 0x000fe20000000800 */
[----:B------:R-:W-:Y:S01]  /*a650*/  UMOV UR42, UR6 ;  /* 0x00000006002a7c82 */ /* 0x000fe20008000000 */
[----:B------:R-:W-:-:S11]  /*a660*/  UISETP.NE.AND UP0, UPT, UR44, 0x1, UPT ;  /* 0x000000012c00788c */ /* 0x000fd6000bf05270 */
[----:B------:R-:W-:Y:S01]  /*a670*/  @UP0 ULDC UR4, c[0x0][0xc54] ;  /* 0x0003150000040ab9 */ /* 0x000fe20000000800 */
[----:B------:R-:W-:Y:S01]  /*a680*/  @UP0 ULDC UR7, c[0x0][0xc58] ;  /* 0x0003160000070ab9 */ /* 0x000fe20000000800 */
[----:B------:R-:W-:-:S04]  /*a690*/  UIMAD.WIDE.U32 UR4, UR6, UR4, URZ ;  /* 0x00000004060472a5 */ /* 0x000fc8000f8e003f */
[----:B------:R-:W-:-:S12]  /*a6a0*/  @UP0 USHF.R.U32.HI UR42, URZ, UR7, UR5 ;  /* 0x000000073f2a0299 */ /* 0x000fd80008011605 */
.L_x_1789:
        /* <DEDUP_REMOVED lines=8> */
[----:B------:R-:W-:Y:S01]  /*a730*/  ULDC UR6, c[0x0][0x448] ;  /* 0x0001120000067ab9 */ /* 0x000fe20000000800 */
[----:B------:R-:W-:Y:S01]  /*a740*/  ULDC.64 UR4, c[0x0][0x418] ;  /* 0x0001060000047ab9 */ /* 0x000fe20000000a00 */
[----:B------:R-:W-:-:S05]  /*a750*/  IMAD.MOV.U32 R18, RZ, RZ, RZ ;  /* 0x000000ffff127224 */ /* 0x000fca00078e00ff */
[----:B------:R-:W1:Y:S01]  /*a760*/  S2UR UR48, SR_CTAID.X ;  /* 0x00000000003079c3 */ /* 0x000e620000002500 */
[----:B------:R-:W-:Y:S02]  /*a770*/  UISETP.NE.AND UP1, UPT, UR6, 0x1, UPT ;  /* 0x000000010600788c */ /* 0x000fe4000bf25270 */
[----:B------:R-:W-:Y:S01]  /*a780*/  UISETP.NE.U32.AND UP0, UPT, UR4, URZ, UPT ;  /* 0x0000003f0400728c */ /* 0x000fe2000bf05070 */
[----:B------:R-:W-:Y:S02]  /*a790*/  UMOV UR6, 0xc0 ;  /* 0x000000c000067882 */ /* 0x000fe40000000000 */
[----:B------:R-:W-:Y:S01]  /*a7a0*/  ULDC UR4, c[0x0][0x424] ;  /* 0x0001090000047ab9 */ /* 0x000fe20000000800 */
[----:B------:R-:W-:Y:S01]  /*a7b0*/  UISETP.NE.AND.EX UP0, UPT, UR5, URZ, UPT, UP0 ;  /* 0x0000003f0500728c */ /* 0x000fe2000bf05300 */
[----:B------:R-:W-:Y:S01]  /*a7c0*/  ULDC UR7, c[0x0][0x2f0] ;  /* 0x0000bc0000077ab9 */ /* 0x000fe20000000800 */
[----:B------:R-:W-:Y:S02]  /*a7d0*/  ULDC UR8, c[0x0][0x288] ;  /* 0x0000a20000087ab9 */ /* 0x000fe40000000800 */
[----:B------:R-:W-:Y:S01]  /*a7e0*/  USEL UR36, UR4, 0x1, UP0 ;  /* 0x0000000104247887 */ /* 0x000fe20008000000 */
[----:B------:R-:W-:Y:S01]  /*a7f0*/  @UP1 ULDC UR5, c[0x0][0x44c] ;  /* 0x0001130000051ab9 */ /* 0x000fe20000000800 */
[----:B0-----:R-:W-:-:S04]  /*a800*/  ISETP.NE.U32.AND P0, PT, R2, RZ, PT ;  /* 0x000000ff0200720c */ /* 0x001fc80003f05070 */
[----:B------:R-:W-:Y:S01]  /*a810*/  ISETP.NE.AND.EX P0, PT, R3, RZ, PT, P0 ;  /* 0x000000ff0300720c */ /* 0x000fe20003f05300 */
[----:B-1----:R-:W-:Y:S02]  /*a820*/  UIMAD UR6, UR48, UR6, 0xbf ;  /* 0x000000bf300674a4 */ /* 0x002fe4000f8e0206 */
[----:B------:R-:W-:Y:S02]  /*a830*/  UIMAD UR36, UR36, UR7, URZ ;  /* 0x00000007242472a4 */ /* 0x000fe4000f8e023f */
[----:B------:R-:W-:Y:S01]  /*a840*/  UIMAD.WIDE.U32 UR4, UR6, UR5, URZ ;  /* 0x00000005060472a5 */ /* 0x000fe2000f8e003f */
[----:B------:R-:W-:-:S03]  /*a850*/  @UP1 ULDC UR7, c[0x0][0x450] ;  /* 0x0001140000071ab9 */ /* 0x000fc60000000800 */
[----:B------:R-:W-:-:S04]  /*a860*/  @UP1 USHF.R.U32.HI UR6, URZ, UR7, UR5 ;  /* 0x000000073f061299 */ /* 0x000fc80008011605 */
[----:B------:R-:W0:Y:S01]  /*a870*/  @P0 LDC.64 R2, c[0x0][0xa28] ;  /* 0x00028a00ff020b82 */ /* 0x000e220000000a00 */
[----:B------:R-:W-:Y:S02]  /*a880*/  UIADD3 UR5, UR36, 0x80, -UR8 ;  /* 0x0000008024057890 */ /* 0x000fe4000fffe808 */
[----:B------:R-:W-:Y:S02]  /*a890*/  UIADD3 UR4, UR36, 0x7f, URZ ;  /* 0x0000007f24047890 */ /* 0x000fe4000fffe03f */
[----:B------:R-:W-:Y:S02]  /*a8a0*/  UIADD3 UR6, UR5, UR6, URZ ;  /* 0x0000000605067290 */ /* 0x000fe4000fffe03f */
[----:B------:R-:W-:Y:S02]  /*a8b0*/  USHF.R.S32.HI UR5, URZ, 0x1f, UR4 ;  /* 0x0000001f3f057899 */ /* 0x000fe40008011404 */
[----:B------:R-:W-:Y:S02]  /*a8c0*/  USHF.R.S32.HI UR7, URZ, 0x1f, UR6 ;  /* 0x0000001f3f077899 */ /* 0x000fe40008011406 */
[----:B------:R-:W-:-:S02]  /*a8d0*/  ULEA.HI UR5, UR5, UR4, URZ, 0x7 ;  /* 0x0000000405057291 */ /* 0x000fc4000f8f383f */
[----:B------:R-:W-:Y:S02]  /*a8e0*/  ULEA.HI UR7, UR7, UR6, URZ, 0x7 ;  /* 0x0000000607077291 */ /* 0x000fe4000f8f383f */
[----:B------:R-:W-:Y:S02]  /*a8f0*/  USHF.R.S32.HI UR43, URZ, 0x7, UR5 ;  /* 0x000000073f2b7899 */ /* 0x000fe40008011405 */
[----:B------:R-:W-:-:S04]  /*a900*/  USHF.R.S32.HI UR45, URZ, 0x7, UR7 ;  /* 0x000000073f2d7899 */ /* 0x000fc80008011407 */
[----:B------:R-:W-:Y:S02]  /*a910*/  UISETP.LT.AND UP0, UPT, UR43, UR45, UPT ;  /* 0x0000002d2b00728c */ /* 0x000fe4000bf01270 */
[----:B------:R-:W-:Y:S01]  /*a920*/  UP2UR UR49, UPR, URZ, 0x2 ;  /* 0x000000023f317883 */ /* 0x000fe20008000000 */
[----:B0-----:R-:W-:Y:S01]  /*a930*/  @P0 IMAD.WIDE R2, R25, 0x4, R2 ;  /* 0x0000000419020825 */ /* 0x001fe200078e0202 */
[----:B------:R-:W-:-:S04]  /*a940*/  USEL UR11, UR43, UR45, UP0 ;  /* 0x0000002d2b0b7287 */ /* 0x000fc80008000000 */
[----:B------:R-:W-:Y:S01]  /*a950*/  UISETP.GE.AND UP1, UPT, UR11, 0x1, UPT ;  /* 0x000000010b00788c */ /* 0x000fe2000bf26270 */
[----:B------:R0:W5:Y:S01]  /*a960*/  @P0 LDG.E R18, desc[UR38][R2.64] ;  /* 0x0000002602120981 */ /* 0x000162000c1e1900 */
[----:B------:R-:W-:Y:S02]  /*a970*/  USHF.R.U32.HI UR9, URZ, 0x10, UR44 ;  /* 0x000000103f097899 */ /* 0x000fe4000801162c */
[----:B------:R-:W-:Y:S02]  /*a980*/  ULOP3.LUT UR44, UR44, 0xffff, URZ, 0xc0, !UPT ;  /* 0x0000ffff2c2c7892 */ /* 0x000fe4000f8ec03f */
[----:B------:R-:W-:Y:S01]  /*a990*/  PLOP3.LUT P0, PT, PT, PT, UP1, 0x80, 0x0 ;  /* 0x000000000000781c */ /* 0x000fe20003f0f018 */
[----:B------:R-:W-:Y:S01]  /*a9a0*/  UISETP.NE.AND UP0, UPT, UR9, URZ, UPT ;  /* 0x0000003f0900728c */ /* 0x000fe2000bf05270 */
[----:B------:R-:W-:-:S10]  /*a9b0*/  UMOV UR40, URZ ;  /* 0x0000003f00287c82 */ /* 0x000fd40008000000 */
[----:B------:R-:W-:Y:S01]  /*a9c0*/  @!UP0 ULDC UR9, c[0x0][0x9f0] ;  /* 0x00027c0000098ab9 */ /* 0x000fe20000000800 */
[----:B0-----:R-:W-:Y:S05]  /*a9d0*/  @!P0 BRA `(.L_x_1791) ;  /* 0x0000000000788947 */ /* 0x001fea0003800000 */
[----:B------:R-:W-:Y:S01]  /*a9e0*/  IABS R0, UR9 ;  /* 0x0000000900007c13 */ /* 0x000fe20008000000 */
[----:B------:R-:W-:Y:S02]  /*a9f0*/  UIADD3 UR6, UR9, -0x1, UR11 ;  /* 0xffffffff09067890 */ /* 0x000fe4000fffe00b */
[----:B------:R-:W-:Y:S01]  /*aa00*/  IABS R4, UR9 ;  /* 0x0000000900047c13 */ /* 0x000fe20008000000 */
[----:B------:R-:W-:Y:S01]  /*aa10*/  UMOV UR4, URZ ;  /* 0x0000003f00047c82 */ /* 0x000fe20008000000 */
        /* <DEDUP_REMOVED lines=26> */
.L_x_1791:
[----:B------:R-:W-:Y:S02]  /*abc0*/  UIMAD UR50, UR44, UR40, URZ ;  /* 0x000000282c3272a4 */ /* 0x000fe4000f8e023f */
[----:B------:R-:W-:Y:S02]  /*abd0*/  IMAD.U32 R0, RZ, RZ, UR40 ;  /* 0x00000028ff007e24 */ /* 0x000fe4000f8e00ff */
        /* <DEDUP_REMOVED lines=30> */
.L_x_1792:
        /* <DEDUP_REMOVED lines=20> */
.L_x_1793:
        /* <DEDUP_REMOVED lines=20> */
.L_x_1794:
        /* <DEDUP_REMOVED lines=18> */
.L_x_1795:
        /* <DEDUP_REMOVED lines=59> */
.L_x_1848:
        /* <DEDUP_REMOVED lines=30> */
.L_x_1797:
        /* <DEDUP_REMOVED lines=11> */
.L_x_1849:
        /* <DEDUP_REMOVED lines=46> */
.L_x_1855:
        /* <DEDUP_REMOVED lines=20> */
.L_x_1800:
[----:B------:R-:W-:Y:S01]  /*bbc0*/  SYNCS.ARRIVE.TRANS64.A1T0 RZ, [UR46+0x17070], RZ ;  /* 0x017070ffffff79a7 */ /* 0x000fe2000810002e */
[----:B------:R-:W-:Y:S05]  /*bbd0*/  @!P6 BRA `(.L_x_1801) ;  /* 0x000000000004e947 */ /* 0x000fea0003800000 */
[----:B------:R-:W-:Y:S01]  /*bbe0*/  BPT.TRAP 0x1 ;  /* 0x000000040000795c */ /* 0x000fe20000300000 */
.L_x_1801:
[----:B------:R-:W0:Y:S02]  /*bbf0*/  SYNCS.PHASECHK.TRANS64.TRYWAIT P1, [UR46+0x17040], R10 ;  /* 0x0170400aff0075a7 */ /* 0x000e24000802016e */
[----:B0-----:R-:W-:Y:S05]  /*bc00*/  @!P1 BRA `(.L_x_1802) ;  /* 0x0000002c00749947 */ /* 0x001fea0003800000 */
.L_x_1856:
        /* <DEDUP_REMOVED lines=39> */
.L_x_1862:
        /* <DEDUP_REMOVED lines=17> */
.L_x_1804:
        /* <DEDUP_REMOVED lines=29> */
.L_x_1805:
[----:B------:R-:W0:Y:S01]  /*c160*/  S2R R20, SR_TID.X ;  /* 0x0000000000147919 */ /* 0x000e220000002100 */
[----:B------:R-:W-:Y:S01]  /*c170*/  UISETP.NE.AND UP0, UPT, UR49, URZ, UPT ;  /* 0x0000003f3100728c */ /* 0x000fe2000bf05270 */
[----:B------:R-:W-:Y:S01]  /*c180*/  IMAD.U32 R3, RZ, RZ, UR48 ;  /* 0x00000030ff037e24 */ /* 0x000fe2000f8e00ff */
[----:B------:R-:W1:Y:S01]  /*c190*/  LDC R8, c[0x0][0x448] ;  /* 0x00011200ff087b82 */ /* 0x000e620000000800 */
[----:B------:R-:W-:Y:S01]  /*c1a0*/  IMAD.U32 R4, RZ, RZ, UR36 ;  /* 0x00000024ff047e24 */ /* 0x000fe2000f8e00ff */
[----:B------:R-:W-:Y:S01]  /*c1b0*/  ULDC.64 UR6, c[0x0][0x2c8] ;  /* 0x0000b20000067ab9 */ /* 0x000fe20000000a00 */
[----:B------:R-:W-:Y:S01]  /*c1c0*/  IMAD.U32 R5, RZ, RZ, UR37 ;  /* 0x00000025ff057e24 */ /* 0x000fe2000f8e00ff */
[----:B------:R-:W-:Y:S01]  /*c1d0*/  PLOP3.LUT P0, PT, PT, PT, UP0, 0x80, 0x0 ;  /* 0x000000000000781c */ /* 0x000fe20003f0f008 */
[----:B------:R-:W-:Y:S01]  /*c1e0*/  IMAD.MOV.U32 R2, RZ, RZ, R4 ;  /* 0x000000ffff027224 */ /* 0x000fe200078e0004 */
[----:B------:R-:W-:Y:S01]  /*c1f0*/  PLOP3.LUT P1, PT, PT, PT, UP0, 0x80, 0x0 ;  /* 0x000000000000781c */ /* 0x000fe20003f2f008 */
[----:B------:R-:W-:-:S02]  /*c200*/  ULDC.64 UR8, c[0x0][0x280] ;  /* 0x0000a00000087ab9 */ /* 0x000fc40000000a00 */
[----:B------:R-:W-:Y:S01]  /*c210*/  @UP0 ULDC UR4, c[0x0][0x44c] ;  /* 0x0001130000040ab9 */ /* 0x000fe20000000800 */
[----:B------:R-:W-:Y:S01]  /*c220*/  @UP0 ULDC UR10, c[0x0][0x44c] ;  /* 0x00011300000a0ab9 */ /* 0x000fe20000000800 */
[----:B0-----:R-:W-:-:S05]  /*c230*/  IMAD.SHL.U32 R20, R20, 0x40, RZ ;  /* 0x0000004014147824 */ /* 0x001fca00078e00ff */
[----:B------:R-:W-:-:S05]  /*c240*/  LOP3.LUT R20, R20, 0x40, RZ, 0xc0, !PT ;  /* 0x0000004014147812 */ /* 0x000fca00078ec0ff */
[----:B------:R-:W-:Y:S02]  /*c250*/  IMAD.IADD R6, R20, 0x1, R27 ;  /* 0x0000000114067824 */ /* 0x000fe400078e021b */
[----:B------:R-:W0:Y:S02]  /*c260*/  S2R R20, SR_CTAID.Z ;  /* 0x0000000000147919 */ /* 0x000e240000002700 */
[----:B------:R-:W-:Y:S02]  /*c270*/  IMAD R6, R3, 0xc0, R6 ;  /* 0x000000c003067824 */ /* 0x000fe400078e0206 */
[----:B------:R-:W-:Y:S02]  /*c280*/  IMAD.U32 R3, RZ, RZ, UR47 ;  /* 0x0000002fff037e24 */ /* 0x000fe4000f8e00ff */
        /* <DEDUP_REMOVED lines=55> */
[----:B------:R-:W-:Y:S01]  /*c600*/  IMAD.U32 R10, RZ, RZ, UR48 ;  /* 0x00000030ff0a7e24 */ /* 0x000fe2000f8e00ff */
[----:B------:R-:W-:Y:S02]  /*c610*/  ULDC UR4, c[0x0][0x288] ;  /* 0x0000a20000047ab9 */ /* 0x000fe40000000800 */
[----:B------:R-:W1:Y:S01]  /*c620*/  SHFL.IDX PT, R2, R4, RZ, 0x1e1f ;  /* 0x001e1fff04027589 */ /* 0x000e6200000e0000 */
[----:B------:R-:W-:Y:S02]  /*c630*/  IMAD R8, R8, UR4, RZ ;  /* 0x0000000408087c24 */ /* 0x000fe4000f8e02ff */
[----:B------:R-:W-:Y:S01]  /*c640*/  IMAD R7, R10, 0xc0, R27 ;  /* 0x000000c00a077824 */ /* 0x000fe200078e021b */
[----:B------:R-:W-:Y:S03]  /*c650*/  SHFL.IDX PT, R4, R4, 0x1, 0x1e1f ;  /* 0x003e1f0004047f89 */ /* 0x000fe600000e0000 */
[C---:B------:R-:W-:Y:S01]  /*c660*/  VIADD R9, R7.reuse, 0x40 ;  /* 0x0000004007097836 */ /* 0x040fe20000000000 */
[----:B------:R-:W-:Y:S01]  /*c670*/  ISETP.GE.AND P1, PT, R7, R8, PT ;  /* 0x000000080700720c */ /* 0x000fe20003f26270 */
[----:B------:R-:W-:-:S12]  /*c680*/  SHFL.IDX PT, R6, R6, RZ, 0x1e1f ;  /* 0x001e1fff06067589 */ /* 0x000fd800000e0000 */
        /* <DEDUP_REMOVED lines=16> */
.L_x_1869:
        /* <DEDUP_REMOVED lines=12> */
.L_x_1808:
[----:B------:R-:W-:Y:S05]  /*c850*/  BSYNC B0 ;  /* 0x0000000000007941 */ /* 0x000fea0003800000 */
.L_x_1807:
        /* <DEDUP_REMOVED lines=11> */
.L_x_1870:
[----:B------:R-:W-:Y:S01]  /*c910*/  IMAD.MOV.U32 R20, RZ, RZ, 0x1 ;  /* 0x00000001ff147424 */ /* 0x000fe200078e00ff */
[----:B------:R-:W-:Y:S06]  /*c920*/  @!P0 BRA `(.L_x_1810) ;  /* 0x0000001000388947 */ /* 0x000fec0003800000 */
[----:B0-2---:R-:W0:Y:S01]  /*c930*/  S2R R2, SR_TID.X ;  /* 0x0000000000027919 */ /* 0x005e220000002100 */
[----:B------:R-:W-:Y:S01]  /*c940*/  UIADD3 UR4, UR44, 0x1, URZ ;  /* 0x000000012c047890 */ /* 0x000fe2000fffe03f */
[----:B------:R-:W-:Y:S01]  /*c950*/  LOP3.LUT R0, RZ, UR43, RZ, 0x33, !PT ;  /* 0x0000002bff007c12 */ /* 0x000fe2000f8e33ff */
[----:B------:R-:W-:Y:S01]  /*c960*/  ULOP3.LUT UR5, URZ, UR45, URZ, 0x33, !UPT ;  /* 0x0000002d3f057292 */ /* 0x000fe2000f8e333f */
[----:B------:R-:W-:Y:S01]  /*c970*/  IMAD.MOV.U32 R4, RZ, RZ, 0x1 ;  /* 0x00000001ff047424 */ /* 0x000fe200078e00ff */
[----:B------:R-:W-:-:S06]  /*c980*/  UIMAD UR4, UR4, UR40, URZ ;  /* 0x00000028040472a4 */ /* 0x000fcc000f8e023f */
[----:B------:R-:W-:-:S04]  /*c990*/  LOP3.LUT R3, RZ, UR4, RZ, 0x33, !PT ;  /* 0x00000004ff037c12 */ /* 0x000fc8000f8e33ff */
[----:B------:R-:W-:Y:S01]  /*c9a0*/  VIMNMX3 R3, R0, UR5, R3, !PT ;  /* 0x0000000500037c0f */ /* 0x000fe2000f800103 */
[----:B------:R-:W-:-:S03]  /*c9b0*/  IMAD.MOV.U32 R0, RZ, RZ, RZ ;  /* 0x000000ffff007224 */ /* 0x000fc600078e00ff */
[----:B------:R-:W-:Y:S01]  /*c9c0*/  IADD3 R21, -R3, -0x2, RZ ;  /* 0xfffffffe03157810 */ /* 0x000fe20007ffe1ff */
[----:B0-----:R-:W-:-:S05]  /*c9d0*/  IMAD.SHL.U32 R2, R2, 0x40, RZ ;  /* 0x0000004002027824 */ /* 0x001fca00078e00ff */
[----:B------:R-:W-:-:S04]  /*c9e0*/  LOP3.LUT R2, R2, 0x40, RZ, 0xc0, !PT ;  /* 0x0000004002027812 */ /* 0x000fc800078ec0ff */
[----:B------:R-:W-:-:S05]  /*c9f0*/  IADD3 R18, R2, R18, R27 ;  /* 0x0000001202127210 */ /* 0x000fca0007ffe01b */
[----:B------:R-:W-:-:S04]  /*ca00*/  VIADD R18, R18, 0xfffffe80 ;  /* 0xfffffe8012127836 */ /* 0x000fc80000000000 */
[----:B------:R-:W-:-:S07]  /*ca10*/  IMAD R7, R3, -0x80, R18 ;  /* 0xffffff8003077824 */ /* 0x000fce00078e0212 */
.L_x_1825:
        /* <DEDUP_REMOVED lines=31> */
.L_x_1811:
[----:B------:R-:W-:Y:S02]  /*cc10*/  LEA R6, R5, UR46, 0x3 ;  /* 0x0000002e05067c11 */ /* 0x000fe4000f8e18ff */
[----:B------:R-:W-:-:S04]  /*cc20*/  SHF.L.U32 R17, R20, 0x1f, RZ ;  /* 0x0000001f14117819 */ /* 0x000fc800000006ff */
[----:B------:R-:W0:Y:S02]  /*cc30*/  SYNCS.PHASECHK.TRANS64.TRYWAIT P1, [R6+URZ+0x17080], R17 ;  /* 0x01708011060075a7 */ /* 0x000e24000802017f */
[----:B0-----:R-:W-:Y:S05]  /*cc40*/  @!P1 BRA `(.L_x_1812) ;  /* 0x0000002400149947 */ /* 0x001fea0003800000 */
.L_x_1871:
        /* <DEDUP_REMOVED lines=46> */
.L_x_1877:
        /* <DEDUP_REMOVED lines=21> */
.L_x_1814:
[----:B------:R0:W-:Y:S01]  /*d080*/  SYNCS.ARRIVE.TRANS64.A1T0 RZ, [R6+URZ+0x17070], RZ ;  /* 0x017070ff06ff79a7 */ /* 0x0001e2000810003f */
[----:B------:R-:W-:Y:S05]  /*d090*/  @!P2 BRA `(.L_x_1815) ;  /* 0x000000000004a947 */ /* 0x000fea0003800000 */
[----:B------:R-:W-:Y:S01]  /*d0a0*/  BPT.TRAP 0x1 ;  /* 0x000000040000795c */ /* 0x000fe20000300000 */
.L_x_1815:
[----:B------:R-:W3:Y:S02]  /*d0b0*/  SYNCS.PHASECHK.TRANS64.TRYWAIT P1, [R6+URZ+0x17040], R17 ;  /* 0x01704011060075a7 */ /* 0x000ee4000802017f */
[----:B---3--:R-:W-:Y:S05]  /*d0c0*/  @!P1 BRA `(.L_x_1816) ;  /* 0x0000002000a49947 */ /* 0x008fea0003800000 */
.L_x_1878:
        /* <DEDUP_REMOVED lines=40> */
.L_x_1884:
        /* <DEDUP_REMOVED lines=18> */
.L_x_1818:
[----:B------:R-:W-:Y:S01]  /*d470*/  IMAD.U32 R2, RZ, RZ, UR41 ;  /* 0x00000029ff027e24 */ /* 0x000fe2000f8e00ff */
[----:B------:R0:W-:Y:S04]  /*d480*/  SYNCS.ARRIVE.TRANS64.A1T0 RZ, [R6+URZ+0x17030], RZ ;  /* 0x017030ff06ff79a7 */ /* 0x0001e8000810003f */
[----:B------:R-:W-:-:S04]  /*d490*/  LOP3.LUT R2, R2, 0x1, RZ, 0xfc, !PT ;  /* 0x0000000102027812 */ /* 0x000fc800078efcff */
[----:B------:R-:W-:-:S13]  /*d4a0*/  ISETP.NE.AND P1, PT, R2, 0x3, PT ;  /* 0x000000030200780c */ /* 0x000fda0003f25270 */
[----:B0-----:R-:W-:Y:S05]  /*d4b0*/  @!P1 BRA `(.L_x_1819) ;  /* 0x0000000000049947 */ /* 0x001fea0003800000 */
[----:B------:R-:W-:Y:S01]  /*d4c0*/  BPT.TRAP 0x1 ;  /* 0x000000040000795c */ /* 0x000fe20000300000 */
.L_x_1819:
[----:B------:R-:W-:Y:S02]  /*d4d0*/  LOP3.LUT R3, R4, 0x1, RZ, 0x3c, !PT ;  /* 0x0000000104037812 */ /* 0x000fe400078e3cff */
[----:B------:R-:W-:Y:S02]  /*d4e0*/  LEA R2, R0, UR46, 0x3 ;  /* 0x0000002e00027c11 */ /* 0x000fe4000f8e18ff */
[----:B------:R-:W-:-:S04]  /*d4f0*/  SHF.L.U32 R3, R3, 0x1f, RZ ;  /* 0x0000001f03037819 */ /* 0x000fc800000006ff */
[----:B------:R-:W0:Y:S02]  /*d500*/  SYNCS.PHASECHK.TRANS64.TRYWAIT P2, [R2+URZ+0x17070], R3 ;  /* 0x01707003020075a7 */ /* 0x000e24000804017f */
[----:B0-----:R-:W-:Y:S05]  /*d510*/  @!P2 BRA `(.L_x_1820) ;  /* 0x00000020003ca947 */ /* 0x001fea0003800000 */
.L_x_1885:
[----:B------:R-:W-:-:S06]  /*d520*/  ULOP3.LUT UR4, UR41, 0x2, URZ, 0xfc, !UPT ;  /* 0x0000000229047892 */ /* 0x000fcc000f8efc3f */
[----:B---3--:R-:W-:-:S05]  /*d530*/  IMAD.U32 R6, RZ, RZ, UR4 ;  /* 0x00000004ff067e24 */ /* 0x008fca000f8e00ff */
[----:B------:R-:W-:-:S13]  /*d540*/  ISETP.NE.AND P2, PT, R6, 0x3, PT ;  /* 0x000000030600780c */ /* 0x000fda0003f45270 */
[----:B------:R-:W-:Y:S05]  /*d550*/  @!P2 BRA `(.L_x_1821) ;  /* 0x000000000004a947 */ /* 0x000fea0003800000 */
[----:B------:R-:W-:Y:S01]  /*d560*/  BPT.TRAP 0x1 ;  /* 0x000000040000795c */ /* 0x000fe20000300000 */
.L_x_1821:
[----:B0-----:R-:W-:Y:S01]  /*d570*/  SHF.L.U32 R3, R4, 0x1f, RZ ;  /* 0x0000001f04037819 */ /* 0x001fe200000006ff */
[----:B------:R-:W-:-:S03]  /*d580*/  IMAD R4, R0, 0x3000, RZ ;  /* 0x0000300000047824 */ /* 0x000fc600078e02ff */
[----:B------:R-:W0:Y:S02]  /*d590*/  SYNCS.PHASECHK.TRANS64.TRYWAIT P2, [R2+URZ+0x17060], R3 ;  /* 0x01706003020075a7 */ /* 0x000e24000804017f */
[----:B0-----:R-:W-:Y:S05]  /*d5a0*/  @!P2 BRA `(.L_x_1822) ;  /* 0x00000020002ca947 */ /* 0x001fea0003800000 */
.L_x_1886:
[----:B------:R-:W2:Y:S01]  /*d5b0*/  LDL R0, [R1] ;  /* 0x0000000001007983 */ /* 0x000ea20000100800 */
[----:B------:R-:W-:Y:S05]  /*d5c0*/  WARPSYNC.ALL ;  /* 0x0000000000007948 */ /* 0x000fea0003800000 */
[----:B0-----:R-:W-:Y:S01]  /*d5d0*/  LOP3.LUT R3, R4, R29, RZ, 0xfc, !PT ;  /* 0x0000001d04037212 */ /* 0x001fe200078efcff */
[----:B------:R-:W0:Y:S01]  /*d5e0*/  S2R R6, SR_TID.X ;  /* 0x0000000000067919 */ /* 0x000e220000002100 */
[----:B------:R-:W-:-:S03]  /*d5f0*/  ULOP3.LUT UR4, UR41, 0x2, URZ, 0xfc, !UPT ;  /* 0x0000000229047892 */ /* 0x000fc6000f8efc3f */
[----:B------:R-:W-:Y:S01]  /*d600*/  VIADD R3, R3, UR46 ;  /* 0x0000002e03037c36 */ /* 0x000fe20008000000 */
[----:B0-----:R-:W-:Y:S01]  /*d610*/  LOP3.LUT P2, RZ, R6, 0x4, RZ, 0xc0, !PT ;  /* 0x0000000406ff7812 */ /* 0x001fe2000784c0ff */
[----:B------:R-:W-:-:S05]  /*d620*/  IMAD.MOV.U32 R6, RZ, RZ, 0x40 ;  /* 0x00000040ff067424 */ /* 0x000fca00078e00ff */
[----:B------:R-:W-:Y:S02]  /*d630*/  SEL R6, R6, 0xffffffc0, !P2 ;  /* 0xffffffc006067807 */ /* 0x000fe40005000000 */
        /* <DEDUP_REMOVED lines=48> */
.L_x_1823:
[----:B-1----:R1:W-:Y:S01]  /*d940*/  SYNCS.ARRIVE.TRANS64.A1T0 RZ, [R2+URZ+0x17050], RZ ;  /* 0x017050ff02ff79a7 */ /* 0x0023e2000810003f */
[----:B------:R-:W-:Y:S06]  /*d950*/  BAR.SYNC.DEFER_BLOCKING 0x2, 0x80 ;  /* 0x0082000000007b1d */ /* 0x000fec0000010000 */
[----:B------:R-:W-:Y:S05]  /*d960*/  @!P1 BRA `(.L_x_1824) ;  /* 0x0000000000049947 */ /* 0x000fea0003800000 */
[----:B------:R-:W-:Y:S01]  /*d970*/  BPT.TRAP 0x1 ;  /* 0x000000040000795c */ /* 0x000fe20000300000 */
.L_x_1824:
        /* <DEDUP_REMOVED lines=9> */
.L_x_1810:
[----:B0-----:R-:W-:-:S07]  /*da10*/  IMAD.MOV.U32 R5, RZ, RZ, RZ ;  /* 0x000000ffff057224 */ /* 0x001fce00078e00ff */
.L_x_1826:
[----:B------:R-:W-:-:S06]  /*da20*/  ULOP3.LUT UR4, UR41, 0x1, URZ, 0xfc, !UPT ;  /* 0x0000000129047892 */ /* 0x000fcc000f8efc3f */
[----:B------:R-:W-:-:S05]  /*da30*/  IMAD.U32 R0, RZ, RZ, UR4 ;  /* 0x00000004ff007e24 */ /* 0x000fca000f8e00ff */
[----:B------:R-:W-:-:S13]  /*da40*/  ISETP.NE.AND P1, PT, R0, 0x3, PT ;  /* 0x000000030000780c */ /* 0x000fda0003f25270 */
[----:B------:R-:W-:Y:S05]  /*da50*/  @!P1 BRA `(.L_x_1827) ;  /* 0x0000000000049947 */ /* 0x000fea0003800000 */
[----:B------:R-:W-:Y:S01]  /*da60*/  BPT.TRAP 0x1 ;  /* 0x000000040000795c */ /* 0x000fe20000300000 */
.L_x_1827:
[----:B0-2---:R-:W-:Y:S01]  /*da70*/  LOP3.LUT R3, R20, 0x1, RZ, 0x3c, !PT ;  /* 0x0000000114037812 */ /* 0x005fe200078e3cff */
[----:B------:R-:W-:Y:S01]  /*da80*/  BSSY B0, `(.L_x_1828) ;  /* 0x0000005000007945 */ /* 0x000fe20003800000 */
[----:B------:R-:W-:Y:S02]  /*da90*/  LEA R2, R5, UR46, 0x3 ;  /* 0x0000002e05027c11 */ /* 0x000fe4000f8e18ff */
[----:B------:R-:W-:-:S04]  /*daa0*/  SHF.L.U32 R3, R3, 0x1f, RZ ;  /* 0x0000001f03037819 */ /* 0x000fc800000006ff */
[----:B------:R-:W0:Y:S02]  /*dab0*/  SYNCS.PHASECHK.TRANS64.TRYWAIT P0, [R2+URZ+0x17070], R3 ;  /* 0x01707003020075a7 */ /* 0x000e24000800017f */
[----:B0-----:R-:W-:Y:S05]  /*dac0*/  @!P0 BRA `(.L_x_1829) ;  /* 0x0000001800f88947 */ /* 0x001fea0003800000 */
.L_x_1887:
[----:B------:R-:W-:Y:S05]  /*dad0*/  BSYNC B0 ;  /* 0x0000000000007941 */ /* 0x000fea0003800000 */
.L_x_1828:
[----:B------:R-:W-:-:S06]  /*dae0*/  ULOP3.LUT UR4, UR41, 0x2, URZ, 0xfc, !UPT ;  /* 0x0000000229047892 */ /* 0x000fcc000f8efc3f */
[----:B------:R-:W-:-:S05]  /*daf0*/  IMAD.U32 R0, RZ, RZ, UR4 ;  /* 0x00000004ff007e24 */ /* 0x000fca000f8e00ff */
[----:B------:R-:W-:-:S13]  /*db00*/  ISETP.NE.AND P0, PT, R0, 0x3, PT ;  /* 0x000000030000780c */ /* 0x000fda0003f05270 */
[----:B------:R-:W-:Y:S05]  /*db10*/  @!P0 BRA `(.L_x_1830) ;  /* 0x0000000000048947 */ /* 0x000fea0003800000 */
[----:B------:R-:W-:Y:S01]  /*db20*/  BPT.TRAP 0x1 ;  /* 0x000000040000795c */ /* 0x000fe20000300000 */
.L_x_1830:
[----:B------:R-:W2:Y:S01]  /*db30*/  LDL.LU R0, [R1] ;  /* 0x0000000001007983 */ /* 0x000ea20000300800 */
[----:B0-----:R-:W-:Y:S01]  /*db40*/  SHF.L.U32 R3, R20, 0x1f, RZ ;  /* 0x0000001f14037819 */ /* 0x001fe200000006ff */
[----:B------:R-:W-:-:S03]  /*db50*/  IMAD R4, R5, 0x3000, RZ ;  /* 0x0000300005047824 */ /* 0x000fc600078e02ff */
[----:B------:R-:W0:Y:S02]  /*db60*/  SYNCS.PHASECHK.TRANS64.TRYWAIT P0, [R2+URZ+0x17060], R3 ;  /* 0x01706003020075a7 */ /* 0x000e24000800017f */
[----:B--2---:R-:W-:Y:S01]  /*db70*/  LOP3.LUT R0, R4, R0, RZ, 0xfc, !PT ;  /* 0x0000000004007212 */ /* 0x004fe200078efcff */
[----:B0-----:R-:W-:Y:S06]  /*db80*/  @!P0 BRA `(.L_x_1831) ;  /* 0x0000001800dc8947 */ /* 0x001fec0003800000 */
.L_x_1888:
[----:B------:R-:W-:Y:S05]  /*db90*/  WARPSYNC.ALL ;  /* 0x0000000000007948 */ /* 0x000fea0003800000 */
[----:B------:R-:W2:Y:S01]  /*dba0*/  LDSM.16.MT88.4 R8, [R0+UR46+0x6400] ;  /* 0x0064002e0008783b */ /* 0x000ea20008004200 */
[----:B0-----:R-:W-:Y:S01]  /*dbb0*/  LOP3.LUT R3, R4, R29, RZ, 0xfc, !PT ;  /* 0x0000001d04037212 */ /* 0x001fe200078efcff */
[----:B------:R-:W-:Y:S01]  /*dbc0*/  ULOP3.LUT UR4, UR41, 0x2, URZ, 0xfc, !UPT ;  /* 0x0000000229047892 */ /* 0x000fe2000f8efc3f */
[----:B------:R-:W0:Y:S03]  /*dbd0*/  S2R R6, SR_TID.X ;  /* 0x0000000000067919 */ /* 0x000e260000002100 */
[----:B------:R-:W-:Y:S01]  /*dbe0*/  VIADD R3, R3, UR46 ;  /* 0x0000002e03037c36 */ /* 0x000fe20008000000 */
[----:B0-----:R-:W-:Y:S01]  /*dbf0*/  LOP3.LUT P0, RZ, R6, 0x4, RZ, 0xc0, !PT ;  /* 0x0000000406ff7812 */ /* 0x001fe2000780c0ff */
[----:B------:R-:W-:Y:S01]  /*dc00*/  IMAD.MOV.U32 R6, RZ, RZ, 0x40 ;  /* 0x00000040ff067424 */ /* 0x000fe200078e00ff */
[----:B--2---:R-:W-:-:S02]  /*dc10*/  PRMT R12, R8, 0x6420, R9 ;  /* 0x00006420080c7816 */ /* 0x004fc40000000009 */
[----:B------:R-:W-:Y:S02]  /*dc20*/  PRMT R13, R8, 0x7531, R9 ;  /* 0x00007531080d7816 */ /* 0x000fe40000000009 */
[C-C-:B-1----:R-:W-:Y:S02]  /*dc30*/  PRMT R14, R10.reuse, 0x6420, R11.reuse ;  /* 0x000064200a0e7816 */ /* 0x142fe4000000000b */
        /* <DEDUP_REMOVED lines=44> */
.L_x_1832:
[----:B-1----:R1:W-:Y:S01]  /*df00*/  SYNCS.ARRIVE.TRANS64.A1T0 RZ, [R2+URZ+0x17050], RZ ;  /* 0x017050ff02ff79a7 */ /* 0x0023e2000810003f */
[----:B------:R-:W-:Y:S06]  /*df10*/  BAR.SYNC.DEFER_BLOCKING 0x2, 0x80 ;  /* 0x0082000000007b1d */ /* 0x000fec0000010000 */
[----:B------:R-:W-:Y:S05]  /*df20*/  @!P1 BRA `(.L_x_1833) ;  /* 0x0000000000049947 */ /* 0x000fea0003800000 */
[----:B------:R-:W-:Y:S01]  /*df30*/  BPT.TRAP 0x1 ;  /* 0x000000040000795c */ /* 0x000fe20000300000 */
.L_x_1833:
        /* <DEDUP_REMOVED lines=10> */
.L_x_1790:
[----:B------:R-:W0:Y:S01]  /*dfe0*/  S2R R4, SR_CgaCtaId ;  /* 0x0000000000047919 */ /* 0x000e220000008800 */
[----:B------:R-:W-:Y:S02]  /*dff0*/  MOV R3, 0x400 ;  /* 0x0000040000037802 */ /* 0x000fe40000000f00 */
[----:B------:R-:W-:Y:S02]  /*e000*/  SHF.L.U32 R2, R2, 0x1f, RZ ;  /* 0x0000001f02027819 */ /* 0x000fe400000006ff */
[----:B0-----:R-:W-:-:S04]  /*e010*/  LEA R7, R4, R3, 0x18 ;  /* 0x0000000304077211 */ /* 0x001fc800078ec0ff */
[----:B------:R-:W0:Y:S02]  /*e020*/  SYNCS.PHASECHK.TRANS64.TRYWAIT P0, [R7+URZ+0x17020], R2 ;  /* 0x01702002070075a7 */ /* 0x000e24000800017f */
[----:B0-----:R-:W-:Y:S05]  /*e030*/  @!P0 BRA `(.L_x_1834) ;  /* 0x0000001400c48947 */ /* 0x001fea0003800000 */
.L_x_1889:
        /* <DEDUP_REMOVED lines=13> */
.L_x_1835:
[----:B------:R-:W-:Y:S01]  /*e110*/  IMAD R5, R0, 0x8, R7 ;  /* 0x0000000800057824 */ /* 0x000fe200078e0207 */
[----:B------:R-:W-:Y:S01]  /*e120*/  SHF.L.U32 R2, R20, 0x1f, RZ ;  /* 0x0000001f14027819 */ /* 0x000fe200000006ff */
[----:B------:R-:W-:-:S03]  /*e130*/  VIADD R0, R0, 0x1 ;  /* 0x0000000100007836 */ /* 0x000fc60000000000 */
[----:B------:R-:W0:Y:S02]  /*e140*/  SYNCS.PHASECHK.TRANS64.TRYWAIT P1, [R5+URZ+0x17040], R2 ;  /* 0x01704002050075a7 */ /* 0x000e24000802017f */
[----:B------:R-:W-:-:S04]  /*e150*/  ISETP.NE.AND P2, PT, R0, 0x2, PT ;  /* 0x000000020000780c */ /* 0x000fc80003f45270 */
[----:B------:R-:W-:Y:S01]  /*e160*/  SEL R3, RZ, 0x1, P2 ;  /* 0x00000001ff037807 */ /* 0x000fe20001000000 */
[----:B0-----:R-:W-:Y:S08]  /*e170*/  @!P1 BRA `(.L_x_1836) ;  /* 0x0000001400889947 */ /* 0x001ff00003800000 */
.L_x_1890:
[----:B------:R-:W-:Y:S02]  /*e180*/  SEL R0, R0, RZ, P2 ;  /* 0x000000ff00007207 */ /* 0x000fe40001000000 */
[----:B------:R-:W-:Y:S01]  /*e190*/  LOP3.LUT R3, R20, R3, RZ, 0x3c, !PT ;  /* 0x0000000314037212 */ /* 0x000fe200078e3cff */
[----:B------:R-:W-:Y:S06]  /*e1a0*/  @!P0 BRA `(.L_x_1837) ;  /* 0x0000000000048947 */ /* 0x000fec0003800000 */
[----:B------:R-:W-:Y:S01]  /*e1b0*/  BPT.TRAP 0x1 ;  /* 0x000000040000795c */ /* 0x000fe20000300000 */
.L_x_1837:
[----:B------:R-:W-:Y:S01]  /*e1c0*/  IMAD R7, R0, 0x8, R7 ;  /* 0x0000000800077824 */ /* 0x000fe200078e0207 */
[----:B------:R-:W-:-:S04]  /*e1d0*/  SHF.L.U32 R0, R3, 0x1f, RZ ;  /* 0x0000001f03007819 */ /* 0x000fc800000006ff */
[----:B------:R-:W1:Y:S02]  /*e1e0*/  SYNCS.PHASECHK.TRANS64.TRYWAIT P1, [R7+URZ+0x17040], R0 ;  /* 0x01704000070075a7 */ /* 0x000e64000802017f */
[----:B-1----:R-:W-:Y:S05]  /*e1f0*/  @!P1 BRA `(.L_x_1838) ;  /* 0x00000014007c9947 */ /* 0x002fea0003800000 */
.L_x_1891:
[----:B------:R-:W-:Y:S05]  /*e200*/  @!P0 BRA `(.L_x_1839) ;  /* 0x0000000000048947 */ /* 0x000fea0003800000 */
[----:B------:R-:W-:Y:S01]  /*e210*/  BPT.TRAP 0x1 ;  /* 0x000000040000795c */ /* 0x000fe20000300000 */
.L_x_1839:
[----:B------:R-:W2:Y:S02]  /*e220*/  SYNCS.PHASECHK.TRANS64.TRYWAIT P1, [R5+URZ+0x17060], R2 ;  /* 0x01706002050075a7 */ /* 0x000ea4000802017f */
[----:B--2---:R-:W-:Y:S05]  /*e230*/  @!P1 BRA `(.L_x_1840) ;  /* 0x0000001400809947 */ /* 0x004fea0003800000 */
.L_x_1892:
[----:B------:R-:W-:Y:S05]  /*e240*/  @!P0 BRA `(.L_x_1841) ;  /* 0x0000000000048947 */ /* 0x000fea0003800000 */
[----:B------:R-:W-:Y:S01]  /*e250*/  BPT.TRAP 0x1 ;  /* 0x000000040000795c */ /* 0x000fe20000300000 */
.L_x_1841:
[----:B------:R-:W3:Y:S02]  /*e260*/  SYNCS.PHASECHK.TRANS64.TRYWAIT P1, [R7+URZ+0x17060], R0 ;  /* 0x01706000070075a7 */ /* 0x000ee4000802017f */
[----:B---3--:R-:W-:Y:S05]  /*e270*/  @!P1 BRA `(.L_x_1842) ;  /* 0x0000001400849947 */ /* 0x008fea0003800000 */
.L_x_1893:
[----:B------:R-:W-:Y:S05]  /*e280*/  @!P0 BRA `(.L_x_1843) ;  /* 0x0000000000048947 */ /* 0x000fea0003800000 */
[----:B------:R-:W-:Y:S01]  /*e290*/  BPT.TRAP 0x1 ;  /* 0x000000040000795c */ /* 0x000fe20000300000 */
.L_x_1843:
[----:B------:R-:W4:Y:S02]  /*e2a0*/  SYNCS.PHASECHK.TRANS64.TRYWAIT P1, [R5+URZ+0x17080], R2 ;  /* 0x01708002050075a7 */ /* 0x000f24000802017f */
[----:B----4-:R-:W-:Y:S05]  /*e2b0*/  @!P1 BRA `(.L_x_1844) ;  /* 0x0000001400889947 */ /* 0x010fea0003800000 */
.L_x_1894:
[----:B------:R-:W-:Y:S05]  /*e2c0*/  @!P0 BRA `(.L_x_1845) ;  /* 0x0000000000048947 */ /* 0x000fea0003800000 */
[----:B------:R-:W-:Y:S01]  /*e2d0*/  BPT.TRAP 0x1 ;  /* 0x000000040000795c */ /* 0x000fe20000300000 */
.L_x_1845:
[----:B------:R0:W0:Y:S02]  /*e2e0*/  SYNCS.PHASECHK.TRANS64.TRYWAIT P0, [R7+URZ+0x17080], R0 ;  /* 0x01708000070075a7 */ /* 0x000024000800017f */
[----:B0-----:R-:W-:Y:S05]  /*e2f0*/  @!P0 NANOSLEEP.SYNCS 0x989680 ;  /* 0x009896800000895d */ /* 0x001fea0003900000 */
[----:B------:R-:W0:Y:S02]  /*e300*/  @!P0 SYNCS.PHASECHK.TRANS64 P0, [R7+URZ+0x17080], R0 ;  /* 0x01708000070085a7 */ /* 0x000e24000800007f */
[----:B0-----:R-:W-:Y:S05]  /*e310*/  @!P0 BRA `(.L_x_1845) ;  /* 0xfffffffc00f08947 */ /* 0x001fea000383ffff */
.L_x_1746:
[----:B------:R-:W-:Y:S05]  /*e320*/  BSYNC B6 ;  /* 0x0000000000067941 */ /* 0x000fea0003800000 */
.L_x_1743:
[----:B------:R-:W-:Y:S05]  /*e330*/  EXIT ;  /* 0x000000000000794d */ /* 0x000fea0003800000 */
.L_x_1750:
[----:B0-----:R-:W-:-:S04]  /*e340*/  IMAD.U32 R3, RZ, RZ, UR42 ;  /* 0x0000002aff037e24 */ /* 0x001fc8000f8e00ff */
[----:B------:R0:W1:Y:S03]  /*e350*/  SYNCS.PHASECHK.TRANS64.TRYWAIT P0, [R3+URZ+0x17000], R0 ;  /* 0x01700000030075a7 */ /* 0x000066000800017f */
[----:B-1----:R-:W-:Y:S05]  /*e360*/  @!P0 NANOSLEEP.SYNCS 0x989680 ;  /* 0x009896800000895d */ /* 0x002fea0003900000 */
[----:B------:R-:W1:Y:S02]  /*e370*/  @!P0 SYNCS.PHASECHK.TRANS64 P0, [R3+URZ+0x17000], R0 ;  /* 0x01700000030085a7 */ /* 0x000e64000800007f */
[----:B-1----:R-:W-:Y:S05]  /*e380*/  @!P0 BRA `(.L_x_1750) ;  /* 0xfffffffc00ec8947 */ /* 0x002fea000383ffff */
[----:B------:R-:W-:Y:S05]  /*e390*/  BRA `(.L_x_1846) ;  /* 0xffffff30009c7947 */ /* 0x000fea000383ffff */
.L_x_1754:
[----:B0-----:R-:W-:-:S04]  /*e3a0*/  IMAD.U32 R3, RZ, RZ, UR42 ;  /* 0x0000002aff037e24 */ /* 0x001fc8000f8e00ff */
[----:B------:R0:W2:Y:S03]  /*e3b0*/  SYNCS.PHASECHK.TRANS64.TRYWAIT P1, [R3+URZ+0x17030], R0 ;  /* 0x01703000030075a7 */ /* 0x0000a6000802017f */
[----:B--2---:R-:W-:Y:S05]  /*e3c0*/  @!P1 NANOSLEEP.SYNCS 0x989680 ;  /* 0x009896800000995d */ /* 0x004fea0003900000 */
[----:B------:R-:W2:Y:S02]  /*e3d0*/  @!P1 SYNCS.PHASECHK.TRANS64 P1, [R3+URZ+0x17030], R0 ;  /* 0x01703000030095a7 */ /* 0x000ea4000802007f */
[----:B--2---:R-:W-:Y:S05]  /*e3e0*/  @!P1 BRA `(.L_x_1754) ;  /* 0xfffffffc00ec9947 */ /* 0x004fea000383ffff */
[----:B------:R-:W-:Y:S05]  /*e3f0*/  BRA `(.L_x_1753) ;  /* 0xffffff3000b87947 */ /* 0x000fea000383ffff */
.L_x_1760:
[----:B-1----:R-:W-:-:S04]  /*e400*/  IMAD.U32 R11, RZ, RZ, UR25 ;  /* 0x00000019ff0b7e24 */ /* 0x002fc8000f8e00ff */
[----:B------:R1:W2:Y:S03]  /*e410*/  SYNCS.PHASECHK.TRANS64.TRYWAIT P1, [R11+URZ+0x17030], R0 ;  /* 0x017030000b0075a7 */ /* 0x0002a6000802017f */
[----:B--2---:R-:W-:Y:S05]  /*e420*/  @!P1 NANOSLEEP.SYNCS 0x989680 ;  /* 0x009896800000995d */ /* 0x004fea0003900000 */
[----:B------:R-:W2:Y:S02]  /*e430*/  @!P1 SYNCS.PHASECHK.TRANS64 P1, [R11+URZ+0x17030], R0 ;  /* 0x017030000b0095a7 */ /* 0x000ea4000802007f */
[----:B--2---:R-:W-:Y:S05]  /*e440*/  @!P1 BRA `(.L_x_1760) ;  /* 0xfffffffc00ec9947 */ /* 0x004fea000383ffff */
[----:B------:R-:W-:Y:S05]  /*e450*/  BRA `(.L_x_1759) ;  /* 0xffffff5800047947 */ /* 0x000fea000383ffff */
.L_x_1764:
[----:B-1----:R-:W-:-:S04]  /*e460*/  IMAD.U32 R11, RZ, RZ, UR11 ;  /* 0x0000000bff0b7e24 */ /* 0x002fc8000f8e00ff */
[----:B------:R1:W2:Y:S03]  /*e470*/  SYNCS.PHASECHK.TRANS64.TRYWAIT P1, [R11+URZ+0x17050], R0 ;  /* 0x017050000b0075a7 */ /* 0x0002a6000802017f */
[----:B--2---:R-:W-:Y:S05]  /*e480*/  @!P1 NANOSLEEP.SYNCS 0x989680 ;  /* 0x009896800000995d */ /* 0x004fea0003900000 */
[----:B------:R-:W2:Y:S02]  /*e490*/  @!P1 SYNCS.PHASECHK.TRANS64 P1, [R11+URZ+0x17050], R0 ;  /* 0x017050000b0095a7 */ /* 0x000ea4000802007f */
[----:B--2---:R-:W-:Y:S05]  /*e4a0*/  @!P1 BRA `(.L_x_1764) ;  /* 0xfffffffc00ec9947 */ /* 0x004fea000383ffff */
[----:B------:R-:W-:Y:S05]  /*e4b0*/  BRA `(.L_x_1763) ;  /* 0xffffff58005c7947 */ /* 0x000fea000383ffff */
.L_x_1772:
[----:B-1----:R-:W-:-:S04]  /*e4c0*/  IMAD.U32 R11, RZ, RZ, UR22 ;  /* 0x00000016ff0b7e24 */ /* 0x002fc8000f8e00ff */
[----:B------:R1:W2:Y:S03]  /*e4d0*/  SYNCS.PHASECHK.TRANS64.TRYWAIT P1, [R11+URZ+0x17030], R0 ;  /* 0x017030000b0075a7 */ /* 0x0002a6000802017f */
[----:B--2---:R-:W-:Y:S05]  /*e4e0*/  @!P1 NANOSLEEP.SYNCS 0x989680 ;  /* 0x009896800000995d */ /* 0x004fea0003900000 */
[----:B------:R-:W2:Y:S02]  /*e4f0*/  @!P1 SYNCS.PHASECHK.TRANS64 P1, [R11+URZ+0x17030], R0 ;  /* 0x017030000b0095a7 */ /* 0x000ea4000802007f */
[----:B--2---:R-:W-:Y:S05]  /*e500*/  @!P1 BRA `(.L_x_1772) ;  /* 0xfffffffc00ec9947 */ /* 0x004fea000383ffff */
[----:B------:R-:W-:Y:S05]  /*e510*/  BRA `(.L_x_1771) ;  /* 0xffffff7c00347947 */ /* 0x000fea000383ffff */
.L_x_1776:
[----:B-1----:R-:W-:-:S04]  /*e520*/  IMAD.U32 R11, RZ, RZ, UR14 ;  /* 0x0000000eff0b7e24 */ /* 0x002fc8000f8e00ff */
[----:B------:R1:W2:Y:S03]  /*e530*/  SYNCS.PHASECHK.TRANS64.TRYWAIT P1, [R11+URZ+0x17050], R0 ;  /* 0x017050000b0075a7 */ /* 0x0002a6000802017f */
[----:B--2---:R-:W-:Y:S05]  /*e540*/  @!P1 NANOSLEEP.SYNCS 0x989680 ;  /* 0x009896800000995d */ /* 0x004fea0003900000 */
[----:B------:R-:W2:Y:S02]  /*e550*/  @!P1 SYNCS.PHASECHK.TRANS64 P1, [R11+URZ+0x17050], R0 ;  /* 0x017050000b0095a7 */ /* 0x000ea4000802007f */
[----:B--2---:R-:W-:Y:S05]  /*e560*/  @!P1 BRA `(.L_x_1776) ;  /* 0xfffffffc00ec9947 */ /* 0x004fea000383ffff */
[----:B------:R-:W-:Y:S05]  /*e570*/  BRA `(.L_x_1775) ;  /* 0xffffff7c008c7947 */ /* 0x000fea000383ffff */
.L_x_1783:
[----:B-1----:R-:W-:-:S04]  /*e580*/  IMAD.U32 R5, RZ, RZ, UR16 ;  /* 0x00000010ff057e24 */ /* 0x002fc8000f8e00ff */
[----:B------:R1:W2:Y:S03]  /*e590*/  SYNCS.PHASECHK.TRANS64.TRYWAIT P1, [R5+URZ+0x17050], R4 ;  /* 0x01705004050075a7 */ /* 0x0002a6000802017f */
[----:B--2---:R-:W-:Y:S05]  /*e5a0*/  @!P1 NANOSLEEP.SYNCS 0x989680 ;  /* 0x009896800000995d */ /* 0x004fea0003900000 */
[----:B------:R-:W2:Y:S02]  /*e5b0*/  @!P1 SYNCS.PHASECHK.TRANS64 P1, [R5+URZ+0x17050], R4 ;  /* 0x01705004050095a7 */ /* 0x000ea4000802007f */
[----:B--2---:R-:W-:Y:S05]  /*e5c0*/  @!P1 BRA `(.L_x_1783) ;  /* 0xfffffffc00ec9947 */ /* 0x004fea000383ffff */
[----:B------:R-:W-:Y:S05]  /*e5d0*/  BRA `(.L_x_1782) ;  /* 0xffffff9400d87947 */ /* 0x000fea000383ffff */
.L_x_1796:
[----:B------:R-:W-:Y:S02]  /*e5e0*/  IMAD.MOV.U32 R13, RZ, RZ, R24 ;  /* 0x000000ffff0d7224 */ /* 0x000fe400078e0018 */
[----:B------:R-:W-:Y:S02]  /*e5f0*/  IMAD.MOV.U32 R12, RZ, RZ, RZ ;  /* 0x000000ffff0c7224 */ /* 0x000fe400078e00ff */
[----:B------:R-:W-:Y:S02]  /*e600*/  IMAD.MOV.U32 R11, RZ, RZ, 0x1f ;  /* 0x0000001fff0b7424 */ /* 0x000fe400078e00ff */
[----:B------:R-:W-:-:S07]  /*e610*/  IMAD.MOV.U32 R15, RZ, RZ, -0x1 ;  /* 0xffffffffff0f7424 */ /* 0x000fce00078e00ff */
[----:B0----5:R-:W-:Y:S05]  /*e620*/  WARPSYNC.COLLECTIVE R15, `(.L_x_1847) ;  /* 0x000000000f087348 */ /* 0x021fea0003c00000 */
[----:B------:R1:W2:Y:S02]  /*e630*/  SHFL.IDX P6, R14, R13, R12, R11 ;  /* 0x0000000c0d0e7389 */ /* 0x0002a400000c000b */
[----:B012--5:R-:W-:Y:S01]  /*e640*/  ENDCOLLECTIVE ;  /* 0x000000000000791b */ /* 0x027fe20003800000 */
.L_x_1847:
[----:B------:R-:W-:Y:S05]  /*e650*/  BRA `(.L_x_1848) ;  /* 0xffffffcc00ac7947 */ /* 0x000fea000383ffff */
.L_x_1798:
[----:B0-----:R-:W-:-:S04]  /*e660*/  IMAD.U32 R3, RZ, RZ, UR46 ;  /* 0x0000002eff037e24 */ /* 0x001fc8000f8e00ff */
[----:B------:R0:W1:Y:S03]  /*e670*/  SYNCS.PHASECHK.TRANS64.TRYWAIT P0, [R3+URZ+0x17080], R10 ;  /* 0x0170800a030075a7 */ /* 0x000066000800017f */
[----:B-1----:R-:W-:Y:S05]  /*e680*/  @!P0 NANOSLEEP.SYNCS 0x989680 ;  /* 0x009896800000895d */ /* 0x002fea0003900000 */
[----:B------:R-:W1:Y:S02]  /*e690*/  @!P0 SYNCS.PHASECHK.TRANS64 P0, [R3+URZ+0x17080], R10 ;  /* 0x0170800a030085a7 */ /* 0x000e64000800007f */
[----:B-1----:R-:W-:Y:S05]  /*e6a0*/  @!P0 BRA `(.L_x_1798) ;  /* 0xfffffffc00ec8947 */ /* 0x002fea000383ffff */
[----:B------:R-:W-:Y:S05]  /*e6b0*/  BRA `(.L_x_1849) ;  /* 0xffffffd000387947 */ /* 0x000fea000383ffff */
.L_x_1799:
        /* <DEDUP_REMOVED lines=8> */
.L_x_1851:
[----:B------:R-:W-:Y:S05]  /*e740*/  BSYNC B0 ;  /* 0x0000000000007941 */ /* 0x000fea0003800000 */
.L_x_1850:
        /* <DEDUP_REMOVED lines=10> */
.L_x_1852:
        /* <DEDUP_REMOVED lines=8> */
.L_x_1853:
        /* <DEDUP_REMOVED lines=13> */
.L_x_1854:
        /* <DEDUP_REMOVED lines=10> */
.L_x_1802:
[----:B0-----:R-:W-:-:S04]  /*e9e0*/  IMAD.U32 R3, RZ, RZ, UR46 ;  /* 0x0000002eff037e24 */ /* 0x001fc8000f8e00ff */
[----:B------:R0:W1:Y:S03]  /*e9f0*/  SYNCS.PHASECHK.TRANS64.TRYWAIT P1, [R3+URZ+0x17040], R10 ;  /* 0x0170400a030075a7 */ /* 0x000066000802017f */
[----:B-1----:R-:W-:Y:S05]  /*ea00*/  @!P1 NANOSLEEP.SYNCS 0x989680 ;  /* 0x009896800000995d */ /* 0x002fea0003900000 */
[----:B------:R-:W1:Y:S02]  /*ea10*/  @!P1 SYNCS.PHASECHK.TRANS64 P1, [R3+URZ+0x17040], R10 ;  /* 0x0170400a030095a7 */ /* 0x000e64000802007f */
[----:B-1----:R-:W-:Y:S05]  /*ea20*/  @!P1 BRA `(.L_x_1802) ;  /* 0xfffffffc00ec9947 */ /* 0x002fea000383ffff */
[----:B------:R-:W-:Y:S05]  /*ea30*/  BRA `(.L_x_1856) ;  /* 0xffffffd000747947 */ /* 0x000fea000383ffff */
.L_x_1803:
        /* <DEDUP_REMOVED lines=8> */
.L_x_1858:
[----:B------:R-:W-:Y:S05]  /*eac0*/  BSYNC B0 ;  /* 0x0000000000007941 */ /* 0x000fea0003800000 */
.L_x_1857:
        /* <DEDUP_REMOVED lines=8> */
.L_x_1859:
        /* <DEDUP_REMOVED lines=8> */
.L_x_1860:
        /* <DEDUP_REMOVED lines=11> */
.L_x_1861:
[----:B------:R-:W-:Y:S05]  /*ec80*/  BRA `(.L_x_1862) ;  /* 0xffffffd0007c7947 */ /* 0x000fea000383ffff */
.L_x_1806:
[----:B------:R-:W-:Y:S02]  /*ec90*/  IMAD.MOV.U32 R13, RZ, RZ, R4 ;  /* 0x000000ffff0d7224 */ /* 0x000fe400078e0004 */
[----:B------:R-:W-:Y:S02]  /*eca0*/  IMAD.MOV.U32 R12, RZ, RZ, RZ ;  /* 0x000000ffff0c7224 */ /* 0x000fe400078e00ff */
[----:B------:R-:W-:Y:S02]  /*ecb0*/  IMAD.MOV.U32 R11, RZ, RZ, 0x1e1f ;  /* 0x00001e1fff0b7424 */ /* 0x000fe400078e00ff */
[----:B------:R-:W-:Y:S02]  /*ecc0*/  IMAD.MOV.U32 R15, RZ, RZ, -0x1 ;  /* 0xffffffffff0f7424 */ /* 0x000fe400078e00ff */
[----:B------:R-:W-:-:S07]  /*ecd0*/  IMAD.U32 R10, RZ, RZ, UR48 ;  /* 0x00000030ff0a7e24 */ /* 0x000fce000f8e00ff */
[----:B------:R-:W-:Y:S05]  /*ece0*/  WARPSYNC.COLLECTIVE R15, `(.L_x_1863) ;  /* 0x000000000f087348 */ /* 0x000fea0003c00000 */
[----:B------:R0:W1:Y:S02]  /*ecf0*/  SHFL.IDX P6, R14, R13, R12, R11 ;  /* 0x0000000c0d0e7389 */ /* 0x00006400000c000b */
[----:B01----:R-:W-:Y:S01]  /*ed00*/  ENDCOLLECTIVE ;  /* 0x000000000000791b */ /* 0x003fe20003800000 */
.L_x_1863:
[----:B------:R-:W-:Y:S02]  /*ed10*/  IMAD R7, R10, 0xc0, R27 ;  /* 0x000000c00a077824 */ /* 0x000fe400078e021b */
[----:B------:R-:W-:Y:S02]  /*ed20*/  IMAD.MOV.U32 R13, RZ, RZ, R0 ;  /* 0x000000ffff0d7224 */ /* 0x000fe400078e0000 */
[----:B------:R-:W-:-:S07]  /*ed30*/  IMAD.MOV.U32 R2, RZ, RZ, R14 ;  /* 0x000000ffff027224 */ /* 0x000fce00078e000e */
[----:B------:R-:W-:Y:S05]  /*ed40*/  WARPSYNC.COLLECTIVE R15, `(.L_x_1864) ;  /* 0x000000000f087348 */ /* 0x000fea0003c00000 */
[----:B------:R0:W1:Y:S02]  /*ed50*/  SHFL.IDX P6, R14, R13, R12, R11 ;  /* 0x0000000c0d0e7389 */ /* 0x00006400000c000b */
[----:B01----:R-:W-:Y:S01]  /*ed60*/  ENDCOLLECTIVE ;  /* 0x000000000000791b */ /* 0x003fe20003800000 */
.L_x_1864:
        /* <DEDUP_REMOVED lines=11> */
.L_x_1865:
        /* <DEDUP_REMOVED lines=11> */
.L_x_1866:
        /* <DEDUP_REMOVED lines=9> */
.L_x_1867:
        /* <DEDUP_REMOVED lines=13> */
.L_x_1868:
[----:B------:R-:W-:Y:S05]  /*f030*/  BRA `(.L_x_1869) ;  /* 0xffffffd400d47947 */ /* 0x000fea000383ffff */
.L_x_1809:
[----:B0-2---:R-:W-:-:S04]  /*f040*/  IMAD.U32 R3, RZ, RZ, UR46 ;  /* 0x0000002eff037e24 */ /* 0x005fc8000f8e00ff */
[----:B------:R0:W2:Y:S03]  /*f050*/  SYNCS.PHASECHK.TRANS64.TRYWAIT P1, [R3+URZ+0x17020], R0 ;  /* 0x01702000030075a7 */ /* 0x0000a6000802017f */
[----:B--2---:R-:W-:Y:S05]  /*f060*/  @!P1 NANOSLEEP.SYNCS 0x989680 ;  /* 0x009896800000995d */ /* 0x004fea0003900000 */
[----:B------:R-:W2:Y:S02]  /*f070*/  @!P1 SYNCS.PHASECHK.TRANS64 P1, [R3+URZ+0x17020], R0 ;  /* 0x01702000030095a7 */ /* 0x000ea4000802007f */
[----:B--2---:R-:W-:Y:S05]  /*f080*/  @!P1 BRA `(.L_x_1809) ;  /* 0xfffffffc00ec9947 */ /* 0x004fea000383ffff */
[----:B------:R-:W-:Y:S05]  /*f090*/  BRA `(.L_x_1870) ;  /* 0xffffffd8001c7947 */ /* 0x000fea000383ffff */
.L_x_1812:
[----:B0-----:R0:W2:Y:S02]  /*f0a0*/  SYNCS.PHASECHK.TRANS64.TRYWAIT P1, [R6+URZ+0x17080], R17 ;  /* 0x01708011060075a7 */ /* 0x0010a4000802017f */
[----:B--2---:R-:W-:Y:S05]  /*f0b0*/  @!P1 NANOSLEEP.SYNCS 0x989680 ;  /* 0x009896800000995d */ /* 0x004fea0003900000 */
[----:B------:R-:W2:Y:S02]  /*f0c0*/  @!P1 SYNCS.PHASECHK.TRANS64 P1, [R6+URZ+0x17080], R17 ;  /* 0x01708011060095a7 */ /* 0x000ea4000802007f */
[----:B--2---:R-:W-:Y:S05]  /*f0d0*/  @!P1 BRA `(.L_x_1812) ;  /* 0xfffffffc00f09947 */ /* 0x004fea000383ffff */
[----:B------:R-:W-:Y:S05]  /*f0e0*/  BRA `(.L_x_1871) ;  /* 0xffffffd800d87947 */ /* 0x000fea000383ffff */
.L_x_1813:
        /* <DEDUP_REMOVED lines=8> */
.L_x_1873:
[----:B------:R-:W-:Y:S05]  /*f170*/  BSYNC B0 ;  /* 0x0000000000007941 */ /* 0x000fea0003800000 */
.L_x_1872:
        /* <DEDUP_REMOVED lines=8> */
.L_x_1874:
[----:B------:R-:W-:Y:S02]  /*f200*/  IMAD.MOV.U32 R13, RZ, RZ, R27 ;  /* 0x000000ffff0d7224 */ /* 0x000fe400078e001b */
[----:B------:R-:W-:Y:S02]  /*f210*/  IMAD.MOV.U32 R12, RZ, RZ, 0x1 ;  /* 0x00000001ff0c7424 */ /* 0x000fe400078e00ff */
[----:B------:R-:W-:-:S07]  /*f220*/  IMAD.MOV.U32 R2, RZ, RZ, R14 ;  /* 0x000000ffff027224 */ /* 0x000fce00078e000e */
[----:B------:R-:W-:Y:S05]  /*f230*/  WARPSYNC.COLLECTIVE R15, `(.L_x_1875) ;  /* 0x000000000f087348 */ /* 0x000fea0003c00000 */
[----:B------:R0:W1:Y:S02]  /*f240*/  SHFL.IDX P6, R14, R13, R12, R11 ;  /* 0x0000000c0d0e7389 */ /* 0x00006400000c000b */
[----:B01----:R-:W-:Y:S01]  /*f250*/  ENDCOLLECTIVE ;  /* 0x000000000000791b */ /* 0x003fe20003800000 */
.L_x_1875:
        /* <DEDUP_REMOVED lines=14> */
.L_x_1876:
[----:B------:R-:W-:Y:S01]  /*f340*/  IMAD.MOV.U32 R2, RZ, RZ, R14 ;  /* 0x000000ffff027224 */ /* 0x000fe200078e000e */
[----:B------:R-:W-:Y:S06]  /*f350*/  BRA `(.L_x_1877) ;  /* 0xffffffd800f47947 */ /* 0x000fec000383ffff */
.L_x_1816:
[----:B---3--:R3:W4:Y:S02]  /*f360*/  SYNCS.PHASECHK.TRANS64.TRYWAIT P1, [R6+URZ+0x17040], R17 ;  /* 0x01704011060075a7 */ /* 0x008724000802017f */
[----:B----4-:R-:W-:Y:S05]  /*f370*/  @!P1 NANOSLEEP.SYNCS 0x989680 ;  /* 0x009896800000995d */ /* 0x010fea0003900000 */
[----:B------:R-:W4:Y:S02]  /*f380*/  @!P1 SYNCS.PHASECHK.TRANS64 P1, [R6+URZ+0x17040], R17 ;  /* 0x01704011060095a7 */ /* 0x000f24000802007f */
[----:B----4-:R-:W-:Y:S05]  /*f390*/  @!P1 BRA `(.L_x_1816) ;  /* 0xfffffffc00f09947 */ /* 0x010fea000383ffff */
[----:B------:R-:W-:Y:S05]  /*f3a0*/  BRA `(.L_x_1878) ;  /* 0xffffffdc00487947 */ /* 0x000fea000383ffff */
.L_x_1817:
        /* <DEDUP_REMOVED lines=8> */
.L_x_1880:
[----:B------:R-:W-:Y:S05]  /*f430*/  BSYNC B0 ;  /* 0x0000000000007941 */ /* 0x000fea0003800000 */
.L_x_1879:
        /* <DEDUP_REMOVED lines=9> */
.L_x_1881:
[----:B------:R-:W-:Y:S02]  /*f4d0*/  VIADD R9, R9, UR46 ;  /* 0x0000002e09097c36 */ /* 0x000fe40008000000 */
[----:B------:R-:W-:Y:S02]  /*f4e0*/  IMAD.MOV.U32 R13, RZ, RZ, R10 ;  /* 0x000000ffff0d7224 */ /* 0x000fe400078e000a */
[----:B------:R-:W-:Y:S01]  /*f4f0*/  IMAD.MOV.U32 R12, RZ, RZ, 0x1 ;  /* 0x00000001ff0c7424 */ /* 0x000fe200078e00ff */
[----:B------:R-:W-:-:S13]  /*f500*/  IADD3 R2, P1, R24, R14, RZ ;  /* 0x0000000e18027210 */ /* 0x000fda0007f3e0ff */
[----:B------:R-:W-:Y:S05]  /*f510*/  WARPSYNC.COLLECTIVE R15, `(.L_x_1882) ;  /* 0x000000000f087348 */ /* 0x000fea0003c00000 */
[----:B------:R0:W1:Y:S02]  /*f520*/  SHFL.IDX P6, R14, R13, R12, R11 ;  /* 0x0000000c0d0e7389 */ /* 0x00006400000c000b */
[----:B01----:R-:W-:Y:S01]  /*f530*/  ENDCOLLECTIVE ;  /* 0x000000000000791b */ /* 0x003fe20003800000 */
.L_x_1882:
        /* <DEDUP_REMOVED lines=12> */
.L_x_1883:
[----:B------:R-:W-:Y:S05]  /*f600*/  BRA `(.L_x_1884) ;  /* 0xffffffdc00507947 */ /* 0x000fea000383ffff */
.L_x_1820:
[----:B0-----:R0:W1:Y:S02]  /*f610*/  SYNCS.PHASECHK.TRANS64.TRYWAIT P2, [R2+URZ+0x17070], R3 ;  /* 0x01707003020075a7 */ /* 0x001064000804017f */
[----:B-1----:R-:W-:Y:S05]  /*f620*/  @!P2 NANOSLEEP.SYNCS 0x989680 ;  /* 0x009896800000a95d */ /* 0x002fea0003900000 */
[----:B------:R-:W1:Y:S02]  /*f630*/  @!P2 SYNCS.PHASECHK.TRANS64 P2, [R2+URZ+0x17070], R3 ;  /* 0x017070030200a5a7 */ /* 0x000e64000804007f */
[----:B-1----:R-:W-:Y:S05]  /*f640*/  @!P2 BRA `(.L_x_1820) ;  /* 0xfffffffc00f0a947 */ /* 0x002fea000383ffff */
[----:B------:R-:W-:Y:S05]  /*f650*/  BRA `(.L_x_1885) ;  /* 0xffffffdc00b07947 */ /* 0x000fea000383ffff */
.L_x_1822:
[----:B0-----:R0:W1:Y:S02]  /*f660*/  SYNCS.PHASECHK.TRANS64.TRYWAIT P2, [R2+URZ+0x17060], R3 ;  /* 0x01706003020075a7 */ /* 0x001064000804017f */
[----:B-1----:R-:W-:Y:S05]  /*f670*/  @!P2 NANOSLEEP.SYNCS 0x989680 ;  /* 0x009896800000a95d */ /* 0x002fea0003900000 */
[----:B------:R-:W1:Y:S02]  /*f680*/  @!P2 SYNCS.PHASECHK.TRANS64 P2, [R2+URZ+0x17060], R3 ;  /* 0x017060030200a5a7 */ /* 0x000e64000804007f */
[----:B-1----:R-:W-:Y:S05]  /*f690*/  @!P2 BRA `(.L_x_1822) ;  /* 0xfffffffc00f0a947 */ /* 0x002fea000383ffff */
[----:B------:R-:W-:Y:S05]  /*f6a0*/  BRA `(.L_x_1886) ;  /* 0xffffffdc00c07947 */ /* 0x000fea000383ffff */
.L_x_1829:
[----:B0-----:R0:W2:Y:S02]  /*f6b0*/  SYNCS.PHASECHK.TRANS64.TRYWAIT P0, [R2+URZ+0x17070], R3 ;  /* 0x01707003020075a7 */ /* 0x0010a4000800017f */
[----:B--2---:R-:W-:Y:S05]  /*f6c0*/  @!P0 NANOSLEEP.SYNCS 0x989680 ;  /* 0x009896800000895d */ /* 0x004fea0003900000 */
[----:B------:R-:W2:Y:S02]  /*f6d0*/  @!P0 SYNCS.PHASECHK.TRANS64 P0, [R2+URZ+0x17070], R3 ;  /* 0x01707003020085a7 */ /* 0x000ea4000800007f */
[----:B--2---:R-:W-:Y:S05]  /*f6e0*/  @!P0 BRA `(.L_x_1829) ;  /* 0xfffffffc00f08947 */ /* 0x004fea000383ffff */
[----:B------:R-:W-:Y:S05]  /*f6f0*/  BRA `(.L_x_1887) ;  /* 0xffffffe000f47947 */ /* 0x000fea000383ffff */
.L_x_1831:
[----:B0-----:R0:W2:Y:S02]  /*f700*/  SYNCS.PHASECHK.TRANS64.TRYWAIT P0, [R2+URZ+0x17060], R3 ;  /* 0x01706003020075a7 */ /* 0x0010a4000800017f */
[----:B--2---:R-:W-:Y:S05]  /*f710*/  @!P0 NANOSLEEP.SYNCS 0x989680 ;  /* 0x009896800000895d */ /* 0x004fea0003900000 */
[----:B------:R-:W2:Y:S02]  /*f720*/  @!P0 SYNCS.PHASECHK.TRANS64 P0, [R2+URZ+0x17060], R3 ;  /* 0x01706003020085a7 */ /* 0x000ea4000800007f */
[----:B--2---:R-:W-:Y:S05]  /*f730*/  @!P0 BRA `(.L_x_1831) ;  /* 0xfffffffc00f08947 */ /* 0x004fea000383ffff */
[----:B------:R-:W-:Y:S05]  /*f740*/  BRA `(.L_x_1888) ;  /* 0xffffffe400107947 */ /* 0x000fea000383ffff */
.L_x_1834:
[----:B0-----:R0:W1:Y:S02]  /*f750*/  SYNCS.PHASECHK.TRANS64.TRYWAIT P0, [R7+URZ+0x17020], R2 ;  /* 0x01702002070075a7 */ /* 0x001064000800017f */
[----:B-1----:R-:W-:Y:S05]  /*f760*/  @!P0 NANOSLEEP.SYNCS 0x989680 ;  /* 0x009896800000895d */ /* 0x002fea0003900000 */
[----:B------:R-:W1:Y:S02]  /*f770*/  @!P0 SYNCS.PHASECHK.TRANS64 P0, [R7+URZ+0x17020], R2 ;  /* 0x01702002070085a7 */ /* 0x000e64000800007f */
[----:B-1----:R-:W-:Y:S05]  /*f780*/  @!P0 BRA `(.L_x_1834) ;  /* 0xfffffffc00f08947 */ /* 0x002fea000383ffff */
[----:B------:R-:W-:Y:S05]  /*f790*/  BRA `(.L_x_1889) ;  /* 0xffffffe800287947 */ /* 0x000fea000383ffff */
.L_x_1836:
[----:B0-----:R0:W1:Y:S02]  /*f7a0*/  SYNCS.PHASECHK.TRANS64.TRYWAIT P1, [R5+URZ+0x17040], R2 ;  /* 0x01704002050075a7 */ /* 0x001064000802017f */
[----:B-1----:R-:W-:Y:S05]  /*f7b0*/  @!P1 NANOSLEEP.SYNCS 0x989680 ;  /* 0x009896800000995d */ /* 0x002fea0003900000 */
[----:B------:R-:W1:Y:S02]  /*f7c0*/  @!P1 SYNCS.PHASECHK.TRANS64 P1, [R5+URZ+0x17040], R2 ;  /* 0x01704002050095a7 */ /* 0x000e64000802007f */
[----:B-1----:R-:W-:Y:S05]  /*f7d0*/  @!P1 BRA `(.L_x_1836) ;  /* 0xfffffffc00f09947 */ /* 0x002fea000383ffff */
[----:B------:R-:W-:Y:S05]  /*f7e0*/  BRA `(.L_x_1890) ;  /* 0xffffffe800647947 */ /* 0x000fea000383ffff */
.L_x_1838:
[----:B-1----:R1:W2:Y:S02]  /*f7f0*/  SYNCS.PHASECHK.TRANS64.TRYWAIT P1, [R7+URZ+0x17040], R0 ;  /* 0x01704000070075a7 */ /* 0x0022a4000802017f */
[----:B--2---:R-:W-:Y:S05]  /*f800*/  @!P1 NANOSLEEP.SYNCS 0x989680 ;  /* 0x009896800000995d */ /* 0x004fea0003900000 */
[----:B------:R-:W2:Y:S02]  /*f810*/  @!P1 SYNCS.PHASECHK.TRANS64 P1, [R7+URZ+0x17040], R0 ;  /* 0x01704000070095a7 */ /* 0x000ea4000802007f */
[----:B--2---:R-:W-:Y:S05]  /*f820*/  @!P1 BRA `(.L_x_1838) ;  /* 0xfffffffc00f09947 */ /* 0x004fea000383ffff */
[----:B------:R-:W-:Y:S05]  /*f830*/  BRA `(.L_x_1891) ;  /* 0xffffffe800707947 */ /* 0x000fea000383ffff */
.L_x_1840:
[----:B--2---:R2:W3:Y:S02]  /*f840*/  SYNCS.PHASECHK.TRANS64.TRYWAIT P1, [R5+URZ+0x17060], R2 ;  /* 0x01706002050075a7 */ /* 0x0044e4000802017f */
[----:B---3--:R-:W-:Y:S05]  /*f850*/  @!P1 NANOSLEEP.SYNCS 0x989680 ;  /* 0x009896800000995d */ /* 0x008fea0003900000 */
[----:B------:R-:W3:Y:S02]  /*f860*/  @!P1 SYNCS.PHASECHK.TRANS64 P1, [R5+URZ+0x17060], R2 ;  /* 0x01706002050095a7 */ /* 0x000ee4000802007f */
[----:B---3--:R-:W-:Y:S05]  /*f870*/  @!P1 BRA `(.L_x_1840) ;  /* 0xfffffffc00f09947 */ /* 0x008fea000383ffff */
[----:B------:R-:W-:Y:S05]  /*f880*/  BRA `(.L_x_1892) ;  /* 0xffffffe8006c7947 */ /* 0x000fea000383ffff */
.L_x_1842:
[----:B---3--:R3:W4:Y:S02]  /*f890*/  SYNCS.PHASECHK.TRANS64.TRYWAIT P1, [R7+URZ+0x17060], R0 ;  /* 0x01706000070075a7 */ /* 0x008724000802017f */
[----:B----4-:R-:W-:Y:S05]  /*f8a0*/  @!P1 NANOSLEEP.SYNCS 0x989680 ;  /* 0x009896800000995d */ /* 0x010fea0003900000 */
[----:B------:R-:W4:Y:S02]  /*f8b0*/  @!P1 SYNCS.PHASECHK.TRANS64 P1, [R7+URZ+0x17060], R0 ;  /* 0x01706000070095a7 */ /* 0x000f24000802007f */
[----:B----4-:R-:W-:Y:S05]  /*f8c0*/  @!P1 BRA `(.L_x_1842) ;  /* 0xfffffffc00f09947 */ /* 0x010fea000383ffff */
[----:B------:R-:W-:Y:S05]  /*f8d0*/  BRA `(.L_x_1893) ;  /* 0xffffffe800687947 */ /* 0x000fea000383ffff */
.L_x_1844:
[----:B----4-:R4:W0:Y:S02]  /*f8e0*/  SYNCS.PHASECHK.TRANS64.TRYWAIT P1, [R5+URZ+0x17080], R2 ;  /* 0x01708002050075a7 */ /* 0x010824000802017f */
[----:B0-----:R-:W-:Y:S05]  /*f8f0*/  @!P1 NANOSLEEP.SYNCS 0x989680 ;  /* 0x009896800000995d */ /* 0x001fea0003900000 */
[----:B------:R-:W0:Y:S02]  /*f900*/  @!P1 SYNCS.PHASECHK.TRANS64 P1, [R5+URZ+0x17080], R2 ;  /* 0x01708002050095a7 */ /* 0x000e24000802007f */
[----:B0-----:R-:W-:Y:S05]  /*f910*/  @!P1 BRA `(.L_x_1844) ;  /* 0xfffffffc00f09947 */ /* 0x001fea000383ffff */
[----:B------:R-:W-:Y:S05]  /*f920*/  BRA `(.L_x_1894) ;  /* 0xffffffe800647947 */ /* 0x000fea000383ffff */
.L_x_1895:
        /* <DEDUP_REMOVED lines=13> */
.L_x_2543:


//--------------------- .text._ZN7cutlass13device_kernelIN5flash11enable_sm90INS1_16FlashAttnFwdSm90INS1_25CollectiveMainloopFwdSm90ILi2EN4cute5tupleIJNS5_1CILi1EEES8_S8_EEENS6_IJNS7_ILi192EEENS7_ILi128EEENS7_ILi96EEEEEELi96ENS_12float_e4m3_tEfNS_4arch4Sm90ELb1ELb0ELb0ELb1ELb1ELb0ELb0ELb1ELb1ELb1ELb1ELb0EEENS1_21CollectiveEpilogueFwdINS6_IJSA_SC_SB_EEES9_NS_10bfloat16_tESG_Li384ELb1ELb1ELb1ELb1EEENS1_36VarlenDynamicPersistentTileSchedulerILi192ELi128ELi384ELi128ELb1ELb1ELb1ELb1ELb1ELb1EEEEEEEEEvNT_6ParamsE --------------------------
	.section	.text._ZN7cutlass13device_kernelIN5flash11enable_sm90INS1_16FlashAttnFwdSm90INS1_25CollectiveMainloopFwdSm90ILi2EN4cute5tupleIJNS5_1CILi1EEES8_S8_EEENS6_IJNS7_ILi192EEENS7_ILi128EEENS7_ILi96EEEEEELi96ENS_12float_e4m3_tEfNS_4arch4Sm90ELb1ELb0ELb0ELb1ELb1ELb0ELb0ELb1ELb1ELb1ELb1ELb0EEENS1_21CollectiveEpilogueFwdINS6_IJSA_SC_SB_EEES9_NS_10bfloat16_tESG_Li384ELb1ELb1ELb1ELb1EEENS1_36VarlenDynamicPersistentTileSchedulerILi192ELi128ELi384ELi128ELb1ELb1ELb1ELb1ELb1ELb1EEEEEEEEEvNT_6ParamsE,"ax",@progbits
	.align	128
.text._ZN7cutlass13device_kernelIN5flash11enable_sm90INS1_16FlashAttnFwdSm90INS1_25CollectiveMainloopFwdSm90ILi2EN4cute5tupleIJNS5_1CILi1EEES8_S8_EEENS6_IJNS7_ILi192EEENS7_ILi128EEENS7_ILi96EEEEEELi96ENS_12float_e4m3_tEfNS_4arch4Sm90ELb1ELb0ELb0ELb1ELb1ELb0ELb0ELb1ELb1ELb1ELb1ELb0EEENS1_21CollectiveEpilogueFwdINS6_IJSA_SC_SB_EEES9_NS_10bfloat16_tESG_Li384ELb1ELb1ELb1ELb1EEENS1_36VarlenDynamicPersistentTileSchedulerILi192ELi128ELi384ELi128ELb1ELb1ELb1ELb1ELb1ELb1EEEEEEEEEvNT_6ParamsE:
        .type           _ZN7cutlass13device_kernelIN5flash11enable_sm90INS1_16FlashAttnFwdSm90INS1_25CollectiveMainloopFwdSm90ILi2EN4cute5tupleIJNS5_1CILi1EEES8_S8_EEENS6_IJNS7_ILi192EEENS7_ILi128EEENS7_ILi96EEEEEELi96ENS_12float_e4m3_tEfNS_4arch4Sm90ELb1ELb0ELb0ELb1ELb1ELb0ELb0ELb1ELb1ELb1ELb1ELb0EEENS1_21CollectiveEpilogueFwdINS6_IJSA_SC_SB_EEES9_NS_10bfloat16_tESG_Li384ELb1ELb1ELb1ELb1EEENS1_36VarlenDynamicPersistentTileSchedulerILi192ELi128ELi384ELi128ELb1ELb1ELb1ELb1ELb1ELb1EEEEEEEEEvNT_6ParamsE,@function
        .size           _ZN7cutlass13device_kernelIN5flash11enable_sm90INS1_16FlashAttnFwdSm90INS1_25CollectiveMainloopFwdSm90ILi2EN4cute5tupleIJNS5_1CILi1EEES8_S8_EEENS6_IJNS7_ILi192EEENS7_ILi128EEENS7_ILi96EEEEEELi96ENS_12float_e4m3_tEfNS_4arch4Sm90ELb1ELb0ELb0ELb1ELb1ELb0ELb0ELb1ELb1ELb1ELb1ELb0EEENS1_21CollectiveEpilogueFwdINS6_IJSA_SC_SB_EEES9_NS_10bfloat16_tESG_Li384ELb1ELb1ELb1ELb1EEENS1_36VarlenDynamicPersistentTileSchedulerILi192ELi128ELi384ELi128ELb1ELb1ELb1ELb1ELb1ELb1EEEEEEEEEvNT_6ParamsE,(.L_x_2544 - _ZN7cutlass13device_kernelIN5flash11enable_sm90INS1_16FlashAttnFwdSm90INS1_25CollectiveMainloopFwdSm90ILi2EN4cute5tupleIJNS5_1CILi1EEES8_S8_EEENS6_IJNS7_ILi192EEENS7_ILi128EEENS7_ILi96EEEEEELi96ENS_12float_e4m3_tEfNS_4arch4Sm90ELb1ELb0ELb0ELb1ELb1ELb0ELb0ELb1ELb1ELb1ELb1ELb0EEENS1_21CollectiveEpilogueFwdINS6_IJSA_SC_SB_EEES9_NS_10bfloat16_tESG_Li384ELb1ELb1ELb1ELb1EEENS1_36VarlenDynamicPersistentTileSchedulerILi192ELi128ELi384ELi128ELb1ELb1ELb1ELb1ELb1ELb1EEEEEEEEEvNT_6ParamsE)
        .other          _ZN7cutlass13device_kernelIN5flash11enable_sm90INS1_16FlashAttnFwdSm90INS1_25CollectiveMainloopFwdSm90ILi2EN4cute5tupleIJNS5_1CILi1EEES8_S8_EEENS6_IJNS7_ILi192EEENS7_ILi128EEENS7_ILi96EEEEEELi96ENS_12float_e4m3_tEfNS_4arch4Sm90ELb1ELb0ELb0ELb1ELb1ELb0ELb0ELb1ELb1ELb1ELb1ELb0EEENS1_21CollectiveEpilogueFwdINS6_IJSA_SC_SB_EEES9_NS_10bfloat16_tESG_Li384ELb1ELb1ELb1ELb1EEENS1_36VarlenDynamicPersistentTileSchedulerILi192ELi128ELi384ELi128ELb1ELb1ELb1ELb1ELb1ELb1EEEEEEEEEvNT_6ParamsE,@"STO_CUDA_ENTRY STV_DEFAULT"
_ZN7cutlass13device_kernelIN5flash11enable_sm90INS1_16FlashAttnFwdSm90INS1_25CollectiveMainloopFwdSm90ILi2EN4cute5tupleIJNS5_1CILi1EEES8_S8_EEENS6_IJNS7_ILi192EEENS7_ILi128EEENS7_ILi96EEEEEELi96ENS_12float_e4m3_tEfNS_4arch4Sm90ELb1ELb0ELb0ELb1ELb1ELb0ELb0ELb1ELb1ELb1ELb1ELb0EEENS1_21CollectiveEpilogueFwdINS6_IJSA_SC_SB_EEES9_NS_10bfloat16_tESG_Li384ELb1ELb1ELb1ELb1EEENS1_36VarlenDynamicPersistentTileSchedulerILi192ELi128ELi384ELi128ELb1ELb1ELb1ELb1ELb1ELb1EEEEEEEEEvNT_6ParamsE:
        /* <DEDUP_REMOVED lines=45> */
.L_x_1896:
        /* <DEDUP_REMOVED lines=22> */
.L_x_1897:
        /* <DEDUP_REMOVED lines=18> */
.L_x_1898:
        /* <DEDUP_REMOVED lines=22> */
.L_x_1899:
        /* <DEDUP_REMOVED lines=24> */
.L_x_1900:
        /* <DEDUP_REMOVED lines=8> */
.L_x_1902:
        /* <DEDUP_REMOVED lines=68> */
[----:B------:R-:W-:Y:S01]  /*0cf0*/  VIADD R3, R16, 0x20 ;  /* 0x0000002010037836 */ /* 0x000fe20000000000 */
[----:B------:R-:W-:Y:S01]  /*0d00*/  LOP3.LUT R2, R2, 0x1ffffffe, RZ, 0xc0, !PT ;  /* 0x1ffffffe02027812 */ /* 0x000fe200078ec0ff */
[C---:B------:R-:W-:Y:S01]  /*0d10*/  VIADD R156, R16.reuse, 0x38 ;  /* 0x00000038109c7836 */ /* 0x040fe20000000000 */
[----:B------:R-:W-:Y:S01]  /*0d20*/  SHF.R.S32.HI R0, RZ, 0x1f, R23 ;  /* 0x0000001fff007819 */ /* 0x000fe20000011417 */
[----:B------:R-:W-:Y:S01]  /*0d30*/  VIADD R0, R16, 0x28 ;  /* 0x0000002810007836 */ /* 0x000fe20000000000 */
[----:B------:R-:W-:Y:S01]  /*0d40*/  SHF.R.S32.HI R3, RZ, 0x1f, R3 ;  /* 0x0000001fff037819 */ /* 0x000fe20000011403 */
[----:B------:R-:W-:Y:S01]  /*0d50*/  IMAD.IADD R2, R4, 0x1, -R2 ;  /* 0x0000000104027824 */ /* 0x000fe200078e0a02 */
[----:B------:R-:W-:Y:S01]  /*0d60*/  SHF.R.S32.HI R3, RZ, 0x1f, R156 ;  /* 0x0000001fff037819 */ /* 0x000fe2000001149c */
[C---:B------:R-:W-:Y:S01]  /*0d70*/  VIADD R4, R16.reuse, 0x18 ;  /* 0x0000001810047836 */ /* 0x040fe20000000000 */
[----:B------:R-:W-:Y:S01]  /*0d80*/  SHF.R.S32.HI R0, RZ, 0x1f, R0 ;  /* 0x0000001fff007819 */ /* 0x000fe20000011400 */
[----:B------:R-:W-:-:S02]  /*0d90*/  VIADD R155, R16, 0x40 ;  /* 0x00000040109b7836 */ /* 0x000fc40000000000 */
        /* <DEDUP_REMOVED lines=14> */
.L_x_1958:
[----:B01--4-:R-:W0:Y:S01]  /*0e80*/  LDC.64 R2, c[0x0][0xc88] ;  /* 0x00032200ff027b82 */ /* 0x013e220000000a00 */
[----:B------:R-:W-:Y:S01]  /*0e90*/  ULDC.64 UR8, c[0x0][0xa28] ;  /* 0x00028a0000087ab9 */ /* 0x000fe20000000a00 */
[----:B------:R-:W-:Y:S01]  /*0ea0*/  ULDC.64 UR10, c[0x0][0xa18] ;  /* 0x00028600000a7ab9 */ /* 0x000fe20000000a00 */
[----:B------:R-:W-:Y:S01]  /*0eb0*/  ULDC UR4, c[0x0][0x424] ;  /* 0x0001090000047ab9 */ /* 0x000fe20000000800 */
[----:B------:R-:W-:Y:S01]  /*0ec0*/  ULDC UR7, c[0x0][0x2f0] ;  /* 0x0000bc0000077ab9 */ /* 0x000fe20000000800 */
[----:B0-----:R-:W-:-:S06]  /*0ed0*/  IMAD.WIDE R2, R39, 0x4, R2 ;  /* 0x0000000427027825 */ /* 0x001fcc00078e0202 */
[----:B--2---:R-:W2:Y:S01]  /*0ee0*/  LDG.E R2, desc[UR54][R2.64] ;  /* 0x0000003602027981 */ /* 0x004ea2000c1e1900 */
[----:B------:R-:W-:Y:S02]  /*0ef0*/  UISETP.NE.U32.AND UP0, UPT, UR8, URZ, UPT ;  /* 0x0000003f0800728c */ /* 0x000fe4000bf05070 */
[----:B------:R-:W-:Y:S02]  /*0f00*/  UISETP.NE.U32.AND UP1, UPT, UR10, URZ, UPT ;  /* 0x0000003f0a00728c */ /* 0x000fe4000bf25070 */
[----:B------:R-:W-:Y:S02]  /*0f10*/  UISETP.NE.AND.EX UP0, UPT, UR9, URZ, UPT, UP0 ;  /* 0x0000003f0900728c */ /* 0x000fe4000bf05300 */
[----:B------:R-:W-:-:S04]  /*0f20*/  UISETP.NE.AND.EX UP1, UPT, UR11, URZ, UPT, UP1 ;  /* 0x0000003f0b00728c */ /* 0x000fc8000bf25310 */
[----:B------:R-:W-:Y:S02]  /*0f30*/  PLOP3.LUT P0, PT, PT, PT, UP0, 0x80, 0x0 ;  /* 0x000000000000781c */ /* 0x000fe40003f0f008 */
[----:B------:R-:W-:Y:S02]  /*0f40*/  PLOP3.LUT P2, PT, PT, PT, UP1, 0x80, 0x0 ;  /* 0x000000000000781c */ /* 0x000fe40003f4f018 */
[----:B--2---:R-:W-:-:S13]  /*0f50*/  R2UR UR37, R2 ;  /* 0x00000000022572ca */ /* 0x004fda00000e0000 */
[----:B------:R-:W-:Y:S02]  /*0f60*/  USHF.R.S32.HI UR38, URZ, 0x1f, UR37 ;  /* 0x0000001f3f267899 */ /* 0x000fe40008011425 */
[----:B------:R-:W-:-:S04]  /*0f70*/  @UP0 ULEA UR8, UP2, UR37, UR8, 0x2 ;  /* 0x0000000825080291 */ /* 0x000fc8000f84103f */
[----:B------:R-:W-:Y:S02]  /*0f80*/  @UP0 ULEA.HI.X UR9, UR37, UR9, UR38, 0x2, UP2 ;  /* 0x0000000925090291 */ /* 0x000fe400090f1426 */
[----:B------:R-:W-:Y:S01]  /*0f90*/  @UP1 ULEA UR10, UP0, UR37, UR10, 0x2 ;  /* 0x0000000a250a1291 */ /* 0x000fe2000f80103f */
[----:B------:R-:W-:-:S03]  /*0fa0*/  IMAD.U32 R2, RZ, RZ, UR8 ;  /* 0x00000008ff027e24 */ /* 0x000fc6000f8e00ff */
[----:B------:R-:W-:Y:S01]  /*0fb0*/  @UP1 ULEA.HI.X UR11, UR37, UR11, UR38, 0x2, UP0 ;  /* 0x0000000b250b1291 */ /* 0x000fe200080f1426 */
[----:B------:R-:W-:Y:S01]  /*0fc0*/  IMAD.U32 R3, RZ, RZ, UR9 ;  /* 0x00000009ff037e24 */ /* 0x000fe2000f8e00ff */
[----:B------:R-:W-:Y:S01]  /*0fd0*/  ULDC.64 UR8, c[0x0][0x418] ;  /* 0x0001060000087ab9 */ /* 0x000fe20000000a00 */
[----:B------:R-:W-:-:S03]  /*0fe0*/  IMAD.U32 R4, RZ, RZ, UR10 ;  /* 0x0000000aff047e24 */ /* 0x000fc6000f8e00ff */
[----:B---3--:R-:W-:Y:S01]  /*0ff0*/  IMAD.U32 R5, RZ, RZ, UR11 ;  /* 0x0000000bff057e24 */ /* 0x008fe2000f8e00ff */
[----:B------:R-:W2:Y:S01]  /*1000*/  @P0 LDG.E R2, desc[UR54][R2.64] ;  /* 0x0000003602020981 */ /* 0x000ea2000c1e1900 */
[----:B------:R-:W-:Y:S01]  /*1010*/  UISETP.NE.U32.AND UP0, UPT, UR8, URZ, UPT ;  /* 0x0000003f0800728c */ /* 0x000fe2000bf05070 */
[----:B------:R-:W-:Y:S02]  /*1020*/  ULDC.64 UR10, c[0x0][0xa20] ;  /* 0x00028800000a7ab9 */ /* 0x000fe40000000a00 */
[----:B------:R-:W3:Y:S01]  /*1030*/  @P2 LDG.E R4, desc[UR54][R4.64] ;  /* 0x0000003604042981 */ /* 0x000ee2000c1e1900 */
[----:B------:R-:W-:Y:S01]  /*1040*/  UISETP.NE.AND.EX UP0, UPT, UR9, URZ, UPT, UP0 ;  /* 0x0000003f0900728c */ /* 0x000fe2000bf05300 */
[----:B------:R-:W-:Y:S01]  /*1050*/  ISETP.NE.U32.AND P1, PT, RZ, UR10, PT ;  /* 0x0000000aff007c0c */ /* 0x000fe2000bf25070 */
[----:B------:R-:W-:Y:S01]  /*1060*/  UMOV UR51, URZ ;  /* 0x0000003f00337c82 */ /* 0x000fe20008000000 */
[----:B------:R-:W-:Y:S02]  /*1070*/  ULOP3.LUT UR39, UR5, 0xffff, URZ, 0xc0, !UPT ;  /* 0x0000ffff05277892 */ /* 0x000fe4000f8ec03f */
[----:B------:R-:W-:Y:S01]  /*1080*/  USEL UR4, UR4, 0x1, UP0 ;  /* 0x0000000104047887 */ /* 0x000fe20008000000 */
[----:B------:R-:W-:-:S03]  /*1090*/  ISETP.NE.AND.EX P1, PT, RZ, UR11, PT, P1 ;  /* 0x0000000bff007c0c */ /* 0x000fc6000bf25310 */
[----:B------:R-:W-:Y:S01]  /*10a0*/  UIMAD UR4, UR4, UR7, URZ ;  /* 0x00000007040472a4 */ /* 0x000fe2000f8e023f */
        /* <DEDUP_REMOVED lines=17> */
.L_x_1903:
[----:B------:R-:W-:Y:S05]  /*11c0*/  @!P1 BRA `(.L_x_1904) ;  /* 0x00000000001c9947 */ /* 0x000fea0003800000 */
[----:B------:R-:W-:-:S04]  /*11d0*/  ULEA UR4, UP0, UR37, UR10, 0x2 ;  /* 0x0000000a25047291 */ /* 0x000fc8000f80103f */
[----:B------:R-:W-:Y:S02]  /*11e0*/  ULEA.HI.X UR7, UR37, UR11, UR38, 0x2, UP0 ;  /* 0x0000000b25077291 */ /* 0x000fe400080f1426 */
[----:B------:R-:W-:-:S04]  /*11f0*/  IMAD.U32 R2, RZ, RZ, UR4 ;  /* 0x00000004ff027e24 */ /* 0x000fc8000f8e00ff */
[----:B------:R-:W-:-:S05]  /*1200*/  IMAD.U32 R3, RZ, RZ, UR7 ;  /* 0x00000007ff037e24 */ /* 0x000fca000f8e00ff */
[----:B------:R-:W2:Y:S02]  /*1210*/  LDG.E R2, desc[UR54][R2.64] ;  /* 0x0000003602027981 */ /* 0x000ea4000c1e1900 */
[----:B--2---:R-:W-:Y:S01]  /*1220*/  R2UR UR4, R2 ;  /* 0x00000000020472ca */ /* 0x004fe200000e0000 */
[----:B------:R-:W-:-:S14]  /*1230*/  BRA `(.L_x_1905) ;  /* 0x0000000000347947 */ /* 0x000fdc0003800000 */
.L_x_1904:
        /* <DEDUP_REMOVED lines=13> */
.L_x_1905:
[----:B------:R-:W-:Y:S01]  /*1310*/  ULDC.64 UR10, c[0x0][0x998] ;  /* 0x00026600000a7ab9 */ /* 0x000fe20000000a00 */
[----:B------:R-:W-:Y:S01]  /*1320*/  ULDC.64 UR8, c[0x0][0x990] ;  /* 0x0002640000087ab9 */ /* 0x000fe20000000a00 */
[----:B------:R-:W-:Y:S01]  /*1330*/  ISETP.NE.U32.AND P1, PT, RZ, UR10, PT ;  /* 0x0000000aff007c0c */ /* 0x000fe2000bf25070 */
[----:B------:R-:W-:Y:S01]  /*1340*/  ULDC UR7, c[0x0][0x448] ;  /* 0x0001120000077ab9 */ /* 0x000fe20000000800 */
[----:B------:R-:W-:Y:S02]  /*1350*/  ISETP.NE.U32.AND P0, PT, RZ, UR8, PT ;  /* 0x00000008ff007c0c */ /* 0x000fe4000bf05070 */
[----:B------:R-:W-:Y:S02]  /*1360*/  ISETP.NE.AND.EX P1, PT, RZ, UR11, PT, P1 ;  /* 0x0000000bff007c0c */ /* 0x000fe4000bf25310 */
[----:B------:R-:W-:-:S11]  /*1370*/  ISETP.NE.AND.EX P0, PT, RZ, UR9, PT, P0 ;  /* 0x00000009ff007c0c */ /* 0x000fd6000bf05300 */
[----:B------:R-:W0:Y:S08]  /*1380*/  @P1 LDC.64 R8, c[0x0][0x9b8] ;  /* 0x00026e00ff081b82 */ /* 0x000e300000000a00 */
[----:B------:R-:W1:Y:S08]  /*1390*/  @P0 LDC.64 R6, c[0x0][0x9a8] ;  /* 0x00026a00ff060b82 */ /* 0x000e700000000a00 */
[----:B------:R-:W2:Y:S08]  /*13a0*/  @P0 LDC.64 R10, c[0x0][0x9b0] ;  /* 0x00026c00ff0a0b82 */ /* 0x000eb00000000a00 */
[----:B------:R-:W3:Y:S01]  /*13b0*/  @P1 LDC.64 R12, c[0x0][0x9c0] ;  /* 0x00027000ff0c1b82 */ /* 0x000ee20000000a00 */
[----:B0-----:R-:W-:-:S02]  /*13c0*/  @P1 IMAD R2, R8, UR38, RZ ;  /* 0x0000002608021c24 */ /* 0x001fc4000f8e02ff */
[----:B------:R-:W-:-:S04]  /*13d0*/  @P1 IMAD.WIDE.U32 R4, R8, UR37, RZ ;  /* 0x0000002508041c25 */ /* 0x000fc8000f8e00ff */
[----:B------:R-:W-:Y:S02]  /*13e0*/  @P1 IMAD R9, R9, UR37, R2 ;  /* 0x0000002509091c24 */ /* 0x000fe4000f8e0202 */
[C---:B-1----:R-:W-:Y:S02]  /*13f0*/  @P0 IMAD R0, R6.reuse, UR38, RZ ;  /* 0x0000002606000c24 */ /* 0x042fe4000f8e02ff */
[----:B------:R-:W-:-:S04]  /*1400*/  @P0 IMAD.WIDE.U32 R2, R6, UR37, RZ ;  /* 0x0000002506020c25 */ /* 0x000fc8000f8e00ff */
[----:B------:R-:W-:Y:S02]  /*1410*/  @P0 IMAD R7, R7, UR37, R0 ;  /* 0x0000002507070c24 */ /* 0x000fe4000f8e0200 */
[----:B------:R-:W-:Y:S02]  /*1420*/  @P1 IMAD.IADD R5, R5, 0x1, R9 ;  /* 0x0000000105051824 */ /* 0x000fe400078e0209 */
[----:B------:R-:W-:Y:S02]  /*1430*/  @P0 IMAD.IADD R3, R3, 0x1, R7 ;  /* 0x0000000103030824 */ /* 0x000fe400078e0207 */
[----:B------:R-:W-:Y:S02]  /*1440*/  IMAD.MOV.U32 R0, RZ, RZ, 0x3f800000 ;  /* 0x3f800000ff007424 */ /* 0x000fe400078e00ff */
[----:B--2---:R-:W-:-:S04]  /*1450*/  @P0 IMAD.WIDE.U32 R2, R10, UR39, R2 ;  /* 0x000000270a020c25 */ /* 0x004fc8000f8e0002 */
[----:B---3--:R-:W-:Y:S01]  /*1460*/  @P1 IMAD.WIDE.U32 R6, R12, UR39, R4 ;  /* 0x000000270c061c25 */ /* 0x008fe2000f8e0004 */
[----:B------:R-:W-:-:S03]  /*1470*/  @P0 LEA R4, P2, R2, UR8, 0x2 ;  /* 0x0000000802040c11 */ /* 0x000fc6000f8410ff */
[----:B------:R-:W-:Y:S01]  /*1480*/  @P0 IMAD R5, R11, UR39, R3 ;  /* 0x000000270b050c24 */ /* 0x000fe2000f8e0203 */
[----:B------:R-:W-:Y:S01]  /*1490*/  @P1 LEA R8, P3, R6, UR10, 0x2 ;  /* 0x0000000a06081c11 */ /* 0x000fe2000f8610ff */
[----:B------:R-:W-:-:S03]  /*14a0*/  @P1 IMAD R3, R13, UR39, R7 ;  /* 0x000000270d031c24 */ /* 0x000fc6000f8e0207 */
[----:B------:R-:W-:Y:S02]  /*14b0*/  @P0 LEA.HI.X R5, R2, UR9, R5, 0x2, P2 ;  /* 0x0000000902050c11 */ /* 0x000fe400090f1405 */
[----:B------:R-:W-:Y:S01]  /*14c0*/  @P1 LEA.HI.X R9, R6, UR11, R3, 0x2, P3 ;  /* 0x0000000b06091c11 */ /* 0x000fe200098f1403 */
[----:B------:R-:W-:Y:S01]  /*14d0*/  IMAD.MOV.U32 R3, RZ, RZ, 0x3f800000 ;  /* 0x3f800000ff037424 */ /* 0x000fe200078e00ff */
[----:B------:R-:W-:Y:S02]  /*14e0*/  UISETP.NE.AND UP0, UPT, UR7, 0x1, UPT ;  /* 0x000000010700788c */ /* 0x000fe4000bf05270 */
[----:B------:R-:W-:Y:S01]  /*14f0*/  UIMAD UR40, UR6, 0xc0, URZ ;  /* 0x000000c0062878a4 */ /* 0x000fe2000f8e023f */
[----:B------:R-:W2:Y:S01]  /*1500*/  @P1 LDG.E R0, desc[UR54][R8.64] ;  /* 0x0000003608001981 */ /* 0x000ea2000c1e1900 */
[----:B------:R-:W-:Y:S01]  /*1510*/  UIADD3 UR51, -UR51, UR4, URZ ;  /* 0x0000000433337290 */ /* 0x000fe2000fffe13f */
[----:B------:R-:W-:Y:S02]  /*1520*/  ULDC UR11, c[0x0][0x988] ;  /* 0x00026200000b7ab9 */ /* 0x000fe40000000800 */
[----:B------:R-:W2:Y:S01]  /*1530*/  @P0 LDG.E R3, desc[UR54][R4.64] ;  /* 0x0000003604030981 */ /* 0x000ea2000c1e1900 */
[----:B------:R-:W-:-:S03]  /*1540*/  UIADD3 UR8, UR40, 0xbf, URZ ;  /* 0x000000bf28087890 */ /* 0x000fc6000fffe03f */
[----:B------:R-:W-:Y:S01]  /*1550*/  @UP0 ULDC UR6, c[0x0][0x44c] ;  /* 0x0001130000060ab9 */ /* 0x000fe20000000800 */
[----:B------:R-:W-:Y:S01]  /*1560*/  @UP0 ULDC UR4, c[0x0][0x450] ;  /* 0x0001140000040ab9 */ /* 0x000fe20000000800 */
[----:B------:R-:W-:Y:S02]  /*1570*/  UIMAD.WIDE.U32 UR6, UR8, UR6, URZ ;  /* 0x00000006080672a5 */ /* 0x000fe4000f8e003f */
[----:B------:R-:W-:Y:S02]  /*1580*/  UIADD3 UR9, UR51, 0x80, -UR52 ;  /* 0x0000008033097890 */ /* 0x000fe4000fffe834 */
[----:B------:R-:W-:Y:S02]  /*1590*/  @UP0 USHF.R.U32.HI UR8, URZ, UR4, UR7 ;  /* 0x000000043f080299 */ /* 0x000fe40008011607 */
[----:B------:R-:W-:Y:S02]  /*15a0*/  UIADD3 UR4, UR51, 0x7f, URZ ;  /* 0x0000007f33047890 */ /* 0x000fe4000fffe03f */
[----:B------:R-:W-:-:S02]  /*15b0*/  UIADD3 UR8, UR9, UR8, URZ ;  /* 0x0000000809087290 */ /* 0x000fc4000fffe03f */
[----:B------:R-:W-:Y:S02]  /*15c0*/  USHF.R.S32.HI UR6, URZ, 0x1f, UR4 ;  /* 0x0000001f3f067899 */ /* 0x000fe40008011404 */
[----:B------:R-:W-:Y:S02]  /*15d0*/  USHF.R.S32.HI UR7, URZ, 0x1f, UR8 ;  /* 0x0000001f3f077899 */ /* 0x000fe40008011408 */
[----:B------:R-:W-:Y:S02]  /*15e0*/  ULEA.HI UR6, UR6, UR4, URZ, 0x7 ;  /* 0x0000000406067291 */ /* 0x000fe4000f8f383f */
[----:B------:R-:W-:Y:S02]  /*15f0*/  ULEA.HI UR7, UR7, UR8, URZ, 0x7 ;  /* 0x0000000807077291 */ /* 0x000fe4000f8f383f */
[----:B------:R-:W-:Y:S02]  /*1600*/  USHF.R.S32.HI UR6, URZ, 0x7, UR6 ;  /* 0x000000073f067899 */ /* 0x000fe40008011406 */
[----:B------:R-:W-:-:S02]  /*1610*/  USHF.R.S32.HI UR7, URZ, 0x7, UR7 ;  /* 0x000000073f077899 */ /* 0x000fc40008011407 */
[----:B------:R-:W-:Y:S02]  /*1620*/  UP2UR UR53, UPR, URZ, 0x1 ;  /* 0x000000013f357883 */ /* 0x000fe40008000000 */
[----:B------:R-:W-:-:S04]  /*1630*/  UISETP.LT.AND UP0, UPT, UR6, UR7, UPT ;  /* 0x000000070600728c */ /* 0x000fc8000bf01270 */
[----:B------:R-:W-:-:S04]  /*1640*/  USEL UR9, UR6, UR7, UP0 ;  /* 0x0000000706097287 */ /* 0x000fc80008000000 */
[----:B------:R-:W-:Y:S02]  /*1650*/  UISETP.GE.AND UP0, UPT, UR9, 0x1, UPT ;  /* 0x000000010900788c */ /* 0x000fe4000bf06270 */
[----:B------:R-:W-:-:S04]  /*1660*/  ULOP3.LUT UR4, UR5, 0xff000000, URZ, 0xc0, !UPT ;  /* 0xff00000005047892 */ /* 0x000fc8000f8ec03f */
[----:B------:R-:W-:Y:S01]  /*1670*/  PLOP3.LUT P0, PT, PT, PT, UP0, 0x80, 0x0 ;  /* 0x000000000000781c */ /* 0x000fe20003f0f008 */
[----:B------:R-:W-:Y:S02]  /*1680*/  ULOP3.LUT UR5, UR5, 0xff0000, URZ, 0xc0, !UPT ;  /* 0x00ff000005057892 */ /* 0x000fe4000f8ec03f */
[----:B------:R-:W-:-:S04]  /*1690*/  USHF.R.U32.HI UR4, URZ, 0x8, UR4 ;  /* 0x000000083f047899 */ /* 0x000fc80008011604 */
[----:B------:R-:W-:-:S03]  /*16a0*/  ULEA.HI UR5, UR5, UR4, URZ, 0x10 ;  /* 0x0000000405057291 */ /* 0x000fc6000f8f803f */
[----:B------:R-:W-:Y:S01]  /*16b0*/  UMOV UR4, URZ ;  /* 0x0000003f00047c82 */ /* 0x000fe20008000000 */
[----:B------:R-:W-:Y:S02]  /*16c0*/  ULOP3.LUT UR41, UR5, 0xff, URZ, 0xc0, !UPT ;  /* 0x000000ff05297892 */ /* 0x000fe4000f8ec03f */
[----:B------:R-:W-:Y:S01]  /*16d0*/  USHF.R.U32.HI UR42, URZ, 0x10, UR5 ;  /* 0x000000103f2a7899 */ /* 0x000fe20008011605 */
[----:B--2---:R-:W-:Y:S01]  /*16e0*/  FMUL.FTZ R0, R3, R0 ;  /* 0x0000000003007220 */ /* 0x004fe20000410000 */
[----:B------:R-:W-:Y:S10]  /*16f0*/  @!P0 BRA `(.L_x_1906) ;  /* 0x0000000000908947 */ /* 0x000ff40003800000 */
        /* <DEDUP_REMOVED lines=36> */
.L_x_1906:
[----:B------:R-:W-:Y:S01]  /*1940*/  UIMAD UR43, UR41, UR4, URZ ;  /* 0x00000004292b72a4 */ /* 0x000fe2000f8e023f */
[----:B------:R-:W-:Y:S02]  /*1950*/  IMAD.U32 R2, RZ, RZ, UR9 ;  /* 0x00000009ff027e24 */ /* 0x000fe4000f8e00ff */
[----:B------:R-:W-:Y:S01]  /*1960*/  FMUL.FTZ R0, R0, UR11 ;  /* 0x0000000b00007c20 */ /* 0x000fe20008410000 */
[----:B------:R-:W-:Y:S01]  /*1970*/  IMAD.U32 R3, RZ, RZ, UR4 ;  /* 0x00000004ff037e24 */ /* 0x000fe2000f8e00ff */
[----:B------:R-:W-:Y:S02]  /*1980*/  PLOP3.LUT P0, PT, PT, PT, PT, 0x80, 0x0 ;  /* 0x000000000000781c */ /* 0x000fe40003f0f070 */
[----:B------:R-:W-:Y:S01]  /*1990*/  CS2R R24, SRZ ;  /* 0x0000000000187805 */ /* 0x000fe2000001ff00 */
[----:B------:R-:W-:Y:S01]  /*19a0*/  IMAD.MOV.U32 R15, RZ, RZ, RZ ;  /* 0x000000ffff0f7224 */ /* 0x000fe200078e00ff */
[----:B------:R-:W-:Y:S02]  /*19b0*/  R2UR UR44, R0 ;  /* 0x00000000002c72ca */ /* 0x000fe400000e0000 */
[----:B------:R-:W-:-:S02]  /*19c0*/  CS2R R42, SRZ ;  /* 0x00000000002a7805 */ /* 0x000fc4000001ff00 */
[----:B------:R-:W-:Y:S02]  /*19d0*/  VIADDMNMX R2, R3, UR43, R2, PT ;  /* 0x0000002b03027c46 */ /* 0x000fe4000b800102 */
[----:B------:R-:W-:Y:S01]  /*19e0*/  CS2R R40, SRZ ;  /* 0x0000000000287805 */ /* 0x000fe2000001ff00 */
[----:B------:R-:W-:Y:S01]  /*19f0*/  IMAD.MOV.U32 R93, RZ, RZ, RZ ;  /* 0x000000ffff5d7224 */ /* 0x000fe200078e00ff */
[----:B------:R-:W-:Y:S02]  /*1a00*/  CS2R R6, SRZ ;  /* 0x0000000000067805 */ /* 0x000fe4000001ff00 */
[----:B------:R-:W-:Y:S02]  /*1a10*/  R2UR UR56, R2 ;  /* 0x00000000023872ca */ /* 0x000fe400000e0000 */
[----:B------:R-:W-:Y:S02]  /*1a20*/  CS2R R2, SRZ ;  /* 0x0000000000027805 */ /* 0x000fe4000001ff00 */
[----:B------:R-:W-:-:S02]  /*1a30*/  CS2R R8, SRZ ;  /* 0x0000000000087805 */ /* 0x000fc4000001ff00 */
[----:B------:R-:W-:Y:S02]  /*1a40*/  CS2R R10, SRZ ;  /* 0x00000000000a7805 */ /* 0x000fe4000001ff00 */
[----:B------:R-:W-:Y:S02]  /*1a50*/  CS2R R26, SRZ ;  /* 0x00000000001a7805 */ /* 0x000fe4000001ff00 */
[----:B------:R-:W-:Y:S01]  /*1a60*/  CS2R R98, SRZ ;  /* 0x0000000000627805 */ /* 0x000fe2000001ff00 */
[----:B------:R-:W-:Y:S01]  /*1a70*/  IMAD.MOV.U32 R101, RZ, RZ, RZ ;  /* 0x000000ffff657224 */ /* 0x000fe200078e00ff */
[----:B------:R-:W-:Y:S01]  /*1a80*/  CS2R R12, SRZ ;  /* 0x00000000000c7805 */ /* 0x000fe2000001ff00 */
[----:B------:R-:W-:Y:S01]  /*1a90*/  IMAD.MOV.U32 R103, RZ, RZ, RZ ;  /* 0x000000ffff677224 */ /* 0x000fe200078e00ff */
[----:B------:R-:W-:Y:S02]  /*1aa0*/  CS2R R28, SRZ ;  /* 0x00000000001c7805 */ /* 0x000fe4000001ff00 */
[----:B------:R-:W-:Y:S01]  /*1ab0*/  CS2R R44, SRZ ;  /* 0x00000000002c7805 */ /* 0x000fe2000001ff00 */
[----:B------:R-:W-:Y:S01]  /*1ac0*/  IMAD.MOV.U32 R109, RZ, RZ, RZ ;  /* 0x000000ffff6d7224 */ /* 0x000fe200078e00ff */
[----:B------:R-:W-:Y:S01]  /*1ad0*/  CS2R R46, SRZ ;  /* 0x00000000002e7805 */ /* 0x000fe2000001ff00 */
[----:B------:R-:W-:Y:S01]  /*1ae0*/  UISETP.GT.AND UP0, UPT, UR56, UR43, UPT ;  /* 0x0000002b3800728c */ /* 0x000fe2000bf04270 */
[----:B------:R-:W-:Y:S01]  /*1af0*/  IMAD.MOV.U32 R20, RZ, RZ, RZ ;  /* 0x000000ffff147224 */ /* 0x000fe200078e00ff */
[----:B------:R-:W-:Y:S01]  /*1b00*/  CS2R R34, SRZ ;  /* 0x0000000000227805 */ /* 0x000fe2000001ff00 */
[----:B------:R-:W-:Y:S01]  /*1b10*/  IMAD.MOV.U32 R111, RZ, RZ, RZ ;  /* 0x000000ffff6f7224 */ /* 0x000fe200078e00ff */
[----:B------:R-:W-:Y:S01]  /*1b20*/  CS2R R132, SRZ ;  /* 0x0000000000847805 */ /* 0x000fe2000001ff00 */
[----:B------:R-:W-:Y:S01]  /*1b30*/  IMAD.MOV.U32 R107, RZ, RZ, RZ ;  /* 0x000000ffff6b7224 */ /* 0x000fe200078e00ff */
[----:B------:R-:W-:Y:S01]  /*1b40*/  PLOP3.LUT P1, PT, PT, PT, UP0, 0x80, 0x0 ;  /* 0x000000000000781c */ /* 0x000fe20003f2f008 */
[----:B------:R-:W-:Y:S01]  /*1b50*/  IMAD.MOV.U32 R30, RZ, RZ, RZ ;  /* 0x000000ffff1e7224 */ /* 0x000fe200078e00ff */
[----:B------:R-:W-:Y:S01]  /*1b60*/  CS2R R134, SRZ ;  /* 0x0000000000867805 */ /* 0x000fe2000001ff00 */
[----:B------:R-:W-:Y:S01]  /*1b70*/  IMAD.MOV.U32 R50, RZ, RZ, RZ ;  /* 0x000000ffff327224 */ /* 0x000fe200078e00ff */
[----:B------:R-:W-:Y:S01]  /*1b80*/  CS2R R130, SRZ ;  /* 0x0000000000827805 */ /* 0x000fe2000001ff00 */
[----:B------:R-:W-:-:S02]  /*1b90*/  IMAD.MOV.U32 R52, RZ, RZ, RZ ;  /* 0x000000ffff347224 */ /* 0x000fc400078e00ff */
        /* <DEDUP_REMOVED lines=42> */
.L_x_1908:
        /* <DEDUP_REMOVED lines=9> */
.L_x_2061:
[----:B------:R-:W-:Y:S05]  /*1ed0*/  @!P0 BRA `(.L_x_1910) ;  /* 0x0000000000048947 */ /* 0x000fea0003800000 */
[----:B------:R-:W-:Y:S01]  /*1ee0*/  BPT.TRAP 0x1 ;  /* 0x000000040000795c */ /* 0x000fe20000300000 */
.L_x_1910:
[----:B------:R-:W-:Y:S02]  /*1ef0*/  IMAD.U32 R2, RZ, RZ, UR47 ;  /* 0x0000002fff027e24 */ /* 0x000fe4000f8e00ff */
[----:B0-----:R-:W-:-:S03]  /*1f00*/  IMAD.U32 R3, RZ, RZ, UR48 ;  /* 0x00000030ff037e24 */ /* 0x001fc6000f8e00ff */
[----:B------:R-:W-:Y:S02]  /*1f10*/  LEA R2, R2, UR46, 0x3 ;  /* 0x0000002e02027c11 */ /* 0x000fe4000f8e18ff */
[----:B------:R-:W-:-:S04]  /*1f20*/  SHF.L.U32 R3, R3, 0x1f, RZ ;  /* 0x0000001f03037819 */ /* 0x000fc800000006ff */
[----:B------:R0:W1:Y:S01]  /*1f30*/  SYNCS.PHASECHK.TRANS64.TRYWAIT P1, [R2+URZ+0x19c30], R3 ;  /* 0x019c3003020075a7 */ /* 0x000062000802017f */
[----:B------:R-:W-:Y:S05]  /*1f40*/  @!P0 BRA `(.L_x_1911) ;  /* 0x0000000000048947 */ /* 0x000fea0003800000 */
[----:B------:R-:W-:Y:S01]  /*1f50*/  BPT.TRAP 0x1 ;  /* 0x000000040000795c */ /* 0x000fe20000300000 */
.L_x_1911:
[----:B-1----:R-:W-:Y:S05]  /*1f60*/  @P1 BRA `(.L_x_1912) ;  /* 0x0000000000081947 */ /* 0x002fea0003800000 */
[----:B------:R-:W1:Y:S02]  /*1f70*/  SYNCS.PHASECHK.TRANS64.TRYWAIT P1, [R2+URZ+0x19c30], R3 ;  /* 0x019c3003020075a7 */ /* 0x000e64000802017f */
[----:B-1----:R-:W-:Y:S05]  /*1f80*/  @!P1 BRA `(.L_x_1913) ;  /* 0x0000010400709947 */ /* 0x002fea0003800000 */
.L_x_1912:
        /* <DEDUP_REMOVED lines=28> */
.L_x_1914:
[----:B------:R-:W-:Y:S01]  /*2150*/  UISETP.NE.AND UP0, UPT, UR53, URZ, UPT ;  /* 0x0000003f3500728c */ /* 0x000fe2000bf05270 */
[----:B------:R-:W-:Y:S01]  /*2160*/  VIADD R8, R18, UR40 ;  /* 0x0000002812087c36 */ /* 0x000fe20008000000 */
[----:B------:R-:W-:Y:S01]  /*2170*/  R2UR UR11, R2 ;  /* 0x00000000020b72ca */ /* 0x000fe200000e0000 */
[----:B------:R-:W-:Y:S01]  /*2180*/  IMAD.U32 R6, RZ, RZ, UR52 ;  /* 0x00000034ff067e24 */ /* 0x000fe2000f8e00ff */
[----:B------:R-:W-:Y:S01]  /*2190*/  UMOV UR10, UR40 ;  /* 0x00000028000a7c82 */ /* 0x000fe20008000000 */
[----:B------:R-:W-:Y:S01]  /*21a0*/  IMAD.U32 R21, RZ, RZ, UR44 ;  /* 0x0000002cff157e24 */ /* 0x000fe2000f8e00ff */
[----:B------:R-:W-:Y:S02]  /*21b0*/  PLOP3.LUT P1, PT, PT, PT, UP0, 0x80, 0x0 ;  /* 0x000000000000781c */ /* 0x000fe40003f2f008 */
[----:B------:R-:W-:Y:S02]  /*21c0*/  CS2R R88, SRZ ;  /* 0x0000000000587805 */ /* 0x000fe4000001ff00 */
[----:B------:R-:W-:-:S02]  /*21d0*/  PLOP3.LUT P2, PT, PT, PT, UP0, 0x80, 0x0 ;  /* 0x000000000000781c */ /* 0x000fc40003f4f008 */
[----:B------:R-:W-:Y:S02]  /*21e0*/  CS2R R90, SRZ ;  /* 0x00000000005a7805 */ /* 0x000fe4000001ff00 */
[----:B------:R-:W-:Y:S01]  /*21f0*/  CS2R R92, SRZ ;  /* 0x00000000005c7805 */ /* 0x000fe2000001ff00 */
[----:B------:R-:W-:Y:S01]  /*2200*/  @UP0 ULDC UR6, c[0x0][0x44c] ;  /* 0x0001130000060ab9 */ /* 0x000fe20000000800 */
[----:B------:R-:W-:Y:S01]  /*2210*/  @UP0 ULDC UR14, c[0x0][0x450] ;  /* 0x00011400000e0ab9 */ /* 0x000fe20000000800 */
[----:B------:R-:W-:Y:S02]  /*2220*/  CS2R R94, SRZ ;  /* 0x00000000005e7805 */ /* 0x000fe4000001ff00 */
[----:B------:R-:W-:Y:S02]  /*2230*/  CS2R R96, SRZ ;  /* 0x0000000000607805 */ /* 0x000fe4000001ff00 */
[----:B------:R-:W-:Y:S02]  /*2240*/  CS2R R98, SRZ ;  /* 0x0000000000627805 */ /* 0x000fe4000001ff00 */
[----:B------:R-:W-:-:S02]  /*2250*/  CS2R R100, SRZ ;  /* 0x0000000000647805 */ /* 0x000fc4000001ff00 */
[----:B------:R-:W-:Y:S02]  /*2260*/  CS2R R102, SRZ ;  /* 0x0000000000667805 */ /* 0x000fe4000001ff00 */
[----:B------:R-:W-:Y:S01]  /*2270*/  CS2R R104, SRZ ;  /* 0x0000000000687805 */ /* 0x000fe2000001ff00 */
[----:B------:R-:W-:Y:S01]  /*2280*/  @P1 IMAD.HI.U32 R0, R8, UR6, RZ ;  /* 0x0000000608001c27 */ /* 0x000fe2000f8e00ff */
[----:B------:R-:W-:Y:S01]  /*2290*/  @UP0 ULDC UR6, c[0x0][0x450] ;  /* 0x0001140000060ab9 */ /* 0x000fe20000000800 */
[----:B------:R-:W-:Y:S02]  /*22a0*/  CS2R R106, SRZ ;  /* 0x00000000006a7805 */ /* 0x000fe4000001ff00 */
[----:B------:R-:W-:Y:S02]  /*22b0*/  CS2R R108, SRZ ;  /* 0x00000000006c7805 */ /* 0x000fe4000001ff00 */
[----:B------:R-:W-:Y:S02]  /*22c0*/  CS2R R110, SRZ ;  /* 0x00000000006e7805 */ /* 0x000fe4000001ff00 */
[----:B------:R-:W-:Y:S01]  /*22d0*/  @P2 SHF.R.U32.HI R8, RZ, UR6, R0 ;  /* 0x00000006ff082c19 */ /* 0x000fe20008011600 */
[----:B------:R-:W-:Y:S01]  /*22e0*/  UMOV UR6, 0xffffff80 ;  /* 0xffffff8000067882 */ /* 0x000fe20000000000 */
[----:B------:R-:W-:Y:S01]  /*22f0*/  CS2R R112, SRZ ;  /* 0x0000000000707805 */ /* 0x000fe2000001ff00 */
[----:B------:R-:W-:Y:S01]  /*2300*/  UIMAD UR6, UR56, UR6, 0x80 ;  /* 0x00000080380674a4 */ /* 0x000fe2000f8e0206 */
[----:B------:R-:W-:Y:S01]  /*2310*/  CS2R R114, SRZ ;  /* 0x0000000000727805 */ /* 0x000fe2000001ff00 */
[----:B------:R-:W2:Y:S01]  /*2320*/  SHFL.IDX PT, R0, R8, 0x1, 0x1c1f ;  /* 0x003c1f0008007f89 */ /* 0x000ea200000e0000 */
[----:B------:R-:W-:Y:S01]  /*2330*/  UIADD3 UR56, UR56, -0x2, URZ ;  /* 0xfffffffe38387890 */ /* 0x000fe2000fffe03f */
[----:B------:R-:W-:-:S02]  /*2340*/  CS2R R116, SRZ ;  /* 0x0000000000747805 */ /* 0x000fc4000001ff00 */
[----:B------:R-:W-:Y:S01]  /*2350*/  CS2R R118, SRZ ;  /* 0x0000000000767805 */ /* 0x000fe2000001ff00 */
[----:B------:R-:W-:Y:S01]  /*2360*/  IMAD.U32 R5, RZ, RZ, UR6 ;  /* 0x00000006ff057e24 */ /* 0x000fe2000f8e00ff */
[----:B------:R-:W3:Y:S01]  /*2370*/  SHFL.IDX PT, R8, R8, RZ, 0x1c1f ;  /* 0x001c1fff08087589 */ /* 0x000ee200000e0000 */
[----:B------:R-:W-:Y:S01]  /*2380*/  @UP0 ULDC UR6, c[0x0][0x44c] ;  /* 0x0001130000060ab9 */ /* 0x000fe20000000800 */
[----:B------:R-:W-:Y:S01]  /*2390*/  CS2R R120, SRZ ;  /* 0x0000000000787805 */ /* 0x000fe2000001ff00 */
[----:B------:R-:W-:Y:S01]  /*23a0*/  UIMAD.WIDE.U32 UR6, UR40, UR6, URZ ;  /* 0x00000006280672a5 */ /* 0x000fe2000f8e003f */
[C-C-:B01----:R-:W-:Y:S02]  /*23b0*/  IADD3 R3, -R16.reuse, 0x1, R5.reuse ;  /* 0x0000000110037810 */ /* 0x143fe40007ffe105 */
[----:B------:R-:W-:Y:S02]  /*23c0*/  CS2R R122, SRZ ;  /* 0x00000000007a7805 */ /* 0x000fe4000001ff00 */
[----:B------:R-:W-:Y:S01]  /*23d0*/  IADD3 R4, -R16, UR51, R5 ;  /* 0x0000003310047c10 */ /* 0x000fe2000fffe105 */
[----:B------:R-:W-:Y:S01]  /*23e0*/  @UP0 USHF.R.U32.HI UR10, URZ, UR14, UR7 ;  /* 0x0000000e3f0a0299 */ /* 0x000fe20008011607 */
[----:B------:R-:W-:-:S02]  /*23f0*/  IADD3 R3, -R6, UR51, R3 ;  /* 0x0000003306037c10 */ /* 0x000fc4000fffe103 */
[----:B------:R-:W-:Y:S02]  /*2400*/  CS2R R124, SRZ ;  /* 0x00000000007c7805 */ /* 0x000fe4000001ff00 */
[----:B------:R-:W-:Y:S01]  /*2410*/  CS2R R126, SRZ ;  /* 0x00000000007e7805 */ /* 0x000fe2000001ff00 */
[----:B------:R-:W-:Y:S01]  /*2420*/  UIADD3 UR6, UR10, UR51, -UR52 ;  /* 0x000000330a067290 */ /* 0x000fe2000fffe834 */
[----:B------:R-:W-:Y:S02]  /*2430*/  CS2R R128, SRZ ;  /* 0x0000000000807805 */ /* 0x000fe4000001ff00 */
[----:B------:R-:W-:Y:S02]  /*2440*/  CS2R R130, SRZ ;  /* 0x0000000000827805 */ /* 0x000fe4000001ff00 */
[----:B------:R-:W-:Y:S01]  /*2450*/  CS2R R132, SRZ ;  /* 0x0000000000847805 */ /* 0x000fe2000001ff00 */
[----:B------:R-:W-:Y:S01]  /*2460*/  USHF.R.S32.HI UR7, URZ, 0x1f, UR6 ;  /* 0x0000001f3f077899 */ /* 0x000fe20008011406 */
[----:B------:R-:W-:-:S02]  /*2470*/  CS2R R134, SRZ ;  /* 0x0000000000867805 */ /* 0x000fc4000001ff00 */
[----:B--2---:R-:W-:Y:S01]  /*2480*/  VIADDMNMX R0, R0, R3, R4, PT ;  /* 0x0000000300007246 */ /* 0x004fe20003800104 */
[----:B------:R-:W-:Y:S02]  /*2490*/  ULEA.HI UR7, UR7, UR6, URZ, 0x7 ;  /* 0x0000000607077291 */ /* 0x000fe4000f8f383f */
[----:B------:R-:W-:Y:S01]  /*24a0*/  UIADD3 UR6, UR11, 0x19c40, URZ ;  /* 0x00019c400b067890 */ /* 0x000fe2000fffe03f */
[C---:B------:R-:W-:Y:S01]  /*24b0*/  ISETP.GT.AND P1, PT, R0.reuse, RZ, PT ;  /* 0x000000ff0000720c */ /* 0x040fe20003f24270 */
[----:B------:R-:W-:Y:S01]  /*24c0*/  USHF.R.S32.HI UR7, URZ, 0x7, UR7 ;  /* 0x000000073f077899 */ /* 0x000fe20008011407 */
[C---:B------:R-:W-:Y:S01]  /*24d0*/  ISETP.GT.AND P2, PT, R0.reuse, 0x1, PT ;  /* 0x000000010000780c */ /* 0x040fe20003f44270 */
[----:B------:R-:W-:Y:S01]  /*24e0*/  UPRMT UR6, UR45, 0x654, UR6 ;  /* 0x000006542d067896 */ /* 0x000fe20008000006 */
[----:B------:R-:W-:Y:S01]  /*24f0*/  ISETP.GT.AND P3, PT, R0, 0x8, PT ;  /* 0x000000080000780c */ /* 0x000fe20003f64270 */
[----:B------:R-:W-:Y:S01]  /*2500*/  UISETP.LT.AND UP0, UPT, UR43, UR7, UPT ;  /* 0x000000072b00728c */ /* 0x000fe2000bf01270 */
[----:B------:R-:W-:-:S02]  /*2510*/  FSEL R13, R26, -INF , P1 ;  /* 0xff8000001a0d7808 */ /* 0x000fc40000800000 */
[----:B------:R-:W-:Y:S01]  /*2520*/  FSEL R27, R27, -INF , P2 ;  /* 0xff8000001b1b7808 */ /* 0x000fe20001000000 */
[----:B------:R-:W-:Y:S01]  /*2530*/  USEL UR17, UR43, UR7, !UP0 ;  /* 0x000000072b117287 */ /* 0x000fe2000c000000 */
[----:B------:R-:W-:Y:S02]  /*2540*/  ISETP.GT.AND P1, PT, R0, 0x9, PT ;  /* 0x000000090000780c */ /* 0x000fe40003f24270 */
[----:B------:R-:W-:Y:S01]  /*2550*/  FSEL R5, R30, -INF , P3 ;  /* 0xff8000001e057808 */ /* 0x000fe20001800000 */
[----:B------:R-:W-:Y:S01]  /*2560*/  UISETP.GE.AND UP0, UPT, UR56, UR17, UPT ;  /* 0x000000113800728c */ /* 0x000fe2000bf06270 */
[----:B------:R-:W-:Y:S01]  /*2570*/  FMNMX.FTZ R6, R13, R27, !PT ;  /* 0x0000001b0d067209 */ /* 0x000fe20007810000 */
[----:B------:R-:W-:Y:S01]  /*2580*/  SYNCS.ARRIVE.TRANS64.RED.A1T0 RZ, [UR6], RZ ;  /* 0x000000ffffff79a7 */ /* 0x000fe20008100406 */
[----:B------:R-:W-:Y:S02]  /*2590*/  ISETP.GT.AND P2, PT, R0, 0x10, PT ;  /* 0x000000100000780c */ /* 0x000fe40003f44270 */
[----:B------:R-:W-:-:S02]  /*25a0*/  FSEL R31, R31, -INF , P1 ;  /* 0xff8000001f1f7808 */ /* 0x000fc40000800000 */
[----:B------:R-:W-:Y:S02]  /*25b0*/  FMNMX.FTZ R6, R5, R6, !PT ;  /* 0x0000000605067209 */ /* 0x000fe40007810000 */
[----:B------:R-:W-:Y:S02]  /*25c0*/  ISETP.GT.AND P1, PT, R0, 0x11, PT ;  /* 0x000000110000780c */ /* 0x000fe40003f24270 */
[----:B------:R-:W-:Y:S02]  /*25d0*/  FSEL R7, R34, -INF , P2 ;  /* 0xff80000022077808 */ /* 0x000fe40001000000 */
[----:B------:R-:W-:Y:S02]  /*25e0*/  FMNMX.FTZ R6, R31, R6, !PT ;  /* 0x000000061f067209 */ /* 0x000fe40007810000 */
        /* <DEDUP_REMOVED lines=78> */
[----:B------:R-:W-:Y:S02]  /*2ad0*/  FSEL R87, R87, -INF , P1 ;  /* 0xff80000057577808 */ /* 0x000fe40000800000 */
[----:B------:R-:W-:-:S02]  /*2ae0*/  FMNMX.FTZ R0, R86, R15, !PT ;  /* 0x0000000f56007209 */ /* 0x000fc40007810000 */
[----:B---3--:R-:W-:Y:S02]  /*2af0*/  VIADDMNMX R4, R8, R3, R4, PT ;  /* 0x0000000308047246 */ /* 0x008fe40003800104 */
[----:B------:R-:W-:Y:S02]  /*2b00*/  FMNMX.FTZ R10, R87, R0, !PT ;  /* 0x00000000570a7209 */ /* 0x000fe40007810000 */
[C---:B------:R-:W-:Y:S02]  /*2b10*/  ISETP.GT.AND P2, PT, R4.reuse, 0x1, PT ;  /* 0x000000010400780c */ /* 0x040fe40003f44270 */
[----:B------:R-:W-:Y:S01]  /*2b20*/  ISETP.GT.AND P3, PT, R4, 0x8, PT ;  /* 0x000000080400780c */ /* 0x000fe20003f64270 */
[----:B------:R-:W0:Y:S01]  /*2b30*/  SHFL.BFLY PT, R15, R10, 0x2, 0x1f ;  /* 0x0c401f000a0f7f89 */ /* 0x000e2200000e0000 */
[----:B------:R-:W-:Y:S02]  /*2b40*/  FSEL R25, R25, -INF , P2 ;  /* 0xff80000019197808 */ /* 0x000fe40001000000 */
[----:B------:R-:W-:-:S02]  /*2b50*/  FSEL R28, R28, -INF , P3 ;  /* 0xff8000001c1c7808 */ /* 0x000fc40001800000 */
[----:B------:R-:W-:-:S04]  /*2b60*/  ISETP.GT.AND P2, PT, R4, 0x10, PT ;  /* 0x000000100400780c */ /* 0x000fc80003f44270 */
[----:B------:R-:W-:Y:S02]  /*2b70*/  FSEL R32, R32, -INF , P2 ;  /* 0xff80000020207808 */ /* 0x000fe40001000000 */
[----:B------:R-:W-:-:S04]  /*2b80*/  ISETP.GT.AND P2, PT, R4, 0x18, PT ;  /* 0x000000180400780c */ /* 0x000fc80003f44270 */
[----:B------:R-:W-:Y:S02]  /*2b90*/  FSEL R36, R36, -INF , P2 ;  /* 0xff80000024247808 */ /* 0x000fe40001000000 */
[----:B------:R-:W-:-:S04]  /*2ba0*/  ISETP.GT.AND P2, PT, R4, 0x20, PT ;  /* 0x000000200400780c */ /* 0x000fc80003f44270 */
[----:B------:R-:W-:Y:S02]  /*2bb0*/  FSEL R40, R40, -INF , P2 ;  /* 0xff80000028287808 */ /* 0x000fe40001000000 */
[----:B------:R-:W-:Y:S02]  /*2bc0*/  ISETP.GT.AND P2, PT, R4, 0x28, PT ;  /* 0x000000280400780c */ /* 0x000fe40003f44270 */
[----:B0-----:R-:W-:Y:S02]  /*2bd0*/  FMNMX.FTZ R15, R10, R15, !PT ;  /* 0x0000000f0a0f7209 */ /* 0x001fe40007810000 */
[----:B------:R-:W-:Y:S02]  /*2be0*/  FSEL R44, R44, -INF , P2 ;  /* 0xff8000002c2c7808 */ /* 0x000fe40001000000 */
[----:B------:R-:W-:Y:S01]  /*2bf0*/  ISETP.GT.AND P2, PT, R4, 0x30, PT ;  /* 0x000000300400780c */ /* 0x000fe20003f44270 */
[----:B------:R-:W0:Y:S03]  /*2c00*/  SHFL.BFLY PT, R0, R15, 0x1, 0x1f ;  /* 0x0c201f000f007f89 */ /* 0x000e2600000e0000 */
        /* <DEDUP_REMOVED lines=10> */
[C---:B------:R-:W-:Y:S01]  /*2cb0*/  FSETP.NEU.FTZ.AND P1, PT, R0.reuse, -INF , PT ;  /* 0xff8000000000780b */ /* 0x040fe20003f3d000 */
[----:B------:R-:W-:-:S01]  /*2cc0*/  FFMA.FTZ R6, R0, R21, -8 ;  /* 0xc100000000067423 */ /* 0x000fc20000010015 */
[----:B------:R-:W-:-:S04]  /*2cd0*/  ISETP.GT.AND P2, PT, R4, 0x58, PT ;  /* 0x000000580400780c */ /* 0x000fc80003f44270 */
[----:B------:R-:W-:Y:S02]  /*2ce0*/  FSEL R6, R6, RZ, P1 ;  /* 0x000000ff06067208 */ /* 0x000fe40000800000 */
[----:B------:R-:W-:Y:S02]  /*2cf0*/  ISETP.GT.AND P1, PT, R4, RZ, PT ;  /* 0x000000ff0400720c */ /* 0x000fe40003f24270 */
[----:B------:R-:W-:Y:S01]  /*2d00*/  FSEL R68, R68, -INF , P2 ;  /* 0xff80000044447808 */ /* 0x000fe20001000000 */
[----:B------:R-:W-:-:S01]  /*2d10*/  FFMA.FTZ R3, R13, UR44, -R6 ;  /* 0x0000002c0d037c23 */ /* 0x000fc20008010806 */
[----:B------:R-:W-:Y:S01]  /*2d20*/  FSEL R24, R24, -INF , P1 ;  /* 0xff80000018187808 */ /* 0x000fe20000800000 */
[----:B------:R-:W-:-:S01]  /*2d30*/  FFMA.FTZ R8, R27, UR44, -R6 ;  /* 0x0000002c1b087c23 */ /* 0x000fc20008010806 */
[----:B------:R-:W-:Y:S01]  /*2d40*/  ISETP.GT.AND P1, PT, R4, 0x9, PT ;  /* 0x000000090400780c */ /* 0x000fe20003f24270 */
[----:B------:R-:W-:-:S01]  /*2d50*/  FFMA.FTZ R46, R46, UR44, -R6 ;  /* 0x0000002c2e2e7c23 */ /* 0x000fc20008010806 */
[----:B------:R-:W-:Y:S01]  /*2d60*/  FMNMX.FTZ R13, R24, R25, !PT ;  /* 0x00000019180d7209 */ /* 0x000fe20007810000 */
[----:B------:R-:W-:-:S01]  /*2d70*/  FFMA.FTZ R5, R5, UR44, -R6 ;  /* 0x0000002c05057c23 */ /* 0x000fc20008010806 */
[----:B------:R-:W-:Y:S01]  /*2d80*/  FSEL R29, R29, -INF , P1 ;  /* 0xff8000001d1d7808 */ /* 0x000fe20000800000 */
[----:B------:R-:W-:Y:S01]  /*2d90*/  MUFU.EX2 R3, R3 ;  /* 0x0000000300037308 */ /* 0x000fe20000000800 */
[----:B------:R-:W-:Y:S01]  /*2da0*/  FMNMX.FTZ R10, R28, R13, !PT ;  /* 0x0000000d1c0a7209 */ /* 0x000fe20007810000 */
[--C-:B------:R-:W-:Y:S01]  /*2db0*/  FFMA.FTZ R7, R7, UR44, -R6.reuse ;  /* 0x0000002c07077c23 */ /* 0x100fe20008010806 */
[----:B------:R-:W-:Y:S01]  /*2dc0*/  ISETP.GT.AND P1, PT, R4, 0x11, PT ;  /* 0x000000110400780c */ /* 0x000fe20003f24270 */
[--C-:B------:R-:W-:Y:S01]  /*2dd0*/  FFMA.FTZ R9, R9, UR44, -R6.reuse ;  /* 0x0000002c09097c23 */ /* 0x100fe20008010806 */
[----:B------:R-:W-:Y:S01]  /*2de0*/  FMNMX.FTZ R13, R29, R10, !PT ;  /* 0x0000000a1d0d7209 */ /* 0x000fe20007810000 */
[--C-:B------:R-:W-:Y:S01]  /*2df0*/  FFMA.FTZ R10, R31, UR44, -R6.reuse ;  /* 0x0000002c1f0a7c23 */ /* 0x100fe20008010806 */
        /* <DEDUP_REMOVED lines=17> */
[----:B------:R-:W0:Y:S01]  /*2f10*/  MUFU.EX2 R10, R10 ;  /* 0x0000000a000a7308 */ /* 0x000e220000000800 */
        /* <DEDUP_REMOVED lines=27> */
[----:B------:R-:W1:Y:S01]  /*30d0*/  MUFU.EX2 R14, R14 ;  /* 0x0000000e000e7308 */ /* 0x000e620000000800 */
        /* <DEDUP_REMOVED lines=16> */
[----:B------:R-:W-:Y:S01]  /*31e0*/  ISETP.GT.AND P2, PT, R4, 0x60, PT ;  /* 0x000000600400780c */ /* 0x000fe20003f44270 */
[----:B------:R-:W-:Y:S01]  /*31f0*/  MUFU.EX2 R20, R20 ;  /* 0x0000001400147308 */ /* 0x000fe20000000800 */
[----:B------:R-:W-:Y:S01]  /*3200*/  FSEL R69, R69, -INF , P1 ;  /* 0xff80000045457808 */ /* 0x000fe20000800000 */
[--C-:B--2---:R-:W-:Y:S01]  /*3210*/  FFMA.FTZ R46, R63, UR44, -R6.reuse ;  /* 0x0000002c3f2e7c23 */ /* 0x104fe20008010806 */
[----:B------:R-:W-:Y:S02]  /*3220*/  FMNMX.FTZ R30, R68, R15, !PT ;  /* 0x0000000f441e7209 */ /* 0x000fe40007810000 */
[----:B------:R-:W-:Y:S02]  /*3230*/  ISETP.GT.AND P1, PT, R4, 0x61, PT ;  /* 0x000000610400780c */ /* 0x000fe40003f24270 */
[----:B------:R-:W-:Y:S01]  /*3240*/  FSEL R72, R72, -INF , P2 ;  /* 0xff80000048487808 */ /* 0x000fe20001000000 */
[----:B------:R-:W2:Y:S01]  /*3250*/  MUFU.EX2 R26, R26 ;  /* 0x0000001a001a7308 */ /* 0x000ea20000000800 */
[----:B------:R-:W-:Y:S01]  /*3260*/  FMNMX.FTZ R21, R69, R30, !PT ;  /* 0x0000001e45157209 */ /* 0x000fe20007810000 */
[----:B------:R-:W-:Y:S01]  /*3270*/  FFMA.FTZ R30, R51, UR44, -R6 ;  /* 0x0000002c331e7c23 */ /* 0x000fe20008010806 */
[----:B------:R-:W-:-:S02]  /*3280*/  ISETP.GT.AND P2, PT, R4, 0x68, PT ;  /* 0x000000680400780c */ /* 0x000fc40003f44270 */
[----:B------:R-:W-:Y:S02]  /*3290*/  FSEL R73, R73, -INF , P1 ;  /* 0xff80000049497808 */ /* 0x000fe40000800000 */
[----:B------:R-:W-:Y:S01]  /*32a0*/  FMNMX.FTZ R34, R72, R21, !PT ;  /* 0x0000001548227209 */ /* 0x000fe20007810000 */
[----:B------:R3:W-:Y:S01]  /*32b0*/  MUFU.EX2 R15, R50 ;  /* 0x00000032000f7308 */ /* 0x0007e20000000800 */
[----:B------:R-:W-:Y:S02]  /*32c0*/  ISETP.GT.AND P1, PT, R4, 0x69, PT ;  /* 0x000000690400780c */ /* 0x000fe40003f24270 */
[----:B------:R-:W-:Y:S02]  /*32d0*/  FSEL R76, R76, -INF , P2 ;  /* 0xff8000004c4c7808 */ /* 0x000fe40001000000 */
[----:B------:R-:W-:Y:S02]  /*32e0*/  FMNMX.FTZ R21, R73, R34, !PT ;  /* 0x0000002249157209 */ /* 0x000fe40007810000 */
[----:B------:R-:W-:Y:S01]  /*32f0*/  ISETP.GT.AND P2, PT, R4, 0x70, PT ;  /* 0x000000700400780c */ /* 0x000fe20003f44270 */
[----:B------:R-:W-:Y:S01]  /*3300*/  MUFU.EX2 R30, R30 ;  /* 0x0000001e001e7308 */ /* 0x000fe20000000800 */
[----:B------:R-:W-:Y:S01]  /*3310*/  FSEL R77, R77, -INF , P1 ;  /* 0xff8000004d4d7808 */ /* 0x000fe20000800000 */
[----:B---3--:R-:W-:Y:S01]  /*3320*/  FFMA.FTZ R50, R75, UR44, -R6 ;  /* 0x0000002c4b327c23 */ /* 0x008fe20008010806 */
[----:B------:R-:W-:-:S02]  /*3330*/  FMNMX.FTZ R34, R76, R21, !PT ;  /* 0x000000154c227209 */ /* 0x000fc40007810000 */
[----:B------:R-:W-:Y:S02]  /*3340*/  ISETP.GT.AND P1, PT, R4, 0x71, PT ;  /* 0x000000710400780c */ /* 0x000fe40003f24270 */
[----:B------:R-:W-:Y:S01]  /*3350*/  FSEL R80, R80, -INF , P2 ;  /* 0xff80000050507808 */ /* 0x000fe20001000000 */
[----:B------:R3:W-:Y:S01]  /*3360*/  MUFU.EX2 R21, R54 ;  /* 0x0000003600157308 */ /* 0x0007e20000000800 */
[----:B------:R-:W-:Y:S02]  /*3370*/  FMNMX.FTZ R27, R77, R34, !PT ;  /* 0x000000224d1b7209 */ /* 0x000fe40007810000 */
[----:B------:R-:W-:Y:S02]  /*3380*/  ISETP.GT.AND P2, PT, R4, 0x78, PT ;  /* 0x000000780400780c */ /* 0x000fe40003f44270 */
[----:B------:R-:W-:Y:S02]  /*3390*/  FSEL R81, R81, -INF , P1 ;  /* 0xff80000051517808 */ /* 0x000fe40000800000 */
[----:B------:R-:W-:Y:S01]  /*33a0*/  FMNMX.FTZ R34, R80, R27, !PT ;  /* 0x0000001b50227209 */ /* 0x000fe20007810000 */
[----:B------:R-:W4:Y:S01]  /*33b0*/  MUFU.EX2 R38, R38 ;  /* 0x0000002600267308 */ /* 0x000f220000000800 */
[----:B------:R-:W-:Y:S01]  /*33c0*/  ISETP.GT.AND P1, PT, R4, 0x79, PT ;  /* 0x000000790400780c */ /* 0x000fe20003f24270 */
[----:B---3--:R-:W-:Y:S01]  /*33d0*/  FFMA.FTZ R54, R71, UR44, -R6 ;  /* 0x0000002c47367c23 */ /* 0x008fe20008010806 */
[----:B------:R-:W-:-:S02]  /*33e0*/  FSEL R84, R84, -INF , P2 ;  /* 0xff80000054547808 */ /* 0x000fc40001000000 */
[----:B------:R-:W-:Y:S01]  /*33f0*/  FMNMX.FTZ R27, R81, R34, !PT ;  /* 0x00000022511b7209 */ /* 0x000fe20007810000 */
[----:B------:R-:W-:-:S01]  /*3400*/  FFMA.FTZ R34, R59, UR44, -R6 ;  /* 0x0000002c3b227c23 */ /* 0x000fc20008010806 */
[----:B------:R-:W-:Y:S01]  /*3410*/  FSEL R85, R85, -INF , P1 ;  /* 0xff80000055557808 */ /* 0x000fe20000800000 */
[----:B------:R-:W-:Y:S01]  /*3420*/  IMAD.U32 R59, RZ, RZ, UR44 ;  /* 0x0000002cff3b7e24 */ /* 0x000fe2000f8e00ff */
[----:B------:R-:W-:Y:S01]  /*3430*/  FMNMX.FTZ R4, R84, R27, !PT ;  /* 0x0000001b54047209 */ /* 0x000fe20007810000 */
[----:B------:R-:W-:Y:S01]  /*3440*/  MUFU.EX2 R35, R35 ;  /* 0x0000002300237308 */ /* 0x000fe20000000800 */
[----:B0-----:R-:W-:Y:S02]  /*3450*/  F2FP.SATFINITE.E4M3.F32.PACK_AB_MERGE_C R149, R10, R5, RZ ;  /* 0x000000050a95723e */ /* 0x001fe400048070ff */
[----:B------:R-:W-:Y:S02]  /*3460*/  FMNMX.FTZ R4, R85, R4, !PT ;  /* 0x0000000455047209 */ /* 0x000fe40007810000 */
[----:B-1----:R-:W-:-:S02]  /*3470*/  F2FP.SATFINITE.E4M3.F32.PACK_AB_MERGE_C R151, R14, R9, RZ ;  /* 0x000000090e97723e */ /* 0x002fc400048070ff */
[----:B------:R-:W-:Y:S01]  /*3480*/  F2FP.SATFINITE.E4M3.F32.PACK_AB_MERGE_C R149, R8, R3, R149 ;  /* 0x000000030895723e */ /* 0x000fe20004807095 */
[----:B------:R-:W0:Y:S01]  /*3490*/  SHFL.BFLY PT, R39, R4, 0x2, 0x1f ;  /* 0x0c401f0004277f89 */ /* 0x000e2200000e0000 */
[----:B------:R1:W-:Y:S01]  /*34a0*/  MUFU.EX2 R27, R58 ;  /* 0x0000003a001b7308 */ /* 0x0003e20000000800 */
[----:B------:R-:W-:Y:S02]  /*34b0*/  F2FP.SATFINITE.E4M3.F32.PACK_AB_MERGE_C R151, R12, R7, R151 ;  /* 0x000000070c97723e */ /* 0x000fe40004807097 */
[----:B--2---:R-:W-:Y:S02]  /*34c0*/  F2FP.SATFINITE.E4M3.F32.PACK_AB_MERGE_C R145, R26, R13, RZ ;  /* 0x0000000d1a91723e */ /* 0x004fe400048070ff */
[----:B----4-:R-:W-:Y:S02]  /*34d0*/  F2FP.SATFINITE.E4M3.F32.PACK_AB_MERGE_C R147, R38, R21, RZ ;  /* 0x000000152693723e */ /* 0x010fe400048070ff */
[----:B------:R-:W-:Y:S01]  /*34e0*/  F2FP.SATFINITE.E4M3.F32.PACK_AB_MERGE_C R145, R20, R11, R145 ;  /* 0x0000000b1491723e */ /* 0x000fe20004807091 */
[----:B------:R-:W-:Y:S01]  /*34f0*/  MUFU.EX2 R34, R34 ;  /* 0x0000002200227308 */ /* 0x000fe20000000800 */
[----:B-1----:R-:W-:-:S01]  /*3500*/  FFMA.FTZ R58, R79, UR44, -R6 ;  /* 0x0000002c4f3a7c23 */ /* 0x002fc20008010806 */
[----:B------:R-:W-:-:S06]  /*3510*/  F2FP.SATFINITE.E4M3.F32.PACK_AB_MERGE_C R147, R30, R15, R147 ;  /* 0x0000000f1e93723e */ /* 0x000fcc0004807093 */
        /* <DEDUP_REMOVED lines=8> */
[--C-:B------:R-:W-:Y:S01]  /*35a0*/  FFMA.FTZ R51, R82, UR44, -R6.reuse ;  /* 0x0000002c52337c23 */ /* 0x100fe20008010806 */
[----:B------:R-:W-:-:S02]  /*35b0*/  FFMA.FTZ R6, R87, UR44, -R6 ;  /* 0x0000002c57067c23 */ /* 0x000fc40008010806 */
[C---:B------:R-:W-:Y:S01]  /*35c0*/  FSETP.NEU.FTZ.AND P1, PT, R4.reuse, -INF , PT ;  /* 0xff8000000400780b */ /* 0x040fe20003f3d000 */
[----:B------:R-:W-:-:S02]  /*35d0*/  FFMA.FTZ R59, R4, R59, -8 ;  /* 0xc1000000043b7423 */ /* 0x000fc4000001003b */
[----:B------:R-:W-:Y:S03]  /*35e0*/  MUFU.EX2 R43, R43 ;  /* 0x0000002b002b7308 */ /* 0x000fe60000000800 */
[----:B------:R-:W-:Y:S02]  /*35f0*/  FSEL R59, R59, RZ, P1 ;  /* 0x000000ff3b3b7208 */ /* 0x000fe40000800000 */
[----:B------:R-:W-:-:S03]  /*3600*/  PLOP3.LUT P1, PT, PT, PT, UP0, 0x80, 0x0 ;  /* 0x000000000000781c */ /* 0x000fc60003f2f008 */
        /* <DEDUP_REMOVED lines=15> */
[----:B------:R-:W-:-:S01]  /*3700*/  FADD.FTZ R64, R3, R8 ;  /* 0x0000000803407221 */ /* 0x000fc20000010000 */
[----:B------:R-:W0:Y:S01]  /*3710*/  MUFU.EX2 R25, R25 ;  /* 0x0000001900197308 */ /* 0x000e220000000800 */
[----:B------:R-:W-:-:S01]  /*3720*/  FFMA.FTZ R67, R37, UR44, -R59 ;  /* 0x0000002c25437c23 */ /* 0x000fc2000801083b */
[--C-:B------:R-:W-:Y:S01]  /*3730*/  FFMA.FTZ R37, R48, UR44, -R59.reuse ;  /* 0x0000002c30257c23 */ /* 0x100fe2000801083b */
[----:B------:R-:W-:-:S01]  /*3740*/  FFMA.FTZ R48, R57, UR44, -R59 ;  /* 0x0000002c39307c23 */ /* 0x000fc2000801083b */
[----:B------:R-:W-:Y:S01]  /*3750*/  FFMA.FTZ R57, R61, UR44, -R59 ;  /* 0x0000002c3d397c23 */ /* 0x000fe2000801083b */
[----:B------:R-:W-:-:S01]  /*3760*/  FADD.FTZ R71, R5, R64 ;  /* 0x0000004005477221 */ /* 0x000fc20000010000 */
[--C-:B------:R-:W-:Y:S01]  /*3770*/  FFMA.FTZ R44, R44, UR44, -R59.reuse ;  /* 0x0000002c2c2c7c23 */ /* 0x100fe2000801083b */
[----:B------:R-:W-:-:S01]  /*3780*/  FFMA.FTZ R2, R68, UR44, -R59 ;  /* 0x0000002c44027c23 */ /* 0x000fc2000801083b */
[----:B------:R-:W1:Y:S01]  /*3790*/  MUFU.EX2 R63, R63 ;  /* 0x0000003f003f7308 */ /* 0x000e620000000800 */
[----:B------:R-:W-:-:S01]  /*37a0*/  FADD.FTZ R64, R10, R71 ;  /* 0x000000470a407221 */ /* 0x000fc20000010000 */
[--C-:B------:R-:W-:Y:S01]  /*37b0*/  FFMA.FTZ R45, R45, UR44, -R59.reuse ;  /* 0x0000002c2d2d7c23 */ /* 0x100fe2000801083b */
[----:B------:R-:W-:-:S01]  /*37c0*/  FFMA.FTZ R52, R52, UR44, -R59 ;  /* 0x0000002c34347c23 */ /* 0x000fc2000801083b */
[--C-:B------:R-:W-:Y:S01]  /*37d0*/  FFMA.FTZ R53, R53, UR44, -R59.reuse ;  /* 0x0000002c35357c23 */ /* 0x100fe2000801083b */
[----:B------:R-:W-:-:S01]  /*37e0*/  FFMA.FTZ R76, R76, UR44, -R59 ;  /* 0x0000002c4c4c7c23 */ /* 0x000fc2000801083b */
[--C-:B------:R-:W-:Y:S01]  /*37f0*/  FFMA.FTZ R77, R77, UR44, -R59.reuse ;  /* 0x0000002c4d4d7c23 */ /* 0x100fe2000801083b */
[----:B------:R-:W-:-:S01]  /*3800*/  FFMA.FTZ R80, R80, UR44, -R59 ;  /* 0x0000002c50507c23 */ /* 0x000fc2000801083b */
[----:B------:R-:W2:Y:S01]  /*3810*/  MUFU.EX2 R66, R66 ;  /* 0x0000004200427308 */ /* 0x000ea20000000800 */
[----:B0-----:R-:W-:-:S01]  /*3820*/  FADD.FTZ R60, R24, R25 ;  /* 0x00000019183c7221 */ /* 0x001fc20000010000 */
[--C-:B------:R-:W-:Y:S01]  /*3830*/  FFMA.FTZ R81, R81, UR44, -R59.reuse ;  /* 0x0000002c51517c23 */ /* 0x100fe2000801083b */
[----:B------:R-:W-:-:S05]  /*3840*/  FFMA.FTZ R84, R84, UR44, -R59 ;  /* 0x0000002c54547c23 */ /* 0x000fca000801083b */
[----:B------:R-:W0:Y:S01]  /*3850*/  MUFU.EX2 R28, R28 ;  /* 0x0000001c001c7308 */ /* 0x000e220000000800 */
[----:B-1----:R-:W-:-:S01]  /*3860*/  FADD.FTZ R61, R63, R60 ;  /* 0x0000003c3f3d7221 */ /* 0x002fc20000010000 */
[----:B------:R-:W-:Y:S01]  /*3870*/  FFMA.FTZ R60, R65, UR44, -R59 ;  /* 0x0000002c413c7c23 */ /* 0x000fe2000801083b */
[----:B------:R-:W-:-:S04]  /*3880*/  FADD.FTZ R65, R7, R64 ;  /* 0x0000004007417221 */ /* 0x000fc80000010000 */
[----:B------:R-:W-:Y:S01]  /*3890*/  FADD.FTZ R68, R12, R65 ;  /* 0x000000410c447221 */ /* 0x000fe20000010000 */
[----:B------:R-:W1:Y:S01]  /*38a0*/  MUFU.EX2 R29, R29 ;  /* 0x0000001d001d7308 */ /* 0x000e620000000800 */
[----:B--2---:R-:W-:-:S01]  /*38b0*/  FADD.FTZ R61, R66, R61 ;  /* 0x0000003d423d7221 */ /* 0x004fc20000010000 */
[----:B------:R-:W-:Y:S01]  /*38c0*/  FFMA.FTZ R65, R69, UR44, -R59 ;  /* 0x0000002c45417c23 */ /* 0x000fe2000801083b */
[----:B------:R-:W-:-:S01]  /*38d0*/  FADD.FTZ R71, R9, R68 ;  /* 0x0000004409477221 */ /* 0x000fc20000010000 */
[----:B------:R-:W-:-:S03]  /*38e0*/  F2FP.SATFINITE.E4M3.F32.PACK_AB_MERGE_C R148, R66, R63, RZ ;  /* 0x0000003f4294723e */ /* 0x000fc600048070ff */
[----:B------:R-:W-:Y:S01]  /*38f0*/  FADD.FTZ R70, R14, R71 ;  /* 0x000000470e467221 */ /* 0x000fe20000010000 */
[----:B------:R-:W2:Y:S01]  /*3900*/  MUFU.EX2 R36, R36 ;  /* 0x0000002400247308 */ /* 0x000ea20000000800 */
[----:B0-----:R-:W-:-:S01]  /*3910*/  FADD.FTZ R64, R28, R61 ;  /* 0x0000003d1c407221 */ /* 0x001fc20000010000 */
[----:B------:R-:W-:Y:S01]  /*3920*/  F2FP.SATFINITE.E4M3.F32.PACK_AB_MERGE_C R148, R25, R24, R148 ;  /* 0x000000181994723e */ /* 0x000fe20004807094 */
[----:B------:R-:W-:-:S04]  /*3930*/  FADD.FTZ R71, R11, R70 ;  /* 0x000000460b477221 */ /* 0x000fc80000010000 */
[----:B------:R-:W-:Y:S01]  /*3940*/  FADD.FTZ R70, R20, R71 ;  /* 0x0000004714467221 */ /* 0x000fe20000010000 */
[----:B------:R-:W0:Y:S01]  /*3950*/  MUFU.EX2 R67, R67 ;  /* 0x0000004300437308 */ /* 0x000e220000000800 */
[----:B-1----:R-:W-:-:S01]  /*3960*/  FADD.FTZ R61, R29, R64 ;  /* 0x000000401d3d7221 */ /* 0x002fc20000010000 */
[----:B------:R-:W-:Y:S01]  /*3970*/  FFMA.FTZ R64, R73, UR44, -R59 ;  /* 0x0000002c49407c23 */ /* 0x000fe2000801083b */
[----:B------:R-:W-:-:S04]  /*3980*/  FADD.FTZ R71, R13, R70 ;  /* 0x000000460d477221 */ /* 0x000fc80000010000 */
[----:B------:R-:W-:Y:S01]  /*3990*/  FADD.FTZ R70, R26, R71 ;  /* 0x000000471a467221 */ /* 0x000fe20000010000 */
[----:B------:R-:W1:Y:S01]  /*39a0*/  MUFU.EX2 R32, R32 ;  /* 0x0000002000207308 */ /* 0x000e620000000800 */
[----:B--2---:R-:W-:-:S01]  /*39b0*/  FADD.FTZ R68, R36, R61 ;  /* 0x0000003d24447221 */ /* 0x004fc20000010000 */
[--C-:B------:R-:W-:Y:S01]  /*39c0*/  FFMA.FTZ R61, R72, UR44, -R59.reuse ;  /* 0x0000002c483d7c23 */ /* 0x100fe2000801083b */
[----:B------:R-:W-:-:S05]  /*39d0*/  FFMA.FTZ R59, R85, UR44, -R59 ;  /* 0x0000002c553b7c23 */ /* 0x000fca000801083b */
        /* <DEDUP_REMOVED lines=9> */
[----:B0-----:R-:W-:-:S01]  /*3a70*/  FADD.FTZ R68, R44, R69 ;  /* 0x000000452c447221 */ /* 0x001fc20000010000 */
[----:B------:R-:W-:-:S04]  /*3a80*/  FADD.FTZ R69, R15, R70 ;  /* 0x000000460f457221 */ /* 0x000fc80000010000 */
[----:B------:R-:W-:Y:S02]  /*3a90*/  FADD.FTZ R10, R30, R69 ;  /* 0x000000451e0a7221 */ /* 0x000fe40000010000 */
        /* <DEDUP_REMOVED lines=19> */
[----:B------:R-:W-:-:S04]  /*3bd0*/  FADD.FTZ R10, R34, R9 ;  /* 0x00000009220a7221 */ /* 0x000fc80000010000 */
[----:B------:R-:W-:Y:S01]  /*3be0*/  FADD.FTZ R3, R35, R10 ;  /* 0x0000000a23037221 */ /* 0x000fe20000010000 */
[----:B------:R-:W-:Y:S01]  /*3bf0*/  F2FP.SATFINITE.E4M3.F32.PACK_AB_MERGE_C R35, R46, R35, RZ ;  /* 0x000000232e23723e */ /* 0x000fe200048070ff */
[----:B------:R-:W0:Y:S01]  /*3c00*/  MUFU.EX2 R57, R57 ;  /* 0x0000003900397308 */ /* 0x000e220000000800 */
[----:B-1----:R-:W-:-:S01]  /*3c10*/  FADD.FTZ R5, R48, R5 ;  /* 0x0000000530057221 */ /* 0x002fc20000010000 */
[----:B------:R-:W-:Y:S01]  /*3c20*/  FADD.FTZ R46, R46, R3 ;  /* 0x000000032e2e7221 */ /* 0x000fe20000010000 */
[----:B------:R-:W-:-:S05]  /*3c30*/  F2FP.SATFINITE.E4M3.F32.PACK_AB_MERGE_C R141, R34, R27, R35 ;  /* 0x0000001b228d723e */ /* 0x000fca0004807023 */
[----:B------:R-:W1:Y:S01]  /*3c40*/  MUFU.EX2 R49, R49 ;  /* 0x0000003100317308 */ /* 0x000e620000000800 */
[----:B--2---:R-:W-:-:S01]  /*3c50*/  FADD.FTZ R8, R56, R5 ;  /* 0x0000000538087221 */ /* 0x004fc20000010000 */
[----:B------:R-:W-:-:S06]  /*3c60*/  FADD.FTZ R5, R31, R46 ;  /* 0x0000002e1f057221 */ /* 0x000fcc0000010000 */
[----:B------:R-:W2:Y:S01]  /*3c70*/  MUFU.EX2 R60, R60 ;  /* 0x0000003c003c7308 */ /* 0x000ea20000000800 */
[----:B0-----:R-:W-:-:S01]  /*3c80*/  FADD.FTZ R8, R57, R8 ;  /* 0x0000000839087221 */ /* 0x001fc20000010000 */
[----:B------:R-:W-:-:S04]  /*3c90*/  F2FP.SATFINITE.E4M3.F32.PACK_AB_MERGE_C R56, R57, R56, RZ ;  /* 0x000000383938723e */ /* 0x000fc800048070ff */
[----:B------:R-:W-:Y:S02]  /*3ca0*/  F2FP.SATFINITE.E4M3.F32.PACK_AB_MERGE_C R140, R48, R41, R56 ;  /* 0x00000029308c723e */ /* 0x000fe40004807038 */
[----:B------:R-:W0:Y:S01]  /*3cb0*/  MUFU.EX2 R2, R2 ;  /* 0x0000000200027308 */ /* 0x000e220000000800 */
[----:B-1----:R-:W-:-:S01]  /*3cc0*/  FADD.FTZ R3, R49, R8 ;  /* 0x0000000831037221 */ /* 0x002fc20000010000 */
[----:B------:R-:W-:-:S04]  /*3cd0*/  FADD.FTZ R8, R42, R5 ;  /* 0x000000052a087221 */ /* 0x000fc80000010000 */
[----:B------:R-:W-:Y:S01]  /*3ce0*/  FADD.FTZ R5, R39, R8 ;  /* 0x0000000827057221 */ /* 0x000fe20000010000 */
[----:B------:R-:W-:Y:S01]  /*3cf0*/  F2FP.SATFINITE.E4M3.F32.PACK_AB_MERGE_C R39, R54, R39, RZ ;  /* 0x000000273627723e */ /* 0x000fe200048070ff */
[----:B------:R-:W1:Y:S01]  /*3d00*/  MUFU.EX2 R65, R65 ;  /* 0x0000004100417308 */ /* 0x000e620000000800 */
[----:B--2---:R-:W-:-:S01]  /*3d10*/  FADD.FTZ R3, R60, R3 ;  /* 0x000000033c037221 */ /* 0x004fc20000010000 */
[----:B------:R-:W-:Y:S01]  /*3d20*/  FADD.FTZ R54, R54, R5 ;  /* 0x0000000536367221 */ /* 0x000fe20000010000 */
[----:B------:R-:W-:-:S03]  /*3d30*/  F2FP.SATFINITE.E4M3.F32.PACK_AB_MERGE_C R143, R42, R31, R39 ;  /* 0x0000001f2a8f723e */ /* 0x000fc60004807027 */
[----:B------:R-:W-:Y:S02]  /*3d40*/  FADD.FTZ R5, R43, R54 ;  /* 0x000000362b057221 */ /* 0x000fe40000010000 */
[----:B------:R-:W2:Y:S01]  /*3d50*/  MUFU.EX2 R61, R61 ;  /* 0x0000003d003d7308 */ /* 0x000ea20000000800 */
[----:B0-----:R-:W-:-:S07]  /*3d60*/  FADD.FTZ R8, R2, R3 ;  /* 0x0000000302087221 */ /* 0x001fce0000010000 */
[----:B------:R-:W0:Y:S01]  /*3d70*/  MUFU.EX2 R64, R64 ;  /* 0x0000004000407308 */ /* 0x000e220000000800 */
[----:B-1----:R-:W-:-:S01]  /*3d80*/  FADD.FTZ R8, R65, R8 ;  /* 0x0000000841087221 */ /* 0x002fc20000010000 */
[----:B------:R-:W-:Y:S01]  /*3d90*/  F2FP.SATFINITE.E4M3.F32.PACK_AB_MERGE_C R7, R65, R2, RZ ;  /* 0x000000024107723e */ /* 0x000fe200048070ff */
[----:B------:R-:W-:-:S03]  /*3da0*/  FADD.FTZ R2, R50, R5 ;  /* 0x0000000532027221 */ /* 0x000fc60000010000 */
        /* <DEDUP_REMOVED lines=14> */
[C---:B-1----:R-:W-:Y:S01]  /*3e90*/  F2FP.SATFINITE.E4M3.F32.PACK_AB_MERGE_C R76, R77.reuse, R76, RZ ;  /* 0x0000004c4d4c723e */ /* 0x042fe200048070ff */
[----:B------:R-:W-:-:S03]  /*3ea0*/  FADD.FTZ R77, R77, R2 ;  /* 0x000000024d4d7221 */ /* 0x000fc60000010000 */
[----:B------:R-:W-:-:S03]  /*3eb0*/  F2FP.SATFINITE.E4M3.F32.PACK_AB_MERGE_C R136, R64, R61, R76 ;  /* 0x0000003d4088723e */ /* 0x000fc6000480704c */
[----:B------:R-:W1:Y:S01]  /*3ec0*/  MUFU.EX2 R62, R62 ;  /* 0x0000003e003e7308 */ /* 0x000e620000000800 */
[----:B--2---:R-:W-:-:S07]  /*3ed0*/  FADD.FTZ R3, R51, R58 ;  /* 0x0000003a33037221 */ /* 0x004fce0000010000 */
[----:B------:R-:W2:Y:S01]  /*3ee0*/  MUFU.EX2 R81, R81 ;  /* 0x0000005100517308 */ /* 0x000ea20000000800 */
[----:B0-----:R-:W-:-:S07]  /*3ef0*/  FADD.FTZ R2, R80, R77 ;  /* 0x0000004d50027221 */ /* 0x001fce0000010000 */
[----:B------:R-:W-:Y:S01]  /*3f00*/  MUFU.EX2 R55, R55 ;  /* 0x0000003700377308 */ /* 0x000fe20000000800 */
[----:B-1----:R-:W-:-:S07]  /*3f10*/  FADD.FTZ R8, R62, R3 ;  /* 0x000000033e087221 */ /* 0x002fce0000010000 */
[----:B------:R-:W-:Y:S01]  /*3f20*/  MUFU.EX2 R84, R84 ;  /* 0x0000005400547308 */ /* 0x000fe20000000800 */
[----:B--2---:R-:W-:-:S07]  /*3f30*/  FADD.FTZ R3, R81, R2 ;  /* 0x0000000251037221 */ /* 0x004fce0000010000 */
[----:B------:R-:W0:Y:S08]  /*3f40*/  MUFU.EX2 R59, R59 ;  /* 0x0000003b003b7308 */ /* 0x000e300000000800 */
[----:B------:R-:W1:Y:S01]  /*3f50*/  MUFU.EX2 R6, R6 ;  /* 0x0000000600067308 */ /* 0x000e620000000800 */
[----:B0-----:R-:W-:Y:S01]  /*3f60*/  F2FP.SATFINITE.E4M3.F32.PACK_AB_MERGE_C R2, R59, R84, RZ ;  /* 0x000000543b02723e */ /* 0x001fe200048070ff */
[----:B------:R-:W-:-:S03]  /*3f70*/  FADD.FTZ R84, R84, R3 ;  /* 0x0000000354547221 */ /* 0x000fc60000010000 */
[----:B------:R-:W-:Y:S01]  /*3f80*/  F2FP.SATFINITE.E4M3.F32.PACK_AB_MERGE_C R138, R81, R80, R2 ;  /* 0x00000050518a723e */ /* 0x000fe20004807002 */
[----:B------:R-:W-:-:S01]  /*3f90*/  FADD.FTZ R3, R59, R84 ;  /* 0x000000543b037221 */ /* 0x000fc20000010000 */
[----:B-1----:R-:W-:Y:S01]  /*3fa0*/  F2FP.SATFINITE.E4M3.F32.PACK_AB_MERGE_C R5, R6, R55, RZ ;  /* 0x000000370605723e */ /* 0x002fe200048070ff */
[----:B------:R-:W-:-:S03]  /*3fb0*/  FADD.FTZ R55, R55, R8 ;  /* 0x0000000837377221 */ /* 0x000fc60000010000 */
[----:B------:R-:W-:Y:S01]  /*3fc0*/  F2FP.SATFINITE.E4M3.F32.PACK_AB_MERGE_C R139, R62, R51, R5 ;  /* 0x000000333e8b723e */ /* 0x000fe20004807005 */
[----:B------:R-:W-:-:S01]  /*3fd0*/  FADD.FTZ R2, R6, R55 ;  /* 0x0000003706027221 */ /* 0x000fc20000010000 */
        /* <DEDUP_REMOVED lines=29> */
.L_x_1926:
[----:B------:R-:W-:-:S04]  /*41b0*/  UISETP.NE.AND UP0, UPT, UR20, 0x1, UPT ;  /* 0x000000011400788c */ /* 0x000fc8000bf05270 */
[----:B------:R-:W-:-:S04]  /*41c0*/  USEL UR48, URZ, 0x1, UP0 ;  /* 0x000000013f307887 */ /* 0x000fc80008000000 */
[----:B------:R-:W-:Y:S01]  /*41d0*/  ULOP3.LUT UR48, UR19, UR48, URZ, 0x3c, !UPT ;  /* 0x0000003013307292 */ /* 0x000fe2000f8e3c3f */
[----:B------:R-:W-:Y:S11]  /*41e0*/  @!P0 BRA `(.L_x_1916) ;  /* 0x0000000000048947 */ /* 0x000ff60003800000 */
[----:B------:R-:W-:Y:S01]  /*41f0*/  BPT.TRAP 0x1 ;  /* 0x000000040000795c */ /* 0x000fe20000300000 */
.L_x_1916:
        /* <DEDUP_REMOVED lines=9> */
.L_x_1917:
[----:B-1----:R-:W-:Y:S05]  /*4290*/  @P1 BRA `(.L_x_1918) ;  /* 0x0000000000081947 */ /* 0x002fea0003800000 */
[----:B------:R-:W1:Y:S02]  /*42a0*/  SYNCS.PHASECHK.TRANS64.TRYWAIT P1, [UR18+0x19c30], R0 ;  /* 0x019c3000ff0075a7 */ /* 0x000e640008020152 */
[----:B-1----:R-:W-:Y:S05]  /*42b0*/  @!P1 BRA `(.L_x_1919) ;  /* 0x000000e000b89947 */ /* 0x002fea0003800000 */
.L_x_1918:
        /* <DEDUP_REMOVED lines=17> */
.L_x_1920:
[----:B------:R-:W-:Y:S01]  /*43d0*/  ULEA UR11, UR20, UR46, 0x3 ;  /* 0x0000002e140b7291 */ /* 0x000fe2000f8e183f */
[----:B01----:R-:W-:-:S05]  /*43e0*/  IMAD.U32 R0, RZ, RZ, UR19 ;  /* 0x00000013ff007e24 */ /* 0x003fca000f8e00ff */
[----:B------:R-:W-:-:S04]  /*43f0*/  SHF.L.U32 R0, R0, 0x1f, RZ ;  /* 0x0000001f00007819 */ /* 0x000fc800000006ff */
[----:B------:R0:W1:Y:S01]  /*4400*/  SYNCS.PHASECHK.TRANS64.TRYWAIT P1, [UR11+0x19c50], R0 ;  /* 0x019c5000ff0075a7 */ /* 0x000062000802014b */
[----:B------:R-:W-:Y:S05]  /*4410*/  @!P0 BRA `(.L_x_1921) ;  /* 0x0000000000048947 */ /* 0x000fea0003800000 */
[----:B------:R-:W-:Y:S01]  /*4420*/  BPT.TRAP 0x1 ;  /* 0x000000040000795c */ /* 0x000fe20000300000 */
.L_x_1921:
[----:B-1----:R-:W-:Y:S05]  /*4430*/  @P1 BRA `(.L_x_1922) ;  /* 0x0000000000081947 */ /* 0x002fea0003800000 */
[----:B------:R-:W1:Y:S02]  /*4440*/  SYNCS.PHASECHK.TRANS64.TRYWAIT P1, [UR11+0x19c50], R0 ;  /* 0x019c5000ff0075a7 */ /* 0x000e64000802014b */
[----:B-1----:R-:W-:Y:S05]  /*4450*/  @!P1 BRA `(.L_x_1923) ;  /* 0x000000e000689947 */ /* 0x002fea0003800000 */
.L_x_1922:
        /* <DEDUP_REMOVED lines=27> */
.L_x_1924:
[----:B------:R-:W-:Y:S01]  /*4610*/  UISETP.NE.AND UP0, UPT, UR53, URZ, UPT ;  /* 0x0000003f3500728c */ /* 0x000fe2000bf05270 */
[----:B------:R-:W-:Y:S01]  /*4620*/  VIADD R8, R18, UR40 ;  /* 0x0000002812087c36 */ /* 0x000fe20008000000 */
[----:B------:R-:W-:Y:S01]  /*4630*/  LOP3.LUT R17, R17, 0xffffff7f, RZ, 0xc0, !PT ;  /* 0xffffff7f11117812 */ /* 0x000fe200078ec0ff */
[----:B------:R-:W-:Y:S01]  /*4640*/  IMAD.U32 R9, RZ, RZ, UR51 ;  /* 0x00000033ff097e24 */ /* 0x000fe2000f8e00ff */
[----:B------:R-:W-:Y:S02]  /*4650*/  UIADD3 UR18, UR18, 0x19c40, URZ ;  /* 0x00019c4012127890 */ /* 0x000fe4000fffe03f */
[----:B------:R-:W-:Y:S02]  /*4660*/  PLOP3.LUT P1, PT, PT, PT, UP0, 0x80, 0x0 ;  /* 0x000000000000781c */ /* 0x000fe40003f2f008 */
[----:B------:R-:W-:Y:S01]  /*4670*/  PLOP3.LUT P2, PT, PT, PT, UP0, 0x80, 0x0 ;  /* 0x000000000000781c */ /* 0x000fe20003f4f008 */
[----:B------:R-:W-:Y:S01]  /*4680*/  UPRMT UR18, UR45, 0x654, UR18 ;  /* 0x000006542d127896 */ /* 0x000fe20008000012 */
[----:B------:R-:W-:Y:S01]  /*4690*/  @P0 LOP3.LUT R17, R17, 0x80, RZ, 0xfc, !PT ;  /* 0x0000008011110812 */ /* 0x000fe200078efcff */
[----:B------:R-:W-:-:S03]  /*46a0*/  @UP0 ULDC UR6, c[0x0][0x44c] ;  /* 0x0001130000060ab9 */ /* 0x000fc60000000800 */
[----:B------:R-:W-:-:S04]  /*46b0*/  LOP3.LUT R17, R17, 0xfffffeff, RZ, 0xc0, !PT ;  /* 0xfffffeff11117812 */ /* 0x000fc800078ec0ff */
[----:B------:R-:W-:Y:S01]  /*46c0*/  SYNCS.ARRIVE.TRANS64.RED.A1T0 RZ, [UR18], RZ ;  /* 0x000000ffffff79a7 */ /* 0x000fe20008100412 */
[----:B01----:R-:W-:Y:S01]  /*46d0*/  @P1 IMAD.HI.U32 R0, R8, UR6, RZ ;  /* 0x0000000608001c27 */ /* 0x003fe2000f8e00ff */
[----:B------:R-:W-:-:S04]  /*46e0*/  @UP0 ULDC UR6, c[0x0][0x450] ;  /* 0x0001140000060ab9 */ /* 0x000fc80000000800 */
[----:B------:R-:W-:Y:S01]  /*46f0*/  @P2 SHF.R.U32.HI R8, RZ, UR6, R0 ;  /* 0x00000006ff082c19 */ /* 0x000fe20008011600 */
[----:B------:R-:W-:Y:S02]  /*4700*/  UMOV UR6, 0xffffff80 ;  /* 0xffffff8000067882 */ /* 0x000fe40000000000 */
[----:B------:R-:W-:Y:S02]  /*4710*/  UIMAD UR6, UR56, UR6, 0x1 ;  /* 0x00000001380674a4 */ /* 0x000fe4000f8e0206 */
[----:B------:R-:W0:Y:S04]  /*4720*/  SHFL.IDX PT, R7, R8, RZ, 0x1c1f ;  /* 0x001c1fff08077589 */ /* 0x000e2800000e0000 */
[----:B------:R-:W-:-:S05]  /*4730*/  IADD3 R4, R9, UR6, -R16 ;  /* 0x0000000609047c10 */ /* 0x000fca000fffe810 */
[----:B------:R-:W-:-:S04]  /*4740*/  VIADD R4, R4, -UR52 ;  /* 0x8000003404047c36 */ /* 0x000fc80008000000 */
[----:B0-----:R-:W-:Y:S02]  /*4750*/  IMAD.IADD R0, R4, 0x1, R7 ;  /* 0x0000000104007824 */ /* 0x001fe400078e0207 */
[----:B------:R-:W0:Y:S03]  /*4760*/  SHFL.IDX PT, R7, R8, 0x1, 0x1c1f ;  /* 0x003c1f0008077f89 */ /* 0x000e2600000e0000 */
[C---:B------:R-:W-:Y:S02]  /*4770*/  ISETP.GT.AND P6, PT, R0.reuse, RZ, PT ;  /* 0x000000ff0000720c */ /* 0x040fe40003fc4270 */
[----:B------:R-:W-:Y:S02]  /*4780*/  ISETP.GT.AND P5, PT, R0, 0x1, PT ;  /* 0x000000010000780c */ /* 0x000fe40003fa4270 */
[----:B------:R-:W-:Y:S02]  /*4790*/  FSEL R24, R24, -INF , P6 ;  /* 0xff80000018187808 */ /* 0x000fe40003000000 */
[----:B------:R-:W-:-:S02]  /*47a0*/  FSEL R25, R25, -INF , P5 ;  /* 0xff80000019197808 */ /* 0x000fc40002800000 */
[C---:B------:R-:W-:Y:S02]  /*47b0*/  ISETP.GT.AND P4, PT, R0.reuse, 0x8, PT ;  /* 0x000000080000780c */ /* 0x040fe40003f84270 */
[C---:B------:R-:W-:Y:S02]  /*47c0*/  ISETP.GT.AND P3, PT, R0.reuse, 0x9, PT ;  /* 0x000000090000780c */ /* 0x040fe40003f64270 */
[C---:B------:R-:W-:Y:S02]  /*47d0*/  ISETP.GT.AND P2, PT, R0.reuse, 0x10, PT ;  /* 0x000000100000780c */ /* 0x040fe40003f44270 */
[C---:B------:R-:W-:Y:S02]  /*47e0*/  ISETP.GT.AND P1, PT, R0.reuse, 0x11, PT ;  /* 0x000000110000780c */ /* 0x040fe40003f24270 */
[C---:B------:R-:W-:Y:S02]  /*47f0*/  ISETP.GT.AND P6, PT, R0.reuse, 0x18, PT ;  /* 0x000000180000780c */ /* 0x040fe40003fc4270 */
[----:B------:R-:W-:-:S02]  /*4800*/  ISETP.GT.AND P5, PT, R0, 0x19, PT ;  /* 0x000000190000780c */ /* 0x000fc40003fa4270 */
[----:B------:R-:W-:Y:S01]  /*4810*/  FSEL R28, R28, -INF , P4 ;  /* 0xff8000001c1c7808 */ /* 0x000fe20002000000 */
[----:B0-----:R-:W-:Y:S01]  /*4820*/  IMAD.IADD R7, R4, 0x1, R7 ;  /* 0x0000000104077824 */ /* 0x001fe200078e0207 */
[----:B------:R-:W-:Y:S02]  /*4830*/  FSEL R29, R29, -INF , P3 ;  /* 0xff8000001d1d7808 */ /* 0x000fe40001800000 */
[----:B------:R-:W-:Y:S02]  /*4840*/  FSEL R32, R32, -INF , P2 ;  /* 0xff80000020207808 */ /* 0x000fe40001000000 */
[----:B------:R-:W-:Y:S02]  /*4850*/  FSEL R33, R33, -INF , P1 ;  /* 0xff80000021217808 */ /* 0x000fe40000800000 */
        /* <DEDUP_REMOVED lines=8> */
[----:B------:R-:W-:Y:S02]  /*48e0*/  FSEL R40, R40, -INF , P4 ;  /* 0xff80000028287808 */ /* 0x000fe40002000000 */
        /* <DEDUP_REMOVED lines=35> */
[----:B------:R-:W-:Y:S02]  /*4b20*/  FMNMX.FTZ R0, R24, R6, !PT ;  /* 0x0000000618007209 */ /* 0x000fe40007810000 */
[----:B------:R-:W-:Y:S02]  /*4b30*/  FSEL R76, R76, -INF , P4 ;  /* 0xff8000004c4c7808 */ /* 0x000fe40002000000 */
[----:B------:R-:W-:Y:S02]  /*4b40*/  FMNMX.FTZ R9, R25, R0, !PT ;  /* 0x0000000019097209 */ /* 0x000fe40007810000 */
[----:B------:R-:W-:Y:S02]  /*4b50*/  FSEL R77, R77, -INF , P3 ;  /* 0xff8000004d4d7808 */ /* 0x000fe40001800000 */
[----:B------:R-:W-:Y:S02]  /*4b60*/  FMNMX.FTZ R0, R28, R9, !PT ;  /* 0x000000091c007209 */ /* 0x000fe40007810000 */
[----:B------:R-:W-:-:S02]  /*4b70*/  FSEL R80, R80, -INF , P2 ;  /* 0xff80000050507808 */ /* 0x000fc40001000000 */
[----:B------:R-:W-:Y:S02]  /*4b80*/  FMNMX.FTZ R9, R29, R0, !PT ;  /* 0x000000001d097209 */ /* 0x000fe40007810000 */
[----:B------:R-:W-:Y:S02]  /*4b90*/  FSEL R81, R81, -INF , P1 ;  /* 0xff80000051517808 */ /* 0x000fe40000800000 */
[----:B------:R-:W-:Y:S02]  /*4ba0*/  FMNMX.FTZ R0, R32, R9, !PT ;  /* 0x0000000920007209 */ /* 0x000fe40007810000 */
[----:B------:R-:W-:Y:S02]  /*4bb0*/  FSEL R84, R84, -INF , P6 ;  /* 0xff80000054547808 */ /* 0x000fe40003000000 */
[----:B------:R-:W-:Y:S02]  /*4bc0*/  FMNMX.FTZ R9, R33, R0, !PT ;  /* 0x0000000021097209 */ /* 0x000fe40007810000 */
[----:B------:R-:W-:-:S02]  /*4bd0*/  FSEL R85, R85, -INF , P5 ;  /* 0xff80000055557808 */ /* 0x000fc40002800000 */
[----:B------:R-:W-:Y:S02]  /*4be0*/  FMNMX.FTZ R0, R36, R9, !PT ;  /* 0x0000000924007209 */ /* 0x000fe40007810000 */
[----:B------:R-:W-:Y:S02]  /*4bf0*/  ISETP.GT.AND P6, PT, R7, 0x10, PT ;  /* 0x000000100700780c */ /* 0x000fe40003fc4270 */
[----:B------:R-:W-:Y:S02]  /*4c00*/  FMNMX.FTZ R9, R37, R0, !PT ;  /* 0x0000000025097209 */ /* 0x000fe40007810000 */
[----:B------:R-:W-:Y:S02]  /*4c10*/  FSEL R34, R34, -INF , P6 ;  /* 0xff80000022227808 */ /* 0x000fe40003000000 */
[----:B------:R-:W-:Y:S02]  /*4c20*/  FMNMX.FTZ R0, R40, R9, !PT ;  /* 0x0000000928007209 */ /* 0x000fe40007810000 */
[----:B------:R-:W-:-:S02]  /*4c30*/  ISETP.GT.AND P6, PT, R7, 0x28, PT ;  /* 0x000000280700780c */ /* 0x000fc40003fc4270 */
[----:B------:R-:W-:Y:S02]  /*4c40*/  FMNMX.FTZ R9, R41, R0, !PT ;  /* 0x0000000029097209 */ /* 0x000fe40007810000 */
[----:B------:R-:W-:Y:S02]  /*4c50*/  FSEL R46, R46, -INF , P6 ;  /* 0xff8000002e2e7808 */ /* 0x000fe40003000000 */
[----:B------:R-:W-:Y:S02]  /*4c60*/  FMNMX.FTZ R0, R44, R9, !PT ;  /* 0x000000092c007209 */ /* 0x000fe40007810000 */
[----:B------:R-:W-:Y:S02]  /*4c70*/  ISETP.GT.AND P6, PT, R7, 0x40, PT ;  /* 0x000000400700780c */ /* 0x000fe40003fc4270 */
[----:B------:R-:W-:Y:S02]  /*4c80*/  FMNMX.FTZ R9, R45, R0, !PT ;  /* 0x000000002d097209 */ /* 0x000fe40007810000 */
[----:B------:R-:W-:-:S02]  /*4c90*/  FSEL R58, R58, -INF , P6 ;  /* 0xff8000003a3a7808 */ /* 0x000fc40003000000 */
[----:B------:R-:W-:Y:S02]  /*4ca0*/  FMNMX.FTZ R0, R48, R9, !PT ;  /* 0x0000000930007209 */ /* 0x000fe40007810000 */
[----:B------:R-:W-:Y:S02]  /*4cb0*/  ISETP.GT.AND P4, PT, R7, RZ, PT ;  /* 0x000000ff0700720c */ /* 0x000fe40003f84270 */
[----:B------:R-:W-:Y:S02]  /*4cc0*/  FMNMX.FTZ R9, R49, R0, !PT ;  /* 0x0000000031097209 */ /* 0x000fe40007810000 */
[----:B------:R-:W-:Y:S02]  /*4cd0*/  ISETP.GT.AND P3, PT, R7, 0x1, PT ;  /* 0x000000010700780c */ /* 0x000fe40003f64270 */
        /* <DEDUP_REMOVED lines=11> */
[----:B------:R-:W-:Y:S02]  /*4d90*/  FSEL R31, R31, -INF , P1 ;  /* 0xff8000001f1f7808 */ /* 0x000fe40000800000 */
[----:B------:R-:W-:Y:S02]  /*4da0*/  FMNMX.FTZ R0, R64, R9, !PT ;  /* 0x0000000940007209 */ /* 0x000fe40007810000 */
[----:B------:R-:W-:-:S02]  /*4db0*/  ISETP.GT.AND P5, PT, R7, 0x11, PT ;  /* 0x000000110700780c */ /* 0x000fc40003fa4270 */
        /* <DEDUP_REMOVED lines=17> */
[----:B------:R-:W-:-:S02]  /*4ed0*/  FSEL R43, R43, -INF , P1 ;  /* 0xff8000002b2b7808 */ /* 0x000fc40000800000 */
[----:B------:R-:W-:Y:S02]  /*4ee0*/  FMNMX.FTZ R0, R84, R9, !PT ;  /* 0x0000000954007209 */ /* 0x000fe40007810000 */
[----:B------:R-:W-:Y:S02]  /*4ef0*/  ISETP.GT.AND P5, PT, R7, 0x29, PT ;  /* 0x000000290700780c */ /* 0x000fe40003fa4270 */
[----:B------:R-:W-:Y:S02]  /*4f00*/  FMNMX.FTZ R8, R85, R0, !PT ;  /* 0x0000000055087209 */ /* 0x000fe40007810000 */
[----:B------:R-:W-:Y:S02]  /*4f10*/  ISETP.GT.AND P4, PT, R7, 0x30, PT ;  /* 0x000000300700780c */ /* 0x000fe40003f84270 */
[----:B------:R-:W-:Y:S01]  /*4f20*/  FSEL R47, R47, -INF , P5 ;  /* 0xff8000002f2f7808 */ /* 0x000fe20002800000 */
[----:B------:R-:W0:Y:S01]  /*4f30*/  SHFL.BFLY PT, R9, R8, 0x2, 0x1f ;  /* 0x0c401f0008097f89 */ /* 0x000e2200000e0000 */
[----:B------:R-:W-:-:S02]  /*4f40*/  ISETP.GT.AND P3, PT, R7, 0x31, PT ;  /* 0x000000310700780c */ /* 0x000fc40003f64270 */
[----:B------:R-:W-:Y:S02]  /*4f50*/  FSEL R50, R50, -INF , P4 ;  /* 0xff80000032327808 */ /* 0x000fe40002000000 */
[----:B------:R-:W-:Y:S02]  /*4f60*/  ISETP.GT.AND P2, PT, R7, 0x38, PT ;  /* 0x000000380700780c */ /* 0x000fe40003f44270 */
[----:B------:R-:W-:Y:S02]  /*4f70*/  FSEL R51, R51, -INF , P3 ;  /* 0xff80000033337808 */ /* 0x000fe40001800000 */
[----:B------:R-:W-:Y:S02]  /*4f80*/  ISETP.GT.AND P1, PT, R7, 0x39, PT ;  /* 0x000000390700780c */ /* 0x000fe40003f24270 */
[----:B------:R-:W-:Y:S02]  /*4f90*/  FSEL R54, R54, -INF , P2 ;  /* 0xff80000036367808 */ /* 0x000fe40001000000 */
[----:B------:R-:W-:-:S02]  /*4fa0*/  FSEL R55, R55, -INF , P1 ;  /* 0xff80000037377808 */ /* 0x000fc40000800000 */
[C---:B------:R-:W-:Y:S02]  /*4fb0*/  ISETP.GT.AND P0, PT, R7.reuse, 0x60, PT ;  /* 0x000000600700780c */ /* 0x040fe40003f04270 */
[C---:B------:R-:W-:Y:S02]  /*4fc0*/  ISETP.GT.AND P5, PT, R7.reuse, 0x41, PT ;  /* 0x000000410700780c */ /* 0x040fe40003fa4270 */
[C---:B------:R-:W-:Y:S02]  /*4fd0*/  ISETP.GT.AND P1, PT, R7.reuse, 0x51, PT ;  /* 0x000000510700780c */ /* 0x040fe40003f24270 */
[----:B------:R-:W-:Y:S02]  /*4fe0*/  ISETP.GT.AND P4, PT, R7, 0x48, PT ;  /* 0x000000480700780c */ /* 0x000fe40003f84270 */
[----:B------:R-:W-:Y:S02]  /*4ff0*/  FSEL R59, R59, -INF , P5 ;  /* 0xff8000003b3b7808 */ /* 0x000fe40002800000 */
[----:B0-----:R-:W-:-:S02]  /*5000*/  FMNMX.FTZ R9, R8, R9, !PT ;  /* 0x0000000908097209 */ /* 0x001fc40007810000 */
[----:B------:R-:W-:Y:S02]  /*5010*/  FSEL R67, R67, -INF , P1 ;  /* 0xff80000043437808 */ /* 0x000fe40000800000 */
[C---:B------:R-:W-:Y:S01]  /*5020*/  ISETP.GT.AND P1, PT, R7.reuse, 0x69, PT ;  /* 0x000000690700780c */ /* 0x040fe20003f24270 */
[----:B------:R-:W0:Y:S01]  /*5030*/  SHFL.BFLY PT, R4, R9, 0x1, 0x1f ;  /* 0x0c201f0009047f89 */ /* 0x000e2200000e0000 */
[----:B------:R-:W-:Y:S02]  /*5040*/  ISETP.GT.AND P3, PT, R7, 0x49, PT ;  /* 0x000000490700780c */ /* 0x000fe40003f64270 */
[----:B------:R-:W-:Y:S02]  /*5050*/  FSEL R62, R62, -INF , P4 ;  /* 0xff8000003e3e7808 */ /* 0x000fe40002000000 */
[----:B------:R-:W-:Y:S02]  /*5060*/  @P0 LOP3.LUT R17, R17, 0x100, RZ, 0xfc, !PT ;  /* 0x0000010011110812 */ /* 0x000fe400078efcff */
[----:B------:R-:W-:-:S02]  /*5070*/  ISETP.GT.AND P2, PT, R7, 0x50, PT ;  /* 0x000000500700780c */ /* 0x000fc40003f44270 */
[----:B------:R-:W-:Y:S02]  /*5080*/  FSEL R63, R63, -INF , P3 ;  /* 0xff8000003f3f7808 */ /* 0x000fe40001800000 */
[----:B------:R-:W-:Y:S02]  /*5090*/  LOP3.LUT R17, R17, 0xfffffdff, RZ, 0xc0, !PT ;  /* 0xfffffdff11117812 */ /* 0x000fe400078ec0ff */
[----:B------:R-:W-:Y:S02]  /*50a0*/  FSEL R66, R66, -INF , P2 ;  /* 0xff80000042427808 */ /* 0x000fe40001000000 */
[----:B------:R-:W-:Y:S02]  /*50b0*/  @P1 LOP3.LUT R17, R17, 0x200, RZ, 0xfc, !PT ;  /* 0x0000020011111812 */ /* 0x000fe400078efcff */
[C---:B------:R-:W-:Y:S02]  /*50c0*/  ISETP.GT.AND P1, PT, R7.reuse, 0x58, PT ;  /* 0x000000580700780c */ /* 0x040fe40003f24270 */
[----:B------:R-:W-:-:S02]  /*50d0*/  ISETP.GT.AND P0, PT, R7, 0x59, PT ;  /* 0x000000590700780c */ /* 0x000fc40003f04270 */
[----:B------:R-:W-:Y:S02]  /*50e0*/  FSEL R70, R70, -INF , P1 ;  /* 0xff80000046467808 */ /* 0x000fe40000800000 */
[----:B------:R-:W-:Y:S02]  /*50f0*/  FSEL R71, R71, -INF , P0 ;  /* 0xff80000047477808 */ /* 0x000fe40000000000 */
[----:B0-----:R-:W-:Y:S02]  /*5100*/  FMNMX.FTZ R4, R9, R4, !PT ;  /* 0x0000000409047209 */ /* 0x001fe40007810000 */
[----:B------:R-:W-:Y:S02]  /*5110*/  LOP3.LUT P0, RZ, R17, 0x100, RZ, 0xc0, !PT ;  /* 0x0000010011ff7812 */ /* 0x000fe4000780c0ff */
[----:B------:R-:W-:Y:S02]  /*5120*/  FSETP.NEU.FTZ.AND P6, PT, R4, -INF , PT ;  /* 0xff8000000400780b */ /* 0x000fe40003fdd000 */
[----:B------:R-:W-:-:S02]  /*5130*/  ISETP.GT.AND P2, PT, R7, 0x70, PT ;  /* 0x000000700700780c */ /* 0x000fc40003f44270 */
[----:B------:R-:W-:Y:S02]  /*5140*/  FSEL R11, R4, RZ, P6 ;  /* 0x000000ff040b7208 */ /* 0x000fe40003000000 */
[C---:B------:R-:W-:Y:S02]  /*5150*/  ISETP.GT.AND P3, PT, R7.reuse, 0x71, PT ;  /* 0x000000710700780c */ /* 0x040fe40003f64270 */
[----:B------:R-:W-:Y:S01]  /*5160*/  ISETP.GT.AND P4, PT, R7, 0x78, PT ;  /* 0x000000780700780c */ /* 0x000fe20003f84270 */
[----:B------:R-:W-:-:S01]  /*5170*/  FADD.FTZ R6, -R11, R6 ;  /* 0x000000060b067221 */ /* 0x000fc20000010100 */
[----:B------:R-:W-:Y:S01]  /*5180*/  IMAD.U32 R11, RZ, RZ, UR44 ;  /* 0x0000002cff0b7e24 */ /* 0x000fe2000f8e00ff */
[----:B------:R-:W-:Y:S02]  /*5190*/  ISETP.GT.AND P5, PT, R7, 0x79, PT ;  /* 0x000000790700780c */ /* 0x000fe40003fa4270 */
[----:B------:R-:W-:Y:S01]  /*51a0*/  FSEL R74, R74, -INF , P0 ;  /* 0xff8000004a4a7808 */ /* 0x000fe20000000000 */
[----:B------:R-:W-:-:S01]  /*51b0*/  FFMA.FTZ R0, R4, R11, -8 ;  /* 0xc100000004007423 */ /* 0x000fc2000001000b */
[----:B------:R-:W-:Y:S01]  /*51c0*/  LOP3.LUT P1, RZ, R17, 0x200, RZ, 0xc0, !PT ;  /* 0x0000020011ff7812 */ /* 0x000fe2000782c0ff */
[----:B------:R-:W-:Y:S01]  /*51d0*/  FMUL.FTZ R11, R6, UR44 ;  /* 0x0000002c060b7c20 */ /* 0x000fe20008410000 */
[----:B------:R-:W-:-:S02]  /*51e0*/  FSEL R82, R82, -INF , P2 ;  /* 0xff80000052527808 */ /* 0x000fc40001000000 */
[----:B------:R-:W-:Y:S02]  /*51f0*/  FSEL R0, R0, RZ, P6 ;  /* 0x000000ff00007208 */ /* 0x000fe40003000000 */
[----:B------:R-:W-:Y:S01]  /*5200*/  ISETP.GT.AND P6, PT, R7, 0x61, PT ;  /* 0x000000610700780c */ /* 0x000fe20003fc4270 */
[----:B------:R-:W-:Y:S01]  /*5210*/  MUFU.EX2 R11, R11 ;  /* 0x0000000b000b7308 */ /* 0x000fe20000000800 */
[----:B------:R-:W-:Y:S01]  /*5220*/  FSEL R79, R79, -INF , P1 ;  /* 0xff8000004f4f7808 */ /* 0x000fe20000800000 */
        /* <DEDUP_REMOVED lines=33> */
[----:B------:R-:W0:Y:S01]  /*5440*/  MUFU.EX2 R24, R24 ;  /* 0x0000001800187308 */ /* 0x000e220000000800 */
[----:B------:R-:W-:-:S02]  /*5450*/  FSEL R75, R75, -INF , P6 ;  /* 0xff8000004b4b7808 */ /* 0x000fc40003000000 */
[----:B------:R-:W-:Y:S02]  /*5460*/  FMNMX.FTZ R9, R27, R0, !PT ;  /* 0x000000001b097209 */ /* 0x000fe40007810000 */
[----:B------:R-:W-:Y:S02]  /*5470*/  ISETP.GT.AND P6, PT, R7, 0x68, PT ;  /* 0x000000680700780c */ /* 0x000fe40003fc4270 */
[----:B------:R-:W-:Y:S01]  /*5480*/  FMNMX.FTZ R0, R30, R9, !PT ;  /* 0x000000091e007209 */ /* 0x000fe20007810000 */
[----:B------:R-:W1:Y:S01]  /*5490*/  MUFU.EX2 R25, R25 ;  /* 0x0000001900197308 */ /* 0x000e620000000800 */
[----:B------:R-:W-:Y:S02]  /*54a0*/  FSEL R78, R78, -INF , P6 ;  /* 0xff8000004e4e7808 */ /* 0x000fe40003000000 */
[----:B------:R-:W-:Y:S02]  /*54b0*/  FMNMX.FTZ R9, R31, R0, !PT ;  /* 0x000000001f097209 */ /* 0x000fe40007810000 */
[----:B------:R-:W-:-:S02]  /*54c0*/  FSEL R83, R83, -INF , P3 ;  /* 0xff80000053537808 */ /* 0x000fc40001800000 */
[----:B------:R-:W-:Y:S01]  /*54d0*/  FMNMX.FTZ R0, R34, R9, !PT ;  /* 0x0000000922007209 */ /* 0x000fe20007810000 */
[----:B------:R-:W-:Y:S01]  /*54e0*/  MUFU.EX2 R28, R28 ;  /* 0x0000001c001c7308 */ /* 0x000fe20000000800 */
[----:B------:R-:W-:Y:S01]  /*54f0*/  FSEL R86, R86, -INF , P4 ;  /* 0xff80000056567808 */ /* 0x000fe20002000000 */
[----:B0-----:R-:W-:Y:S01]  /*5500*/  FFMA.FTZ R10, R11, R3, R24 ;  /* 0x000000030b0a7223 */ /* 0x001fe20000010018 */
[----:B------:R-:W-:Y:S02]  /*5510*/  FMNMX.FTZ R9, R35, R0, !PT ;  /* 0x0000000023097209 */ /* 0x000fe40007810000 */
[----:B------:R-:W-:Y:S02]  /*5520*/  FSEL R87, R87, -INF , P5 ;  /* 0xff80000057577808 */ /* 0x000fe40002800000 */
[----:B------:R-:W-:Y:S01]  /*5530*/  FMNMX.FTZ R0, R38, R9, !PT ;  /* 0x0000000926007209 */ /* 0x000fe20007810000 */
[----:B------:R-:W-:Y:S01]  /*5540*/  MUFU.EX2 R29, R29 ;  /* 0x0000001d001d7308 */ /* 0x000fe20000000800 */
[----:B------:R-:W-:-:S02]  /*5550*/  LOP3.LUT P0, RZ, R17, 0x80, RZ, 0xc0, !PT ;  /* 0x0000008011ff7812 */ /* 0x000fc4000780c0ff */
        /* <DEDUP_REMOVED lines=36> */
[----:B------:R-:W-:-:S05]  /*57a0*/  FMNMX.FTZ R0, R87, R0, !PT ;  /* 0x0000000057007209 */ /* 0x000fca0007810000 */
[----:B------:R-:W0:Y:S01]  /*57b0*/  SHFL.BFLY PT, R7, R0, 0x2, 0x1f ;  /* 0x0c401f0000077f89 */ /* 0x000e2200000e0000 */
        /* <DEDUP_REMOVED lines=12> */
[----:B------:R-:W-:-:S02]  /*5880*/  FFMA.FTZ R7, R0, R7, -8 ;  /* 0xc100000000077423 */ /* 0x000fc40000010007 */
[----:B------:R-:W-:Y:S01]  /*5890*/  MUFU.EX2 R69, R69 ;  /* 0x0000004500457308 */ /* 0x000fe20000000800 */
[----:B------:R-:W-:Y:S02]  /*58a0*/  FSEL R8, R0, RZ, P1 ;  /* 0x000000ff00087208 */ /* 0x000fe40000800000 */
[----:B------:R-:W-:-:S03]  /*58b0*/  FSEL R7, R7, RZ, P1 ;  /* 0x000000ff07077208 */ /* 0x000fc60000800000 */
[----:B------:R-:W-:Y:S02]  /*58c0*/  FADD.FTZ R5, -R8, R5 ;  /* 0x0000000508057221 */ /* 0x000fe40000010100 */
[----:B------:R-:W-:Y:S01]  /*58d0*/  MUFU.EX2 R72, R72 ;  /* 0x0000004800487308 */ /* 0x000fe20000000800 */
[----:B------:R-:W-:-:S01]  /*58e0*/  FFMA.FTZ R26, R26, UR44, -R7 ;  /* 0x0000002c1a1a7c23 */ /* 0x000fc20008010807 */
[--C-:B------:R-:W-:Y:S01]  /*58f0*/  FFMA.FTZ R27, R27, UR44, -R7.reuse ;  /* 0x0000002c1b1b7c23 */ /* 0x100fe20008010807 */
[----:B------:R-:W-:Y:S01]  /*5900*/  FMUL.FTZ R5, R5, UR44 ;  /* 0x0000002c05057c20 */ /* 0x000fe20008410000 */
        /* <DEDUP_REMOVED lines=12> */
[----:B------:R1:W0:Y:S01]  /*59d0*/  MUFU.EX2 R6, R5 ;  /* 0x0000000500067308 */ /* 0x0002220000000800 */
        /* <DEDUP_REMOVED lines=8> */
[----:B-1----:R-:W-:-:S01]  /*5a60*/  FADD.FTZ R5, R25, R10 ;  /* 0x0000000a19057221 */ /* 0x002fc20000010000 */
        /* <DEDUP_REMOVED lines=8> */
[----:B------:R-:W-:Y:S01]  /*5af0*/  FADD.FTZ R2, R28, R5 ;  /* 0x000000051c027221 */ /* 0x000fe20000010000 */
        /* <DEDUP_REMOVED lines=104> */
.L_x_1925:
        /* <DEDUP_REMOVED lines=91> */
.L_x_1915:
[----:B------:R-:W-:-:S06]  /*6730*/  UISETP.GE.AND UP0, UPT, UR56, UR43, UPT ;  /* 0x0000002b3800728c */ /* 0x000fcc000bf06270 */
[----:B------:R-:W-:-:S13]  /*6740*/  PLOP3.LUT P1, PT, PT, PT, UP0, 0x80, 0x0 ;  /* 0x000000000000781c */ /* 0x000fda0003f2f008 */
[----:B------:R-:W-:Y:S05]  /*6750*/  @!P1 BRA `(.L_x_1927) ;  /* 0x0000001800f09947 */ /* 0x000fea0003800000 */
[----:B------:R-:W-:Y:S01]  /*6760*/  IMAD.MOV.U32 R5, RZ, RZ, R0 ;  /* 0x000000ffff057224 */ /* 0x000fe200078e0000 */
[----:B------:R-:W-:Y:S01]  /*6770*/  UMOV UR17, UR48 ;  /* 0x0000003000117c82 */ /* 0x000fe20008000000 */
[----:B------:R-:W-:Y:S01]  /*6780*/  IMAD.MOV.U32 R6, RZ, RZ, R4 ;  /* 0x000000ffff067224 */ /* 0x000fe200078e0004 */
[----:B------:R-:W-:-:S06]  /*6790*/  UMOV UR18, UR47 ;  /* 0x0000002f00127c82 */ /* 0x000fcc0008000000 */
.L_x_1938:
[----:B------:R-:W-:-:S04]  /*67a0*/  UIADD3 UR47, UR18, 0x1, URZ ;  /* 0x00000001122f7890 */ /* 0x000fc8000fffe03f */
[----:B------:R-:W-:-:S04]  /*67b0*/  UISETP.NE.AND UP0, UPT, UR47, 0x2, UPT ;  /* 0x000000022f00788c */ /* 0x000fc8000bf05270 */
[----:B------:R-:W-:Y:S02]  /*67c0*/  USEL UR48, URZ, 0x1, UP0 ;  /* 0x000000013f307887 */ /* 0x000fe40008000000 */
[----:B------:R-:W-:Y:S02]  /*67d0*/  USEL UR47, UR47, URZ, UP0 ;  /* 0x0000003f2f2f7287 */ /* 0x000fe40008000000 */
[----:B------:R-:W-:Y:S01]  /*67e0*/  ULOP3.LUT UR48, UR17, UR48, URZ, 0x3c, !UPT ;  /* 0x0000003011307292 */ /* 0x000fe2000f8e3c3f */
[----:B------:R-:W-:Y:S11]  /*67f0*/  @!P0 BRA `(.L_x_1928) ;  /* 0x0000000000048947 */ /* 0x000ff60003800000 */
[----:B------:R-:W-:Y:S01]  /*6800*/  BPT.TRAP 0x1 ;  /* 0x000000040000795c */ /* 0x000fe20000300000 */
.L_x_1928:
[----:B------:R-:W-:Y:S01]  /*6810*/  ULEA UR6, UR47, UR46, 0x3 ;  /* 0x0000002e2f067291 */ /* 0x000fe2000f8e183f */
[----:B------:R-:W-:-:S05]  /*6820*/  IMAD.U32 R0, RZ, RZ, UR48 ;  /* 0x00000030ff007e24 */ /* 0x000fca000f8e00ff */
[----:B------:R-:W-:-:S04]  /*6830*/  SHF.L.U32 R0, R0, 0x1f, RZ ;  /* 0x0000001f00007819 */ /* 0x000fc800000006ff */
[----:B------:R0:W1:Y:S01]  /*6840*/  SYNCS.PHASECHK.TRANS64.TRYWAIT P1, [UR6+0x19c30], R0 ;  /* 0x019c3000ff0075a7 */ /* 0x0000620008020146 */
[----:B------:R-:W-:Y:S05]  /*6850*/  @!P0 BRA `(.L_x_1929) ;  /* 0x0000000000048947 */ /* 0x000fea0003800000 */
[----:B------:R-:W-:Y:S01]  /*6860*/  BPT.TRAP 0x1 ;  /* 0x000000040000795c */ /* 0x000fe20000300000 */
.L_x_1929:
[----:B-1----:R-:W-:Y:S05]  /*6870*/  @P1 BRA `(.L_x_1930) ;  /* 0x0000000000081947 */ /* 0x002fea0003800000 */
[----:B------:R-:W1:Y:S02]  /*6880*/  SYNCS.PHASECHK.TRANS64.TRYWAIT P1, [UR6+0x19c30], R0 ;  /* 0x019c3000ff0075a7 */ /* 0x000e640008020146 */
[----:B-1----:R-:W-:Y:S05]  /*6890*/  @!P1 BRA `(.L_x_1931) ;  /* 0x000000bc00709947 */ /* 0x002fea0003800000 */
.L_x_1930:
        /* <DEDUP_REMOVED lines=17> */
.L_x_1932:
[----:B------:R-:W-:Y:S01]  /*69b0*/  ULEA UR11, UR18, UR46, 0x3 ;  /* 0x0000002e120b7291 */ /* 0x000fe2000f8e183f */
[----:B01----:R-:W-:-:S05]  /*69c0*/  IMAD.U32 R0, RZ, RZ, UR17 ;  /* 0x00000011ff007e24 */ /* 0x003fca000f8e00ff */
[----:B------:R-:W-:-:S04]  /*69d0*/  SHF.L.U32 R0, R0, 0x1f, RZ ;  /* 0x0000001f00007819 */ /* 0x000fc800000006ff */
[----:B------:R0:W1:Y:S01]  /*69e0*/  SYNCS.PHASECHK.TRANS64.TRYWAIT P1, [UR11+0x19c50], R0 ;  /* 0x019c5000ff0075a7 */ /* 0x000062000802014b */
[----:B------:R-:W-:Y:S05]  /*69f0*/  @!P0 BRA `(.L_x_1933) ;  /* 0x0000000000048947 */ /* 0x000fea0003800000 */
[----:B------:R-:W-:Y:S01]  /*6a00*/  BPT.TRAP 0x1 ;  /* 0x000000040000795c */ /* 0x000fe20000300000 */
.L_x_1933:
[----:B-1----:R-:W-:Y:S05]  /*6a10*/  @P1 BRA `(.L_x_1934) ;  /* 0x0000000000081947 */ /* 0x002fea0003800000 */
[----:B------:R-:W1:Y:S02]  /*6a20*/  SYNCS.PHASECHK.TRANS64.TRYWAIT P1, [UR11+0x19c50], R0 ;  /* 0x019c5000ff0075a7 */ /* 0x000e64000802014b */
[----:B-1----:R-:W-:Y:S05]  /*6a30*/  @!P1 BRA `(.L_x_1935) ;  /* 0x000000bc00209947 */ /* 0x002fea0003800000 */
.L_x_1934:
        /* <DEDUP_REMOVED lines=27> */
.L_x_1936:
        /* <DEDUP_REMOVED lines=38> */
[----:B------:R-:W0:Y:S02]  /*6e50*/  SHFL.BFLY PT, R7, R8, 0x2, 0x1f ;  /* 0x0c401f0008077f89 */ /* 0x000e2400000e0000 */
[----:B0-----:R-:W-:Y:S02]  /*6e60*/  FMNMX.FTZ R9, R8, R7, !PT ;  /* 0x0000000708097209 */ /* 0x001fe40007810000 */
        /* <DEDUP_REMOVED lines=37> */
[----:B0-----:R-:W-:Y:S01]  /*70c0*/  FMNMX.FTZ R9, R8, R7, !PT ;  /* 0x0000000708097209 */ /* 0x001fe20007810000 */
[----:B------:R-:W-:-:S04]  /*70d0*/  IMAD.U32 R7, RZ, RZ, UR44 ;  /* 0x0000002cff077e24 */ /* 0x000fc8000f8e00ff */
[----:B------:R-:W0:Y:S01]  /*70e0*/  SHFL.BFLY PT, R0, R9, 0x1, 0x1f ;  /* 0x0c201f0009007f89 */ /* 0x000e2200000e0000 */
[----:B------:R-:W-:-:S04]  /*70f0*/  FFMA.FTZ R7, R4, R7, -8 ;  /* 0xc100000004077423 */ /* 0x000fc80000010007 */
[--C-:B------:R-:W-:Y:S01]  /*7100*/  FFMA.FTZ R24, R24, UR44, -R7.reuse ;  /* 0x0000002c18187c23 */ /* 0x100fe20008010807 */
[----:B------:R-:W-:-:S01]  /*7110*/  FFMA.FTZ R25, R25, UR44, -R7 ;  /* 0x0000002c19197c23 */ /* 0x000fc20008010807 */
[--C-:B------:R-:W-:Y:S01]  /*7120*/  FFMA.FTZ R28, R28, UR44, -R7.reuse ;  /* 0x0000002c1c1c7c23 */ /* 0x100fe20008010807 */
[----:B------:R-:W-:-:S01]  /*7130*/  FFMA.FTZ R29, R29, UR44, -R7 ;  /* 0x0000002c1d1d7c23 */ /* 0x000fc20008010807 */
[--C-:B------:R-:W-:Y:S01]  /*7140*/  FFMA.FTZ R32, R32, UR44, -R7.reuse ;  /* 0x0000002c20207c23 */ /* 0x100fe20008010807 */
        /* <DEDUP_REMOVED lines=14> */
[----:B0-----:R-:W-:Y:S01]  /*7230*/  FMNMX.FTZ R0, R9, R0, !PT ;  /* 0x0000000009007209 */ /* 0x001fe20007810000 */
[----:B------:R-:W-:-:S01]  /*7240*/  FFMA.FTZ R57, R57, UR44, -R7 ;  /* 0x0000002c39397c23 */ /* 0x000fc20008010807 */
[----:B------:R-:W0:Y:S01]  /*7250*/  MUFU.EX2 R9, R24 ;  /* 0x0000001800097308 */ /* 0x000e220000000800 */
[----:B------:R-:W-:-:S01]  /*7260*/  FFMA.FTZ R60, R60, UR44, -R7 ;  /* 0x0000002c3c3c7c23 */ /* 0x000fc20008010807 */
        /* <DEDUP_REMOVED lines=15> */
[----:B0-----:R-:W-:Y:S01]  /*7360*/  FFMA.FTZ R3, R6, R3, R9 ;  /* 0x0000000306037223 */ /* 0x001fe20000010009 */
        /* <DEDUP_REMOVED lines=29> */
[----:B------:R-:W-:Y:S01]  /*7540*/  FADD.FTZ R2, R28, R3 ;  /* 0x000000031c027221 */ /* 0x000fe20000010000 */
[----:B------:R-:W-:-:S01]  /*7550*/  FFMA.FTZ R76, R76, UR44, -R7 ;  /* 0x0000002c4c4c7c23 */ /* 0x000fc20008010807 */
[----:B------:R-:W-:Y:S01]  /*7560*/  FFMA.FTZ R78, R78, UR44, -R10 ;  /* 0x0000002c4e4e7c23 */ /* 0x000fe2000801080a */
[----:B------:R-:W-:-:S01]  /*7570*/  FFMA.FTZ R77, R77, UR44, -R7 ;  /* 0x0000002c4d4d7c23 */ /* 0x000fc20008010807 */
[----:B------:R-:W-:Y:S01]  /*7580*/  FFMA.FTZ R79, R79, UR44, -R10 ;  /* 0x0000002c4f4f7c23 */ /* 0x000fe2000801080a */
[----:B------:R-:W-:-:S01]  /*7590*/  FFMA.FTZ R80, R80, UR44, -R7 ;  /* 0x0000002c50507c23 */ /* 0x000fc20008010807 */
[----:B------:R-:W1:Y:S01]  /*75a0*/  MUFU.EX2 R31, R31 ;  /* 0x0000001f001f7308 */ /* 0x000e620000000800 */
        /* <DEDUP_REMOVED lines=124> */
.L_x_1937:
        /* <DEDUP_REMOVED lines=91> */
.L_x_1927:
[----:B------:R-:W-:Y:S06]  /*8320*/  BAR.ARV 0x8, 0x200 ;  /* 0x0208000000007b1d */ /* 0x000fec0000002000 */
[----:B------:R-:W-:Y:S05]  /*8330*/  @!P0 BRA `(.L_x_1939) ;  /* 0x0000000000048947 */ /* 0x000fea0003800000 */
[----:B------:R-:W-:Y:S01]  /*8340*/  BPT.TRAP 0x1 ;  /* 0x000000040000795c */ /* 0x000fe20000300000 */
.L_x_1939:
[----:B------:R-:W-:Y:S01]  /*8350*/  ULEA UR5, UR47, UR46, 0x3 ;  /* 0x0000002e2f057291 */ /* 0x000fe2000f8e183f */
[----:B------:R-:W-:-:S05]  /*8360*/  IMAD.U32 R5, RZ, RZ, UR48 ;  /* 0x00000030ff057e24 */ /* 0x000fca000f8e00ff */
[----:B------:R-:W-:-:S04]  /*8370*/  SHF.L.U32 R5, R5, 0x1f, RZ ;  /* 0x0000001f05057819 */ /* 0x000fc800000006ff */
[----:B------:R0:W1:Y:S01]  /*8380*/  SYNCS.PHASECHK.TRANS64.TRYWAIT P1, [UR5+0x19c50], R5 ;  /* 0x019c5005ff0075a7 */ /* 0x0000620008020145 */
[----:B------:R-:W-:Y:S05]  /*8390*/  @!P0 BRA `(.L_x_1940) ;  /* 0x0000000000048947 */ /* 0x000fea0003800000 */
[----:B------:R-:W-:Y:S01]  /*83a0*/  BPT.TRAP 0x1 ;  /* 0x000000040000795c */ /* 0x000fe20000300000 */
.L_x_1940:
[----:B-1----:R-:W-:Y:S05]  /*83b0*/  @P1 BRA `(.L_x_1941) ;  /* 0x0000000000081947 */ /* 0x002fea0003800000 */
[----:B------:R-:W1:Y:S02]  /*83c0*/  SYNCS.PHASECHK.TRANS64.TRYWAIT P1, [UR5+0x19c50], R5 ;  /* 0x019c5005ff0075a7 */ /* 0x000e640008020145 */
[----:B-1----:R-:W-:Y:S05]  /*83d0*/  @!P1 BRA `(.L_x_1942) ;  /* 0x000000a000d09947 */ /* 0x002fea0003800000 */
.L_x_1941:
        /* <DEDUP_REMOVED lines=13> */
[----:B-1----:R-:W1:Y:S01]  /*84b0*/  @P1 LDC.64 R6, c[0x0][0x9d0] ;  /* 0x00027400ff061b82 */ /* 0x002e620000000a00 */
[----:B--2---:R-:W-:-:S04]  /*84c0*/  @P1 IMAD R8, R10, UR38, RZ ;  /* 0x000000260a081c24 */ /* 0x004fc8000f8e02ff */
[----:B0-----:R-:W-:Y:S02]  /*84d0*/  @P1 IMAD R5, R11, UR37, R8 ;  /* 0x000000250b051c24 */ /* 0x001fe4000f8e0208 */
[----:B------:R-:W-:-:S04]  /*84e0*/  @P1 IMAD.WIDE.U32 R8, R10, UR37, RZ ;  /* 0x000000250a081c25 */ /* 0x000fc8000f8e00ff */
[----:B------:R-:W-:Y:S02]  /*84f0*/  @P1 IMAD.IADD R9, R9, 0x1, R5 ;  /* 0x0000000109091824 */ /* 0x000fe400078e0205 */
[----:B------:R-:W-:Y:S02]  /*8500*/  IMAD.MOV.U32 R5, RZ, RZ, 0x3f800000 ;  /* 0x3f800000ff057424 */ /* 0x000fe400078e00ff */
[----:B-1----:R-:W-:-:S04]  /*8510*/  @P1 IMAD.WIDE.U32 R8, R6, UR39, R8 ;  /* 0x0000002706081c25 */ /* 0x002fc8000f8e0008 */
[----:B------:R-:W-:Y:S01]  /*8520*/  @P1 IMAD R7, R7, UR39, R9 ;  /* 0x0000002707071c24 */ /* 0x000fe2000f8e0209 */
[----:B------:R-:W-:-:S04]  /*8530*/  @P1 LEA R6, P2, R8, UR8, 0x2 ;  /* 0x0000000808061c11 */ /* 0x000fc8000f8410ff */
[----:B------:R-:W-:-:S05]  /*8540*/  @P1 LEA.HI.X R7, R8, UR9, R7, 0x2, P2 ;  /* 0x0000000908071c11 */ /* 0x000fca00090f1407 */
        /* <DEDUP_REMOVED lines=8> */
[----:B------:R-:W1:Y:S04]  /*85d0*/  SHFL.BFLY PT, R8, R3, 0x2, 0x1f ;  /* 0x0c401f0003087f89 */ /* 0x000e6800000e0000 */
[----:B------:R-:W3:Y:S01]  /*85e0*/  SHFL.BFLY PT, R9, R2, 0x2, 0x1f ;  /* 0x0c401f0002097f89 */ /* 0x000ee200000e0000 */
[----:B------:R-:W-:Y:S02]  /*85f0*/  WARPGROUP.DEPBAR.LE gsb0, 0x0 ;  /* 0x00008000000079c5 */ /* 0x000fe40000010000 */
[----:B------:R-:W-:-:S06]  /*8600*/  WARPGROUP.ARRIVE ;  /* 0x00000000000079c5 */ /* 0x000fcc0000000000 */
[----:B------:R-:W-:Y:S01]  /*8610*/  QGMMA.64x96x32.F32.E4M3.E4M3 R88, R140, gdesc[UR4], R88, gsb0 ;  /* 0x016000048c587df3 */ /* 0x000fe20008000858 */
[----:B------:R-:W-:Y:S01]  /*8620*/  UIADD3 UR6, UR4, 0x6, URZ ;  /* 0x0000000604067890 */ /* 0x000fe2000fffe03f */
[----:B------:R-:W-:Y:S01]  /*8630*/  UMOV UR7, 0x40000040 ;  /* 0x4000004000077882 */ /* 0x000fe20000000000 */
        /* <DEDUP_REMOVED lines=36> */
.L_x_1943:
        /* <DEDUP_REMOVED lines=58> */
.L_x_1907:
        /* <DEDUP_REMOVED lines=14> */
[----:B------:R-:W-:Y:S01]  /*8d00*/  ULDC.64 UR10, c[0x0][0xc00] ;  /* 0x00030000000a7ab9 */ /* 0x000fe20000000a00 */
[----:B0-----:R-:W-:-:S05]  /*8d10*/  IMAD.SHL.U32 R4, R21, 0x4, RZ ;  /* 0x0000000415047824 */ /* 0x001fca00078e00ff */
[----:B------:R-:W-:Y:S01]  /*8d20*/  LOP3.LUT R4, R4, 0xc, RZ, 0xc0, !PT ;  /* 0x0000000c04047812 */ /* 0x000fe200078ec0ff */
[----:B------:R-:W-:Y:S03]  /*8d30*/  BAR.SYNC.DEFER_BLOCKING 0x1, 0x180 ;  /* 0x0046000000007b1d */ /* 0x000fe60000010000 */
[----:B------:R-:W-:-:S05]  /*8d40*/  IADD3 R4, P0, R4, UR8, RZ ;  /* 0x0000000804047c10 */ /* 0x000fca000ff1e0ff */
[----:B------:R-:W-:Y:S01]  /*8d50*/  IMAD.X R5, RZ, RZ, UR9, P0 ;  /* 0x00000009ff057e24 */ /* 0x000fe200080e06ff */
[----:B------:R-:W-:-:S04]  /*8d60*/  ULDC.64 UR8, c[0x0][0xc00] ;  /* 0x0003000000087ab9 */ /* 0x000fc80000000a00 */
[----:B------:R0:W2:Y:S01]  /*8d70*/  LDG.E.CONSTANT R14, desc[UR54][R4.64] ;  /* 0x00000036040e7981 */ /* 0x0000a2000c1e9900 */
[----:B------:R-:W-:-:S03]  /*8d80*/  LOP3.LUT P0, R21, R21, 0x3, RZ, 0xc0, !PT ;  /* 0x0000000315157812 */ /* 0x000fc6000780c0ff */
[----:B------:R-:W3:Y:S01]  /*8d90*/  LDL R4, [R1+0x30] ;  /* 0x0000300001047983 */ /* 0x000ee20000100800 */
[----:B------:R-:W-:Y:S01]  /*8da0*/  ISETP.EQ.OR P0, PT, R21, 0x3, !P0 ;  /* 0x000000031500780c */ /* 0x000fe20004702670 */
[----:B------:R-:W-:Y:S01]  /*8db0*/  UIMAD.WIDE UR8, UR37, 0x4, UR8 ;  /* 0x00000004250878a5 */ /* 0x000fe2000f8e0208 */
[----:B0-----:R-:W0:Y:S02]  /*8dc0*/  S2R R5, SR_SWINHI ;  /* 0x0000000000057919 */ /* 0x001e240000002f00 */
        /* <DEDUP_REMOVED lines=16> */
[----:B------:R-:W-:Y:S02]  /*8ed0*/  MOV R20, R0 ;  /* 0x0000000000147202 */ /* 0x000fe40000000f00 */
[----:B0-----:R-:W-:Y:S02]  /*8ee0*/  MOV R21, R5 ;  /* 0x0000000500157202 */ /* 0x001fe40000000f00 */
        /* <DEDUP_REMOVED lines=32> */
[----:B--2---:R-:W-:Y:S04]  /*90f0*/  SHFL.IDX PT, R54, R31, R14, 0x1c1f ;  /* 0x001c1f0e1f367589 */ /* 0x004fe800000e0000 */
[----:B------:R-:W-:Y:S04]  /*9100*/  SHFL.IDX PT, R49, R49, R14, 0x1c1f ;  /* 0x001c1f0e31317589 */ /* 0x000fe800000e0000 */
[----:B------:R-:W-:Y:S01]  /*9110*/  SHFL.IDX PT, R52, R53, R14, 0x1c1f ;  /* 0x001c1f0e35347589 */ /* 0x000fe200000e0000 */
[----:B---3--:R-:W-:-:S03]  /*9120*/  IMAD.WIDE R10, R4, 0x2, R20 ;  /* 0x00000002040a7825 */ /* 0x008fc600078e0214 */
[----:B------:R-:W-:Y:S01]  /*9130*/  SHFL.IDX PT, R60, R57, R14, 0x1c1f ;  /* 0x001c1f0e393c7589 */ /* 0x000fe200000e0000 */
[----:B------:R-:W-:-:S03]  /*9140*/  IADD3 R81, P5, R10, 0x20, RZ ;  /* 0x000000200a517810 */ /* 0x000fc60007fbe0ff */
[----:B------:R-:W-:Y:S01]  /*9150*/  SHFL.IDX PT, R58, R69, R14, 0x1c1f ;  /* 0x001c1f0e453a7589 */ /* 0x000fe200000e0000 */
[C---:B------:R-:W-:Y:S02]  /*9160*/  IADD3 R97, P4, R10.reuse, 0x3000, RZ ;  /* 0x000030000a617810 */ /* 0x040fe40007f9e0ff */
        /* <DEDUP_REMOVED lines=8> */
[----:B------:R-:W-:Y:S01]  /*91f0*/  IADD3 R103, P1, R10, 0x6020, RZ ;  /* 0x000060200a677810 */ /* 0x000fe20007f3e0ff */
[----:B------:R-:W-:Y:S01]  /*9200*/  SHFL.IDX PT, R71, R71, R14, 0x1c1f ;  /* 0x001c1f0e47477589 */ /* 0x000fe200000e0000 */
[----:B------:R-:W-:Y:S01]  /*9210*/  LOP3.LUT R12, R4, R81, RZ, 0x3c, !PT ;  /* 0x00000051040c7212 */ /* 0x000fe200078e3cff */
[----:B------:R-:W-:Y:S01]  /*9220*/  IMAD.X R7, RZ, RZ, R11, P2 ;  /* 0x000000ffff077224 */ /* 0x000fe200010e060b */
[----:B------:R-:W-:Y:S01]  /*9230*/  LOP3.LUT R5, R10, 0x180, RZ, 0xc0, !PT ;  /* 0x000001800a057812 */ /* 0x000fe200078ec0ff */
[----:B------:R-:W-:Y:S01]  /*9240*/  SHFL.IDX PT, R66, R77, R14, 0x1c1f ;  /* 0x001c1f0e4d427589 */ /* 0x000fe200000e0000 */
[----:B------:R-:W-:-:S02]  /*9250*/  LOP3.LUT R4, R97, 0x180, RZ, 0xc0, !PT ;  /* 0x0000018061047812 */ /* 0x000fc400078ec0ff */
[----:B------:R-:W-:Y:S01]  /*9260*/  LOP3.LUT R6, R99, 0x180, RZ, 0xc0, !PT ;  /* 0x0000018063067812 */ /* 0x000fe200078ec0ff */
[----:B------:R-:W-:Y:S01]  /*9270*/  SHFL.IDX PT, R68, R61, R14, 0x1c1f ;  /* 0x001c1f0e3d447589 */ /* 0x000fe200000e0000 */
[----:B------:R-:W-:Y:S02]  /*9280*/  LOP3.LUT R38, R101, 0x180, RZ, 0xc0, !PT ;  /* 0x0000018065267812 */ /* 0x000fe400078ec0ff */
[----:B------:R-:W-:Y:S01]  /*9290*/  LOP3.LUT R50, R103, 0x180, RZ, 0xc0, !PT ;  /* 0x0000018067327812 */ /* 0x000fe200078ec0ff */
[----:B------:R-:W-:Y:S01]  /*92a0*/  SHFL.IDX PT, R64, R85, R14, 0x1c1f ;  /* 0x001c1f0e55407589 */ /* 0x000fe200000e0000 */
[----:B------:R-:W-:Y:S02]  /*92b0*/  SHF.R.U64 R5, R5, 0x3, RZ ;  /* 0x0000000305057819 */ /* 0x000fe400000012ff */
[----:B------:R-:W-:Y:S01]  /*92c0*/  SHF.R.U64 R4, R4, 0x3, RZ ;  /* 0x0000000304047819 */ /* 0x000fe200000012ff */
[----:B------:R-:W-:Y:S01]  /*92d0*/  SHFL.IDX PT, R73, R73, R14, 0x1c1f ;  /* 0x001c1f0e49497589 */ /* 0x000fe200000e0000 */
[----:B------:R-:W-:-:S02]  /*92e0*/  SHF.R.U64 R6, R6, 0x3, RZ ;  /* 0x0000000306067819 */ /* 0x000fc400000012ff */
[----:B------:R-:W-:Y:S01]  /*92f0*/  SHF.R.U64 R38, R38, 0x3, RZ ;  /* 0x0000000326267819 */ /* 0x000fe200000012ff */
[----:B------:R-:W-:Y:S01]  /*9300*/  SHFL.IDX PT, R75, R75, R14, 0x1c1f ;  /* 0x001c1f0e4b4b7589 */ /* 0x000fe200000e0000 */
[----:B------:R-:W-:Y:S02]  /*9310*/  SHF.R.U64 R50, R50, 0x3, RZ ;  /* 0x0000000332327819 */ /* 0x000fe400000012ff */
[----:B------:R-:W-:Y:S01]  /*9320*/  MOV R81, R12 ;  /* 0x0000000c00517202 */ /* 0x000fe20000000f00 */
[----:B------:R-:W-:Y:S01]  /*9330*/  SHFL.IDX PT, R72, R89, R14, 0x1c1f ;  /* 0x001c1f0e59487589 */ /* 0x000fe200000e0000 */
[----:B------:R-:W-:Y:S01]  /*9340*/  LOP3.LUT R10, R5, R10, RZ, 0x3c, !PT ;  /* 0x0000000a050a7212 */ /* 0x000fe200078e3cff */
[----:B------:R-:W-:Y:S01]  /*9350*/  IMAD.X R5, RZ, RZ, R11, P1 ;  /* 0x000000ffff057224 */ /* 0x000fe200008e060b */
[----:B------:R-:W-:Y:S01]  /*9360*/  LOP3.LUT R78, R4, R97, RZ, 0x3c, !PT ;  /* 0x00000061044e7212 */ /* 0x000fe200078e3cff */
[----:B------:R0:W-:Y:S01]  /*9370*/  SHFL.IDX PT, R12, R51, R14, 0x1c1f ;  /* 0x001c1f0e330c7589 */ /* 0x0001e200000e0000 */
[----:B------:R-:W-:-:S02]  /*9380*/  LOP3.LUT R8, R6, R99, RZ, 0x3c, !PT ;  /* 0x0000006306087212 */ /* 0x000fc400078e3cff */
[----:B------:R-:W-:Y:S01]  /*9390*/  LOP3.LUT R6, R38, R101, RZ, 0x3c, !PT ;  /* 0x0000006526067212 */ /* 0x000fe200078e3cff */
[----:B------:R-:W-:Y:S01]  /*93a0*/  SHFL.IDX PT, R13, R83, R14, 0x1c1f ;  /* 0x001c1f0e530d7589 */ /* 0x000fe200000e0000 */
[----:B------:R-:W-:Y:S02]  /*93b0*/  LOP3.LUT R4, R50, R103, RZ, 0x3c, !PT ;  /* 0x0000006732047212 */ /* 0x000fe400078e3cff */
[----:B------:R-:W-:Y:S01]  /*93c0*/  MOV R38, R8 ;  /* 0x0000000800267202 */ /* 0x000fe20000000f00 */
[----:B------:R-:W-:Y:S01]  /*93d0*/  SHFL.IDX PT, R50, R33, R14, 0x1c1f ;  /* 0x001c1f0e21327589 */ /* 0x000fe200000e0000 */
[----:B------:R-:W-:Y:S02]  /*93e0*/  MOV R78, R78 ;  /* 0x0000004e004e7202 */ /* 0x000fe40000000f00 */
[----:B0-----:R-:W-:Y:S01]  /*93f0*/  LOP3.LUT R51, R14, 0x2, RZ, 0x3c, !PT ;  /* 0x000000020e337812 */ /* 0x001fe200078e3cff */
[----:B------:R-:W-:Y:S01]  /*9400*/  SHFL.IDX PT, R9, R55, R14, 0x1c1f ;  /* 0x001c1f0e37097589 */ /* 0x000fe200000e0000 */
[----:B------:R-:W-:-:S02]  /*9410*/  MOV R10, R10 ;  /* 0x0000000a000a7202 */ /* 0x000fc40000000f00 */
[----:B------:R-:W-:Y:S01]  /*9420*/  MOV R79, R6 ;  /* 0x00000006004f7202 */ /* 0x000fe20000000f00 */
[----:B------:R-:W-:Y:S01]  /*9430*/  SHFL.IDX PT, R15, R15, R51, 0x1c1f ;  /* 0x001c1f330f0f7589 */ /* 0x000fe200000e0000 */
[----:B------:R-:W-:-:S03]  /*9440*/  MOV R80, R4 ;  /* 0x0000000400507202 */ /* 0x000fc60000000f00 */
[----:B------:R-:W0:Y:S04]  /*9450*/  SHFL.IDX PT, R56, R25, R51, 0x1c1f ;  /* 0x001c1f3319387589 */ /* 0x000e2800000e0000 */
[----:B------:R-:W-:Y:S04]  /*9460*/  SHFL.IDX PT, R41, R41, R51, 0x1c1f ;  /* 0x001c1f3329297589 */ /* 0x000fe800000e0000 */
[----:B------:R-:W1:Y:S04]  /*9470*/  SHFL.IDX PT, R53, R24, R51, 0x1c1f ;  /* 0x001c1f3318357589 */ /* 0x000e6800000e0000 */
[----:B------:R-:W-:Y:S04]  /*9480*/  SHFL.IDX PT, R62, R43, R51, 0x1c1f ;  /* 0x001c1f332b3e7589 */ /* 0x000fe800000e0000 */
[----:B------:R0:W-:Y:S04]  /*9490*/  SHFL.IDX PT, R57, R42, R51, 0x1c1f ;  /* 0x001c1f332a397589 */ /* 0x0001e800000e0000 */
[----:B------:R-:W2:Y:S04]  /*94a0*/  SHFL.IDX PT, R55, R26, R51, 0x1c1f ;  /* 0x001c1f331a377589 */ /* 0x000ea800000e0000 */
[----:B------:R3:W4:Y:S01]  /*94b0*/  SHFL.IDX PT, R69, R32, R51, 0x1c1f ;  /* 0x001c1f3320457589 */ /* 0x00072200000e0000 */
[----:B0-----:R-:W-:-:S03]  /*94c0*/  SEL R42, R49, R56, P0 ;  /* 0x00000038312a7207 */ /* 0x001fc60000000000 */
[----:B------:R0:W-:Y:S04]  /*94d0*/  SHFL.IDX PT, R65, R45, R51, 0x1c1f ;  /* 0x001c1f332d417589 */ /* 0x0001e800000e0000 */
[----:B------:R-:W-:Y:S01]  /*94e0*/  SHFL.IDX PT, R6, R59, R14, 0x1c1f ;  /* 0x001c1f0e3b067589 */ /* 0x000fe200000e0000 */
[----:B-1----:R-:W-:Y:S02]  /*94f0*/  SEL R33, R50, R53, P0 ;  /* 0x0000003532217207 */ /* 0x002fe40000000000 */
[----:B---3--:R-:W-:Y:S01]  /*9500*/  SEL R32, R54, R15, P0 ;  /* 0x0000000f36207207 */ /* 0x008fe20000000000 */
[----:B------:R-:W-:Y:S04]  /*9510*/  SHFL.IDX PT, R5, R63, R14, 0x1c1f ;  /* 0x001c1f0e3f057589 */ /* 0x000fe800000e0000 */
[----:B------:R-:W-:Y:S04]  /*9520*/  SHFL.IDX PT, R4, R67, R14, 0x1c1f ;  /* 0x001c1f0e43047589 */ /* 0x000fe800000e0000 */
[----:B------:R-:W-:Y:S01]  /*9530*/  SHFL.IDX PT, R11, R87, R14, 0x1c1f ;  /* 0x001c1f0e570b7589 */ /* 0x000fe200000e0000 */
[----:B--2---:R-:W-:-:S02]  /*9540*/  SEL R43, R12, R55, P0 ;  /* 0x000000370c2b7207 */ /* 0x004fc40000000000 */
[----:B0-----:R-:W-:Y:S01]  /*9550*/  SEL R45, R55, R12, P0 ;  /* 0x0000000c372d7207 */ /* 0x001fe20000000000 */
[----:B------:R-:W-:Y:S01]  /*9560*/  SHFL.IDX PT, R8, R93, R14, 0x1c1f ;  /* 0x001c1f0e5d087589 */ /* 0x000fe200000e0000 */
[----:B------:R-:W-:-:S03]  /*9570*/  F2FP.BF16.F32.PACK_AB R12, R33, R32 ;  /* 0x00000020210c723e */ /* 0x000fc600000010ff */
[----:B------:R-:W-:Y:S04]  /*9580*/  SHFL.IDX PT, R31, R95, R14, 0x1c1f ;  /* 0x001c1f0e5f1f7589 */ /* 0x000fe800000e0000 */
[----:B------:R-:W-:Y:S04]  /*9590*/  SHFL.IDX PT, R7, R91, R14, 0x1c1f ;  /* 0x001c1f0e5b077589 */ /* 0x000fe800000e0000 */
[----:B------:R0:W1:Y:S04]  /*95a0*/  SHFL.IDX PT, R26, R37, R51, 0x1c1f ;  /* 0x001c1f33251a7589 */ /* 0x00006800000e0000 */
[----:B------:R2:W3:Y:S04]  /*95b0*/  SHFL.IDX PT, R24, R40, R51, 0x1c1f ;  /* 0x001c1f3328187589 */ /* 0x0004e800000e0000 */
[----:B------:R-:W-:Y:S01]  /*95c0*/  SHFL.IDX PT, R59, R29, R51, 0x1c1f ;  /* 0x001c1f331d3b7589 */ /* 0x000fe200000e0000 */
[----:B0-----:R-:W-:-:S03]  /*95d0*/  SEL R37, R71, R62, P0 ;  /* 0x0000003e47257207 */ /* 0x001fc60000000000 */
[----:B------:R0:W-:Y:S01]  /*95e0*/  SHFL.IDX PT, R14, R34, R51, 0x1c1f ;  /* 0x001c1f33220e7589 */ /* 0x0001e200000e0000 */
[----:B--2---:R-:W-:-:S03]  /*95f0*/  SEL R40, R41, R58, P0 ;  /* 0x0000003a29287207 */ /* 0x004fc60000000000 */
[----:B------:R2:W3:Y:S04]  /*9600*/  SHFL.IDX PT, R70, R44, R51, 0x1c1f ;  /* 0x001c1f332c467589 */ /* 0x0004e800000e0000 */
[----:B------:R1:W3:Y:S01]  /*9610*/  SHFL.IDX PT, R74, R46, R51, 0x1c1f ;  /* 0x001c1f332e4a7589 */ /* 0x0002e200000e0000 */
[----:B0-----:R-:W-:-:S03]  /*9620*/  SEL R34, R15, R54, P0 ;  /* 0x000000360f227207 */ /* 0x001fc60000000000 */
[----:B------:R-:W0:Y:S01]  /*9630*/  SHFL.IDX PT, R27, R27, R51, 0x1c1f ;  /* 0x001c1f331b1b7589 */ /* 0x000e2200000e0000 */
[----:B------:R-:W-:Y:S02]  /*9640*/  SEL R54, R66, R57, P0 ;  /* 0x0000003942367207 */ /* 0x000fe40000000000 */
[----:B--2---:R-:W-:Y:S01]  /*9650*/  SEL R44, R56, R49, P0 ;  /* 0x00000031382c7207 */ /* 0x004fe20000000000 */
[----:B------:R2:W0:Y:S01]  /*9660*/  SHFL.IDX PT, R25, R35, R51, 0x1c1f ;  /* 0x001c1f3323197589 */ /* 0x00042200000e0000 */
[----:B------:R-:W-:Y:S02]  /*9670*/  SEL R56, R57, R66, P0 ;  /* 0x0000004239387207 */ /* 0x000fe40000000000 */
[----:B----4-:R-:W-:Y:S01]  /*9680*/  SEL R66, R68, R69, P0 ;  /* 0x0000004544427207 */ /* 0x010fe20000000000 */
[----:B------:R-:W4:Y:S01]  /*9690*/  SHFL.IDX PT, R28, R28, R51, 0x1c1f ;  /* 0x001c1f331c1c7589 */ /* 0x000f2200000e0000 */
[----:B-1----:R-:W-:Y:S02]  /*96a0*/  SEL R46, R73, R26, P0 ;  /* 0x0000001a492e7207 */ /* 0x002fe40000000000 */
[----:B---3--:R-:W-:Y:S01]  /*96b0*/  SEL R49, R24, R75, P0 ;  /* 0x0000004b18317207 */ /* 0x008fe20000000000 */
[----:B------:R-:W1:Y:S01]  /*96c0*/  SHFL.IDX PT, R61, R30, R51, 0x1c1f ;  /* 0x001c1f331e3d7589 */ /* 0x000e6200000e0000 */
[----:B------:R-:W-:-:S02]  /*96d0*/  SEL R68, R69, R68, P0 ;  /* 0x0000004445447207 */ /* 0x000fc40000000000 */
[----:B--2---:R-:W-:Y:S01]  /*96e0*/  SEL R35, R53, R50, P0 ;  /* 0x0000003235237207 */ /* 0x004fe20000000000 */
[----:B------:R2:W3:Y:S01]  /*96f0*/  SHFL.IDX PT, R85, R47, R51, 0x1c1f ;  /* 0x001c1f332f557589 */ /* 0x0004e200000e0000 */
[----:B------:R-:W-:Y:S02]  /*9700*/  SEL R55, R13, R70, P0 ;  /* 0x000000460d377207 */ /* 0x000fe40000000000 */
[----:B------:R-:W-:Y:S01]  /*9710*/  SEL R57, R70, R13, P0 ;  /* 0x0000000d46397207 */ /* 0x000fe20000000000 */
[----:B------:R-:W3:Y:S01]  /*9720*/  SHFL.IDX PT, R82, R82, R51, 0x1c1f ;  /* 0x001c1f3352527589 */ /* 0x000ee200000e0000 */
[----:B------:R-:W-:Y:S02]  /*9730*/  SEL R63, R11, R74, P0 ;  /* 0x0000004a0b3f7207 */ /* 0x000fe40000000000 */
[----:B------:R-:W-:Y:S01]  /*9740*/  SEL R67, R5, R14, P0 ;  /* 0x0000000e05437207 */ /* 0x000fe20000000000 */
[----:B------:R4:W-:Y:S01]  /*9750*/  SHFL.IDX PT, R77, R36, R51, 0x1c1f ;  /* 0x001c1f33244d7589 */ /* 0x0009e200000e0000 */
[----:B------:R-:W-:-:S02]  /*9760*/  SEL R69, R14, R5, P0 ;  /* 0x000000050e457207 */ /* 0x000fc40000000000 */
[----:B--2---:R-:W-:Y:S01]  /*9770*/  SEL R47, R75, R24, P0 ;  /* 0x000000184b2f7207 */ /* 0x004fe20000000000 */
[----:B------:R2:W3:Y:S01]  /*9780*/  SHFL.IDX PT, R83, R48, R51, 0x1c1f ;  /* 0x001c1f3330537589 */ /* 0x0004e200000e0000 */
[----:B0-----:R-:W-:Y:S02]  /*9790*/  SEL R50, R52, R27, P0 ;  /* 0x0000001b34327207 */ /* 0x001fe40000000000 */
[----:B------:R-:W-:Y:S01]  /*97a0*/  F2FP.BF16.F32.PACK_AB R14, R35, R34 ;  /* 0x00000022230e723e */ /* 0x000fe200000010ff */
[----:B------:R0:W3:Y:S01]  /*97b0*/  SHFL.IDX PT, R130, R130, R51, 0x1c1f ;  /* 0x001c1f3382827589 */ /* 0x0000e200000e0000 */
[----:B------:R-:W-:Y:S02]  /*97c0*/  SEL R52, R27, R52, P0 ;  /* 0x000000341b347207 */ /* 0x000fe40000000000 */
[----:B----4-:R-:W-:Y:S02]  /*97d0*/  SEL R36, R58, R41, P0 ;  /* 0x000000293a247207 */ /* 0x010fe40000000000 */
[----:B------:R-:W-:-:S02]  /*97e0*/  SEL R41, R62, R71, P0 ;  /* 0x000000473e297207 */ /* 0x000fc40000000000 */
[----:B------:R-:W-:Y:S02]  /*97f0*/  SEL R62, R64, R65, P0 ;  /* 0x00000041403e7207 */ /* 0x000fe40000000000 */
[----:B--2---:R-:W-:Y:S02]  /*9800*/  SEL R48, R26, R73, P0 ;  /* 0x000000491a307207 */ /* 0x004fe40000000000 */
[----:B------:R-:W-:Y:S02]  /*9810*/  SEL R64, R65, R64, P0 ;  /* 0x0000004041407207 */ /* 0x000fe40000000000 */
[----:B------:R-:W-:Y:S02]  /*9820*/  SEL R58, R60, R59, P0 ;  /* 0x0000003b3c3a7207 */ /* 0x000fe40000000000 */
[----:B------:R-:W-:Y:S02]  /*9830*/  SEL R65, R74, R11, P0 ;  /* 0x0000000b4a417207 */ /* 0x000fe40000000000 */
[----:B------:R-:W-:-:S02]  /*9840*/  SEL R60, R59, R60, P0 ;  /* 0x0000003c3b3c7207 */ /* 0x000fc40000000000 */
[----:B------:R-:W-:Y:S02]  /*9850*/  SEL R74, R76, R25, P0 ;  /* 0x000000194c4a7207 */ /* 0x000fe40000000000 */
[----:B------:R-:W-:Y:S02]  /*9860*/  F2FP.BF16.F32.PACK_AB R13, R37, R36 ;  /* 0x00000024250d723e */ /* 0x000fe400000010ff */
[----:B------:R-:W-:Y:S02]  /*9870*/  F2FP.BF16.F32.PACK_AB R15, R41, R40 ;  /* 0x00000028290f723e */ /* 0x000fe400000010ff */
[----:B0-----:R-:W-:Y:S02]  /*9880*/  SEL R51, R9, R28, P0 ;  /* 0x0000001c09337207 */ /* 0x001fe40000000000 */
[----:B------:R-:W-:Y:S01]  /*9890*/  SEL R53, R28, R9, P0 ;  /* 0x000000091c357207 */ /* 0x000fe20000000000 */
[----:B------:R0:W-:Y:S01]  /*98a0*/  STSM.16.M88.4 [R10], R12 ;  /* 0x0000000c0a007844 */ /* 0x0001e20000000200 */
[----:B-1----:R-:W-:-:S02]  /*98b0*/  SEL R59, R6, R61, P0 ;  /* 0x0000003d063b7207 */ /* 0x002fc40000000000 */
[----:B------:R-:W-:Y:S02]  /*98c0*/  SEL R76, R25, R76, P0 ;  /* 0x0000004c194c7207 */ /* 0x000fe40000000000 */
[----:B------:R-:W-:Y:S02]  /*98d0*/  SEL R61, R61, R6, P0 ;  /* 0x000000063d3d7207 */ /* 0x000fe40000000000 */
[----:B---3--:R-:W-:Y:S02]  /*98e0*/  SEL R70, R72, R85, P0 ;  /* 0x0000005548467207 */ /* 0x008fe40000000000 */
[----:B------:R-:W-:Y:S02]  /*98f0*/  F2FP.BF16.F32.PACK_AB R24, R43, R42 ;  /* 0x0000002a2b18723e */ /* 0x000fe400000010ff */
[----:B------:R-:W-:Y:S02]  /*9900*/  F2FP.BF16.F32.PACK_AB R25, R47, R46 ;  /* 0x0000002e2f19723e */ /* 0x000fe400000010ff */
[----:B------:R-:W-:-:S02]  /*9910*/  F2FP.BF16.F32.PACK_AB R26, R45, R44 ;  /* 0x0000002c2d1a723e */ /* 0x000fc400000010ff */
[----:B------:R-:W-:Y:S02]  /*9920*/  F2FP.BF16.F32.PACK_AB R27, R49, R48 ;  /* 0x00000030311b723e */ /* 0x000fe400000010ff */
[----:B------:R-:W-:Y:S02]  /*9930*/  SEL R29, R31, R82, P0 ;  /* 0x000000521f1d7207 */ /* 0x000fe40000000000 */
[----:B------:R-:W-:Y:S01]  /*9940*/  SEL R72, R85, R72, P0 ;  /* 0x0000004855487207 */ /* 0x000fe20000000000 */
[----:B------:R1:W-:Y:S01]  /*9950*/  STSM.16.M88.4 [R81], R24 ;  /* 0x0000001851007844 */ /* 0x0003e20000000200 */
[----:B------:R-:W-:Y:S02]  /*9960*/  SEL R71, R8, R83, P0 ;  /* 0x0000005308477207 */ /* 0x000fe40000000000 */
[----:B------:R-:W-:Y:S01]  /*9970*/  SEL R73, R83, R8, P0 ;  /* 0x0000000853497207 */ /* 0x000fe20000000000 */
[----:B------:R-:W-:Y:S01]  /*9980*/  IMAD.U32 R83, RZ, RZ, UR9 ;  /* 0x00000009ff537e24 */ /* 0x000fe2000f8e00ff */
[----:B------:R-:W-:-:S02]  /*9990*/  SEL R75, R4, R77, P0 ;  /* 0x0000004d044b7207 */ /* 0x000fc40000000000 */
[----:B------:R-:W-:Y:S01]  /*99a0*/  SEL R31, R82, R31, P0 ;  /* 0x0000001f521f7207 */ /* 0x000fe20000000000 */
[----:B------:R-:W-:Y:S01]  /*99b0*/  IMAD.U32 R82, RZ, RZ, UR8 ;  /* 0x00000008ff527e24 */ /* 0x000fe2000f8e00ff */
[----:B------:R-:W-:Y:S01]  /*99c0*/  SEL R77, R77, R4, P0 ;  /* 0x000000044d4d7207 */ /* 0x000fe20000000000 */
[----:B------:R-:W-:Y:S01]  /*99d0*/  ULDC.64 UR8, c[0x0][0xc08] ;  /* 0x0003020000087ab9 */ /* 0x000fe20000000a00 */
[----:B------:R-:W-:Y:S02]  /*99e0*/  SEL R28, R7, R130, P0 ;  /* 0x00000082071c7207 */ /* 0x000fe40000000000 */
[----:B------:R-:W-:Y:S02]  /*99f0*/  SEL R30, R130, R7, P0 ;  /* 0x00000007821e7207 */ /* 0x000fe40000000000 */
[----:B------:R-:W-:Y:S02]  /*9a00*/  F2FP.BF16.F32.PACK_AB R4, R51, R50 ;  /* 0x000000323304723e */ /* 0x000fe400000010ff */
[----:B------:R-:W-:-:S02]  /*9a10*/  F2FP.BF16.F32.PACK_AB R5, R55, R54 ;  /* 0x000000363705723e */ /* 0x000fc400000010ff */
[----:B------:R-:W-:Y:S02]  /*9a20*/  F2FP.BF16.F32.PACK_AB R6, R53, R52 ;  /* 0x000000343506723e */ /* 0x000fe400000010ff */
[----:B------:R-:W-:Y:S02]  /*9a30*/  F2FP.BF16.F32.PACK_AB R7, R57, R56 ;  /* 0x000000383907723e */ /* 0x000fe400000010ff */
[----:B------:R-:W-:Y:S02]  /*9a40*/  F2FP.BF16.F32.PACK_AB R8, R59, R58 ;  /* 0x0000003a3b08723e */ /* 0x000fe400000010ff */
[----:B------:R-:W-:Y:S01]  /*9a50*/  F2FP.BF16.F32.PACK_AB R9, R63, R62 ;  /* 0x0000003e3f09723e */ /* 0x000fe200000010ff */
[----:B------:R2:W-:Y:S01]  /*9a60*/  STSM.16.M88.4 [R78], R4 ;  /* 0x000000044e007844 */ /* 0x0005e20000000200 */
[----:B0-----:R-:W-:Y:S02]  /*9a70*/  F2FP.BF16.F32.PACK_AB R10, R61, R60 ;  /* 0x0000003c3d0a723e */ /* 0x001fe400000010ff */
[----:B------:R-:W-:-:S02]  /*9a80*/  F2FP.BF16.F32.PACK_AB R11, R65, R64 ;  /* 0x00000040410b723e */ /* 0x000fc400000010ff */
[----:B------:R-:W-:Y:S02]  /*9a90*/  F2FP.BF16.F32.PACK_AB R12, R67, R66 ;  /* 0x00000042430c723e */ /* 0x000fe400000010ff */
[----:B------:R-:W-:Y:S01]  /*9aa0*/  F2FP.BF16.F32.PACK_AB R13, R71, R70 ;  /* 0x00000046470d723e */ /* 0x000fe200000010ff */
[----:B------:R0:W-:Y:S01]  /*9ab0*/  STSM.16.M88.4 [R38], R8 ;  /* 0x0000000826007844 */ /* 0x0001e20000000200 */
[----:B------:R-:W-:Y:S02]  /*9ac0*/  F2FP.BF16.F32.PACK_AB R14, R69, R68 ;  /* 0x00000044450e723e */ /* 0x000fe400000010ff */
[----:B------:R-:W-:Y:S02]  /*9ad0*/  F2FP.BF16.F32.PACK_AB R15, R73, R72 ;  /* 0x00000048490f723e */ /* 0x000fe400000010ff */
[----:B-1----:R-:W-:Y:S02]  /*9ae0*/  F2FP.BF16.F32.PACK_AB R24, R75, R74 ;  /* 0x0000004a4b18723e */ /* 0x002fe400000010ff */
[----:B------:R-:W-:Y:S01]  /*9af0*/  F2FP.BF16.F32.PACK_AB R25, R29, R28 ;  /* 0x0000001c1d19723e */ /* 0x000fe200000010ff */
[----:B------:R1:W-:Y:S01]  /*9b00*/  STSM.16.M88.4 [R79], R12 ;  /* 0x0000000c4f007844 */ /* 0x0003e20000000200 */
[----:B------:R-:W-:Y:S01]  /*9b10*/  F2FP.BF16.F32.PACK_AB R26, R77, R76 ;  /* 0x0000004c4d1a723e */ /* 0x000fe200000010ff */
[----:B--2---:R-:W2:Y:S01]  /*9b20*/  LDC R78, c[0x0][0xbe8] ;  /* 0x0002fa00ff4e7b82 */ /* 0x004ea20000000800 */
[----:B------:R-:W-:-:S02]  /*9b30*/  F2FP.BF16.F32.PACK_AB R27, R31, R30 ;  /* 0x0000001e1f1b723e */ /* 0x000fc400000010ff */
[----:B------:R-:W-:-:S03]  /*9b40*/  ISETP.NE.U32.AND P0, PT, RZ, UR10, PT ;  /* 0x0000000aff007c0c */ /* 0x000fc6000bf05070 */
[----:B------:R3:W-:Y:S02]  /*9b50*/  STSM.16.M88.4 [R80], R24 ;  /* 0x0000001850007844 */ /* 0x0007e40000000200 */
[----:B------:R-:W-:Y:S01]  /*9b60*/  BAR.SYNC.DEFER_BLOCKING 0x1, 0x180 ;  /* 0x0046000000007b1d */ /* 0x000fe20000010000 */
[----:B------:R-:W-:-:S13]  /*9b70*/  ISETP.NE.AND.EX P0, PT, RZ, UR11, PT, P0 ;  /* 0x0000000bff007c0c */ /* 0x000fda000bf05300 */
[----:B------:R-:W4:Y:S01]  /*9b80*/  @P0 LDG.E R81, desc[UR54][R82.64] ;  /* 0x0000003652510981 */ /* 0x000f22000c1e1900 */
[----:B------:R-:W-:Y:S01]  /*9b90*/  UISETP.NE.U32.AND UP0, UPT, UR8, URZ, UPT ;  /* 0x0000003f0800728c */ /* 0x000fe2000bf05070 */
[----:B--2---:R-:W-:Y:S01]  /*9ba0*/  ISETP.NE.AND P1, PT, R78, 0x1, PT ;  /* 0x000000014e00780c */ /* 0x004fe20003f25270 */
[----:B------:R-:W-:Y:S02]  /*9bb0*/  ULDC UR4, c[0x0][0xa88] ;  /* 0x0002a20000047ab9 */ /* 0x000fe40000000800 */
[----:B------:R-:W-:Y:S01]  /*9bc0*/  UISETP.NE.AND.EX UP0, UPT, UR9, URZ, UPT, UP0 ;  /* 0x0000003f0900728c */ /* 0x000fe2000bf05300 */
[----:B0-----:R-:W-:Y:S01]  /*9bd0*/  IMAD.U32 R9, RZ, RZ, UR4 ;  /* 0x00000004ff097e24 */ /* 0x001fe2000f8e00ff */
[----:B------:R-:W-:-:S04]  /*9be0*/  UMOV UR16, 0x9b8 ;  /* 0x000009b800107882 */ /* 0x000fc80000000000 */
[----:B------:R-:W-:-:S04]  /*9bf0*/  PLOP3.LUT P4, PT, PT, PT, UP0, 0x80, 0x0 ;  /* 0x000000000000781c */ /* 0x000fc80003f8f008 */
[----:B------:R-:W0:Y:S01]  /*9c00*/  @P1 LDC R6, c[0x0][0xbec] ;  /* 0x0002fb00ff061b82 */ /* 0x000e220000000800 */
[----:B------:R-:W-:-:S04]  /*9c10*/  @UP0 ULEA UR8, UP1, UR37, UR8, 0x2 ;  /* 0x0000000825080291 */ /* 0x000fc8000f82103f */
[----:B------:R-:W-:Y:S02]  /*9c20*/  @UP0 ULEA.HI.X UR9, UR37, UR9, UR38, 0x2, UP1 ;  /* 0x0000000925090291 */ /* 0x000fe400088f1426 */
[----:B------:R-:W-:Y:S01]  /*9c30*/  UISETP.GT.AND UP1, UPT, UR42, 0x1, UPT ;  /* 0x000000012a00788c */ /* 0x000fe2000bf24270 */
[----:B------:R-:W2:Y:S01]  /*9c40*/  @P1 LDC R11, c[0x0][0xbf0] ;  /* 0x0002fc00ff0b1b82 */ /* 0x000ea20000000800 */
[----:B------:R-:W-:Y:S02]  /*9c50*/  IMAD.U32 R4, RZ, RZ, UR8 ;  /* 0x00000008ff047e24 */ /* 0x000fe4000f8e00ff */
[----:B------:R-:W-:Y:S01]  /*9c60*/  USEL UR16, UR16, 0x978, UP1 ;  /* 0x0000097810107887 */ /* 0x000fe20008800000 */
[----:B------:R-:W-:Y:S01]  /*9c70*/  IMAD.U32 R5, RZ, RZ, UR9 ;  /* 0x00000009ff057e24 */ /* 0x000fe2000f8e00ff */
[----:B------:R-:W-:Y:S01]  /*9c80*/  UISETP.NE.U32.AND UP0, UPT, UR10, URZ, UPT ;  /* 0x0000003f0a00728c */ /* 0x000fe2000bf05070 */
[----:B-1----:R-:W-:Y:S01]  /*9c90*/  VIADD R13, R18, UR40 ;  /* 0x00000028120d7c36 */ /* 0x002fe20008000000 */
[----:B------:R-:W-:-:S02]  /*9ca0*/  UMOV UR4, URZ ;  /* 0x0000003f00047c82 */ /* 0x000fc40008000000 */
[----:B------:R-:W-:Y:S01]  /*9cb0*/  UISETP.NE.AND.EX UP0, UPT, UR11, URZ, UPT, UP0 ;  /* 0x0000003f0b00728c */ /* 0x000fe2000bf05300 */
[----:B------:R0:W5:Y:S01]  /*9cc0*/  @P4 LDG.E R9, desc[UR54][R4.64] ;  /* 0x0000003604094981 */ /* 0x000162000c1e1900 */
[----:B------:R-:W-:Y:S01]  /*9cd0*/  USEL UR7, UR41, URZ, UP1 ;  /* 0x0000003f29077287 */ /* 0x000fe20008800000 */
[----:B------:R-:W-:Y:S01]  /*9ce0*/  IMAD.MOV.U32 R7, RZ, RZ, R13 ;  /* 0x000000ffff077224 */ /* 0x000fe200078e000d */
[----:B------:R-:W-:Y:S02]  /*9cf0*/  USEL UR37, UR37, URZ, !UP0 ;  /* 0x0000003f25257287 */ /* 0x000fe4000c000000 */
[----:B------:R-:W-:Y:S01]  /*9d00*/  ULDC.64 UR10, c[0x0][UR16+0x218] ;  /* 0x00008600100a7abb */ /* 0x000fe20008000a00 */
[----:B------:R-:W-:Y:S01]  /*9d10*/  ULDC.64 UR14, c[0x0][UR16+0x228] ;  /* 0x00008a00100e7abb */ /* 0x000fe20008000a00 */
[----:B------:R-:W-:Y:S01]  /*9d20*/  ULDC.64 UR12, c[0x0][UR16+0x220] ;  /* 0x00008800100c7abb */ /* 0x000fe20008000a00 */
[----:B------:R-:W-:Y:S02]  /*9d30*/  UIMAD.WIDE.U32 UR8, UR10, UR39, URZ ;  /* 0x000000270a0872a5 */ /* 0x000fe4000f8e003f */
[----:B------:R-:W-:Y:S01]  /*9d40*/  UIMAD.WIDE.U32 UR18, UR14, UR7, URZ ;  /* 0x000000070e1272a5 */ /* 0x000fe2000f8e003f */
[----:B0-----:R-:W-:Y:S01]  /*9d50*/  @P1 IMAD.HI.U32 R4, R13, R6, RZ ;  /* 0x000000060d041227 */ /* 0x001fe200078e00ff */
[----:B------:R-:W-:-:S02]  /*9d60*/  UIMAD UR10, UR11, UR39, URZ ;  /* 0x000000270b0a72a4 */ /* 0x000fc4000f8e023f */
[----:B------:R-:W-:Y:S02]  /*9d70*/  UIMAD UR14, UR15, UR7, URZ ;  /* 0x000000070f0e72a4 */ /* 0x000fe4000f8e023f */
[----:B------:R-:W-:Y:S01]  /*9d80*/  USEL UR38, UR38, URZ, !UP0 ;  /* 0x0000003f26267287 */ /* 0x000fe2000c000000 */
[----:B--2---:R-:W-:Y:S01]  /*9d90*/  @P1 SHF.R.U32.HI R7, RZ, R11, R4 ;  /* 0x0000000bff071219 */ /* 0x004fe20000011604 */
[----:B------:R-:W-:Y:S01]  /*9da0*/  UIMAD UR7, UR13, UR37, URZ ;  /* 0x000000250d0772a4 */ /* 0x000fe2000f8e023f */
[----:B------:R-:W-:Y:S01]  /*9db0*/  IMAD.U32 R4, RZ, RZ, UR18 ;  /* 0x00000012ff047e24 */ /* 0x000fe2000f8e00ff */
[----:B------:R-:W-:Y:S01]  /*9dc0*/  UIADD3 UR9, UR9, UR10, URZ ;  /* 0x0000000a09097290 */ /* 0x000fe2000fffe03f */
[----:B------:R-:W-:Y:S01]  /*9dd0*/  IMAD.U32 R5, RZ, RZ, UR19 ;  /* 0x00000013ff057e24 */ /* 0x000fe2000f8e00ff */
[----:B------:R-:W-:Y:S01]  /*9de0*/  UIMAD.WIDE.U32 UR10, UR12, UR37, URZ ;  /* 0x000000250c0a72a5 */ /* 0x000fe2000f8e003f */
[--C-:B------:R-:W-:Y:S01]  /*9df0*/  IMAD.MOV R11, RZ, RZ, -R7.reuse ;  /* 0x000000ffff0b7224 */ /* 0x100fe200078e0a07 */
[----:B------:R-:W-:Y:S01]  /*9e00*/  UIMAD UR7, UR12, UR38, UR7 ;  /* 0x000000260c0772a4 */ /* 0x000fe2000f8e0207 */
[----:B------:R-:W-:Y:S01]  /*9e10*/  SHF.R.S32.HI R5, RZ, 0x1f, R7 ;  /* 0x0000001fff057819 */ /* 0x000fe20000011407 */
[----:B------:R-:W-:Y:S01]  /*9e20*/  UIADD3 UR14, UR19, UR14, URZ ;  /* 0x0000000e130e7290 */ /* 0x000fe2000fffe03f */
[----:B------:R-:W-:Y:S01]  /*9e30*/  IMAD R11, R78, R11, R13 ;  /* 0x0000000b4e0b7224 */ /* 0x000fe200078e020d */
[----:B------:R-:W-:-:S04]  /*9e40*/  UIADD3 UR7, UR11, UR7, URZ ;  /* 0x000000070b077290 */ /* 0x000fc8000fffe03f */
[----:B------:R-:W-:Y:S01]  /*9e50*/  IMAD.U32 R8, RZ, RZ, UR14 ;  /* 0x0000000eff087e24 */ /* 0x000fe2000f8e00ff */
[----:B------:R-:W-:Y:S02]  /*9e60*/  SHF.R.S32.HI R6, RZ, 0x1f, R11 ;  /* 0x0000001fff067819 */ /* 0x000fe4000001140b */
[----:B----4-:R-:W-:-:S13]  /*9e70*/  @P0 R2UR UR4, R81 ;  /* 0x00000000510402ca */ /* 0x010fda00000e0000 */
        /* <DEDUP_REMOVED lines=15> */
[----:B---3--:R-:W-:Y:S08]  /*9f70*/  @P4 BRA `(.L_x_1946) ;  /* 0x0000000000104947 */ /* 0x008ff00003800000 */
[----:B------:R-:W-:Y:S05]  /*9f80*/  @!P0 BRA `(.L_x_1946) ;  /* 0x00000000000c8947 */ /* 0x000fea0003800000 */
[----:B------:R-:W2:Y:S04]  /*9f90*/  LDG.E R4, desc[UR54][R82.64] ;  /* 0x0000003652047981 */ /* 0x000ea8000c1e1900 */
[----:B-----5:R-:W2:Y:S02]  /*9fa0*/  LDG.E R9, desc[UR54][R82.64+0x4] ;  /* 0x0000043652097981 */ /* 0x020ea4000c1e1900 */
[----:B--2---:R-:W-:-:S07]  /*9fb0*/  IMAD.IADD R9, R9, 0x1, -R4 ;  /* 0x0000000109097824 */ /* 0x004fce00078e0a04 */
.L_x_1946:
        /* <DEDUP_REMOVED lines=11> */
[----:B------:R-:W-:Y:S01]  /*a070*/  IMAD.IADD R12, R14, 0x1, -R12 ;  /* 0x000000010e0c7824 */ /* 0x000fe200078e0a0c */
[----:B------:R-:W-:-:S04]  /*a080*/  PLOP3.LUT P3, PT, PT, PT, UP1, 0x80, 0x0 ;  /* 0x000000000000781c */ /* 0x000fc80003f6f018 */
[----:B------:R-:W-:Y:S01]  /*a090*/  LOP3.LUT P0, RZ, R12, 0x3, RZ, 0xc0, !PT ;  /* 0x000000030cff7812 */ /* 0x000fe2000780c0ff */
[----:B--2---:R-:W-:-:S04]  /*a0a0*/  VIADD R11, R11, UR40 ;  /* 0x000000280b0b7c36 */ /* 0x004fc80008000000 */
        /* <DEDUP_REMOVED lines=9> */
[----:B------:R-:W-:Y:S01]  /*a140*/  ULDC.64 UR10, c[0x0][0xaa0] ;  /* 0x0002a800000a7ab9 */ /* 0x000fe20000000a00 */
[----:B------:R-:W2:Y:S01]  /*a150*/  @P1 LDC R37, c[0x0][0xbf0] ;  /* 0x0002fc00ff251b82 */ /* 0x000ea20000000800 */
[----:B-1----:R-:W-:-:S05]  /*a160*/  VIADD R80, R12, 0xffffff80 ;  /* 0xffffff800c507836 */ /* 0x002fca0000000000 */
[----:B------:R-:W-:-:S04]  /*a170*/  SHF.R.S32.HI R79, RZ, 0x1f, R80 ;  /* 0x0000001fff4f7819 */ /* 0x000fc80000011450 */
[----:B------:R-:W-:-:S04]  /*a180*/  LEA.HI R79, R79, R80, RZ, 0x2 ;  /* 0x000000504f4f7211 */ /* 0x000fc800078f10ff */
[----:B------:R-:W-:-:S05]  /*a190*/  SHF.R.S32.HI R79, RZ, 0x2, R79 ;  /* 0x00000002ff4f7819 */ /* 0x000fca000001144f */
[----:B0-----:R-:W-:-:S04]  /*a1a0*/  IMAD R3, R79, 0x20, R19 ;  /* 0x000000204f037824 */ /* 0x001fc800078e0213 */
[----:B------:R-:W-:-:S03]  /*a1b0*/  IMAD.WIDE R20, R3, 0x2, R20 ;  /* 0x0000000203147825 */ /* 0x000fc600078e0214 */
[C---:B------:R-:W-:Y:S02]  /*a1c0*/  IADD3 R3, P5, R20.reuse, 0x7800, RZ ;  /* 0x0000780014037810 */ /* 0x040fe40007fbe0ff */
[----:B------:R-:W-:Y:S02]  /*a1d0*/  SHF.R.S32.HI R36, RZ, 0x1f, R80 ;  /* 0x0000001fff247819 */ /* 0x000fe40000011450 */
[----:B------:R-:W-:Y:S01]  /*a1e0*/  LOP3.LUT R2, R3, 0x180, RZ, 0xc0, !PT ;  /* 0x0000018003027812 */ /* 0x000fe200078ec0ff */
[----:B------:R-:W-:Y:S01]  /*a1f0*/  UIMAD UR7, UR12, UR10, URZ ;  /* 0x0000000a0c0772a4 */ /* 0x000fe2000f8e023f */
[----:B------:R-:W-:Y:S01]  /*a200*/  IADD3 R9, P0, R20, 0x1800, RZ ;  /* 0x0000180014097810 */ /* 0x000fe20007f1e0ff */
[----:B------:R-:W-:Y:S01]  /*a210*/  UIMAD.WIDE.U32 UR8, UR4, UR10, URZ ;  /* 0x0000000a040872a5 */ /* 0x000fe2000f8e003f */
[----:B------:R-:W-:Y:S01]  /*a220*/  SHF.R.U64 R2, R2, 0x3, RZ ;  /* 0x0000000302027819 */ /* 0x000fe200000012ff */
[----:B------:R-:W-:Y:S01]  /*a230*/  IMAD.X R33, RZ, RZ, R21, P5 ;  /* 0x000000ffff217224 */ /* 0x000fe200028e0615 */
[----:B------:R-:W-:-:S02]  /*a240*/  LEA.HI R36, R36, R80, RZ, 0x2 ;  /* 0x0000005024247211 */ /* 0x000fc400078f10ff */
[----:B------:R-:W-:Y:S02]  /*a250*/  LOP3.LUT R32, R2, R3, RZ, 0x3c, !PT ;  /* 0x0000000302207212 */ /* 0x000fe400078e3cff */
[----:B------:R-:W0:Y:S01]  /*a260*/  @P1 LDC R3, c[0x0][0xbec] ;  /* 0x0002fb00ff031b82 */ /* 0x000e220000000800 */
[----:B------:R-:W-:Y:S01]  /*a270*/  LOP3.LUT R36, R36, 0xfffffffc, RZ, 0xc0, !PT ;  /* 0xfffffffc24247812 */ /* 0x000fe200078ec0ff */
[----:B------:R-:W-:Y:S01]  /*a280*/  UIMAD UR7, UR4, UR11, UR7 ;  /* 0x0000000b040772a4 */ /* 0x000fe2000f8e0207 */
[C---:B------:R-:W-:Y:S01]  /*a290*/  IADD3 R13, P2, R20.reuse, 0x3000, RZ ;  /* 0x00003000140d7810 */ /* 0x040fe20007f5e0ff */
[----:B------:R-:W5:Y:S01]  /*a2a0*/  LD.E.128 R32, desc[UR54][R32.64] ;  /* 0x0000003620207980 */ /* 0x000f62000c101d00 */
[----:B------:R-:W-:Y:S01]  /*a2b0*/  IADD3 R25, P3, R20, 0x4800, RZ ;  /* 0x0000480014197810 */ /* 0x000fe20007f7e0ff */
[----:B------:R-:W-:Y:S01]  /*a2c0*/  IMAD.IADD R36, R80, 0x1, -R36 ;  /* 0x0000000150247824 */ /* 0x000fe200078e0a24 */
[C---:B------:R-:W-:Y:S01]  /*a2d0*/  IADD3 R29, P4, R20.reuse, 0x6000, RZ ;  /* 0x00006000141d7810 */ /* 0x040fe20007f9e0ff */
[----:B------:R-:W-:Y:S01]  /*a2e0*/  UIADD3 UR9, UR9, UR7, URZ ;  /* 0x0000000709097290 */ /* 0x000fe2000fffe03f */
[----:B------:R-:W-:Y:S01]  /*a2f0*/  LOP3.LUT R5, R20, 0x180, RZ, 0xc0, !PT ;  /* 0x0000018014057812 */ /* 0x000fe200078ec0ff */
[----:B------:R-:W-:Y:S01]  /*a300*/  IMAD R2, R36, 0x60, R79 ;  /* 0x0000006024027824 */ /* 0x000fe200078e024f */
[----:B------:R-:W-:Y:S01]  /*a310*/  ULDC.64 UR10, c[0x0][0xae8] ;  /* 0x0002ba00000a7ab9 */ /* 0x000fe20000000a00 */
[----:B------:R-:W-:Y:S01]  /*a320*/  LOP3.LUT R8, R9, 0x180, RZ, 0xc0, !PT ;  /* 0x0000018009087812 */ /* 0x000fe200078ec0ff */
[----:B------:R-:W-:Y:S01]  /*a330*/  UIMAD.WIDE.U32 UR8, UR39, UR10, UR8 ;  /* 0x0000000a270872a5 */ /* 0x000fe2000f8e0008 */
[----:B------:R-:W-:-:S02]  /*a340*/  LOP3.LUT R12, R13, 0x180, RZ, 0xc0, !PT ;  /* 0x000001800d0c7812 */ /* 0x000fc400078ec0ff */
[----:B------:R-:W-:Y:S02]  /*a350*/  LOP3.LUT R24, R25, 0x180, RZ, 0xc0, !PT ;  /* 0x0000018019187812 */ /* 0x000fe400078ec0ff */
[----:B------:R-:W-:Y:S02]  /*a360*/  LOP3.LUT R28, R29, 0x180, RZ, 0xc0, !PT ;  /* 0x000001801d1c7812 */ /* 0x000fe400078ec0ff */
[----:B------:R-:W-:Y:S01]  /*a370*/  SHF.R.U64 R5, R5, 0x3, RZ ;  /* 0x0000000305057819 */ /* 0x000fe200000012ff */
[----:B------:R-:W-:Y:S01]  /*a380*/  VIADD R36, R2, UR40 ;  /* 0x0000002802247c36 */ /* 0x000fe20008000000 */
[----:B------:R-:W-:Y:S01]  /*a390*/  SHF.R.U64 R8, R8, 0x3, RZ ;  /* 0x0000000308087819 */ /* 0x000fe200000012ff */
[----:B------:R-:W-:Y:S01]  /*a3a0*/  USHF.R.S32.HI UR4, URZ, 0x1f, UR37 ;  /* 0x0000001f3f047899 */ /* 0x000fe20008011425 */
[----:B------:R-:W-:Y:S01]  /*a3b0*/  SHF.R.U64 R12, R12, 0x3, RZ ;  /* 0x000000030c0c7819 */ /* 0x000fe200000012ff */
[----:B------:R-:W-:Y:S01]  /*a3c0*/  UIMAD UR9, UR39, UR11, UR9 ;  /* 0x0000000b270972a4 */ /* 0x000fe2000f8e0209 */
[----:B------:R-:W-:-:S02]  /*a3d0*/  SHF.R.U64 R24, R24, 0x3, RZ ;  /* 0x0000000318187819 */ /* 0x000fc400000012ff */
[----:B------:R-:W-:Y:S01]  /*a3e0*/  SHF.R.U64 R28, R28, 0x3, RZ ;  /* 0x000000031c1c7819 */ /* 0x000fe200000012ff */
[----:B------:R-:W-:Y:S01]  /*a3f0*/  ULDC.64 UR10, c[0x0][0xaf0] ;  /* 0x0002bc00000a7ab9 */ /* 0x000fe20000000a00 */
[----:B------:R-:W-:Y:S01]  /*a400*/  LOP3.LUT R20, R5, R20, RZ, 0x3c, !PT ;  /* 0x0000001405147212 */ /* 0x000fe200078e3cff */
[----:B0-----:R-:W-:Y:S01]  /*a410*/  @P1 IMAD.HI.U32 R2, R36, R3, RZ ;  /* 0x0000000324021227 */ /* 0x001fe200078e00ff */
[----:B------:R-:W-:Y:S01]  /*a420*/  LOP3.LUT R8, R8, R9, RZ, 0x3c, !PT ;  /* 0x0000000908087212 */ /* 0x000fe200078e3cff */
[----:B------:R-:W-:Y:S01]  /*a430*/  UIMAD UR4, UR4, UR10, URZ ;  /* 0x0000000a040472a4 */ /* 0x000fe2000f8e023f */
[----:B------:R-:W-:Y:S01]  /*a440*/  LOP3.LUT R12, R12, R13, RZ, 0x3c, !PT ;  /* 0x0000000d0c0c7212 */ /* 0x000fe200078e3cff */
[--C-:B------:R-:W-:Y:S01]  /*a450*/  IMAD.X R9, RZ, RZ, R21.reuse, P0 ;  /* 0x000000ffff097224 */ /* 0x100fe200000e0615 */
[----:B------:R-:W-:Y:S01]  /*a460*/  LOP3.LUT R24, R24, R25, RZ, 0x3c, !PT ;  /* 0x0000001918187212 */ /* 0x000fe200078e3cff */
[--C-:B------:R-:W-:Y:S01]  /*a470*/  IMAD.X R13, RZ, RZ, R21.reuse, P2 ;  /* 0x000000ffff0d7224 */ /* 0x100fe200010e0615 */
[----:B------:R-:W-:Y:S01]  /*a480*/  LOP3.LUT R28, R28, R29, RZ, 0x3c, !PT ;  /* 0x0000001d1c1c7212 */ /* 0x000fe200078e3cff */
[--C-:B------:R-:W-:Y:S01]  /*a490*/  IMAD.X R25, RZ, RZ, R21.reuse, P3 ;  /* 0x000000ffff197224 */ /* 0x100fe200018e0615 */
[----:B------:R0:W5:Y:S01]  /*a4a0*/  LD.E.128 R4, desc[UR54][R20.64] ;  /* 0x0000003614047980 */ /* 0x000162000c101d00 */
[----:B------:R-:W-:Y:S01]  /*a4b0*/  IMAD.X R29, RZ, RZ, R21, P4 ;  /* 0x000000ffff1d7224 */ /* 0x000fe200020e0615 */
[----:B------:R-:W-:-:S02]  /*a4c0*/  UIMAD UR4, UR37, UR11, UR4 ;  /* 0x0000000b250472a4 */ /* 0x000fc4000f8e0204 */
[----:B------:R-:W-:Y:S01]  /*a4d0*/  UIMAD.WIDE.U32 UR8, UR37, UR10, UR8 ;  /* 0x0000000a250872a5 */ /* 0x000fe2000f8e0008 */
[----:B------:R-:W5:Y:S02]  /*a4e0*/  LD.E.128 R8, desc[UR54][R8.64] ;  /* 0x0000003608087980 */ /* 0x000f64000c101d00 */
[----:B------:R-:W-:Y:S02]  /*a4f0*/  ULDC.64 UR10, c[0x0][0xae0] ;  /* 0x0002b800000a7ab9 */ /* 0x000fe40000000a00 */
[----:B------:R-:W5:Y:S01]  /*a500*/  LD.E.128 R12, desc[UR54][R12.64] ;  /* 0x000000360c0c7980 */ /* 0x000f62000c101d00 */
[----:B0-----:R-:W-:Y:S01]  /*a510*/  IMAD.MOV.U32 R21, RZ, RZ, R36 ;  /* 0x000000ffff157224 */ /* 0x001fe200078e0024 */
[----:B--2---:R-:W-:Y:S01]  /*a520*/  @P1 SHF.R.U32.HI R21, RZ, R37, R2 ;  /* 0x00000025ff151219 */ /* 0x004fe20000011602 */
[----:B------:R-:W-:Y:S01]  /*a530*/  UIADD3 UR4, UR9, UR4, URZ ;  /* 0x0000000409047290 */ /* 0x000fe2000fffe03f */
[----:B------:R-:W5:Y:S02]  /*a540*/  LD.E.128 R24, desc[UR54][R24.64] ;  /* 0x0000003618187980 */ /* 0x000f64000c101d00 */
[--C-:B------:R-:W-:Y:S01]  /*a550*/  SHF.R.S32.HI R20, RZ, 0x1f, R21.reuse ;  /* 0x0000001fff147819 */ /* 0x100fe20000011415 */
[----:B------:R-:W-:Y:S01]  /*a560*/  IMAD.MOV R37, RZ, RZ, -R21 ;  /* 0x000000ffff257224 */ /* 0x000fe200078e0a15 */
[----:B------:R-:W5:Y:S01]  /*a570*/  LD.E.128 R28, desc[UR54][R28.64] ;  /* 0x000000361c1c7980 */ /* 0x000f62000c101d00 */
[----:B------:R-:W-:-:S02]  /*a580*/  IMAD.U32 R3, RZ, RZ, UR9 ;  /* 0x00000009ff037e24 */ /* 0x000fc4000f8e00ff */
[----:B------:R-:W-:Y:S01]  /*a590*/  IMAD R20, R20, UR10, RZ ;  /* 0x0000000a14147c24 */ /* 0x000fe2000f8e02ff */
[----:B------:R-:W-:Y:S01]  /*a5a0*/  @!PT LDS RZ, [RZ] ;  /* 0x00000000fffff984 */ /* 0x000fe20000000800 */
[----:B------:R-:W-:Y:S01]  /*a5b0*/  @!PT LDS RZ, [RZ] ;  /* 0x00000000fffff984 */ /* 0x000fe20000000800 */
[----:B------:R-:W-:Y:S01]  /*a5c0*/  @!PT LDS RZ, [RZ] ;  /* 0x00000000fffff984 */ /* 0x000fe20000000800 */
[----:B------:R-:W-:Y:S01]  /*a5d0*/  @!PT LDS RZ, [RZ] ;  /* 0x00000000fffff984 */ /* 0x000fe20000000800 */
[----:B------:R0:W-:Y:S06]  /*a5e0*/  MEMBAR.ALL.CTA ;  /* 0x0000000000007992 */ /* 0x0001ec0000008000 */
[----:B0-----:R-:W0:Y:S01]  /*a5f0*/  FENCE.VIEW.ASYNC.S ;  /* 0x00000000000073c6 */ /* 0x001e220000000000 */
[----:B------:R-:W-:Y:S02]  /*a600*/  IMAD R37, R78, R37, R36 ;  /* 0x000000254e257224 */ /* 0x000fe400078e0224 */
[----:B------:R-:W-:Y:S01]  /*a610*/  IMAD.U32 R2, RZ, RZ, UR8 ;  /* 0x00000008ff027e24 */ /* 0x000fe2000f8e00ff */
[----:B------:R-:W-:Y:S01]  /*a620*/  ULDC.64 UR8, c[0x0][0xad8] ;  /* 0x0002b60000087ab9 */ /* 0x000fe20000000a00 */
[----:B------:R-:W-:-:S02]  /*a630*/  IMAD.U32 R3, RZ, RZ, UR4 ;  /* 0x00000004ff037e24 */ /* 0x000fc4000f8e00ff */
[C---:B------:R-:W-:Y:S01]  /*a640*/  IMAD R41, R21.reuse, UR11, R20 ;  /* 0x0000000b15297c24 */ /* 0x040fe2000f8e0214 */
[----:B------:R-:W-:Y:S01]  /*a650*/  SHF.R.S32.HI R20, RZ, 0x1f, R37 ;  /* 0x0000001fff147819 */ /* 0x000fe20000011425 */
[----:B------:R-:W-:-:S04]  /*a660*/  IMAD.WIDE.U32 R2, R21, UR10, R2 ;  /* 0x0000000a15027c25 */ /* 0x000fc8000f8e0002 */
[----:B------:R-:W-:Y:S02]  /*a670*/  IMAD.IADD R3, R3, 0x1, R41 ;  /* 0x0000000103037824 */ /* 0x000fe400078e0229 */
[----:B------:R-:W-:Y:S02]  /*a680*/  IMAD R20, R20, UR8, RZ ;  /* 0x0000000814147c24 */ /* 0x000fe4000f8e02ff */
[----:B------:R-:W-:Y:S02]  /*a690*/  VIADD R45, R79, UR40 ;  /* 0x000000284f2d7c36 */ /* 0x000fe40008000000 */
[C---:B------:R-:W-:Y:S02]  /*a6a0*/  IMAD R21, R37.reuse, UR9, R20 ;  /* 0x0000000925157c24 */ /* 0x040fe4000f8e0214 */
[----:B------:R-:W-:Y:S01]  /*a6b0*/  IMAD.WIDE.U32 R2, R37, UR8, R2 ;  /* 0x0000000825027c25 */ /* 0x000fe2000f8e0002 */
[----:B------:R-:W-:Y:S01]  /*a6c0*/  ISETP.GE.AND P0, PT, R45, R38, PT ;  /* 0x000000262d00720c */ /* 0x000fe20003f06270 */
[----:B------:R-:W-:-:S02]  /*a6d0*/  ULDC.64 UR8, c[0x0][0xa80] ;  /* 0x0002a00000087ab9 */ /* 0x000fc40000000a00 */
        /* <DEDUP_REMOVED lines=24> */
.L_x_1949:
[----:B------:R-:W-:Y:S05]  /*a860*/  BSYNC B1 ;  /* 0x0000000000017941 */ /* 0x000fea0003800000 */
.L_x_1948:
        /* <DEDUP_REMOVED lines=19> */
.L_x_1947:
[----:B------:R-:W-:Y:S01]  /*a9a0*/  ULDC.64 UR10, c[0x0][0xb08] ;  /* 0x0002c200000a7ab9 */ /* 0x000fe20000000a00 */
[----:B0-----:R-:W0:Y:S01]  /*a9b0*/  @P1 LDC R2, c[0x0][0xbec] ;  /* 0x0002fb00ff021b82 */ /* 0x001e220000000800 */
[----:B------:R-:W-:Y:S01]  /*a9c0*/  UIMAD UR7, UR12, UR10, URZ ;  /* 0x0000000a0c0772a4 */ /* 0x000fe2000f8e023f */
[----:B------:R-:W-:Y:S01]  /*a9d0*/  IMAD.MOV.U32 R5, RZ, RZ, R13 ;  /* 0x000000ffff057224 */ /* 0x000fe200078e000d */
[----:B------:R-:W-:Y:S01]  /*a9e0*/  UIMAD.WIDE.U32 UR8, UR4, UR10, URZ ;  /* 0x0000000a040872a5 */ /* 0x000fe2000f8e003f */
[C---:B------:R-:W-:Y:S01]  /*a9f0*/  VIADD R38, R16.reuse, 0x28 ;  /* 0x0000002810267836 */ /* 0x040fe20000000000 */
[----:B------:R-:W-:Y:S01]  /*aa00*/  UIMAD UR7, UR4, UR11, UR7 ;  /* 0x0000000b040772a4 */ /* 0x000fe2000f8e0207 */
[C---:B------:R-:W-:Y:S01]  /*aa10*/  VIADD R80, R16.reuse, 0x20 ;  /* 0x0000002010507836 */ /* 0x040fe20000000000 */
[----:B------:R-:W-:Y:S01]  /*aa20*/  USHF.R.S32.HI UR4, URZ, 0x1f, UR37 ;  /* 0x0000001f3f047899 */ /* 0x000fe20008011425 */
[----:B------:R-:W1:Y:S01]  /*aa30*/  @P1 LDC R3, c[0x0][0xbf0] ;  /* 0x0002fc00ff031b82 */ /* 0x000e620000000800 */
[----:B------:R-:W-:Y:S01]  /*aa40*/  UIADD3 UR9, UR9, UR7, URZ ;  /* 0x0000000709097290 */ /* 0x000fe2000fffe03f */
[C---:B------:R-:W-:Y:S01]  /*aa50*/  VIADD R82, R16.reuse, 0x18 ;  /* 0x0000001810527836 */ /* 0x040fe20000000000 */
[----:B------:R-:W-:Y:S01]  /*aa60*/  ULDC.64 UR10, c[0x0][0xb38] ;  /* 0x0002ce00000a7ab9 */ /* 0x000fe20000000a00 */
[C---:B------:R-:W-:Y:S01]  /*aa70*/  VIADD R84, R16.reuse, 0x10 ;  /* 0x0000001010547836 */ /* 0x040fe20000000000 */
[----:B------:R-:W-:Y:S01]  /*aa80*/  UIMAD.WIDE.U32 UR8, UR39, UR10, UR8 ;  /* 0x0000000a270872a5 */ /* 0x000fe2000f8e0008 */
[C---:B------:R-:W-:Y:S01]  /*aa90*/  VIADD R86, R16.reuse, 0x8 ;  /* 0x0000000810567836 */ /* 0x040fe20000000000 */
[----:B------:R-:W-:Y:S01]  /*aaa0*/  BSSY B1, `(.L_x_1951) ;  /* 0x0000066000017945 */ /* 0x000fe20003800000 */
[----:B------:R-:W-:Y:S01]  /*aab0*/  SHF.R.S32.HI R20, RZ, 0x1f, R152 ;  /* 0x0000001fff147819 */ /* 0x000fe20000011498 */
[----:B------:R-:W-:Y:S01]  /*aac0*/  UIMAD UR9, UR39, UR11, UR9 ;  /* 0x0000000b270972a4 */ /* 0x000fe2000f8e0209 */
[----:B------:R-:W-:Y:S01]  /*aad0*/  SHF.R.S32.HI R21, RZ, 0x1f, R153 ;  /* 0x0000001fff157819 */ /* 0x000fe20000011499 */
[----:B------:R-:W-:Y:S01]  /*aae0*/  VIADD R27, R16, 0x28 ;  /* 0x00000028101b7836 */ /* 0x000fe20000000000 */
[----:B------:R-:W-:Y:S01]  /*aaf0*/  ULDC.64 UR10, c[0x0][0xb40] ;  /* 0x0002d000000a7ab9 */ /* 0x000fe20000000a00 */
[----:B------:R-:W-:Y:S01]  /*ab00*/  SHF.R.S32.HI R24, RZ, 0x1f, R154 ;  /* 0x0000001fff187819 */ /* 0x000fe2000001149a */
[----:B------:R-:W-:Y:S01]  /*ab10*/  UIMAD UR4, UR4, UR10, URZ ;  /* 0x0000000a040472a4 */ /* 0x000fe2000f8e023f */
[----:B------:R-:W-:Y:S01]  /*ab20*/  SHF.R.S32.HI R25, RZ, 0x1f, R155 ;  /* 0x0000001fff197819 */ /* 0x000fe2000001149b */
[----:B------:R-:W-:Y:S01]  /*ab30*/  UIMAD.WIDE.U32 UR8, UR37, UR10, UR8 ;  /* 0x0000000a250872a5 */ /* 0x000fe2000f8e0008 */
[----:B0-----:R-:W-:Y:S01]  /*ab40*/  @P1 IMAD.HI.U32 R2, R13, R2, RZ ;  /* 0x000000020d021227 */ /* 0x001fe200078e00ff */
[----:B------:R-:W-:Y:S01]  /*ab50*/  UIMAD UR4, UR37, UR11, UR4 ;  /* 0x0000000b250472a4 */ /* 0x000fe2000f8e0204 */
[----:B------:R-:W-:-:S02]  /*ab60*/  SHF.R.S32.HI R15, RZ, 0x1f, R156 ;  /* 0x0000001fff0f7819 */ /* 0x000fc4000001149c */
[----:B------:R-:W-:Y:S01]  /*ab70*/  ULDC.64 UR10, c[0x0][0xb48] ;  /* 0x0002d200000a7ab9 */ /* 0x000fe20000000a00 */
[----:B------:R-:W-:Y:S01]  /*ab80*/  UIADD3 UR9, UR9, UR4, URZ ;  /* 0x0000000409097290 */ /* 0x000fe2000fffe03f */
[----:B------:R-:W-:Y:S01]  /*ab90*/  SHF.R.S32.HI R26, RZ, 0x1f, R157 ;  /* 0x0000001fff1a7819 */ /* 0x000fe2000001149d */
[C---:B------:R-:W-:Y:S01]  /*aba0*/  VIADD R79, R16.reuse, 0x20 ;  /* 0x00000020104f7836 */ /* 0x040fe20000000000 */
[----:B-1----:R-:W-:Y:S01]  /*abb0*/  @P1 SHF.R.U32.HI R5, RZ, R3, R2 ;  /* 0x00000003ff051219 */ /* 0x002fe20000011602 */
[----:B------:R-:W-:Y:S01]  /*abc0*/  UIMAD.WIDE.U32 UR8, UR41, UR10, UR8 ;  /* 0x0000000a290872a5 */ /* 0x000fe2000f8e0008 */
[----:B------:R-:W-:Y:S01]  /*abd0*/  SHF.R.S32.HI R38, RZ, 0x1f, R38 ;  /* 0x0000001fff267819 */ /* 0x000fe20000011426 */
[----:B------:R-:W-:Y:S01]  /*abe0*/  VIADD R81, R16, 0x18 ;  /* 0x0000001810517836 */ /* 0x000fe20000000000 */
[--C-:B------:R-:W-:Y:S01]  /*abf0*/  SHF.R.S32.HI R2, RZ, 0x1f, R5.reuse ;  /* 0x0000001fff027819 */ /* 0x100fe20000011405 */
[----:B------:R-:W-:Y:S01]  /*ac00*/  IMAD.MOV R7, RZ, RZ, -R5 ;  /* 0x000000ffff077224 */ /* 0x000fe200078e0a05 */
[----:B------:R-:W-:-:S02]  /*ac10*/  UIMAD UR41, UR41, UR11, UR9 ;  /* 0x0000000b292972a4 */ /* 0x000fc4000f8e0209 */
[----:B------:R-:W-:Y:S01]  /*ac20*/  IMAD.U32 R3, RZ, RZ, UR9 ;  /* 0x00000009ff037e24 */ /* 0x000fe2000f8e00ff */
[----:B------:R-:W-:Y:S01]  /*ac30*/  SHF.R.S32.HI R80, RZ, 0x1f, R80 ;  /* 0x0000001fff507819 */ /* 0x000fe20000011450 */
[----:B------:R-:W-:Y:S01]  /*ac40*/  ULDC.64 UR10, c[0x0][0xb30] ;  /* 0x0002cc00000a7ab9 */ /* 0x000fe20000000a00 */
[----:B------:R-:W-:Y:S01]  /*ac50*/  IMAD R7, R78, R7, R13 ;  /* 0x000000074e077224 */ /* 0x000fe200078e020d */
[----:B------:R-:W-:Y:S01]  /*ac60*/  SHF.R.S32.HI R82, RZ, 0x1f, R82 ;  /* 0x0000001fff527819 */ /* 0x000fe20000011452 */
[----:B------:R-:W-:Y:S01]  /*ac70*/  IMAD R4, R2, UR10, RZ ;  /* 0x0000000a02047c24 */ /* 0x000fe2000f8e02ff */
[----:B------:R-:W-:Y:S01]  /*ac80*/  SHF.R.S32.HI R84, RZ, 0x1f, R84 ;  /* 0x0000001fff547819 */ /* 0x000fe20000011454 */
[----:B------:R-:W-:Y:S01]  /*ac90*/  IMAD.U32 R2, RZ, RZ, UR8 ;  /* 0x00000008ff027e24 */ /* 0x000fe2000f8e00ff */
[----:B------:R-:W-:Y:S01]  /*aca0*/  ULDC.64 UR8, c[0x0][0xb28] ;  /* 0x0002ca0000087ab9 */ /* 0x000fe20000000a00 */
[----:B------:R-:W-:Y:S01]  /*acb0*/  IMAD.U32 R3, RZ, RZ, UR41 ;  /* 0x00000029ff037e24 */ /* 0x000fe2000f8e00ff */
[----:B------:R-:W-:Y:S01]  /*acc0*/  SHF.R.S32.HI R86, RZ, 0x1f, R86 ;  /* 0x0000001fff567819 */ /* 0x000fe20000011456 */
        /* <DEDUP_REMOVED lines=10> */
[----:B------:R-:W-:Y:S02]  /*ad70*/  IMAD.IADD R3, R3, 0x1, R5 ;  /* 0x0000000103037824 */ /* 0x000fe400078e0205 */
[C---:B------:R-:W-:Y:S01]  /*ad80*/  VIADD R83, R16.reuse, 0x10 ;  /* 0x0000001010537836 */ /* 0x040fe20000000000 */
[----:B------:R-:W-:Y:S01]  /*ad90*/  PRMT R4, RZ, 0x654, R4 ;  /* 0x00000654ff047816 */ /* 0x000fe20000000004 */
[----:B------:R-:W-:Y:S01]  /*ada0*/  VIADD R85, R16, 0x8 ;  /* 0x0000000810557836 */ /* 0x000fe20000000000 */
[----:B------:R-:W-:Y:S02]  /*adb0*/  LEA.HI.X R14, R2, UR9, R3, 0x2, P1 ;  /* 0x00000009020e7c11 */ /* 0x000fe400088f1403 */
[----:B------:R0:W-:Y:S03]  /*adc0*/  SYNCS.ARRIVE.TRANS64.RED.A1T0 RZ, [R4+URZ], RZ ;  /* 0x000000ff04ff79a7 */ /* 0x0001e6000810043f */
[----:B------:R1:W2:Y:S04]  /*add0*/  SHFL.IDX PT, R5, R14, RZ, 0x1c1f ;  /* 0x001c1fff0e057589 */ /* 0x0002a800000e0000 */
[----:B0-----:R1:W0:Y:S01]  /*ade0*/  SHFL.IDX PT, R4, R0, RZ, 0x1c1f ;  /* 0x001c1fff00047589 */ /* 0x00122200000e0000 */
[----:B------:R-:W-:Y:S05]  /*adf0*/  @P2 BRA `(.L_x_1952) ;  /* 0x0000000000c02947 */ /* 0x000fea0003800000 */
[----:B------:R-:W-:Y:S02]  /*ae00*/  ULDC UR4, c[0x0][0xac8] ;  /* 0x0002b20000047ab9 */ /* 0x000fe40000000800 */
[----:B------:R-:W-:Y:S02]  /*ae10*/  ISETP.GE.AND P1, PT, R16, UR4, PT ;  /* 0x0000000410007c0c */ /* 0x000fe4000bf26270 */
        /* <DEDUP_REMOVED lines=8> */
[-C--:B------:R-:W-:Y:S02]  /*aea0*/  @!P5 LEA R8, P3, R83, R4.reuse, 0x2 ;  /* 0x000000045308d211 */ /* 0x080fe400078610ff */
        /* <DEDUP_REMOVED lines=11> */
[-C--:B0-----:R-:W-:Y:S01]  /*af60*/  @!P2 LEA R2, P6, R27, R4.reuse, 0x2 ;  /* 0x000000041b02a211 */ /* 0x081fe200078c10ff */
        /* <DEDUP_REMOVED lines=25> */
.L_x_1952:
[----:B------:R-:W-:Y:S05]  /*b100*/  BSYNC B1 ;  /* 0x0000000000017941 */ /* 0x000fea0003800000 */
.L_x_1951:
[----:B--23--:R2:W3:Y:S04]  /*b110*/  SHFL.IDX PT, R5, R14, 0x1, 0x1c1f ;  /* 0x003c1f000e057f89 */ /* 0x00c4e800000e0000 */
[----:B0-----:R2:W0:Y:S01]  /*b120*/  SHFL.IDX PT, R4, R0, 0x1, 0x1c1f ;  /* 0x003c1f0000047f89 */ /* 0x00142200000e0000 */
[----:B------:R-:W-:Y:S05]  /*b130*/  @P0 BRA `(.L_x_1950) ;  /* 0x0000000c00940947 */ /* 0x000fea0003800000 */
[----:B------:R-:W-:Y:S02]  /*b140*/  ULDC UR4, c[0x0][0xac8] ;  /* 0x0002b20000047ab9 */ /* 0x000fe40000000800 */
[----:B------:R-:W-:Y:S02]  /*b150*/  ISETP.GE.AND P5, PT, R85, UR4, PT ;  /* 0x0000000455007c0c */ /* 0x000fe4000bfa6270 */
[----:B------:R-:W-:Y:S02]  /*b160*/  ISETP.GE.AND P1, PT, R16, UR4, PT ;  /* 0x0000000410007c0c */ /* 0x000fe4000bf26270 */
[----:B------:R-:W-:Y:S02]  /*b170*/  ISETP.GE.AND P2, PT, R83, UR4, PT ;  /* 0x0000000453007c0c */ /* 0x000fe4000bf46270 */
[----:B------:R-:W-:Y:S02]  /*b180*/  ISETP.GE.AND P4, PT, R81, UR4, PT ;  /* 0x0000000451007c0c */ /* 0x000fe4000bf86270 */
[----:B------:R-:W-:-:S05]  /*b190*/  ISETP.GE.AND P3, PT, R79, UR4, PT ;  /* 0x000000044f007c0c */ /* 0x000fca000bf66270 */
[CC--:B0-----:R-:W-:Y:S02]  /*b1a0*/  @!P5 LEA R6, P0, R85.reuse, R4.reuse, 0x2 ;  /* 0x000000045506d211 */ /* 0x0c1fe400078010ff */
        /* <DEDUP_REMOVED lines=25> */
[-C--:B-----5:R-:W-:Y:S01]  /*b340*/  @!P5 LEA R10, P0, R155, R4.reuse, 0x2 ;  /* 0x000000049b0ad211 */ /* 0x0a0fe200078010ff */
[----:B------:R3:W-:Y:S01]  /*b350*/  @!P1 ST.E.64 desc[UR54][R6.64], R62 ;  /* 0x0000003e06009985 */ /* 0x0007e2000c101b36 */
[-C--:B------:R-:W-:Y:S02]  /*b360*/  @!P2 LEA.HI.X R9, R156, R5.reuse, R15, 0x2, P6 ;  /* 0x000000059c09a211 */ /* 0x080fe400030f140f */
[-C--:B0-----:R-:W-:Y:S02]  /*b370*/  @!P4 LEA R12, P1, R154, R4.reuse, 0x2 ;  /* 0x000000049a0cc211 */ /* 0x081fe400078210ff */
[----:B-12---:R-:W-:Y:S01]  /*b380*/  @!P3 LEA R14, P6, R153, R4, 0x2 ;  /* 0x00000004990eb211 */ /* 0x006fe200078c10ff */
        /* <DEDUP_REMOVED lines=9> */
[----:B------:R-:W-:-:S04]  /*b420*/  LEA R2, P0, R152, R4, 0x2 ;  /* 0x0000000498027211 */ /* 0x000fc800078010ff */
[----:B------:R-:W-:-:S05]  /*b430*/  LEA.HI.X R3, R152, R5, R20, 0x2, P0 ;  /* 0x0000000598037211 */ /* 0x000fca00000f1414 */
[----:B------:R0:W-:Y:S01]  /*b440*/  ST.E.64 desc[UR54][R2.64], R30 ;  /* 0x0000001e02007985 */ /* 0x0001e2000c101b36 */
[----:B------:R-:W-:Y:S05]  /*b450*/  BRA `(.L_x_1950) ;  /* 0x0000000800cc7947 */ /* 0x000fea0003800000 */
.L_x_1945:
        /* <DEDUP_REMOVED lines=31> */
.L_x_1953:
[----:B------:R-:W-:Y:S01]  /*b650*/  USEL UR37, UR37, URZ, !UP0 ;  /* 0x0000003f25257287 */ /* 0x000fe2000c000000 */
[----:B------:R-:W-:Y:S01]  /*b660*/  BSSY B1, `(.L_x_1954) ;  /* 0x0000037000017945 */ /* 0x000fe20003800000 */
[----:B------:R-:W-:-:S03]  /*b670*/  USEL UR38, UR38, URZ, !UP0 ;  /* 0x0000003f26267287 */ /* 0x000fc6000c000000 */
[----:B------:R-:W-:Y:S09]  /*b680*/  @P0 BRA `(.L_x_1955) ;  /* 0x0000000000d00947 */ /* 0x000ff20003800000 */
        /* <DEDUP_REMOVED lines=31> */
[----:B------:R-:W-:Y:S01]  /*b880*/  UIADD3.X UR7, UR7, UR11, UR16, UP0, UP1 ;  /* 0x0000000b07077290 */ /* 0x000fe200087e2410 */
[----:B-1----:R-:W-:Y:S01]  /*b890*/  @P0 SHF.R.U32.HI R5, RZ, R7, R2 ;  /* 0x00000007ff050219 */ /* 0x002fe20000011602 */
[----:B------:R-:W-:Y:S01]  /*b8a0*/  IMAD.U32 R2, RZ, RZ, UR20 ;  /* 0x00000014ff027e24 */ /* 0x000fe2000f8e00ff */
[----:B------:R-:W-:Y:S01]  /*b8b0*/  ULDC.64 UR8, c[0x0][UR17+0x210] ;  /* 0x0000840011087abb */ /* 0x000fe20008000a00 */
[----:B------:R-:W-:Y:S01]  /*b8c0*/  ULDC.64 UR10, c[0x0][0xba8] ;  /* 0x0002ea00000a7ab9 */ /* 0x000fe20000000a00 */
[----:B------:R-:W-:Y:S01]  /*b8d0*/  @!UP2 ULDC UR10, c[0x0][0xb50] ;  /* 0x0002d400000aaab9 */ /* 0x000fe20000000800 */
[--C-:B------:R-:W-:Y:S01]  /*b8e0*/  IMAD.MOV R7, RZ, RZ, -R5.reuse ;  /* 0x000000ffff077224 */ /* 0x100fe200078e0a05 */
[----:B------:R-:W-:Y:S01]  /*b8f0*/  IADD3 R2, P0, P1, R5, UR14, R2 ;  /* 0x0000000e05027c10 */ /* 0x000fe2000f91e002 */
[----:B------:R-:W-:Y:S01]  /*b900*/  @!UP2 ULDC UR11, c[0x0][0xb54] ;  /* 0x0002d500000baab9 */ /* 0x000fe20000000800 */
[----:B------:R-:W-:Y:S01]  /*b910*/  SHF.R.S32.HI R5, RZ, 0x1f, R5 ;  /* 0x0000001fff057819 */ /* 0x000fe20000011405 */
[----:B------:R-:W-:-:S03]  /*b920*/  IMAD R7, R9, R7, R4 ;  /* 0x0000000709077224 */ /* 0x000fc600078e0204 */
[----:B------:R-:W-:Y:S01]  /*b930*/  IADD3.X R3, R5, UR7, R6, P0, P1 ;  /* 0x0000000705037c10 */ /* 0x000fe200087e2406 */
        /* <DEDUP_REMOVED lines=9> */
.L_x_1955:
[----:B------:R-:W-:Y:S05]  /*b9d0*/  BSYNC B1 ;  /* 0x0000000000017941 */ /* 0x000fea0003800000 */
.L_x_1954:
        /* <DEDUP_REMOVED lines=73> */
.L_x_1957:
[----:B------:R-:W-:Y:S05]  /*be70*/  BSYNC B1 ;  /* 0x0000000000017941 */ /* 0x000fea0003800000 */
.L_x_1956:
        /* <DEDUP_REMOVED lines=17> */
.L_x_1950:
[----:B------:R-:W-:Y:S05]  /*bf90*/  BSYNC B0 ;  /* 0x0000000000007941 */ /* 0x000fea0003800000 */
.L_x_1944:
[----:B------:R-:W-:Y:S02]  /*bfa0*/  ULDC UR4, c[0x0][0xc3c] ;  /* 0x00030f0000047ab9 */ /* 0x000fe40000000800 */
[----:B------:R-:W-:-:S13]  /*bfb0*/  ISETP.GE.AND P0, PT, R39, UR4, PT ;  /* 0x0000000427007c0c */ /* 0x000fda000bf06270 */
[----:B------:R-:W-:Y:S05]  /*bfc0*/  @!P0 BRA `(.L_x_1958) ;  /* 0xffffff4c00ac8947 */ /* 0x000fea000383ffff */
[----:B------:R-:W-:Y:S05]  /*bfd0*/  EXIT ;  /* 0x000000000000794d */ /* 0x000fea0003800000 */
.L_x_1901:
        /* <DEDUP_REMOVED lines=16> */
[----:B------:R-:W-:Y:S02]  /*c0e0*/  IMAD.MOV.U32 R7, RZ, RZ, RZ ;  /* 0x000000ffff077224 */ /* 0x000fe400078e00ff */
[----:B------:R-:W-:Y:S01]  /*c0f0*/  IMAD.MOV.U32 R8, RZ, RZ, RZ ;  /* 0x000000ffff087224 */ /* 0x000fe200078e00ff */
[----:B0-----:R-:W-:-:S04]  /*c100*/  LOP3.LUT R0, R4, 0x1f, RZ, 0xc0, !PT ;  /* 0x0000001f04007812 */ /* 0x001fc800078ec0ff */
        /* <DEDUP_REMOVED lines=40> */
.L_x_1962:
        /* <DEDUP_REMOVED lines=36> */
.L_x_1960:
        /* <DEDUP_REMOVED lines=17> */
.L_x_1963:
[----:B-1----:R-:W-:-:S04]  /*c6e0*/  IMAD R24, R3, R4, R24 ;  /* 0x0000000403187224 */ /* 0x002fc800078e0218 */
[----:B------:R-:W-:Y:S01]  /*c6f0*/  IMAD.IADD R8, R9, 0x1, -R24 ;  /* 0x0000000109087824 */ /* 0x000fe200078e0a18 */
[----:B------:R-:W-:Y:S06]  /*c700*/  @!P1 BRA `(.L_x_1964) ;  /* 0x0000000000ec9947 */ /* 0x000fec0003800000 */
        /* <DEDUP_REMOVED lines=59> */
.L_x_1964:
        /* <DEDUP_REMOVED lines=38> */
[----:B------:R-:W-:Y:S01]  /*cd20*/  IABS R10, R4 ;  /* 0x00000004000a7213 */ /* 0x000fe20000000000 */
[----:B------:R-:W-:Y:S01]  /*cd30*/  IMAD.MOV R26, RZ, RZ, -R4 ;  /* 0x000000ffff1a7224 */ /* 0x000fe200078e0a04 */
        /* <DEDUP_REMOVED lines=23> */
[----:B------:R-:W-:-:S07]  /*ceb0*/  IMAD R26, R2, R26, R9 ;  /* 0x0000001a021a7224 */ /* 0x000fce00078e0209 */
.L_x_1965:
[----:B------:R-:W-:-:S05]  /*cec0*/  LOP3.LUT R2, RZ, R2, RZ, 0x33, !PT ;  /* 0x00000002ff027212 */ /* 0x000fca00078e33ff */
[----:B------:R-:W-:Y:S01]  /*ced0*/  IMAD.IADD R25, R7, 0x1, R2 ;  /* 0x0000000107197824 */ /* 0x000fe200078e0202 */
[----:B------:R-:W-:Y:S06]  /*cee0*/  BRA `(.L_x_1966) ;  /* 0x0000000000107947 */ /* 0x000fec0003800000 */
.L_x_1961:
[----:B------:R-:W-:Y:S01]  /*cef0*/  IMAD.MOV.U32 R24, RZ, RZ, R9 ;  /* 0x000000ffff187224 */ /* 0x000fe200078e0009 */
[----:B------:R-:W-:Y:S01]  /*cf00*/  ULDC UR40, c[0x0][0xc3c] ;  /* 0x00030f0000287ab9 */ /* 0x000fe20000000800 */
[----:B------:R-:W-:Y:S02]  /*cf10*/  IMAD.MOV.U32 R25, RZ, RZ, RZ ;  /* 0x000000ffff197224 */ /* 0x000fe400078e00ff */
[----:B------:R-:W-:-:S07]  /*cf20*/  IMAD.MOV.U32 R26, RZ, RZ, RZ ;  /* 0x000000ffff1a7224 */ /* 0x000fce00078e00ff */
.L_x_1966:
[----:B------:R-:W-:Y:S01]  /*cf30*/  ISETP.NE.AND P0, PT, R0, RZ, PT ;  /* 0x000000ff0000720c */ /* 0x000fe20003f05270 */
[----:B------:R-:W-:-:S12]  /*cf40*/  IMAD.U32 R27, RZ, RZ, UR40 ;  /* 0x00000028ff1b7e24 */ /* 0x000fd8000f8e00ff */
[----:B------:R-:W0:Y:S01]  /*cf50*/  @!P0 S2R R3, SR_CgaCtaId ;  /* 0x0000000000038919 */ /* 0x000e220000008800 */
[----:B------:R-:W-:-:S04]  /*cf60*/  @!P0 MOV R0, 0x400 ;  /* 0x0000040000008802 */ /* 0x000fc80000000f00 */
[----:B0-----:R-:W-:-:S05]  /*cf70*/  @!P0 LEA R0, R3, R0, 0x18 ;  /* 0x0000000003008211 */ /* 0x001fca00078ec0ff */
[----:B------:R0:W-:Y:S01]  /*cf80*/  @!P0 STS.128 [R0+0x19cd0], R24 ;  /* 0x019cd01800008388 */ /* 0x0001e20000000c00 */
[----:B------:R-:W-:Y:S06]  /*cf90*/  BAR.ARV 0x5, 0x200 ;  /* 0x0148000000007b1d */ /* 0x000fec0000002000 */
.L_x_1959:
        /* <DEDUP_REMOVED lines=21> */
[----:B------:R-:W-:-:S02]  /*d0f0*/  LOP3.LUT R2, R0, 0x80, RZ, 0xc0, !PT ;  /* 0x0000008000027812 */ /* 0x000fc400078ec0ff */
[----:B------:R-:W-:Y:S02]  /*d100*/  LOP3.LUT R5, R4, 0x400, RZ, 0xc0, !PT ;  /* 0x0000040004057812 */ /* 0x000fe400078ec0ff */
[----:B------:R-:W-:Y:S02]  /*d110*/  LOP3.LUT R2, R2, 0x10, R3, 0xf8, !PT ;  /* 0x0000001002027812 */ /* 0x000fe400078ef803 */
[----:B------:R-:W-:Y:S02]  /*d120*/  LOP3.LUT R3, R3, 0x20, RZ, 0xc0, !PT ;  /* 0x0000002003037812 */ /* 0x000fe400078ec0ff */
[----:B------:R-:W-:Y:S02]  /*d130*/  LOP3.LUT R0, R0, 0x360, RZ, 0xc0, !PT ;  /* 0x0000036000007812 */ /* 0x000fe400078ec0ff */
[----:B------:R-:W-:Y:S01]  /*d140*/  LOP3.LUT R7, R3, 0x10, R8, 0xf8, !PT ;  /* 0x0000001003077812 */ /* 0x000fe200078ef808 */
[----:B------:R-:W-:Y:S01]  /*d150*/  IMAD.SHL.U32 R3, R8, 0x10, RZ ;  /* 0x0000001008037824 */ /* 0x000fe200078e00ff */
[----:B------:R-:W-:-:S02]  /*d160*/  LOP3.LUT R6, R5, 0x800, R6, 0xf8, !PT ;  /* 0x0000080005067812 */ /* 0x000fc400078ef806 */
[----:B------:R-:W-:Y:S02]  /*d170*/  LOP3.LUT R4, R7, 0x380, R4, 0xf8, !PT ;  /* 0x0000038007047812 */ /* 0x000fe400078ef804 */
[----:B------:R-:W-:Y:S01]  /*d180*/  LOP3.LUT R5, R2, 0x10, R9, 0x78, !PT ;  /* 0x0000001002057812 */ /* 0x000fe200078e7809 */
[----:B------:R-:W-:Y:S01]  /*d190*/  IMAD.SHL.U32 R9, R8, 0x2, RZ ;  /* 0x0000000208097824 */ /* 0x000fe200078e00ff */
[--C-:B------:R-:W-:Y:S02]  /*d1a0*/  LOP3.LUT R0, R0, 0x400, R3.reuse, 0xf8, !PT ;  /* 0x0000040000007812 */ /* 0x100fe400078ef803 */
[----:B------:R-:W-:Y:S02]  /*d1b0*/  LOP3.LUT R7, R4, 0x70, R3, 0x78, !PT ;  /* 0x0000007004077812 */ /* 0x000fe400078e7803 */
[----:B------:R-:W-:Y:S02]  /*d1c0*/  LOP3.LUT R4, R0, R5, RZ, 0xfc, !PT ;  /* 0x0000000500047212 */ /* 0x000fe400078efcff */
[----:B------:R-:W-:Y:S01]  /*d1d0*/  LOP3.LUT R0, R6, R7, RZ, 0xfc, !PT ;  /* 0x0000000706007212 */ /* 0x000fe200078efcff */
[----:B-1----:R-:W-:Y:S01]  /*d1e0*/  IMAD.U32 R6, RZ, RZ, UR4 ;  /* 0x00000004ff067e24 */ /* 0x002fe2000f8e00ff */
[C---:B------:R-:W-:Y:S01]  /*d1f0*/  LOP3.LUT R2, R3.reuse, 0x90, RZ, 0xc0, !PT ;  /* 0x0000009003027812 */ /* 0x040fe200078ec0ff */
[----:B------:R0:W-:Y:S01]  /*d200*/  STL [R1+0x18], R4 ;  /* 0x0000180401007387 */ /* 0x0001e20000100800 */
[----:B------:R-:W-:-:S02]  /*d210*/  LOP3.LUT R28, R3, 0x10, RZ, 0xc0, !PT ;  /* 0x00000010031c7812 */ /* 0x000fc400078ec0ff */
[----:B------:R-:W-:Y:S01]  /*d220*/  LOP3.LUT R2, R2, 0x10, R9, 0x78, !PT ;  /* 0x0000001002027812 */ /* 0x000fe200078e7809 */
[----:B------:R1:W-:Y:S01]  /*d230*/  STL [R1+0x10], R0 ;  /* 0x0000100001007387 */ /* 0x0003e20000100800 */
[----:B------:R-:W-:Y:S02]  /*d240*/  LEA R16, R6, R16, 0x18 ;  /* 0x0000001006107211 */ /* 0x000fe400078ec0ff */
[----:B------:R-:W-:Y:S01]  /*d250*/  LOP3.LUT R2, R2, 0x760, R3, 0xf8, !PT ;  /* 0x0000076002027812 */ /* 0x000fe200078ef803 */
[----:B0-----:R-:W-:-:S04]  /*d260*/  IMAD.MOV.U32 R4, RZ, RZ, 0x40 ;  /* 0x00000040ff047424 */ /* 0x001fc800078e00ff */
[----:B------:R-:W-:Y:S01]  /*d270*/  STL [R1+0xc], R2 ;  /* 0x00000c0201007387 */ /* 0x000fe20000100800 */
[C---:B-1----:R-:W-:Y:S01]  /*d280*/  IMAD.SHL.U32 R0, R8.reuse, 0x40, RZ ;  /* 0x0000004008007824 */ /* 0x042fe200078e00ff */
[----:B------:R-:W-:Y:S02]  /*d290*/  LOP3.LUT R8, R8, 0x7f, RZ, 0xc0, !PT ;  /* 0x0000007f08087812 */ /* 0x000fe400078ec0ff */
[----:B------:R-:W-:Y:S01]  /*d2a0*/  STL [R1+0x8], R6 ;  /* 0x0000080601007387 */ /* 0x000fe20000100800 */
[----:B------:R-:W-:Y:S02]  /*d2b0*/  SEL R3, R4, 0xffffffc0, !P0 ;  /* 0xffffffc004037807 */ /* 0x000fe40004000000 */
[----:B------:R-:W-:Y:S02]  /*d2c0*/  LOP3.LUT R5, R0, 0x40, RZ, 0xc0, !PT ;  /* 0x0000004000057812 */ /* 0x000fe400078ec0ff */
[----:B------:R-:W-:Y:S01]  /*d2d0*/  SHF.R.U32.HI R0, RZ, 0x1, R8 ;  /* 0x00000001ff007819 */ /* 0x000fe20000011608 */
[----:B------:R0:W-:Y:S01]  /*d2e0*/  STL [R1+0x14], R3 ;  /* 0x0000140301007387 */ /* 0x0001e20000100800 */
[----:B------:R-:W-:-:S02]  /*d2f0*/  LOP3.LUT R4, R28, 0x20, RZ, 0xfc, !PT ;  /* 0x000000201c047812 */ /* 0x000fc400078efcff */
[----:B------:R-:W-:Y:S01]  /*d300*/  LOP3.LUT R0, R0, R5, RZ, 0xfc, !PT ;  /* 0x0000000500007212 */ /* 0x000fe200078efcff */
[----:B------:R-:W-:Y:S01]  /*d310*/  IMAD.IADD R0, R16, 0x1, R2 ;  /* 0x0000000110007824 */ /* 0x000fe200078e0202 */
[----:B------:R1:W-:Y:S04]  /*d320*/  STL [R1+0x28], RZ ;  /* 0x000028ff01007387 */ /* 0x0003e80000100800 */
[----:B------:R1:W-:Y:S01]  /*d330*/  STL [R1+0x20], R0 ;  /* 0x0000200001007387 */ /* 0x0003e20000100800 */
[----:B0-----:R-:W-:-:S07]  /*d340*/  LOP3.LUT R3, R28, 0x40, RZ, 0xfc, !PT ;  /* 0x000000401c037812 */ /* 0x001fce00078efcff */
.L_x_2043:
[----:B------:R-:W-:Y:S01]  /*d350*/  ULDC.64 UR4, c[0x0][0xc88] ;  /* 0x0003220000047ab9 */ /* 0x000fe20000000a00 */
[----:B------:R-:W-:Y:S01]  /*d360*/  ULDC.64 UR8, c[0x0][0xa28] ;  /* 0x00028a0000087ab9 */ /* 0x000fe20000000a00 */
[----:B------:R-:W-:Y:S01]  /*d370*/  UIMAD.WIDE UR4, UR40, 0x4, UR4 ;  /* 0x00000004280478a5 */ /* 0x000fe2000f8e0204 */
[----:B------:R-:W-:Y:S01]  /*d380*/  ULDC.64 UR6, c[0x0][0xa00] ;  /* 0x0002800000067ab9 */ /* 0x000fe20000000a00 */
[----:B------:R-:W-:Y:S01]  /*d390*/  IMAD.MOV.U32 R19, RZ, RZ, RZ ;  /* 0x000000ffff137224 */ /* 0x000fe200078e00ff */
[----:B------:R-:W-:Y:S01]  /*d3a0*/  UMOV UR37, URZ ;  /* 0x0000003f00257c82 */ /* 0x000fe20008000000 */
[----:B0-----:R-:W0:Y:S02]  /*d3b0*/  LDC R18, c[0x0][0x2f0] ;  /* 0x0000bc00ff127b82 */ /* 0x001e240000000800 */
[----:B--2---:R-:W-:Y:S02]  /*d3c0*/  IMAD.U32 R2, RZ, RZ, UR4 ;  /* 0x00000004ff027e24 */ /* 0x004fe4000f8e00ff */
[----:B-1----:R-:W-:-:S05]  /*d3d0*/  IMAD.U32 R3, RZ, RZ, UR5 ;  /* 0x00000005ff037e24 */ /* 0x002fca000f8e00ff */
[----:B------:R-:W2:Y:S01]  /*d3e0*/  LDG.E R2, desc[UR54][R2.64] ;  /* 0x0000003602027981 */ /* 0x000ea2000c1e1900 */
[----:B------:R-:W-:Y:S02]  /*d3f0*/  UISETP.NE.U32.AND UP0, UPT, UR8, URZ, UPT ;  /* 0x0000003f0800728c */ /* 0x000fe4000bf05070 */
[----:B------:R-:W-:Y:S02]  /*d400*/  UISETP.NE.U32.AND UP1, UPT, UR6, URZ, UPT ;  /* 0x0000003f0600728c */ /* 0x000fe4000bf25070 */
[----:B------:R-:W-:Y:S02]  /*d410*/  UISETP.NE.AND.EX UP0, UPT, UR9, URZ, UPT, UP0 ;  /* 0x0000003f0900728c */ /* 0x000fe4000bf05300 */
[----:B------:R-:W-:-:S04]  /*d420*/  UISETP.NE.AND.EX UP2, UPT, UR7, URZ, UPT, UP1 ;  /* 0x0000003f0700728c */ /* 0x000fc8000bf45310 */
[----:B------:R-:W-:Y:S01]  /*d430*/  PLOP3.LUT P0, PT, PT, PT, UP0, 0x80, 0x0 ;  /* 0x000000000000781c */ /* 0x000fe20003f0f008 */
[----:B------:R-:W-:Y:S01]  /*d440*/  UP2UR UR38, UPR, URZ, 0x4 ;  /* 0x000000043f267883 */ /* 0x000fe20008000000 */
[----:B------:R-:W-:Y:S02]  /*d450*/  PLOP3.LUT P1, PT, PT, PT, UP2, 0x80, 0x0 ;  /* 0x000000000000781c */ /* 0x000fe40003f2f028 */
[----:B--2---:R-:W-:-:S13]  /*d460*/  R2UR UR42, R2 ;  /* 0x00000000022a72ca */ /* 0x004fda00000e0000 */
[----:B------:R-:W-:Y:S02]  /*d470*/  USHF.R.S32.HI UR41, URZ, 0x1f, UR42 ;  /* 0x0000001f3f297899 */ /* 0x000fe4000801142a */
[----:B------:R-:W-:Y:S02]  /*d480*/  USHF.L.U32 UR46, UR42, 0x2, URZ ;  /* 0x000000022a2e7899 */ /* 0x000fe4000800063f */
[----:B------:R-:W-:Y:S02]  /*d490*/  USHF.L.U64.HI UR39, UR42, 0x2, UR41 ;  /* 0x000000022a277899 */ /* 0x000fe40008010229 */
[----:B------:R-:W-:-:S04]  /*d4a0*/  UIADD3 UR5, UP1, UR46, UR6, URZ ;  /* 0x000000062e057290 */ /* 0x000fc8000ff3e03f */
[----:B------:R-:W-:Y:S02]  /*d4b0*/  UIADD3.X UR6, UR39, UR7, URZ, UP1, !UPT ;  /* 0x0000000727067290 */ /* 0x000fe40008ffe43f */
[----:B------:R-:W-:Y:S01]  /*d4c0*/  @UP0 ULEA UR4, UP1, UR42, UR8, 0x2 ;  /* 0x000000082a040291 */ /* 0x000fe2000f82103f */
[----:B------:R-:W-:-:S03]  /*d4d0*/  IMAD.U32 R4, RZ, RZ, UR5 ;  /* 0x00000005ff047e24 */ /* 0x000fc6000f8e00ff */
[----:B------:R-:W-:Y:S01]  /*d4e0*/  @UP0 ULEA.HI.X UR5, UR42, UR9, UR41, 0x2, UP1 ;  /* 0x000000092a050291 */ /* 0x000fe200088f1429 */
[----:B------:R-:W-:Y:S02]  /*d4f0*/  IMAD.U32 R5, RZ, RZ, UR6 ;  /* 0x00000006ff057e24 */ /* 0x000fe4000f8e00ff */
[----:B------:R-:W-:-:S03]  /*d500*/  IMAD.U32 R2, RZ, RZ, UR4 ;  /* 0x00000004ff027e24 */ /* 0x000fc6000f8e00ff */
[----:B------:R-:W-:Y:S01]  /*d510*/  IMAD.U32 R3, RZ, RZ, UR5 ;  /* 0x00000005ff037e24 */ /* 0x000fe2000f8e00ff */
[----:B------:R-:W-:Y:S01]  /*d520*/  ULDC.64 UR4, c[0x0][0xa18] ;  /* 0x0002860000047ab9 */ /* 0x000fe20000000a00 */
[----:B-1----:R-:W2:Y:S01]  /*d530*/  @P1 LDG.E R0, desc[UR54][R4.64] ;  /* 0x0000003604001981 */ /* 0x002ea2000c1e1900 */
[----:B------:R-:W-:-:S03]  /*d540*/  UISETP.NE.U32.AND UP0, UPT, UR4, URZ, UPT ;  /* 0x0000003f0400728c */ /* 0x000fc6000bf05070 */
[----:B------:R1:W3:Y:S01]  /*d550*/  @P0 LDG.E R19, desc[UR54][R2.64] ;  /* 0x0000003602130981 */ /* 0x0002e2000c1e1900 */
[----:B------:R-:W-:-:S06]  /*d560*/  UISETP.NE.AND.EX UP0, UPT, UR5, URZ, UPT, UP0 ;  /* 0x0000003f0500728c */ /* 0x000fcc000bf05300 */
[----:B------:R-:W-:Y:S01]  /*d570*/  PLOP3.LUT P1, PT, PT, PT, UP0, 0x80, 0x0 ;  /* 0x000000000000781c */ /* 0x000fe20003f2f008 */
[----:B-1----:R-:W1:Y:S04]  /*d580*/  LDC.64 R2, c[0x0][0x418] ;  /* 0x00010600ff027b82 */ /* 0x002e680000000a00 */
[----:B------:R-:W-:-:S04]  /*d590*/  @UP0 UIADD3 UR4, UP1, UR46, UR4, URZ ;  /* 0x000000042e040290 */ /* 0x000fc8000ff3e03f */
[----:B------:R-:W-:Y:S02]  /*d5a0*/  @UP0 UIADD3.X UR5, UR39, UR5, URZ, UP1, !UPT ;  /* 0x0000000527050290 */ /* 0x000fe40008ffe43f */
[----:B------:R-:W-:-:S04]  /*d5b0*/  IMAD.U32 R6, RZ, RZ, UR4 ;  /* 0x00000004ff067e24 */ /* 0x000fc8000f8e00ff */
[----:B------:R-:W-:Y:S01]  /*d5c0*/  IMAD.U32 R7, RZ, RZ, UR5 ;  /* 0x00000005ff077e24 */ /* 0x000fe2000f8e00ff */
[----:B-1----:R-:W-:-:S04]  /*d5d0*/  ISETP.NE.U32.AND P0, PT, R2, RZ, PT ;  /* 0x000000ff0200720c */ /* 0x002fc80003f05070 */
[----:B------:R-:W4:Y:S01]  /*d5e0*/  @P1 LDG.E R2, desc[UR54][R6.64] ;  /* 0x0000003606021981 */ /* 0x000f22000c1e1900 */
[----:B------:R-:W-:Y:S02]  /*d5f0*/  PLOP3.LUT P2, PT, PT, PT, UP2, 0x80, 0x0 ;  /* 0x000000000000781c */ /* 0x000fe40003f4f028 */
[----:B------:R-:W-:-:S11]  /*d600*/  ISETP.NE.AND.EX P0, PT, R3, RZ, PT, P0 ;  /* 0x000000ff0300720c */ /* 0x000fd60003f05300 */
[----:B--2---:R-:W-:Y:S02]  /*d610*/  @P2 R2UR UR37, R0 ;  /* 0x00000000002522ca */ /* 0x004fe400000e0000 */
[----:B------:R-:W1:Y:S01]  /*d620*/  LDC R0, c[0x0][0x424] ;  /* 0x00010900ff007b82 */ /* 0x000e620000000800 */
[----:B---3--:R2:W-:Y:S04]  /*d630*/  STL [R1], R19 ;  /* 0x0000001301007387 */ /* 0x0085e80000100800 */
[----:B----4-:R2:W-:Y:S01]  /*d640*/  @P1 STL [R1+0x1c], R2 ;  /* 0x00001c0201001387 */ /* 0x0105e20000100800 */
[----:B01----:R-:W-:Y:S07]  /*d650*/  @P1 BRA `(.L_x_1968) ;  /* 0x0000000000241947 */ /* 0x003fee0003800000 */
[----:B--2---:R-:W0:Y:S01]  /*d660*/  LDC R2, c[0x0][0x288] ;  /* 0x0000a200ff027b82 */ /* 0x004e220000000800 */
[----:B------:R-:W-:-:S06]  /*d670*/  UISETP.NE.AND UP0, UPT, UR38, URZ, UPT ;  /* 0x0000003f2600728c */ /* 0x000fcc000bf05270 */
[----:B------:R-:W-:Y:S01]  /*d680*/  PLOP3.LUT P1, PT, PT, PT, UP0, 0x40, 0x0 ;  /* 0x000000000000781c */ /* 0x000fe20003f2e808 */
[----:B0-----:R0:W-:-:S12]  /*d690*/  STL [R1+0x1c], R2 ;  /* 0x00001c0201007387 */ /* 0x0011d80000100800 */
[----:B------:R-:W-:Y:S05]  /*d6a0*/  @P1 BRA `(.L_x_1968) ;  /* 0x0000000000101947 */ /* 0x000fea0003800000 */
[----:B0-----:R-:W2:Y:S04]  /*d6b0*/  LDG.E R2, desc[UR54][R4.64] ;  /* 0x0000003604027981 */ /* 0x001ea8000c1e1900 */
[----:B------:R-:W2:Y:S02]  /*d6c0*/  LDG.E R3, desc[UR54][R4.64+0x4] ;  /* 0x0000043604037981 */ /* 0x000ea4000c1e1900 */
[----:B--2---:R-:W-:-:S05]  /*d6d0*/  IMAD.IADD R2, R3, 0x1, -R2 ;  /* 0x0000000103027824 */ /* 0x004fca00078e0a02 */
[----:B------:R1:W-:Y:S02]  /*d6e0*/  STL [R1+0x1c], R2 ;  /* 0x00001c0201007387 */ /* 0x0003e40000100800 */
.L_x_1968:
[----:B------:R-:W-:Y:S01]  /*d6f0*/  ULDC.64 UR4, c[0x0][0xa20] ;  /* 0x0002880000047ab9 */ /* 0x000fe20000000a00 */
[----:B------:R-:W-:Y:S01]  /*d700*/  SEL R3, R0, 0x1, P0 ;  /* 0x0000000100037807 */ /* 0x000fe20000000000 */
[----:B------:R-:W-:Y:S01]  /*d710*/  IMAD.U32 R27, RZ, RZ, UR42 ;  /* 0x0000002aff1b7e24 */ /* 0x000fe2000f8e00ff */
[----:B------:R-:W-:-:S03]  /*d720*/  ISETP.NE.U32.AND P1, PT, RZ, UR4, PT ;  /* 0x00000004ff007c0c */ /* 0x000fc6000bf25070 */
[----:B------:R-:W-:Y:S01]  /*d730*/  IMAD R18, R3, R18, RZ ;  /* 0x0000001203127224 */ /* 0x000fe200078e02ff */
[----:B------:R-:W-:-:S13]  /*d740*/  ISETP.NE.AND.EX P1, PT, RZ, UR5, PT, P1 ;  /* 0x00000005ff007c0c */ /* 0x000fda000bf25310 */
[----:B------:R-:W-:Y:S05]  /*d750*/  @!P1 BRA `(.L_x_1969) ;  /* 0x0000000000189947 */ /* 0x000fea0003800000 */
[----:B------:R-:W-:-:S04]  /*d760*/  UIADD3 UR4, UP0, UR46, UR4, URZ ;  /* 0x000000042e047290 */ /* 0x000fc8000ff1e03f */
[----:B------:R-:W-:Y:S02]  /*d770*/  UIADD3.X UR5, UR39, UR5, URZ, UP0, !UPT ;  /* 0x0000000527057290 */ /* 0x000fe400087fe43f */
[----:B012---:R-:W-:-:S04]  /*d780*/  IMAD.U32 R2, RZ, RZ, UR4 ;  /* 0x00000004ff027e24 */ /* 0x007fc8000f8e00ff */
[----:B------:R-:W-:-:S05]  /*d790*/  IMAD.U32 R3, RZ, RZ, UR5 ;  /* 0x00000005ff037e24 */ /* 0x000fca000f8e00ff */
[----:B------:R0:W5:Y:S01]  /*d7a0*/  LDG.E R18, desc[UR54][R2.64] ;  /* 0x0000003602127981 */ /* 0x000162000c1e1900 */
[----:B------:R-:W-:Y:S05]  /*d7b0*/  BRA `(.L_x_1970) ;  /* 0x0000000000247947 */ /* 0x000fea0003800000 */
.L_x_1969:
[----:B------:R-:W-:Y:S02]  /*d7c0*/  ULDC.64 UR4, c[0x0][0xa08] ;  /* 0x0002820000047ab9 */ /* 0x000fe40000000a00 */
[----:B------:R-:W-:-:S04]  /*d7d0*/  ISETP.NE.U32.AND P0, PT, RZ, UR4, PT ;  /* 0x00000004ff007c0c */ /* 0x000fc8000bf05070 */
[----:B------:R-:W-:-:S13]  /*d7e0*/  ISETP.NE.AND.EX P0, PT, RZ, UR5, PT, P0 ;  /* 0x00000005ff007c0c */ /* 0x000fda000bf05300 */
[----:B------:R-:W-:Y:S05]  /*d7f0*/  @!P0 BRA `(.L_x_1970) ;  /* 0x0000000000148947 */ /* 0x000fea0003800000 */
[----:B012---:R-:W0:Y:S02]  /*d800*/  LDC.64 R2, c[0x0][0xa08] ;  /* 0x00028200ff027b82 */ /* 0x007e240000000a00 */
[----:B0-----:R-:W-:-:S05]  /*d810*/  IMAD.WIDE R2, R27, 0x4, R2 ;  /* 0x000000041b027825 */ /* 0x001fca00078e0202 */
[----:B------:R-:W2:Y:S04]  /*d820*/  LDG.E R18, desc[UR54][R2.64] ;  /* 0x0000003602127981 */ /* 0x000ea8000c1e1900 */
[----:B------:R-:W2:Y:S02]  /*d830*/  LDG.E R5, desc[UR54][R2.64+0x4] ;  /* 0x0000043602057981 */ /* 0x000ea4000c1e1900 */
[----:B--2---:R-:W-:-:S07]  /*d840*/  IMAD.IADD R18, R5, 0x1, -R18 ;  /* 0x0000000105127824 */ /* 0x004fce00078e0a12 */
.L_x_1970:
[----:B------:R-:W3:Y:S01]  /*d850*/  LDL R4, [R1+0x1c] ;  /* 0x00001c0001047983 */ /* 0x000ee20000100800 */
[----:B------:R-:W4:Y:S01]  /*d860*/  LDC R0, c[0x0][0x448] ;  /* 0x00011200ff007b82 */ /* 0x000f220000000800 */
[----:B-----5:R-:W-:Y:S01]  /*d870*/  IMAD.IADD R18, R18, 0x1, -R19 ;  /* 0x0000000112127824 */ /* 0x020fe200078e0a13 */
[----:B------:R-:W-:Y:S01]  /*d880*/  LOP3.LUT R17, R17, 0xffffffdf, RZ, 0xc0, !PT ;  /* 0xffffffdf11117812 */ /* 0x000fe200078ec0ff */
[----:B------:R-:W-:Y:S01]  /*d890*/  IMAD.MOV.U32 R8, RZ, RZ, RZ ;  /* 0x000000ffff087224 */ /* 0x000fe200078e00ff */
[----:B----4-:R-:W-:Y:S01]  /*d8a0*/  ISETP.NE.AND P0, PT, R0, 0x1, PT ;  /* 0x000000010000780c */ /* 0x010fe20003f05270 */
[----:B------:R-:W-:-:S04]  /*d8b0*/  IMAD R0, R25, 0xc0, RZ ;  /* 0x000000c019007824 */ /* 0x000fc800078e02ff */
[----:B------:R-:W-:-:S08]  /*d8c0*/  VIADD R0, R0, 0xbf ;  /* 0x000000bf00007836 */ /* 0x000fd00000000000 */
[----:B0-----:R-:W0:Y:S01]  /*d8d0*/  @P0 LDC R3, c[0x0][0x44c] ;  /* 0x00011300ff030b82 */ /* 0x001e220000000800 */
[----:B------:R-:W-:-:S07]  /*d8e0*/  @P0 LOP3.LUT R17, R17, 0x20, RZ, 0xfc, !PT ;  /* 0x0000002011110812 */ /* 0x000fce00078efcff */
[----:B-12---:R-:W1:Y:S01]  /*d8f0*/  @P0 LDC R2, c[0x0][0x450] ;  /* 0x00011400ff020b82 */ /* 0x006e620000000800 */
[----:B0-----:R-:W-:-:S05]  /*d900*/  @P0 IMAD.HI.U32 R3, R0, R3, RZ ;  /* 0x0000000300030227 */ /* 0x001fca00078e00ff */
[----:B-1----:R-:W-:Y:S02]  /*d910*/  @P0 SHF.R.U32.HI R0, RZ, R2, R3 ;  /* 0x00000002ff000219 */ /* 0x002fe40000011603 */
[----:B---3--:R-:W-:Y:S02]  /*d920*/  IADD3 R2, R18, 0x80, -R4 ;  /* 0x0000008012027810 */ /* 0x008fe40007ffe804 */
[----:B------:R-:W-:-:S03]  /*d930*/  LOP3.LUT R4, R26, 0xff000000, RZ, 0xc0, !PT ;  /* 0xff0000001a047812 */ /* 0x000fc600078ec0ff */
[----:B------:R-:W-:Y:S01]  /*d940*/  IMAD.IADD R0, R2, 0x1, R0 ;  /* 0x0000000102007824 */ /* 0x000fe200078e0200 */
[----:B------:R-:W-:-:S04]  /*d950*/  SHF.R.U32.HI R4, RZ, 0x8, R4 ;  /* 0x00000008ff047819 */ /* 0x000fc80000011604 */
[----:B------:R-:W-:-:S04]  /*d960*/  SHF.R.S32.HI R2, RZ, 0x1f, R0 ;  /* 0x0000001fff027819 */ /* 0x000fc80000011400 */
[----:B------:R-:W-:Y:S01]  /*d970*/  LEA.HI R0, R2, R0, RZ, 0x7 ;  /* 0x0000000002007211 */ /* 0x000fe200078f38ff */
[----:B------:R-:W-:-:S03]  /*d980*/  VIADD R2, R18, 0x7f ;  /* 0x0000007f12027836 */ /* 0x000fc60000000000 */
[----:B------:R-:W-:Y:S02]  /*d990*/  SHF.R.S32.HI R0, RZ, 0x7, R0 ;  /* 0x00000007ff007819 */ /* 0x000fe40000011400 */
[----:B------:R-:W-:-:S04]  /*d9a0*/  SHF.R.S32.HI R3, RZ, 0x1f, R2 ;  /* 0x0000001fff037819 */ /* 0x000fc80000011402 */
[----:B------:R-:W-:-:S04]  /*d9b0*/  LEA.HI R2, R3, R2, RZ, 0x7 ;  /* 0x0000000203027211 */ /* 0x000fc800078f38ff */
[----:B------:R-:W-:-:S04]  /*d9c0*/  SHF.R.S32.HI R2, RZ, 0x7, R2 ;  /* 0x00000007ff027819 */ /* 0x000fc80000011402 */
[----:B------:R-:W-:Y:S02]  /*d9d0*/  VIMNMX R0, R2, R0, PT ;  /* 0x0000000002007248 */ /* 0x000fe40003fe0100 */
[----:B------:R-:W-:Y:S02]  /*d9e0*/  LOP3.LUT R2, R26, 0xff0000, RZ, 0xc0, !PT ;  /* 0x00ff00001a027812 */ /* 0x000fe400078ec0ff */
[----:B------:R-:W-:Y:S02]  /*d9f0*/  ISETP.GE.AND P0, PT, R0, 0x1, PT ;  /* 0x000000010000780c */ /* 0x000fe40003f06270 */
[----:B------:R-:W-:-:S11]  /*da00*/  LEA.HI R4, R2, R4, RZ, 0x10 ;  /* 0x0000000402047211 */ /* 0x000fd600078f80ff */
[----:B------:R-:W-:Y:S05]  /*da10*/  @!P0 BRA `(.L_x_1971) ;  /* 0x0000000000708947 */ /* 0x000fea0003800000 */
        /* <DEDUP_REMOVED lines=28> */
.L_x_1971:
        /* <DEDUP_REMOVED lines=24> */
.L_x_1973:
        /* <DEDUP_REMOVED lines=20> */
.L_x_1976:
[----:B------:R-:W-:Y:S05]  /*dea0*/  BSYNC B6 ;  /* 0x0000000000067941 */ /* 0x000fea0003800000 */
.L_x_1975:
        /* <DEDUP_REMOVED lines=22> */
.L_x_1978:
[----:B------:R-:W-:Y:S05]  /*e010*/  BSYNC B6 ;  /* 0x0000000000067941 */ /* 0x000fea0003800000 */
.L_x_1977:
        /* <DEDUP_REMOVED lines=20> */
.L_x_1980:
[----:B------:R-:W-:Y:S05]  /*e160*/  BSYNC B6 ;  /* 0x0000000000067941 */ /* 0x000fea0003800000 */
.L_x_1979:
        /* <DEDUP_REMOVED lines=19> */
.L_x_1982:
[----:B------:R-:W-:Y:S05]  /*e2a0*/  BSYNC B6 ;  /* 0x0000000000067941 */ /* 0x000fea0003800000 */
.L_x_1981:
[----:B------:R-:W2:Y:S01]  /*e2b0*/  LDL R0, [R1+0x24] ;  /* 0x0000240001007983 */ /* 0x000ea20000100800 */
[----:B------:R-:W-:Y:S01]  /*e2c0*/  ULDC.64 UR4, c[0x0][0x9f8] ;  /* 0x00027e0000047ab9 */ /* 0x000fe20000000a00 */
[----:B------:R-:W0:Y:S01]  /*e2d0*/  LDC R8, c[0x0][0x430] ;  /* 0x00010c00ff087b82 */ /* 0x000e220000000800 */
[----:B------:R-:W-:Y:S01]  /*e2e0*/  UISETP.NE.U32.AND UP0, UPT, UR4, URZ, UPT ;  /* 0x0000003f0400728c */ /* 0x000fe2000bf05070 */
[----:B------:R-:W1:Y:S03]  /*e2f0*/  S2R R20, SR_TID.X ;  /* 0x0000000000147919 */ /* 0x000e660000002100 */
[----:B------:R-:W-:Y:S01]  /*e300*/  UISETP.NE.AND.EX UP0, UPT, UR5, URZ, UPT, UP0 ;  /* 0x0000003f0500728c */ /* 0x000fe2000bf05300 */
[----:B------:R-:W3:Y:S02]  /*e310*/  S2R R21, SR_TID.X ;  /* 0x0000000000157919 */ /* 0x000ee40000002100 */
[----:B------:R-:W4:Y:S03]  /*e320*/  LDC R9, c[0x0][0x2f4] ;  /* 0x0000bd00ff097b82 */ /* 0x000f260000000800 */
[----:B------:R-:W-:-:S05]  /*e330*/  PLOP3.LUT P0, PT, PT, PT, UP0, 0x80, 0x0 ;  /* 0x000000000000781c */ /* 0x000fca0003f0f008 */
[----:B------:R-:W-:-:S04]  /*e340*/  @UP0 UIADD3 UR4, UP1, UR46, UR4, URZ ;  /* 0x000000042e040290 */ /* 0x000fc8000ff3e03f */
[----:B------:R-:W-:Y:S02]  /*e350*/  @UP0 UIADD3.X UR5, UR39, UR5, URZ, UP1, !UPT ;  /* 0x0000000527050290 */ /* 0x000fe40008ffe43f */
[----:B------:R-:W-:-:S04]  /*e360*/  IMAD.U32 R2, RZ, RZ, UR4 ;  /* 0x00000004ff027e24 */ /* 0x000fc8000f8e00ff */
[----:B------:R-:W-:-:S05]  /*e370*/  IMAD.U32 R3, RZ, RZ, UR5 ;  /* 0x00000005ff037e24 */ /* 0x000fca000f8e00ff */
[----:B------:R2:W2:Y:S01]  /*e380*/  @P0 LDG.E R27, desc[UR54][R2.64] ;  /* 0x00000036021b0981 */ /* 0x0004a2000c1e1900 */
[----:B0-----:R-:W-:Y:S02]  /*e390*/  ISETP.NE.AND P1, PT, R8, 0x1, PT ;  /* 0x000000010800780c */ /* 0x001fe40003f25270 */
[----:B-1----:R-:W-:Y:S02]  /*e3a0*/  LOP3.LUT R20, R20, 0x7f, RZ, 0xc0, !PT ;  /* 0x0000007f14147812 */ /* 0x002fe400078ec0ff */
[----:B------:R-:W-:Y:S01]  /*e3b0*/  LOP3.LUT R17, R17, 0xffffffef, RZ, 0xc0, !PT ;  /* 0xffffffef11117812 */ /* 0x000fe200078ec0ff */
[----:B---3--:R-:W-:Y:S01]  /*e3c0*/  IMAD.SHL.U32 R21, R21, 0x40, RZ ;  /* 0x0000004015157824 */ /* 0x008fe200078e00ff */
[----:B------:R-:W-:-:S04]  /*e3d0*/  SHF.R.U32.HI R20, RZ, 0x1, R20 ;  /* 0x00000001ff147819 */ /* 0x000fc80000011614 */
[----:B------:R-:W-:-:S03]  /*e3e0*/  LOP3.LUT R21, R21, 0x40, RZ, 0xc0, !PT ;  /* 0x0000004015157812 */ /* 0x000fc600078ec0ff */
[----:B------:R-:W0:Y:S01]  /*e3f0*/  @P1 LDC R6, c[0x0][0x434] ;  /* 0x00010d00ff061b82 */ /* 0x000e220000000800 */
[C---:B----4-:R-:W-:Y:S02]  /*e400*/  ISETP.GE.AND P3, PT, R28.reuse, R9, PT ;  /* 0x000000091c00720c */ /* 0x050fe40003f66270 */
        /* <DEDUP_REMOVED lines=16> */
[----:B------:R-:W0:Y:S01]  /*e510*/  @!P0 LDC.64 R2, c[0x0][0x428] ;  /* 0x00010a00ff028b82 */ /* 0x000e220000000a00 */
        /* <DEDUP_REMOVED lines=23> */
.L_x_2063:
[----:B------:R-:W-:Y:S01]  /*e690*/  LOP3.LUT R19, R26, 0xffff, RZ, 0xc0, !PT ;  /* 0x0000ffff1a137812 */ /* 0x000fe200078ec0ff */
[----:B------:R-:W-:Y:S06]  /*e6a0*/  @!P2 BRA `(.L_x_1984) ;  /* 0x000000000004a947 */ /* 0x000fec0003800000 */
[----:B------:R-:W-:Y:S01]  /*e6b0*/  BPT.TRAP 0x1 ;  /* 0x000000040000795c */ /* 0x000fe20000300000 */
.L_x_1984:
[----:B------:R-:W-:Y:S01]  /*e6c0*/  IADD3 R7, -R20, R18, -R7 ;  /* 0x0000001214077210 */ /* 0x000fe20007ffe907 */
[----:B------:R-:W-:Y:S01]  /*e6d0*/  IMAD R5, R22, 0x8, R16 ;  /* 0x0000000816057824 */ /* 0x000fe200078e0210 */
[----:B------:R-:W-:Y:S01]  /*e6e0*/  SHF.L.U32 R20, R23, 0x1f, RZ ;  /* 0x0000001f17147819 */ /* 0x000fe200000006ff */
[----:B------:R-:W-:Y:S01]  /*e6f0*/  BSSY B0, `(.L_x_1985) ;  /* 0x0000004000007945 */ /* 0x000fe20003800000 */
[----:B------:R-:W-:Y:S02]  /*e700*/  SHF.R.S32.HI R10, RZ, 0x1f, R0 ;  /* 0x0000001fff0a7819 */ /* 0x000fe40000011400 */
[----:B------:R-:W0:Y:S02]  /*e710*/  SYNCS.PHASECHK.TRANS64.TRYWAIT P0, [R5+URZ+0x19c80], R20 ;  /* 0x019c8014050075a7 */ /* 0x000e24000800017f */
[----:B0-----:R-:W-:Y:S05]  /*e720*/  @!P0 BRA `(.L_x_1986) ;  /* 0x0000004000408947 */ /* 0x001fea0003800000 */
.L_x_2064:
[----:B------:R-:W-:Y:S05]  /*e730*/  BSYNC B0 ;  /* 0x0000000000007941 */ /* 0x000fea0003800000 */
.L_x_1985:
        /* <DEDUP_REMOVED lines=24> */
[----:B------:R-:W-:Y:S01]  /*e8c0*/  LOP3.LUT R13, R28, 0x20, RZ, 0xfc, !PT ;  /* 0x000000201c0d7812 */ /* 0x000fe200078efcff */
        /* <DEDUP_REMOVED lines=17> */
.L_x_2070:
        /* <DEDUP_REMOVED lines=13> */
.L_x_1988:
        /* <DEDUP_REMOVED lines=11> */
.L_x_1989:
[----:B------:R2:W-:Y:S01]  /*eb60*/  SYNCS.ARRIVE.TRANS64.A1T0 RZ, [R5+URZ+0x19c70], RZ ;  /* 0x019c70ff05ff79a7 */ /* 0x0005e2000810003f */
[----:B------:R-:W-:Y:S05]  /*eb70*/  @!P3 BRA `(.L_x_1990) ;  /* 0x000000000004b947 */ /* 0x000fea0003800000 */
[----:B------:R-:W-:Y:S01]  /*eb80*/  BPT.TRAP 0x1 ;  /* 0x000000040000795c */ /* 0x000fe20000300000 */
.L_x_1990:
[----:B------:R-:W3:Y:S01]  /*eb90*/  SYNCS.PHASECHK.TRANS64.TRYWAIT P1, [R5+URZ+0x19c40], R20 ;  /* 0x019c4014050075a7 */ /* 0x000ee2000802017f */
[----:B------:R-:W-:Y:S04]  /*eba0*/  BSSY B0, `(.L_x_1991) ;  /* 0x0000002000007945 */ /* 0x000fe80003800000 */
[----:B---3--:R-:W-:Y:S05]  /*ebb0*/  @!P1 BRA `(.L_x_1992) ;  /* 0x0000004000049947 */ /* 0x008fea0003800000 */
.L_x_2071:
[----:B------:R-:W-:Y:S05]  /*ebc0*/  BSYNC B0 ;  /* 0x0000000000007941 */ /* 0x000fea0003800000 */
.L_x_1991:
        /* <DEDUP_REMOVED lines=36> */
.L_x_2077:
        /* <DEDUP_REMOVED lines=12> */
.L_x_1994:
        /* <DEDUP_REMOVED lines=11> */
.L_x_1995:
        /* <DEDUP_REMOVED lines=32> */
.L_x_1997:
[----:B------:R-:W-:Y:S05]  /*f180*/  BSYNC B6 ;  /* 0x0000000000067941 */ /* 0x000fea0003800000 */
.L_x_1996:
[----:B------:R-:W0:Y:S01]  /*f190*/  S2R R18, SR_TID.X ;  /* 0x0000000000127919 */ /* 0x000e220000002100 */
[----:B---3--:R-:W3:Y:S01]  /*f1a0*/  LDC R20, c[0x0][0x448] ;  /* 0x00011200ff147b82 */ /* 0x008ee20000000800 */
[C---:B------:R-:W-:Y:S01]  /*f1b0*/  R2UR UR8, R19.reuse ;  /* 0x00000000130872ca */ /* 0x040fe200000e0000 */
[----:B------:R-:W-:Y:S01]  /*f1c0*/  ULDC.64 UR6, c[0x0][0x2d8] ;  /* 0x0000b60000067ab9 */ /* 0x000fe20000000a00 */
[----:B------:R4:W5:Y:S01]  /*f1d0*/  LDL R9, [R1+0x20] ;  /* 0x0000200001097983 */ /* 0x0009620000100800 */
[----:B------:R-:W-:-:S04]  /*f1e0*/  R2UR UR10, R19 ;  /* 0x00000000130a72ca */ /* 0x000fc800000e0000 */
[----:B------:R-:W4:Y:S01]  /*f1f0*/  LDC R8, c[0x0][0x448] ;  /* 0x00011200ff087b82 */ /* 0x000f220000000800 */
[----:B---3--:R-:W-:Y:S02]  /*f200*/  ISETP.NE.AND P6, PT, R20, 0x1, PT ;  /* 0x000000011400780c */ /* 0x008fe40003fc5270 */
[C---:B0-----:R-:W-:Y:S01]  /*f210*/  LOP3.LUT R2, R18.reuse, 0x7f, RZ, 0xc0, !PT ;  /* 0x0000007f12027812 */ /* 0x041fe200078ec0ff */
[----:B------:R-:W-:-:S03]  /*f220*/  IMAD.SHL.U32 R18, R18, 0x40, RZ ;  /* 0x0000004012127824 */ /* 0x000fc600078e00ff */
[----:B------:R-:W-:Y:S02]  /*f230*/  SHF.R.U32.HI R2, RZ, 0x1, R2 ;  /* 0x00000001ff027819 */ /* 0x000fe40000011602 */
[----:B------:R-:W-:-:S05]  /*f240*/  LOP3.LUT R18, R18, 0x40, RZ, 0xc0, !PT ;  /* 0x0000004012127812 */ /* 0x000fca00078ec0ff */
[----:B------:R-:W0:Y:S01]  /*f250*/  @P6 LDC R3, c[0x0][0x44c] ;  /* 0x00011300ff036b82 */ /* 0x000e220000000800 */
[----:B------:R-:W-:Y:S02]  /*f260*/  LOP3.LUT R2, R2, R18, RZ, 0xfc, !PT ;  /* 0x0000001202027212 */ /* 0x000fe400078efcff */
[----:B------:R3:W5:Y:S05]  /*f270*/  LDL R18, [R1+0x1c] ;  /* 0x00001c0001127983 */ /* 0x00076a0000100800 */
[----:B------:R-:W1:Y:S01]  /*f280*/  @P6 LDC R0, c[0x0][0x450] ;  /* 0x00011400ff006b82 */ /* 0x000e620000000800 */
[----:B------:R-:W-:Y:S01]  /*f290*/  IMAD R4, R25, 0xc0, R2 ;  /* 0x000000c019047824 */ /* 0x000fe200078e0202 */
[----:B------:R-:W-:Y:S01]  /*f2a0*/  UMOV UR4, UR38 ;  /* 0x0000002600047c82 */ /* 0x000fe20008000000 */
[----:B------:R-:W-:-:S02]  /*f2b0*/  UMOV UR5, UR37 ;  /* 0x0000002500057c82 */ /* 0x000fc40008000000 */
[----:B------:R-:W-:Y:S01]  /*f2c0*/  UIMAD.WIDE.U32 UR4, UR8, UR6, UR4 ;  /* 0x00000006080472a5 */ /* 0x000fe2000f8e0004 */
[----:B------:R-:W-:Y:S02]  /*f2d0*/  IMAD.MOV.U32 R2, RZ, RZ, R4 ;  /* 0x000000ffff027224 */ /* 0x000fe400078e0004 */
[----:B------:R-:W-:Y:S01]  /*f2e0*/  ULDC.64 UR8, c[0x0][0x2e0] ;  /* 0x0000b80000087ab9 */ /* 0x000fe20000000a00 */
[----:B------:R-:W-:Y:S02]  /*f2f0*/  UIMAD UR5, UR10, UR7, UR5 ;  /* 0x000000070a0572a4 */ /* 0x000fe4000f8e0205 */
[----:B------:R-:W-:Y:S01]  /*f300*/  UIMAD UR6, UR41, UR8, URZ ;  /* 0x00000008290672a4 */ /* 0x000fe2000f8e023f */
[----:B0-----:R-:W-:-:S03]  /*f310*/  @P6 IMAD.HI.U32 R3, R4, R3, RZ ;  /* 0x0000000304036227 */ /* 0x001fc600078e00ff */
[----:B------:R-:W-:Y:S02]  /*f320*/  UIMAD UR6, UR42, UR9, UR6 ;  /* 0x000000092a0672a4 */ /* 0x000fe4000f8e0206 */
[----:B------:R-:W-:Y:S01]  /*f330*/  UIMAD.WIDE.U32 UR4, UR42, UR8, UR4 ;  /* 0x000000082a0472a5 */ /* 0x000fe2000f8e0004 */
[----:B------:R-:W-:Y:S02]  /*f340*/  ULDC.64 UR10, c[0x0][0x280] ;  /* 0x0000a000000a7ab9 */ /* 0x000fe40000000a00 */
[----:B------:R-:W-:Y:S01]  /*f350*/  ULDC.64 UR8, c[0x0][0x2d0] ;  /* 0x0000b40000087ab9 */ /* 0x000fe20000000a00 */
[----:B-1----:R-:W-:-:S04]  /*f360*/  @P6 SHF.R.U32.HI R2, RZ, R0, R3 ;  /* 0x00000000ff026219 */ /* 0x002fc80000011603 */
[--C-:B--2---:R-:W-:Y:S01]  /*f370*/  SHF.R.S32.HI R5, RZ, 0x1f, R2.reuse ;  /* 0x0000001fff057819 */ /* 0x104fe20000011402 */
[----:B------:R-:W-:Y:S01]  /*f380*/  UIADD3 UR5, UR5, UR6, URZ ;  /* 0x0000000605057290 */ /* 0x000fe2000fffe03f */
[----:B------:R-:W-:Y:S02]  /*f390*/  IMAD.U32 R6, RZ, RZ, UR8 ;  /* 0x00000008ff067e24 */ /* 0x000fe4000f8e00ff */
[----:B------:R-:W-:Y:S01]  /*f3a0*/  IMAD.MOV R0, RZ, RZ, -R2 ;  /* 0x000000ffff007224 */ /* 0x000fe200078e0a02 */
[----:B------:R-:W-:Y:S01]  /*f3b0*/  ULDC.64 UR6, c[0x0][0x2c8] ;  /* 0x0000b20000067ab9 */ /* 0x000fe20000000a00 */
[----:B------:R-:W-:Y:S02]  /*f3c0*/  IMAD R5, R5, UR8, RZ ;  /* 0x0000000805057c24 */ /* 0x000fe4000f8e02ff */
[----:B----4-:R-:W-:Y:S02]  /*f3d0*/  IMAD R0, R8, R0, R4 ;  /* 0x0000000008007224 */ /* 0x010fe400078e0204 */
[----:B------:R-:W-:-:S02]  /*f3e0*/  IMAD R5, R2, UR9, R5 ;  /* 0x0000000902057c24 */ /* 0x000fc4000f8e0205 */
        /* <DEDUP_REMOVED lines=37> */
[----:B---3--:R-:W-:Y:S10]  /*f640*/  BRA.DIV UR5, `(.L_x_1998) ;  /* 0x0000003a05187947 */ /* 0x008ff4000b800000 */
[----:B------:R-:W0:Y:S01]  /*f650*/  SHFL.IDX PT, R3, R5, RZ, 0x1e1f ;  /* 0x001e1fff05037589 */ /* 0x000e2200000e0000 */
[----:B-----5:R-:W-:Y:S02]  /*f660*/  IMAD R4, R18, R8, RZ ;  /* 0x0000000812047224 */ /* 0x020fe400078e02ff */
[----:B------:R-:W-:Y:S01]  /*f670*/  IMAD R25, R25, 0xc0, R10 ;  /* 0x000000c019197824 */ /* 0x000fe200078e020a */
        /* <DEDUP_REMOVED lines=22> */
.L_x_2084:
        /* <DEDUP_REMOVED lines=12> */
.L_x_2000:
[----:B------:R-:W-:Y:S05]  /*f8a0*/  BSYNC B0 ;  /* 0x0000000000007941 */ /* 0x000fea0003800000 */
.L_x_1999:
[----:B------:R-:W-:Y:S01]  /*f8b0*/  NOP ;  /* 0x0000000000007918 */ /* 0x000fe20000000000 */
[----:B------:R-:W-:-:S13]  /*f8c0*/  PLOP3.LUT P0, PT, PT, PT, PT, 0x80, 0x0 ;  /* 0x000000000000781c */ /* 0x000fda0003f0f070 */
.L_x_2001:
        /* <DEDUP_REMOVED lines=18> */
.L_x_2085:
[----:B------:R-:W-:Y:S05]  /*f9f0*/  BSYNC B0 ;  /* 0x0000000000007941 */ /* 0x000fea0003800000 */
.L_x_2002:
[----:B------:R-:W2:Y:S02]  /*fa00*/  LDL.LU R2, [R1+0x24] ;  /* 0x0000240001027983 */ /* 0x000ea40000300800 */
[----:B--2---:R-:W-:-:S05]  /*fa10*/  VIADD R20, R2, 0xfffffffe ;  /* 0xfffffffe02147836 */ /* 0x004fca0000000000 */
[----:B------:R-:W-:-:S13]  /*fa20*/  ISETP.GE.AND P0, PT, R20, R29, PT ;  /* 0x0000001d1400720c */ /* 0x000fda0003f06270 */
[----:B------:R-:W-:Y:S05]  /*fa30*/  @!P0 BRA `(.L_x_2004) ;  /* 0x0000001000008947 */ /* 0x000fea0003800000 */
[----:B------:R-:W-:Y:S02]  /*fa40*/  IMAD.MOV.U32 R5, RZ, RZ, R23 ;  /* 0x000000ffff057224 */ /* 0x000fe400078e0017 */
[----:B-1----:R-:W-:-:S07]  /*fa50*/  IMAD.MOV.U32 R0, RZ, RZ, R22 ;  /* 0x000000ffff007224 */ /* 0x002fce00078e0016 */
.L_x_2024:
        /* <DEDUP_REMOVED lines=43> */
.L_x_2005:
[----:B------:R-:W-:Y:S01]  /*fd10*/  IMAD R4, R22, 0x8, R16 ;  /* 0x0000000816047824 */ /* 0x000fe200078e0210 */
[----:B------:R-:W-:Y:S01]  /*fd20*/  SHF.L.U32 R10, R23, 0x1f, RZ ;  /* 0x0000001f170a7819 */ /* 0x000fe200000006ff */
[----:B------:R-:W-:Y:S01]  /*fd30*/  BSSY B0, `(.L_x_2006) ;  /* 0x0000004000007945 */ /* 0x000fe20003800000 */
[----:B------:R-:W-:Y:S02]  /*fd40*/  SHF.R.S32.HI R9, RZ, 0x1f, R8 ;  /* 0x0000001fff097819 */ /* 0x000fe40000011408 */
[----:B------:R-:W0:Y:S02]  /*fd50*/  SYNCS.PHASECHK.TRANS64.TRYWAIT P0, [R4+URZ+0x19c80], R10 ;  /* 0x019c800a040075a7 */ /* 0x000e24000800017f */
[----:B0-----:R-:W-:Y:S05]  /*fd60*/  @!P0 BRA `(.L_x_2007) ;  /* 0x0000003400588947 */ /* 0x001fea0003800000 */
.L_x_2086:
[----:B------:R-:W-:Y:S05]  /*fd70*/  BSYNC B0 ;  /* 0x0000000000007941 */ /* 0x000fea0003800000 */
.L_x_2006:
        /* <DEDUP_REMOVED lines=36> */
.L_x_2092:
        /* <DEDUP_REMOVED lines=10> */
.L_x_2009:
        /* <DEDUP_REMOVED lines=11> */
.L_x_2010:
[----:B------:R2:W-:Y:S01]  /*10110*/  SYNCS.ARRIVE.TRANS64.A1T0 RZ, [R4+URZ+0x19c70], RZ ;  /* 0x019c70ff04ff79a7 */ /* 0x0005e2000810003f */
[----:B------:R-:W-:Y:S05]  /*10120*/  @!P3 BRA `(.L_x_2011) ;  /* 0x000000000004b947 */ /* 0x000fea0003800000 */
[----:B------:R-:W-:Y:S01]  /*10130*/  BPT.TRAP 0x1 ;  /* 0x000000040000795c */ /* 0x000fe20000300000 */
.L_x_2011:
[----:B------:R-:W3:Y:S01]  /*10140*/  SYNCS.PHASECHK.TRANS64.TRYWAIT P0, [R4+URZ+0x19c40], R10 ;  /* 0x019c400a040075a7 */ /* 0x000ee2000800017f */
[----:B------:R-:W-:Y:S04]  /*10150*/  BSSY B0, `(.L_x_2012) ;  /* 0x0000002000007945 */ /* 0x000fe80003800000 */
[----:B---3--:R-:W-:Y:S05]  /*10160*/  @!P0 BRA `(.L_x_2013) ;  /* 0x0000003400088947 */ /* 0x008fea0003800000 */
.L_x_2093:
[----:B------:R-:W-:Y:S05]  /*10170*/  BSYNC B0 ;  /* 0x0000000000007941 */ /* 0x000fea0003800000 */
.L_x_2012:
        /* <DEDUP_REMOVED lines=33> */
.L_x_2099:
        /* <DEDUP_REMOVED lines=10> */
.L_x_2015:
        /* <DEDUP_REMOVED lines=11> */
.L_x_2016:
[----:B------:R-:W-:Y:S01]  /*104e0*/  IMAD.U32 R2, RZ, RZ, UR44 ;  /* 0x0000002cff027e24 */ /* 0x000fe2000f8e00ff */
[----:B------:R0:W-:Y:S04]  /*104f0*/  SYNCS.ARRIVE.TRANS64.A1T0 RZ, [R4+URZ+0x19c30], RZ ;  /* 0x019c30ff04ff79a7 */ /* 0x0001e8000810003f */
[----:B------:R-:W-:-:S13]  /*10500*/  ISETP.NE.AND P0, PT, R2, 0x3, PT ;  /* 0x000000030200780c */ /* 0x000fda0003f05270 */
[----:B0-----:R-:W-:Y:S05]  /*10510*/  @!P0 BRA `(.L_x_2017) ;  /* 0x0000000000048947 */ /* 0x001fea0003800000 */
[----:B------:R-:W-:Y:S01]  /*10520*/  BPT.TRAP 0x1 ;  /* 0x000000040000795c */ /* 0x000fe20000300000 */
.L_x_2017:
[----:B------:R-:W-:Y:S01]  /*10530*/  LOP3.LUT R3, R5, 0x1, RZ, 0x3c, !PT ;  /* 0x0000000105037812 */ /* 0x000fe200078e3cff */
[----:B------:R-:W-:Y:S01]  /*10540*/  IMAD R2, R0, 0x8, R16 ;  /* 0x0000000800027824 */ /* 0x000fe200078e0210 */
[----:B------:R-:W-:Y:S02]  /*10550*/  BSSY B0, `(.L_x_2018) ;  /* 0x0000004000007945 */ /* 0x000fe40003800000 */
[----:B------:R-:W-:-:S04]  /*10560*/  SHF.L.U32 R3, R3, 0x1f, RZ ;  /* 0x0000001f03037819 */ /* 0x000fc800000006ff */
[----:B------:R-:W0:Y:S02]  /*10570*/  SYNCS.PHASECHK.TRANS64.TRYWAIT P2, [R2+URZ+0x19c70], R3 ;  /* 0x019c7003020075a7 */ /* 0x000e24000804017f */
[----:B0-----:R-:W-:Y:S05]  /*10580*/  @!P2 BRA `(.L_x_2019) ;  /* 0x0000003000aca947 */ /* 0x001fea0003800000 */
.L_x_2100:
[----:B------:R-:W-:Y:S05]  /*10590*/  BSYNC B0 ;  /* 0x0000000000007941 */ /* 0x000fea0003800000 */
.L_x_2018:
[----:B--23--:R-:W-:-:S05]  /*105a0*/  IMAD.U32 R4, RZ, RZ, UR43 ;  /* 0x0000002bff047e24 */ /* 0x00cfca000f8e00ff */
[----:B------:R-:W-:-:S13]  /*105b0*/  ISETP.NE.AND P2, PT, R4, 0x3, PT ;  /* 0x000000030400780c */ /* 0x000fda0003f45270 */
[----:B------:R-:W-:Y:S05]  /*105c0*/  @!P2 BRA `(.L_x_2020) ;  /* 0x000000000004a947 */ /* 0x000fea0003800000 */
[----:B------:R-:W-:Y:S01]  /*105d0*/  BPT.TRAP 0x1 ;  /* 0x000000040000795c */ /* 0x000fe20000300000 */
.L_x_2020:
[----:B------:R-:W-:Y:S01]  /*105e0*/  SHF.L.U32 R4, R5, 0x1f, RZ ;  /* 0x0000001f05047819 */ /* 0x000fe200000006ff */
[----:B------:R-:W-:-:S03]  /*105f0*/  IMAD R3, R0, 0x3000, RZ ;  /* 0x0000300000037824 */ /* 0x000fc600078e02ff */
[----:B------:R-:W0:Y:S02]  /*10600*/  SYNCS.PHASECHK.TRANS64.TRYWAIT P2, [R2+URZ+0x19c60], R4 ;  /* 0x019c6004020075a7 */ /* 0x000e24000804017f */
[----:B0-----:R-:W-:Y:S05]  /*10610*/  @!P2 BRA `(.L_x_2021) ;  /* 0x00000030009ca947 */ /* 0x001fea0003800000 */
.L_x_2101:
        /* <DEDUP_REMOVED lines=55> */
.L_x_2022:
[----:B--2---:R2:W-:Y:S01]  /*10990*/  SYNCS.ARRIVE.TRANS64.A1T0 RZ, [R2+URZ+0x19c50], RZ ;  /* 0x019c50ff02ff79a7 */ /* 0x0045e2000810003f */
[----:B------:R-:W-:Y:S06]  /*109a0*/  BAR.SYNC.DEFER_BLOCKING 0x2, 0x80 ;  /* 0x0082000000007b1d */ /* 0x000fec0000010000 */
[----:B------:R-:W-:Y:S05]  /*109b0*/  @!P0 BRA `(.L_x_2023) ;  /* 0x0000000000048947 */ /* 0x000fea0003800000 */
[----:B------:R-:W-:Y:S01]  /*109c0*/  BPT.TRAP 0x1 ;  /* 0x000000040000795c */ /* 0x000fe20000300000 */
.L_x_2023:
[----:B------:R-:W3:Y:S01]  /*109d0*/  LDL R0, [R1+0x8] ;  /* 0x0000080001007983 */ /* 0x000ee20000100800 */
[----:B--2---:R-:W-:Y:S02]  /*109e0*/  VIADD R2, R2, 0x19c80 ;  /* 0x00019c8002027836 */ /* 0x004fe40000000000 */
[----:B------:R-:W-:-:S03]  /*109f0*/  IMAD.MOV.U32 R5, RZ, RZ, R23 ;  /* 0x000000ffff057224 */ /* 0x000fc600078e0017 */
[----:B---3--:R-:W-:Y:S01]  /*10a00*/  PRMT R2, R0, 0x654, R2 ;  /* 0x0000065400027816 */ /* 0x008fe20000000002 */
[----:B------:R-:W-:-:S03]  /*10a10*/  IMAD.MOV.U32 R0, RZ, RZ, R22 ;  /* 0x000000ffff007224 */ /* 0x000fc600078e0016 */
[----:B------:R2:W-:Y:S01]  /*10a20*/  SYNCS.ARRIVE.TRANS64.RED.A1T0 RZ, [R2+URZ], RZ ;  /* 0x000000ff02ff79a7 */ /* 0x0005e2000810043f */
[----:B------:R-:W-:Y:S05]  /*10a30*/  @P1 BRA `(.L_x_2024) ;  /* 0xfffffff000081947 */ /* 0x000fea000383ffff */
.L_x_2004:
        /* <DEDUP_REMOVED lines=19> */
.L_x_2026:
[----:B------:R-:W-:Y:S05]  /*10b70*/  BSYNC B0 ;  /* 0x0000000000007941 */ /* 0x000fea0003800000 */
.L_x_2025:
[----:B------:R-:W-:Y:S05]  /*10b80*/  @!P0 BRA `(.L_x_2027) ;  /* 0x0000000000048947 */ /* 0x000fea0003800000 */
[----:B------:R-:W-:Y:S01]  /*10b90*/  BPT.TRAP 0x1 ;  /* 0x000000040000795c */ /* 0x000fe20000300000 */
.L_x_2027:
[----:B------:R-:W-:Y:S01]  /*10ba0*/  LOP3.LUT R0, R23, 0x1, RZ, 0x3c, !PT ;  /* 0x0000000117007812 */ /* 0x000fe200078e3cff */
[----:B0-----:R-:W-:Y:S01]  /*10bb0*/  IMAD R3, R22, 0x8, R16 ;  /* 0x0000000816037824 */ /* 0x001fe200078e0210 */
[----:B------:R-:W-:Y:S02]  /*10bc0*/  BSSY B0, `(.L_x_2028) ;  /* 0x0000004000007945 */ /* 0x000fe40003800000 */
[----:B------:R-:W-:-:S04]  /*10bd0*/  SHF.L.U32 R0, R0, 0x1f, RZ ;  /* 0x0000001f00007819 */ /* 0x000fc800000006ff */
[----:B------:R-:W0:Y:S02]  /*10be0*/  SYNCS.PHASECHK.TRANS64.TRYWAIT P1, [R3+URZ+0x19c70], R0 ;  /* 0x019c7000030075a7 */ /* 0x000e24000802017f */
[----:B0-----:R-:W-:Y:S05]  /*10bf0*/  @!P1 BRA `(.L_x_2029) ;  /* 0x0000002c00389947 */ /* 0x001fea0003800000 */
.L_x_2102:
[----:B------:R-:W-:Y:S05]  /*10c00*/  BSYNC B0 ;  /* 0x0000000000007941 */ /* 0x000fea0003800000 */
.L_x_2028:
[----:B------:R-:W-:-:S05]  /*10c10*/  IMAD.U32 R2, RZ, RZ, UR43 ;  /* 0x0000002bff027e24 */ /* 0x000fca000f8e00ff */
[----:B------:R-:W-:-:S13]  /*10c20*/  ISETP.NE.AND P1, PT, R2, 0x3, PT ;  /* 0x000000030200780c */ /* 0x000fda0003f25270 */
[----:B------:R-:W-:Y:S05]  /*10c30*/  @!P1 BRA `(.L_x_2030) ;  /* 0x0000000000049947 */ /* 0x000fea0003800000 */
[----:B------:R-:W-:Y:S01]  /*10c40*/  BPT.TRAP 0x1 ;  /* 0x000000040000795c */ /* 0x000fe20000300000 */
.L_x_2030:
[----:B0-----:R-:W-:-:S04]  /*10c50*/  SHF.L.U32 R0, R23, 0x1f, RZ ;  /* 0x0000001f17007819 */ /* 0x001fc800000006ff */
[----:B------:R-:W0:Y:S02]  /*10c60*/  SYNCS.PHASECHK.TRANS64.TRYWAIT P1, [R3+URZ+0x19c60], R0 ;  /* 0x019c6000030075a7 */ /* 0x000e24000802017f */
[----:B0-----:R-:W-:Y:S05]  /*10c70*/  @!P1 BRA `(.L_x_2031) ;  /* 0x0000002c002c9947 */ /* 0x001fea0003800000 */
.L_x_2103:
        /* <DEDUP_REMOVED lines=56> */
.L_x_2032:
[----:B-1----:R1:W-:Y:S01]  /*11000*/  SYNCS.ARRIVE.TRANS64.A1T0 RZ, [R3+URZ+0x19c50], RZ ;  /* 0x019c50ff03ff79a7 */ /* 0x0023e2000810003f */
[----:B------:R-:W-:Y:S06]  /*11010*/  BAR.SYNC.DEFER_BLOCKING 0x2, 0x80 ;  /* 0x0082000000007b1d */ /* 0x000fec0000010000 */
[----:B------:R-:W-:Y:S05]  /*11020*/  @!P0 BRA `(.L_x_2033) ;  /* 0x0000000000048947 */ /* 0x000fea0003800000 */
[----:B------:R-:W-:Y:S01]  /*11030*/  BPT.TRAP 0x1 ;  /* 0x000000040000795c */ /* 0x000fe20000300000 */
.L_x_2033:
[----:B------:R-:W2:Y:S01]  /*11040*/  LDL R0, [R1+0x8] ;  /* 0x0000080001007983 */ /* 0x000ea20000100800 */
[----:B-1----:R-:W-:Y:S02]  /*11050*/  VIADD R3, R3, 0x19c80 ;  /* 0x00019c8003037836 */ /* 0x002fe40000000000 */
[----:B------:R-:W-:-:S05]  /*11060*/  VIADD R22, R22, 0x1 ;  /* 0x0000000116167836 */ /* 0x000fca0000000000 */
[----:B------:R-:W-:-:S04]  /*11070*/  ISETP.NE.AND P0, PT, R22, 0x2, PT ;  /* 0x000000021600780c */ /* 0x000fc80003f05270 */
[----:B------:R-:W-:Y:S02]  /*11080*/  SEL R22, R22, RZ, P0 ;  /* 0x000000ff16167207 */ /* 0x000fe40000000000 */
[----:B--2---:R-:W-:Y:S02]  /*11090*/  PRMT R3, R0, 0x654, R3 ;  /* 0x0000065400037816 */ /* 0x004fe40000000003 */
[----:B------:R-:W-:Y:S02]  /*110a0*/  SEL R0, RZ, 0x1, P0 ;  /* 0x00000001ff007807 */ /* 0x000fe40000000000 */
[----:B------:R1:W-:Y:S02]  /*110b0*/  SYNCS.ARRIVE.TRANS64.RED.A1T0 RZ, [R3+URZ], RZ ;  /* 0x000000ff03ff79a7 */ /* 0x0003e4000810043f */
[----:B------:R-:W-:-:S07]  /*110c0*/  LOP3.LUT R23, R23, R0, RZ, 0x3c, !PT ;  /* 0x0000000017177212 */ /* 0x000fce00078e3cff */
.L_x_1974:
[----:B------:R-:W-:Y:S05]  /*110d0*/  BSYNC B7 ;  /* 0x0000000000077941 */ /* 0x000fea0003800000 */
.L_x_1972:
[----:B------:R-:W-:-:S13]  /*110e0*/  LOP3.LUT P0, RZ, R17, 0x40, RZ, 0xc0, !PT ;  /* 0x0000004011ff7812 */ /* 0x000fda000780c0ff */
[----:B------:R-:W-:Y:S05]  /*110f0*/  @!P0 BRA `(.L_x_2034) ;  /* 0x0000000000288947 */ /* 0x000fea0003800000 */
[----:B------:R-:W2:Y:S08]  /*11100*/  S2UR UR4, SR_CgaCtaId ;  /* 0x00000000000479c3 */ /* 0x000eb00000008800 */
[----:B------:R-:W-:Y:S01]  /*11110*/  BAR.SYNC.DEFER_BLOCKING 0x5, 0x200 ;  /* 0x0148000000007b1d */ /* 0x000fe20000010000 */
[----:B------:R-:W-:Y:S01]  /*11120*/  MOV R16, 0x400 ;  /* 0x0000040000107802 */ /* 0x000fe20000000f00 */
[----:B--2---:R-:W-:-:S05]  /*11130*/  IMAD.U32 R0, RZ, RZ, UR4 ;  /* 0x00000004ff007e24 */ /* 0x004fca000f8e00ff */
[----:B------:R-:W-:Y:S01]  /*11140*/  LEA R16, R0, R16, 0x18 ;  /* 0x0000001000107211 */ /* 0x000fe200078ec0ff */
[----:B------:R-:W-:Y:S04]  /*11150*/  STL [R1+0x8], R0 ;  /* 0x0000080001007387 */ /* 0x000fe80000100800 */
[----:B------:R-:W2:Y:S02]  /*11160*/  LDS.128 R24, [R16+0x19cd0] ;  /* 0x019cd00010187984 */ /* 0x000ea40000000c00 */
[----:B--2---:R-:W-:Y:S01]  /*11170*/  R2UR UR40, R27 ;  /* 0x000000001b2872ca */ /* 0x004fe200000e0000 */
[----:B------:R-:W-:Y:S06]  /*11180*/  BAR.ARV 0x4, 0x200 ;  /* 0x0108000000007b1d */ /* 0x000fec0000002000 */
[----:B------:R-:W-:Y:S08]  /*11190*/  BRA `(.L_x_2035) ;  /* 0x0000000c00bc7947 */ /* 0x000ff00003800000 */
.L_x_2034:
[----:B------:R-:W0:Y:S01]  /*111a0*/  S2R R0, SR_TID.X ;  /* 0x0000000000007919 */ /* 0x000e220000002100 */
[----:B------:R-:W-:Y:S01]  /*111b0*/  ULDC UR4, c[0x0][0xc3c] ;  /* 0x00030f0000047ab9 */ /* 0x000fe20000000800 */
[----:B0-----:R-:W-:Y:S01]  /*111c0*/  LOP3.LUT R9, R0, 0x1f, RZ, 0xc0, !PT ;  /* 0x0000001f00097812 */ /* 0x001fe200078ec0ff */
[----:B------:R-:W-:-:S03]  /*111d0*/  IMAD.MOV.U32 R0, RZ, RZ, RZ ;  /* 0x000000ffff007224 */ /* 0x000fc600078e00ff */
[C---:B------:R-:W-:Y:S01]  /*111e0*/  ISETP.NE.AND P0, PT, R9.reuse, 0x1f, PT ;  /* 0x0000001f0900780c */ /* 0x040fe20003f05270 */
[----:B------:R-:W-:-:S05]  /*111f0*/  VIADD R7, R9, UR40 ;  /* 0x0000002809077c36 */ /* 0x000fca0008000000 */
[----:B------:R-:W-:Y:S01]  /*11200*/  ISETP.GE.OR P1, PT, R7, UR4, !P0 ;  /* 0x0000000407007c0c */ /* 0x000fe2000c726670 */
[----:B------:R-:W-:-:S12]  /*11210*/  ULDC UR4, c[0x0][0xc3c] ;  /* 0x00030f0000047ab9 */ /* 0x000fd80000000800 */
[----:B-1----:R-:W0:Y:S08]  /*11220*/  @!P1 LDC.64 R2, c[0x0][0xc80] ;  /* 0x00032000ff029b82 */ /* 0x002e300000000a00 */
[----:B------:R-:W1:Y:S01]  /*11230*/  @!P1 LDC.64 R4, c[0x0][0xc78] ;  /* 0x00031e00ff049b82 */ /* 0x000e620000000a00 */
[----:B0-----:R-:W-:-:S05]  /*11240*/  @!P1 IMAD.WIDE R2, R7, 0x4, R2 ;  /* 0x0000000407029825 */ /* 0x001fca00078e0202 */
[----:B------:R1:W2:Y:S02]  /*11250*/  @!P1 LDG.E R0, desc[UR54][R2.64] ;  /* 0x0000003602009981 */ /* 0x0002a4000c1e1900 */
[----:B-1----:R-:W-:-:S04]  /*11260*/  @!P1 IMAD.WIDE R2, R7, 0x4, R4 ;  /* 0x0000000407029825 */ /* 0x002fc800078e0204 */
[----:B------:R-:W-:-:S06]  /*11270*/  IMAD.MOV.U32 R7, RZ, RZ, RZ ;  /* 0x000000ffff077224 */ /* 0x000fcc00078e00ff */
[----:B------:R-:W2:Y:S01]  /*11280*/  @!P1 LDG.E R7, desc[UR54][R2.64] ;  /* 0x0000003602079981 */ /* 0x000ea2000c1e1900 */
[C---:B------:R-:W-:Y:S02]  /*11290*/  ISETP.NE.AND P1, PT, R9.reuse, RZ, PT ;  /* 0x000000ff0900720c */ /* 0x040fe40003f25270 */
[C---:B------:R-:W-:Y:S02]  /*112a0*/  ISETP.GE.U32.AND P2, PT, R9.reuse, 0x2, PT ;  /* 0x000000020900780c */ /* 0x040fe40003f46070 */
        /* <DEDUP_REMOVED lines=8> */
[----:B------:R0:W-:Y:S04]  /*11330*/  SHFL.IDX PT, R4, R24, RZ, 0x1f ;  /* 0x00001fff18047589 */ /* 0x0001e800000e0000 */
[----:B------:R-:W1:Y:S01]  /*11340*/  SHFL.UP PT, R6, R5, 0x2, RZ ;  /* 0x0440000005067989 */ /* 0x000e6200000e00ff */
[----:B0-----:R-:W-:Y:S01]  /*11350*/  IMAD.MOV.U32 R24, RZ, RZ, RZ ;  /* 0x000000ffff187224 */ /* 0x001fe200078e00ff */
[----:B-1----:R-:W-:-:S05]  /*11360*/  SEL R6, R6, RZ, P2 ;  /* 0x000000ff06067207 */ /* 0x002fca0001000000 */
        /* <DEDUP_REMOVED lines=16> */
.L_x_2038:
        /* <DEDUP_REMOVED lines=38> */
.L_x_2036:
        /* <DEDUP_REMOVED lines=14> */
.L_x_2039:
[----:B--2---:R-:W-:Y:S01]  /*117b0*/  ISETP.NE.AND P0, PT, R7, 0x1, PT ;  /* 0x000000010700780c */ /* 0x004fe20003f05270 */
[----:B----4-:R-:W-:Y:S01]  /*117c0*/  IMAD R24, R24, R6, R5 ;  /* 0x0000000618187224 */ /* 0x010fe200078e0205 */
[----:B------:R-:W-:-:S03]  /*117d0*/  UIADD3 UR40, UR4, UR40, URZ ;  /* 0x0000002804287290 */ /* 0x000fc6000fffe03f */
[----:B------:R-:W-:-:S08]  /*117e0*/  IMAD.IADD R4, R4, 0x1, -R24 ;  /* 0x0000000104047824 */ /* 0x000fd000078e0a18 */
[----:B------:R-:W-:Y:S05]  /*117f0*/  @!P0 BRA `(.L_x_2040) ;  /* 0x0000000000dc8947 */ /* 0x000fea0003800000 */
[----:B-1----:R-:W-:-:S04]  /*11800*/  IABS R5, R0 ;  /* 0x0000000000057213 */ /* 0x002fc80000000000 */
[----:B------:R-:W1:Y:S08]  /*11810*/  I2F.RP R6, R5 ;  /* 0x0000000500067306 */ /* 0x000e700000209400 */
[----:B-1----:R-:W0:Y:S02]  /*11820*/  MUFU.RCP R6, R6 ;  /* 0x0000000600067308 */ /* 0x002e240000001000 */
[----:B0-----:R-:W-:-:S06]  /*11830*/  VIADD R8, R6, 0xffffffe ;  /* 0x0ffffffe06087836 */ /* 0x001fcc0000000000 */
[----:B---3--:R-:W0:Y:S02]  /*11840*/  F2I.FTZ.U32.TRUNC.NTZ R3, R8 ;  /* 0x0000000800037305 */ /* 0x008e24000021f000 */
        /* <DEDUP_REMOVED lines=18> */
[----:B0-----:R-:W-:Y:S01]  /*11970*/  VIADD R9, R8, 0xffffffe ;  /* 0x0ffffffe08097836 */ /* 0x001fe20000000000 */
[----:B------:R-:W-:-:S05]  /*11980*/  IABS R8, R7 ;  /* 0x0000000700087213 */ /* 0x000fca0000000000 */
[----:B------:R-:W0:Y:S01]  /*11990*/  F2I.FTZ.U32.TRUNC.NTZ R3, R9 ;  /* 0x0000000900037305 */ /* 0x000e22000021f000 */
[----:B------:R-:W-:Y:S02]  /*119a0*/  IMAD.MOV R8, RZ, RZ, -R8 ;  /* 0x000000ffff087224 */ /* 0x000fe400078e0a08 */
[----:B0-----:R-:W-:-:S04]  /*119b0*/  IMAD.MOV R2, RZ, RZ, -R3 ;  /* 0x000000ffff027224 */ /* 0x001fc800078e0a03 */
[----:B------:R-:W-:Y:S02]  /*119c0*/  IMAD R11, R2, R5, RZ ;  /* 0x00000005020b7224 */ /* 0x000fe400078e02ff */
[----:B------:R-:W-:-:S04]  /*119d0*/  IMAD.MOV.U32 R2, RZ, RZ, RZ ;  /* 0x000000ffff027224 */ /* 0x000fc800078e00ff */
[----:B------:R-:W-:Y:S01]  /*119e0*/  IMAD.HI.U32 R2, R3, R11, R2 ;  /* 0x0000000b03027227 */ /* 0x000fe200078e0002 */
[----:B------:R-:W-:-:S04]  /*119f0*/  LOP3.LUT R3, R4, R0, RZ, 0x3c, !PT ;  /* 0x0000000004037212 */ /* 0x000fc800078e3cff */
[----:B------:R-:W-:-:S13]  /*11a00*/  ISETP.GE.AND P2, PT, R3, RZ, PT ;  /* 0x000000ff0300720c */ /* 0x000fda0003f46270 */
[----:B------:R-:W-:Y:S01]  /*11a10*/  @!P2 IMAD.MOV R6, RZ, RZ, -R6 ;  /* 0x000000ffff06a224 */ /* 0x000fe200078e0a06 */
[----:B------:R-:W-:-:S04]  /*11a20*/  @!P1 LOP3.LUT R6, RZ, R0, RZ, 0x33, !PT ;  /* 0x00000000ff069212 */ /* 0x000fc800078e33ff */
[----:B------:R-:W-:-:S05]  /*11a30*/  IABS R3, R6 ;  /* 0x0000000600037213 */ /* 0x000fca0000000000 */
[----:B------:R-:W-:-:S04]  /*11a40*/  IMAD.HI.U32 R2, R2, R3, RZ ;  /* 0x0000000302027227 */ /* 0x000fc800078e00ff */
[----:B------:R-:W-:Y:S02]  /*11a50*/  IMAD R8, R2, R8, R3 ;  /* 0x0000000802087224 */ /* 0x000fe400078e0203 */
[----:B------:R-:W-:-:S03]  /*11a60*/  IMAD.MOV R3, RZ, RZ, -R6 ;  /* 0x000000ffff037224 */ /* 0x000fc600078e0a06 */
[----:B------:R-:W-:Y:S01]  /*11a70*/  ISETP.GT.U32.AND P1, PT, R5, R8, PT ;  /* 0x000000080500720c */ /* 0x000fe20003f24070 */
[----:B------:R-:W-:Y:S01]  /*11a80*/  IMAD R4, R0, R3, R4 ;  /* 0x0000000300047224 */ /* 0x000fe200078e0204 */
[----:B------:R-:W-:-:S04]  /*11a90*/  LOP3.LUT R3, R6, R7, RZ, 0x3c, !PT ;  /* 0x0000000706037212 */ /* 0x000fc800078e3cff */
[----:B------:R-:W-:-:S07]  /*11aa0*/  ISETP.GE.AND P2, PT, R3, RZ, PT ;  /* 0x000000ff0300720c */ /* 0x000fce0003f46270 */
        /* <DEDUP_REMOVED lines=12> */
.L_x_2040:
        /* <DEDUP_REMOVED lines=62> */
[----:B------:R-:W-:-:S07]  /*11f50*/  IMAD R26, R4, R6, R5 ;  /* 0x00000006041a7224 */ /* 0x000fce00078e0205 */
.L_x_2041:
[----:B------:R-:W-:-:S05]  /*11f60*/  LOP3.LUT R25, RZ, R4, RZ, 0x33, !PT ;  /* 0x00000004ff197212 */ /* 0x000fca00078e33ff */
[----:B------:R-:W-:Y:S01]  /*11f70*/  IMAD.IADD R25, R0, 0x1, R25 ;  /* 0x0000000100197824 */ /* 0x000fe200078e0219 */
[----:B------:R-:W-:Y:S06]  /*11f80*/  BRA `(.L_x_2042) ;  /* 0x0000000000107947 */ /* 0x000fec0003800000 */
.L_x_2037:
[----:B------:R-:W-:Y:S01]  /*11f90*/  IMAD.MOV.U32 R24, RZ, RZ, R4 ;  /* 0x000000ffff187224 */ /* 0x000fe200078e0004 */
[----:B------:R-:W-:Y:S01]  /*11fa0*/  ULDC UR40, c[0x0][0xc3c] ;  /* 0x00030f0000287ab9 */ /* 0x000fe20000000800 */
[----:B------:R-:W-:Y:S02]  /*11fb0*/  IMAD.MOV.U32 R25, RZ, RZ, RZ ;  /* 0x000000ffff197224 */ /* 0x000fe400078e00ff */
[----:B------:R-:W-:-:S07]  /*11fc0*/  IMAD.MOV.U32 R26, RZ, RZ, RZ ;  /* 0x000000ffff1a7224 */ /* 0x000fce00078e00ff */
.L_x_2042:
[----:B------:R2:W3:Y:S01]  /*11fd0*/  LDL R2, [R1+0x8] ;  /* 0x0000080001027983 */ /* 0x0004e20000100800 */
[----:B------:R-:W0:Y:S02]  /*11fe0*/  S2R R0, SR_TID.X ;  /* 0x0000000000007919 */ /* 0x000e240000002100 */
[----:B0-----:R-:W-:Y:S01]  /*11ff0*/  LOP3.LUT R0, R0, 0x1f, RZ, 0xc0, !PT ;  /* 0x0000001f00007812 */ /* 0x001fe200078ec0ff */
[----:B------:R-:W-:Y:S03]  /*12000*/  BAR.SYNC.DEFER_BLOCKING 0x4, 0x200 ;  /* 0x0108000000007b1d */ /* 0x000fe60000010000 */
[----:B------:R-:W-:Y:S01]  /*12010*/  ISETP.NE.AND P0, PT, R0, RZ, PT ;  /* 0x000000ff0000720c */ /* 0x000fe20003f05270 */
[----:B------:R-:W-:-:S12]  /*12020*/  IMAD.U32 R27, RZ, RZ, UR40 ;  /* 0x00000028ff1b7e24 */ /* 0x000fd8000f8e00ff */
[----:B------:R-:W-:Y:S01]  /*12030*/  @!P0 MOV R0, 0x400 ;  /* 0x0000040000008802 */ /* 0x000fe20000000f00 */
[----:B---3--:R-:W0:Y:S03]  /*12040*/  @!P0 S2R R2, SR_CgaCtaId ;  /* 0x0000000000028919 */ /* 0x008e260000008800 */
[----:B0-----:R-:W-:Y:S01]  /*12050*/  @!P0 LEA R16, R2, R0, 0x18 ;  /* 0x0000000002108211 */ /* 0x001fe200078ec0ff */
[----:B------:R2:W-:Y:S04]  /*12060*/  @!P0 STL [R1+0x8], R2 ;  /* 0x0000080201008387 */ /* 0x0005e80000100800 */
[----:B------:R2:W-:Y:S01]  /*12070*/  @!P0 STS.128 [R16+0x19cd0], R24 ;  /* 0x019cd01810008388 */ /* 0x0005e20000000c00 */
[----:B------:R-:W-:Y:S06]  /*12080*/  BAR.ARV 0x5, 0x200 ;  /* 0x0148000000007b1d */ /* 0x000fec0000002000 */
.L_x_2035:
[----:B------:R-:W-:Y:S02]  /*12090*/  ULDC UR4, c[0x0][0xc3c] ;  /* 0x00030f0000047ab9 */ /* 0x000fe40000000800 */
[----:B------:R-:W-:-:S06]  /*120a0*/  UISETP.GE.AND UP0, UPT, UR40, UR4, UPT ;  /* 0x000000042800728c */ /* 0x000fcc000bf06270 */
[----:B------:R-:W-:-:S13]  /*120b0*/  PLOP3.LUT P0, PT, PT, PT, UP0, 0x80, 0x0 ;  /* 0x000000000000781c */ /* 0x000fda0003f0f008 */
[----:B------:R-:W-:Y:S05]  /*120c0*/  @!P0 BRA `(.L_x_2043) ;  /* 0xffffffb000a08947 */ /* 0x000fea000383ffff */
.L_x_1967:
[----:B0-----:R-:W3:Y:S01]  /*120d0*/  LDL.LU R0, [R1+0x28] ;  /* 0x0000280001007983 */ /* 0x001ee20000300800 */
[----:B------:R-:W-:Y:S01]  /*120e0*/  BSSY B0, `(.L_x_2044) ;  /* 0x000000b000007945 */ /* 0x000fe20003800000 */
[----:B------:R-:W0:Y:S01]  /*120f0*/  S2R R5, SR_CgaCtaId ;  /* 0x0000000000057919 */ /* 0x000e220000008800 */
[----:B---3--:R-:W-:-:S05]  /*12100*/  VIADD R0, R0, 0x1 ;  /* 0x0000000100007836 */ /* 0x008fca0000000000 */
[----:B--2---:R-:W-:-:S04]  /*12110*/  LEA.HI R2, R0, R0, RZ, 0x1 ;  /* 0x0000000000027211 */ /* 0x004fc800078f08ff */
[----:B-1----:R-:W-:Y:S02]  /*12120*/  LOP3.LUT R3, R2, 0xfffffffe, RZ, 0xc0, !PT ;  /* 0xfffffffe02037812 */ /* 0x002fe400078ec0ff */
[----:B------:R-:W-:-:S03]  /*12130*/  MOV R2, 0x400 ;  /* 0x0000040000027802 */ /* 0x000fc60000000f00 */
[----:B------:R-:W-:Y:S01]  /*12140*/  IMAD.IADD R0, R0, 0x1, -R3 ;  /* 0x0000000100007824 */ /* 0x000fe200078e0a03 */
[----:B0-----:R-:W-:-:S04]  /*12150*/  LEA R5, R5, R2, 0x18 ;  /* 0x0000000205057211 */ /* 0x001fc800078ec0ff */
[----:B------:R-:W-:-:S04]  /*12160*/  SHF.L.U32 R0, R0, 0x1f, RZ ;  /* 0x0000001f00007819 */ /* 0x000fc800000006ff */
[----:B------:R-:W0:Y:S02]  /*12170*/  SYNCS.PHASECHK.TRANS64.TRYWAIT P0, [R5+URZ+0x19c20], R0 ;  /* 0x019c2000050075a7 */ /* 0x000e24000800017f */
[----:B0-----:R-:W-:Y:S05]  /*12180*/  @!P0 BRA `(.L_x_2045) ;  /* 0x0000001400fc8947 */ /* 0x001fea0003800000 */
.L_x_2104:
[----:B------:R-:W-:Y:S05]  /*12190*/  BSYNC B0 ;  /* 0x0000000000007941 */ /* 0x000fea0003800000 */
.L_x_2044:
[----:B------:R-:W-:-:S03]  /*121a0*/  UMOV UR4, 0xffffffff ;  /* 0xffffffff00047882 */ /* 0x000fc60000000000 */
[----:B------:R-:W-:Y:S05]  /*121b0*/  BRA.DIV UR4, `(.L_x_2046) ;  /* 0x0000001a04047947 */ /* 0x000fea000b800000 */
[----:B0-----:R-:W0:Y:S02]  /*121c0*/  S2R R0, SR_TID.X ;  /* 0x0000000000007919 */ /* 0x001e240000002100 */
[----:B0-----:R-:W-:-:S04]  /*121d0*/  SHF.R.U32.HI R0, RZ, 0x5, R0 ;  /* 0x00000005ff007819 */ /* 0x001fc80000011600 */
[----:B------:R-:W-:-:S05]  /*121e0*/  LOP3.LUT R0, R0, 0x3, RZ, 0xc0, !PT ;  /* 0x0000000300007812 */ /* 0x000fca00078ec0ff */
[----:B------:R0:W1:Y:S02]  /*121f0*/  SHFL.IDX PT, R14, R0, RZ, 0x1f ;  /* 0x00001fff000e7589 */ /* 0x00006400000e0000 */
.L_x_2107:
[----:B-1----:R-:W-:Y:S01]  /*12200*/  ISETP.NE.AND P0, PT, R14, RZ, PT ;  /* 0x000000ff0e00720c */ /* 0x002fe20003f05270 */
[----:B------:R-:W-:-:S12]  /*12210*/  BSSY B0, `(.L_x_2047) ;  /* 0x000002c000007945 */ /* 0x000fd80003800000 */
[----:B------:R-:W-:Y:S05]  /*12220*/  @P0 BRA `(.L_x_2048) ;  /* 0x0000000000a80947 */ /* 0x000fea0003800000 */
[----:B------:R-:W-:-:S03]  /*12230*/  UMOV UR4, 0xffffffff ;  /* 0xffffffff00047882 */ /* 0x000fc60000000000 */
[----:B------:R-:W-:Y:S05]  /*12240*/  BRA.DIV UR4, `(.L_x_2049) ;  /* 0x0000001a04147947 */ /* 0x000fea000b800000 */
[----:B------:R-:W-:-:S13]  /*12250*/  ELECT P6, URZ, PT ;  /* 0x00000000003f782f */ /* 0x000fda00038c0000 */
.L_x_2110:
[----:B------:R-:W-:Y:S05]  /*12260*/  @!P6 BRA `(.L_x_2048) ;  /* 0x000000000098e947 */ /* 0x000fea0003800000 */
[----:B------:R-:W-:-:S06]  /*12270*/  ULOP3.LUT UR4, UR36, 0x2, URZ, 0xfc, !UPT ;  /* 0x0000000224047892 */ /* 0x000fcc000f8efc3f */
[----:B0-----:R-:W-:-:S05]  /*12280*/  IMAD.U32 R0, RZ, RZ, UR4 ;  /* 0x00000004ff007e24 */ /* 0x001fca000f8e00ff */
[----:B------:R-:W-:-:S13]  /*12290*/  ISETP.NE.AND P0, PT, R0, 0x3, PT ;  /* 0x000000030000780c */ /* 0x000fda0003f05270 */
[----:B------:R-:W-:Y:S05]  /*122a0*/  @!P0 BRA `(.L_x_2050) ;  /* 0x0000000000048947 */ /* 0x000fea0003800000 */
[----:B------:R-:W-:Y:S01]  /*122b0*/  BPT.TRAP 0x1 ;  /* 0x000000040000795c */ /* 0x000fe20000300000 */
.L_x_2050:
[C---:B------:R-:W-:Y:S01]  /*122c0*/  IMAD R3, R22.reuse, 0x8, R5 ;  /* 0x0000000816037824 */ /* 0x040fe200078e0205 */
[----:B------:R-:W-:Y:S01]  /*122d0*/  SHF.L.U32 R2, R23, 0x1f, RZ ;  /* 0x0000001f17027819 */ /* 0x000fe200000006ff */
[----:B------:R-:W-:-:S03]  /*122e0*/  VIADD R22, R22, 0x1 ;  /* 0x0000000116167836 */ /* 0x000fc60000000000 */
[----:B------:R-:W0:Y:S02]  /*122f0*/  SYNCS.PHASECHK.TRANS64.TRYWAIT P1, [R3+URZ+0x19c40], R2 ;  /* 0x019c4002030075a7 */ /* 0x000e24000802017f */
[----:B------:R-:W-:-:S04]  /*12300*/  ISETP.NE.AND P2, PT, R22, 0x2, PT ;  /* 0x000000021600780c */ /* 0x000fc80003f45270 */
[----:B------:R-:W-:Y:S01]  /*12310*/  SEL R0, RZ, 0x1, P2 ;  /* 0x00000001ff007807 */ /* 0x000fe20001000000 */
[----:B0-----:R-:W-:Y:S08]  /*12320*/  @!P1 BRA `(.L_x_2051) ;  /* 0x0000001400fc9947 */ /* 0x001ff00003800000 */
.L_x_2111:
[----:B------:R-:W-:Y:S02]  /*12330*/  SEL R22, R22, RZ, P2 ;  /* 0x000000ff16167207 */ /* 0x000fe40001000000 */
[----:B------:R-:W-:Y:S01]  /*12340*/  LOP3.LUT R0, R23, R0, RZ, 0x3c, !PT ;  /* 0x0000000017007212 */ /* 0x000fe200078e3cff */
[----:B------:R-:W-:Y:S06]  /*12350*/  @!P0 BRA `(.L_x_2052) ;  /* 0x0000000000048947 */ /* 0x000fec0003800000 */
[----:B------:R-:W-:Y:S01]  /*12360*/  BPT.TRAP 0x1 ;  /* 0x000000040000795c */ /* 0x000fe20000300000 */
.L_x_2052:
[----:B------:R-:W-:Y:S01]  /*12370*/  IMAD R5, R22, 0x8, R5 ;  /* 0x0000000816057824 */ /* 0x000fe200078e0205 */
[----:B------:R-:W-:-:S04]  /*12380*/  SHF.L.U32 R0, R0, 0x1f, RZ ;  /* 0x0000001f00007819 */ /* 0x000fc800000006ff */
[----:B------:R-:W1:Y:S02]  /*12390*/  SYNCS.PHASECHK.TRANS64.TRYWAIT P1, [R5+URZ+0x19c40], R0 ;  /* 0x019c4000050075a7 */ /* 0x000e64000802017f */
[----:B-1----:R-:W-:Y:S05]  /*123a0*/  @!P1 BRA `(.L_x_2053) ;  /* 0x0000001400f09947 */ /* 0x002fea0003800000 */
.L_x_2112:
[----:B------:R-:W-:Y:S05]  /*123b0*/  @!P0 BRA `(.L_x_2054) ;  /* 0x0000000000048947 */ /* 0x000fea0003800000 */
[----:B------:R-:W-:Y:S01]  /*123c0*/  BPT.TRAP 0x1 ;  /* 0x000000040000795c */ /* 0x000fe20000300000 */
.L_x_2054:
[----:B------:R-:W2:Y:S02]  /*123d0*/  SYNCS.PHASECHK.TRANS64.TRYWAIT P1, [R3+URZ+0x19c60], R2 ;  /* 0x019c6002030075a7 */ /* 0x000ea4000802017f */
[----:B--2---:R-:W-:Y:S05]  /*123e0*/  @!P1 BRA `(.L_x_2055) ;  /* 0x0000001400f49947 */ /* 0x004fea0003800000 */
.L_x_2113:
[----:B------:R-:W-:Y:S05]  /*123f0*/  @!P0 BRA `(.L_x_2056) ;  /* 0x0000000000048947 */ /* 0x000fea0003800000 */
[----:B------:R-:W-:Y:S01]  /*12400*/  BPT.TRAP 0x1 ;  /* 0x000000040000795c */ /* 0x000fe20000300000 */
.L_x_2056:
[----:B------:R-:W3:Y:S02]  /*12410*/  SYNCS.PHASECHK.TRANS64.TRYWAIT P1, [R5+URZ+0x19c60], R0 ;  /* 0x019c6000050075a7 */ /* 0x000ee4000802017f */
[----:B---3--:R-:W-:Y:S05]  /*12420*/  @!P1 BRA `(.L_x_2057) ;  /* 0x0000001400f89947 */ /* 0x008fea0003800000 */
.L_x_2114:
[----:B------:R-:W-:Y:S05]  /*12430*/  @!P0 BRA `(.L_x_2058) ;  /* 0x0000000000048947 */ /* 0x000fea0003800000 */
[----:B------:R-:W-:Y:S01]  /*12440*/  BPT.TRAP 0x1 ;  /* 0x000000040000795c */ /* 0x000fe20000300000 */
.L_x_2058:
[----:B------:R-:W4:Y:S02]  /*12450*/  SYNCS.PHASECHK.TRANS64.TRYWAIT P1, [R3+URZ+0x19c80], R2 ;  /* 0x019c8002030075a7 */ /* 0x000f24000802017f */
[----:B----4-:R-:W-:Y:S05]  /*12460*/  @!P1 BRA `(.L_x_2059) ;  /* 0x0000001400fc9947 */ /* 0x010fea0003800000 */
.L_x_2115:
[----:B------:R-:W-:Y:S05]  /*12470*/  @!P0 BRA `(.L_x_2060) ;  /* 0x0000000000048947 */ /* 0x000fea0003800000 */
[----:B------:R-:W-:Y:S01]  /*12480*/  BPT.TRAP 0x1 ;  /* 0x000000040000795c */ /* 0x000fe20000300000 */
.L_x_2060:
[----:B------:R0:W0:Y:S02]  /*12490*/  SYNCS.PHASECHK.TRANS64.TRYWAIT P0, [R5+URZ+0x19c80], R0 ;  /* 0x019c8000050075a7 */ /* 0x000024000800017f */
[----:B0-----:R-:W-:Y:S05]  /*124a0*/  @!P0 NANOSLEEP.SYNCS 0x989680 ;  /* 0x009896800000895d */ /* 0x001fea0003900000 */
[----:B------:R-:W0:Y:S02]  /*124b0*/  @!P0 SYNCS.PHASECHK.TRANS64 P0, [R5+URZ+0x19c80], R0 ;  /* 0x019c8000050085a7 */ /* 0x000e24000800007f */
[----:B0-----:R-:W-:Y:S05]  /*124c0*/  @!P0 BRA `(.L_x_2060) ;  /* 0xfffffffc00f08947 */ /* 0x001fea000383ffff */
.L_x_2048:
[----:B------:R-:W-:Y:S05]  /*124d0*/  BSYNC B0 ;  /* 0x0000000000007941 */ /* 0x000fea0003800000 */
.L_x_2047:
[----:B------:R-:W-:Y:S05]  /*124e0*/  EXIT ;  /* 0x000000000000794d */ /* 0x000fea0003800000 */
.L_x_1909:
[----:B0-----:R-:W-:-:S04]  /*124f0*/  IMAD.U32 R3, RZ, RZ, UR46 ;  /* 0x0000002eff037e24 */ /* 0x001fc8000f8e00ff */
[----:B------:R0:W1:Y:S03]  /*12500*/  SYNCS.PHASECHK.TRANS64.TRYWAIT P1, [R3+URZ+0x19c00], R0 ;  /* 0x019c0000030075a7 */ /* 0x000066000802017f */
[----:B-1----:R-:W-:Y:S05]  /*12510*/  @!P1 NANOSLEEP.SYNCS 0x989680 ;  /* 0x009896800000995d */ /* 0x002fea0003900000 */
[----:B------:R-:W1:Y:S02]  /*12520*/  @!P1 SYNCS.PHASECHK.TRANS64 P1, [R3+URZ+0x19c00], R0 ;  /* 0x019c0000030095a7 */ /* 0x000e64000802007f */
[----:B-1----:R-:W-:Y:S05]  /*12530*/  @!P1 BRA `(.L_x_1909) ;  /* 0xfffffffc00ec9947 */ /* 0x002fea000383ffff */
[----:B------:R-:W-:Y:S05]  /*12540*/  BRA `(.L_x_2061) ;  /* 0xfffffef800607947 */ /* 0x000fea000383ffff */
.L_x_1913:
[----:B-1----:R1:W2:Y:S02]  /*12550*/  SYNCS.PHASECHK.TRANS64.TRYWAIT P1, [R2+URZ+0x19c30], R3 ;  /* 0x019c3003020075a7 */ /* 0x0022a4000802017f */
[----:B--2---:R-:W-:Y:S05]  /*12560*/  @!P1 NANOSLEEP.SYNCS 0x989680 ;  /* 0x009896800000995d */ /* 0x004fea0003900000 */
[----:B------:R-:W2:Y:S02]  /*12570*/  @!P1 SYNCS.PHASECHK.TRANS64 P1, [R2+URZ+0x19c30], R3 ;  /* 0x019c3003020095a7 */ /* 0x000ea4000802007f */
[----:B--2---:R-:W-:Y:S05]  /*12580*/  @!P1 BRA `(.L_x_1913) ;  /* 0xfffffffc00f09947 */ /* 0x004fea000383ffff */
[----:B------:R-:W-:Y:S05]  /*12590*/  BRA `(.L_x_1912) ;  /* 0xfffffef8007c7947 */ /* 0x000fea000383ffff */
.L_x_1919:
[----:B-1----:R-:W-:-:S04]  /*125a0*/  IMAD.U32 R7, RZ, RZ, UR18 ;  /* 0x00000012ff077e24 */ /* 0x002fc8000f8e00ff */
[----:B------:R1:W2:Y:S03]  /*125b0*/  SYNCS.PHASECHK.TRANS64.TRYWAIT P1, [R7+URZ+0x19c30], R0 ;  /* 0x019c3000070075a7 */ /* 0x0002a6000802017f */
[----:B--2---:R-:W-:Y:S05]  /*125c0*/  @!P1 NANOSLEEP.SYNCS 0x989680 ;  /* 0x009896800000995d */ /* 0x004fea0003900000 */
[----:B------:R-:W2:Y:S02]  /*125d0*/  @!P1 SYNCS.PHASECHK.TRANS64 P1, [R7+URZ+0x19c30], R0 ;  /* 0x019c3000070095a7 */ /* 0x000ea4000802007f */
[----:B--2---:R-:W-:Y:S05]  /*125e0*/  @!P1 BRA `(.L_x_1919) ;  /* 0xfffffffc00ec9947 */ /* 0x004fea000383ffff */
[----:B------:R-:W-:Y:S05]  /*125f0*/  BRA `(.L_x_1918) ;  /* 0xffffff1c00307947 */ /* 0x000fea000383ffff */
.L_x_1923:
[----:B-1----:R-:W-:-:S04]  /*12600*/  IMAD.U32 R4, RZ, RZ, UR11 ;  /* 0x0000000bff047e24 */ /* 0x002fc8000f8e00ff */
[----:B------:R1:W2:Y:S03]  /*12610*/  SYNCS.PHASECHK.TRANS64.TRYWAIT P1, [R4+URZ+0x19c50], R0 ;  /* 0x019c5000040075a7 */ /* 0x0002a6000802017f */
[----:B--2---:R-:W-:Y:S05]  /*12620*/  @!P1 NANOSLEEP.SYNCS 0x989680 ;  /* 0x009896800000995d */ /* 0x004fea0003900000 */
[----:B------:R-:W2:Y:S02]  /*12630*/  @!P1 SYNCS.PHASECHK.TRANS64 P1, [R4+URZ+0x19c50], R0 ;  /* 0x019c5000040095a7 */ /* 0x000ea4000802007f */
[----:B--2---:R-:W-:Y:S05]  /*12640*/  @!P1 BRA `(.L_x_1923) ;  /* 0xfffffffc00ec9947 */ /* 0x004fea000383ffff */
[----:B------:R-:W-:Y:S05]  /*12650*/  BRA `(.L_x_1922) ;  /* 0xffffff1c00807947 */ /* 0x000fea000383ffff */
.L_x_1931:
[----:B-1----:R-:W-:-:S04]  /*12660*/  IMAD.U32 R7, RZ, RZ, UR6 ;  /* 0x00000006ff077e24 */ /* 0x002fc8000f8e00ff */
[----:B------:R1:W2:Y:S03]  /*12670*/  SYNCS.PHASECHK.TRANS64.TRYWAIT P1, [R7+URZ+0x19c30], R0 ;  /* 0x019c3000070075a7 */ /* 0x0002a6000802017f */
[----:B--2---:R-:W-:Y:S05]  /*12680*/  @!P1 NANOSLEEP.SYNCS 0x989680 ;  /* 0x009896800000995d */ /* 0x004fea0003900000 */
[----:B------:R-:W2:Y:S02]  /*12690*/  @!P1 SYNCS.PHASECHK.TRANS64 P1, [R7+URZ+0x19c30], R0 ;  /* 0x019c3000070095a7 */ /* 0x000ea4000802007f */
[----:B--2---:R-:W-:Y:S05]  /*126a0*/  @!P1 BRA `(.L_x_1931) ;  /* 0xfffffffc00ec9947 */ /* 0x004fea000383ffff */
[----:B------:R-:W-:Y:S05]  /*126b0*/  BRA `(.L_x_1930) ;  /* 0xffffff4000787947 */ /* 0x000fea000383ffff */
.L_x_1935:
[----:B-1----:R-:W-:-:S04]  /*126c0*/  IMAD.U32 R4, RZ, RZ, UR11 ;  /* 0x0000000bff047e24 */ /* 0x002fc8000f8e00ff */
[----:B------:R1:W2:Y:S03]  /*126d0*/  SYNCS.PHASECHK.TRANS64.TRYWAIT P1, [R4+URZ+0x19c50], R0 ;  /* 0x019c5000040075a7 */ /* 0x0002a6000802017f */
[----:B--2---:R-:W-:Y:S05]  /*126e0*/  @!P1 NANOSLEEP.SYNCS 0x989680 ;  /* 0x009896800000995d */ /* 0x004fea0003900000 */
[----:B------:R-:W2:Y:S02]  /*126f0*/  @!P1 SYNCS.PHASECHK.TRANS64 P1, [R4+URZ+0x19c50], R0 ;  /* 0x019c5000040095a7 */ /* 0x000ea4000802007f */
[----:B--2---:R-:W-:Y:S05]  /*12700*/  @!P1 BRA `(.L_x_1935) ;  /* 0xfffffffc00ec9947 */ /* 0x004fea000383ffff */
[----:B------:R-:W-:Y:S05]  /*12710*/  BRA `(.L_x_1934) ;  /* 0xffffff4000c87947 */ /* 0x000fea000383ffff */
.L_x_1942:
[----:B-1----:R-:W-:-:S04]  /*12720*/  IMAD.U32 R6, RZ, RZ, UR5 ;  /* 0x00000005ff067e24 */ /* 0x002fc8000f8e00ff */
[----:B------:R1:W2:Y:S03]  /*12730*/  SYNCS.PHASECHK.TRANS64.TRYWAIT P1, [R6+URZ+0x19c50], R5 ;  /* 0x019c5005060075a7 */ /* 0x0002a6000802017f */
[----:B--2---:R-:W-:Y:S05]  /*12740*/  @!P1 NANOSLEEP.SYNCS 0x989680 ;  /* 0x009896800000995d */ /* 0x004fea0003900000 */
[----:B------:R-:W2:Y:S02]  /*12750*/  @!P1 SYNCS.PHASECHK.TRANS64 P1, [R6+URZ+0x19c50], R5 ;  /* 0x019c5005060095a7 */ /* 0x000ea4000802007f */
[----:B--2---:R-:W-:Y:S05]  /*12760*/  @!P1 BRA `(.L_x_1942) ;  /* 0xfffffffc00ec9947 */ /* 0x004fea000383ffff */
[----:B------:R-:W-:Y:S05]  /*12770*/  BRA `(.L_x_1941) ;  /* 0xffffff5c00187947 */ /* 0x000fea000383ffff */
.L_x_1983:
        /* <DEDUP_REMOVED lines=10> */
.L_x_2062:
[----:B------:R-:W-:Y:S05]  /*12820*/  BRA `(.L_x_2063) ;  /* 0xffffffbc00987947 */ /* 0x000fea000383ffff */
.L_x_1986:
[----:B0-----:R0:W1:Y:S02]  /*12830*/  SYNCS.PHASECHK.TRANS64.TRYWAIT P0, [R5+URZ+0x19c80], R20 ;  /* 0x019c8014050075a7 */ /* 0x001064000800017f */
[----:B-1----:R-:W-:Y:S05]  /*12840*/  @!P0 NANOSLEEP.SYNCS 0x989680 ;  /* 0x009896800000895d */ /* 0x002fea0003900000 */
[----:B------:R-:W1:Y:S02]  /*12850*/  @!P0 SYNCS.PHASECHK.TRANS64 P0, [R5+URZ+0x19c80], R20 ;  /* 0x019c8014050085a7 */ /* 0x000e64000800007f */
[----:B-1----:R-:W-:Y:S05]  /*12860*/  @!P0 BRA `(.L_x_1986) ;  /* 0xfffffffc00f08947 */ /* 0x002fea000383ffff */
[----:B------:R-:W-:Y:S05]  /*12870*/  BRA `(.L_x_2064) ;  /* 0xffffffbc00ac7947 */ /* 0x000fea000383ffff */
.L_x_1987:
        /* <DEDUP_REMOVED lines=8> */
.L_x_2066:
[----:B------:R-:W-:Y:S05]  /*12900*/  BSYNC B0 ;  /* 0x0000000000007941 */ /* 0x000fea0003800000 */
.L_x_2065:
        /* <DEDUP_REMOVED lines=11> */
.L_x_2067:
        /* <DEDUP_REMOVED lines=10> */
.L_x_2068:
        /* <DEDUP_REMOVED lines=13> */
.L_x_2069:
        /* <DEDUP_REMOVED lines=10> */
.L_x_1992:
[----:B---3--:R3:W4:Y:S02]  /*12bd0*/  SYNCS.PHASECHK.TRANS64.TRYWAIT P1, [R5+URZ+0x19c40], R20 ;  /* 0x019c4014050075a7 */ /* 0x008724000802017f */
[----:B----4-:R-:W-:Y:S05]  /*12be0*/  @!P1 NANOSLEEP.SYNCS 0x989680 ;  /* 0x009896800000995d */ /* 0x010fea0003900000 */
[----:B------:R-:W4:Y:S02]  /*12bf0*/  @!P1 SYNCS.PHASECHK.TRANS64 P1, [R5+URZ+0x19c40], R20 ;  /* 0x019c4014050095a7 */ /* 0x000f24000802007f */
[----:B----4-:R-:W-:Y:S05]  /*12c00*/  @!P1 BRA `(.L_x_1992) ;  /* 0xfffffffc00f09947 */ /* 0x010fea000383ffff */
[----:B------:R-:W-:Y:S05]  /*12c10*/  BRA `(.L_x_2071) ;  /* 0xffffffbc00e87947 */ /* 0x000fea000383ffff */
.L_x_1993:
        /* <DEDUP_REMOVED lines=8> */
.L_x_2073:
[----:B------:R-:W-:Y:S05]  /*12ca0*/  BSYNC B0 ;  /* 0x0000000000007941 */ /* 0x000fea0003800000 */
.L_x_2072:
        /* <DEDUP_REMOVED lines=8> */
.L_x_2074:
[----:B------:R-:W-:Y:S02]  /*12d30*/  IMAD.MOV.U32 R13, RZ, RZ, R6 ;  /* 0x000000ffff0d7224 */ /* 0x000fe400078e0006 */
[----:B------:R-:W-:Y:S02]  /*12d40*/  IMAD.MOV.U32 R12, RZ, RZ, 0x1 ;  /* 0x00000001ff0c7424 */ /* 0x000fe400078e00ff */
[----:B------:R-:W-:-:S07]  /*12d50*/  IMAD.MOV.U32 R3, RZ, RZ, R14 ;  /* 0x000000ffff037224 */ /* 0x000fce00078e000e */
[----:B------:R-:W-:Y:S05]  /*12d60*/  WARPSYNC.COLLECTIVE R15, `(.L_x_2075) ;  /* 0x000000000f087348 */ /* 0x000fea0003c00000 */
[----:B------:R0:W1:Y:S02]  /*12d70*/  SHFL.IDX P6, R14, R13, R12, R11 ;  /* 0x0000000c0d0e7389 */ /* 0x00006400000c000b */
[----:B01----:R-:W-:Y:S01]  /*12d80*/  ENDCOLLECTIVE ;  /* 0x000000000000791b */ /* 0x003fe20003800000 */
.L_x_2075:
        /* <DEDUP_REMOVED lines=10> */
.L_x_2076:
        /* <DEDUP_REMOVED lines=8> */
.L_x_1998:
        /* <DEDUP_REMOVED lines=9> */
.L_x_2078:
[----:B------:R-:W-:Y:S01]  /*12f40*/  ISETP.GE.AND P1, PT, R25, R4, PT ;  /* 0x000000041900720c */ /* 0x000fe20003f26270 */
[----:B------:R-:W-:Y:S02]  /*12f50*/  IMAD.MOV.U32 R13, RZ, RZ, R5 ;  /* 0x000000ffff0d7224 */ /* 0x000fe400078e0005 */
[----:B------:R-:W-:-:S10]  /*12f60*/  IMAD.MOV.U32 R2, RZ, RZ, R14 ;  /* 0x000000ffff027224 */ /* 0x000fd400078e000e */
[----:B------:R-:W-:Y:S05]  /*12f70*/  WARPSYNC.COLLECTIVE R15, `(.L_x_2079) ;  /* 0x000000000f087348 */ /* 0x000fea0003c00000 */
[----:B------:R0:W1:Y:S02]  /*12f80*/  SHFL.IDX P6, R14, R13, R12, R11 ;  /* 0x0000000c0d0e7389 */ /* 0x00006400000c000b */
[----:B01----:R-:W-:Y:S01]  /*12f90*/  ENDCOLLECTIVE ;  /* 0x000000000000791b */ /* 0x003fe20003800000 */
.L_x_2079:
[----:B------:R-:W-:Y:S02]  /*12fa0*/  IMAD.MOV.U32 R13, RZ, RZ, R0 ;  /* 0x000000ffff0d7224 */ /* 0x000fe400078e0000 */
[----:B------:R-:W-:Y:S02]  /*12fb0*/  IMAD.MOV.U32 R12, RZ, RZ, 0x1 ;  /* 0x00000001ff0c7424 */ /* 0x000fe400078e00ff */
[----:B------:R-:W-:-:S07]  /*12fc0*/  IMAD.MOV.U32 R3, RZ, RZ, R14 ;  /* 0x000000ffff037224 */ /* 0x000fce00078e000e */
[----:B------:R-:W-:Y:S05]  /*12fd0*/  WARPSYNC.COLLECTIVE R15, `(.L_x_2080) ;  /* 0x000000000f087348 */ /* 0x000fea0003c00000 */
[----:B------:R0:W1:Y:S02]  /*12fe0*/  SHFL.IDX P6, R14, R13, R12, R11 ;  /* 0x0000000c0d0e7389 */ /* 0x00006400000c000b */
[----:B01----:R-:W-:Y:S01]  /*12ff0*/  ENDCOLLECTIVE ;  /* 0x000000000000791b */ /* 0x003fe20003800000 */
.L_x_2080:
        /* <DEDUP_REMOVED lines=10> */
.L_x_2081:
        /* <DEDUP_REMOVED lines=12> */
.L_x_2082:
        /* <DEDUP_REMOVED lines=8> */
.L_x_2083:
        /* <DEDUP_REMOVED lines=10> */
.L_x_2003:
[----:B-1----:R1:W2:Y:S02]  /*13280*/  SYNCS.PHASECHK.TRANS64.TRYWAIT P0, [R16+URZ+0x19c20], R0 ;  /* 0x019c2000100075a7 */ /* 0x0022a4000800017f */
[----:B--2---:R-:W-:Y:S05]  /*13290*/  @!P0 NANOSLEEP.SYNCS 0x989680 ;  /* 0x009896800000895d */ /* 0x004fea0003900000 */
[----:B------:R-:W2:Y:S02]  /*132a0*/  @!P0 SYNCS.PHASECHK.TRANS64 P0, [R16+URZ+0x19c20], R0 ;  /* 0x019c2000100085a7 */ /* 0x000ea4000800007f */
[----:B--2---:R-:W-:Y:S05]  /*132b0*/  @!P0 BRA `(.L_x_2003) ;  /* 0xfffffffc00f08947 */ /* 0x004fea000383ffff */
[----:B------:R-:W-:Y:S05]  /*132c0*/  BRA `(.L_x_2085) ;  /* 0xffffffc400c87947 */ /* 0x000fea000383ffff */
.L_x_2007:
[----:B0-----:R0:W1:Y:S02]  /*132d0*/  SYNCS.PHASECHK.TRANS64.TRYWAIT P0, [R4+URZ+0x19c80], R10 ;  /* 0x019c800a040075a7 */ /* 0x001064000800017f */
[----:B-1----:R-:W-:Y:S05]  /*132e0*/  @!P0 NANOSLEEP.SYNCS 0x989680 ;  /* 0x009896800000895d */ /* 0x002fea0003900000 */
[----:B------:R-:W1:Y:S02]  /*132f0*/  @!P0 SYNCS.PHASECHK.TRANS64 P0, [R4+URZ+0x19c80], R10 ;  /* 0x019c800a040085a7 */ /* 0x000e64000800007f */
[----:B-1----:R-:W-:Y:S05]  /*13300*/  @!P0 BRA `(.L_x_2007) ;  /* 0xfffffffc00f08947 */ /* 0x002fea000383ffff */
[----:B------:R-:W-:Y:S05]  /*13310*/  BRA `(.L_x_2086) ;  /* 0xffffffc800947947 */ /* 0x000fea000383ffff */
.L_x_2008:
        /* <DEDUP_REMOVED lines=8> */
.L_x_2088:
[----:B------:R-:W-:Y:S05]  /*133a0*/  BSYNC B0 ;  /* 0x0000000000007941 */ /* 0x000fea0003800000 */
.L_x_2087:
        /* <DEDUP_REMOVED lines=9> */
.L_x_2089:
[----:B------:R-:W-:Y:S02]  /*13440*/  IMAD.MOV.U32 R13, RZ, RZ, R21 ;  /* 0x000000ffff0d7224 */ /* 0x000fe400078e0015 */
[----:B------:R-:W-:Y:S02]  /*13450*/  IMAD.MOV.U32 R12, RZ, RZ, 0x1 ;  /* 0x00000001ff0c7424 */ /* 0x000fe400078e00ff */
[----:B------:R-:W-:-:S07]  /*13460*/  IMAD.MOV.U32 R2, RZ, RZ, R14 ;  /* 0x000000ffff027224 */ /* 0x000fce00078e000e */
[----:B------:R-:W-:Y:S05]  /*13470*/  WARPSYNC.COLLECTIVE R15, `(.L_x_2090) ;  /* 0x000000000f087348 */ /* 0x000fea0003c00000 */
[----:B------:R0:W1:Y:S02]  /*13480*/  SHFL.IDX P6, R14, R13, R12, R11 ;  /* 0x0000000c0d0e7389 */ /* 0x00006400000c000b */
[----:B01----:R-:W-:Y:S01]  /*13490*/  ENDCOLLECTIVE ;  /* 0x000000000000791b */ /* 0x003fe20003800000 */
.L_x_2090:
        /* <DEDUP_REMOVED lines=13> */
.L_x_2091:
[----:B------:R-:W-:Y:S01]  /*13570*/  IMAD.MOV.U32 R2, RZ, RZ, R14 ;  /* 0x000000ffff027224 */ /* 0x000fe200078e000e */
[----:B------:R-:W-:Y:S06]  /*13580*/  BRA `(.L_x_2092) ;  /* 0xffffffc8008c7947 */ /* 0x000fec000383ffff */
.L_x_2013:
[----:B---3--:R3:W4:Y:S02]  /*13590*/  SYNCS.PHASECHK.TRANS64.TRYWAIT P0, [R4+URZ+0x19c40], R10 ;  /* 0x019c400a040075a7 */ /* 0x008724000800017f */
[----:B----4-:R-:W-:Y:S05]  /*135a0*/  @!P0 NANOSLEEP.SYNCS 0x989680 ;  /* 0x009896800000895d */ /* 0x010fea0003900000 */
[----:B------:R-:W4:Y:S02]  /*135b0*/  @!P0 SYNCS.PHASECHK.TRANS64 P0, [R4+URZ+0x19c40], R10 ;  /* 0x019c400a040085a7 */ /* 0x000f24000800007f */
[----:B----4-:R-:W-:Y:S05]  /*135c0*/  @!P0 BRA `(.L_x_2013) ;  /* 0xfffffffc00f08947 */ /* 0x010fea000383ffff */
[----:B------:R-:W-:Y:S05]  /*135d0*/  BRA `(.L_x_2093) ;  /* 0xffffffc800e47947 */ /* 0x000fea000383ffff */
.L_x_2014:
        /* <DEDUP_REMOVED lines=8> */
.L_x_2095:
[----:B------:R-:W-:Y:S05]  /*13660*/  BSYNC B0 ;  /* 0x0000000000007941 */ /* 0x000fea0003800000 */
.L_x_2094:
        /* <DEDUP_REMOVED lines=8> */
.L_x_2096:
[----:B------:R-:W-:Y:S02]  /*136f0*/  IMAD.MOV.U32 R13, RZ, RZ, R8 ;  /* 0x000000ffff0d7224 */ /* 0x000fe400078e0008 */
[----:B------:R-:W-:Y:S02]  /*13700*/  IMAD.MOV.U32 R12, RZ, RZ, 0x1 ;  /* 0x00000001ff0c7424 */ /* 0x000fe400078e00ff */
[----:B------:R-:W-:-:S07]  /*13710*/  IMAD.MOV.U32 R2, RZ, RZ, R14 ;  /* 0x000000ffff027224 */ /* 0x000fce00078e000e */
[----:B------:R-:W-:Y:S05]  /*13720*/  WARPSYNC.COLLECTIVE R15, `(.L_x_2097) ;  /* 0x000000000f087348 */ /* 0x000fea0003c00000 */
[----:B------:R0:W1:Y:S02]  /*13730*/  SHFL.IDX P6, R14, R13, R12, R11 ;  /* 0x0000000c0d0e7389 */ /* 0x00006400000c000b */
[----:B01----:R-:W-:Y:S01]  /*13740*/  ENDCOLLECTIVE ;  /* 0x000000000000791b */ /* 0x003fe20003800000 */
.L_x_2097:
        /* <DEDUP_REMOVED lines=13> */
.L_x_2098:
[----:B------:R-:W-:Y:S01]  /*13820*/  IMAD.MOV.U32 R2, RZ, RZ, R14 ;  /* 0x000000ffff027224 */ /* 0x000fe200078e000e */
[----:B------:R-:W-:Y:S06]  /*13830*/  BRA `(.L_x_2099) ;  /* 0xffffffc800d47947 */ /* 0x000fec000383ffff */
.L_x_2019:
[----:B------:R0:W0:Y:S02]  /*13840*/  SYNCS.PHASECHK.TRANS64.TRYWAIT P2, [R2+URZ+0x19c70], R3 ;  /* 0x019c7003020075a7 */ /* 0x000024000804017f */
[----:B0-----:R-:W-:Y:S05]  /*13850*/  @!P2 NANOSLEEP.SYNCS 0x989680 ;  /* 0x009896800000a95d */ /* 0x001fea0003900000 */
[----:B------:R-:W0:Y:S02]  /*13860*/  @!P2 SYNCS.PHASECHK.TRANS64 P2, [R2+URZ+0x19c70], R3 ;  /* 0x019c70030200a5a7 */ /* 0x000e24000804007f */
[----:B0-----:R-:W-:Y:S05]  /*13870*/  @!P2 BRA `(.L_x_2019) ;  /* 0xfffffffc00f0a947 */ /* 0x001fea000383ffff */
[----:B------:R-:W-:Y:S05]  /*13880*/  BRA `(.L_x_2100) ;  /* 0xffffffcc00407947 */ /* 0x000fea000383ffff */
.L_x_2021:
[----:B0-----:R0:W2:Y:S02]  /*13890*/  SYNCS.PHASECHK.TRANS64.TRYWAIT P2, [R2+URZ+0x19c60], R4 ;  /* 0x019c6004020075a7 */ /* 0x0010a4000804017f */
[----:B--2---:R-:W-:Y:S05]  /*138a0*/  @!P2 NANOSLEEP.SYNCS 0x989680 ;  /* 0x009896800000a95d */ /* 0x004fea0003900000 */
[----:B------:R-:W2:Y:S02]  /*138b0*/  @!P2 SYNCS.PHASECHK.TRANS64 P2, [R2+URZ+0x19c60], R4 ;  /* 0x019c60040200a5a7 */ /* 0x000ea4000804007f */
[----:B--2---:R-:W-:Y:S05]  /*138c0*/  @!P2 BRA `(.L_x_2021) ;  /* 0xfffffffc00f0a947 */ /* 0x004fea000383ffff */
[----:B------:R-:W-:Y:S05]  /*138d0*/  BRA `(.L_x_2101) ;  /* 0xffffffcc00507947 */ /* 0x000fea000383ffff */
.L_x_2029:
[----:B0-----:R0:W1:Y:S02]  /*138e0*/  SYNCS.PHASECHK.TRANS64.TRYWAIT P1, [R3+URZ+0x19c70], R0 ;  /* 0x019c7000030075a7 */ /* 0x001064000802017f */
[----:B-1----:R-:W-:Y:S05]  /*138f0*/  @!P1 NANOSLEEP.SYNCS 0x989680 ;  /* 0x009896800000995d */ /* 0x002fea0003900000 */
[----:B------:R-:W1:Y:S02]  /*13900*/  @!P1 SYNCS.PHASECHK.TRANS64 P1, [R3+URZ+0x19c70], R0 ;  /* 0x019c7000030095a7 */ /* 0x000e64000802007f */
[----:B-1----:R-:W-:Y:S05]  /*13910*/  @!P1 BRA `(.L_x_2029) ;  /* 0xfffffffc00f09947 */ /* 0x002fea000383ffff */
[----:B------:R-:W-:Y:S05]  /*13920*/  BRA `(.L_x_2102) ;  /* 0xffffffd000b47947 */ /* 0x000fea000383ffff */
.L_x_2031:
[----:B0-----:R0:W1:Y:S02]  /*13930*/  SYNCS.PHASECHK.TRANS64.TRYWAIT P1, [R3+URZ+0x19c60], R0 ;  /* 0x019c6000030075a7 */ /* 0x001064000802017f */
[----:B-1----:R-:W-:Y:S05]  /*13940*/  @!P1 NANOSLEEP.SYNCS 0x989680 ;  /* 0x009896800000995d */ /* 0x002fea0003900000 */
[----:B------:R-:W1:Y:S02]  /*13950*/  @!P1 SYNCS.PHASECHK.TRANS64 P1, [R3+URZ+0x19c60], R0 ;  /* 0x019c6000030095a7 */ /* 0x000e64000802007f */
[----:B-1----:R-:W-:Y:S05]  /*13960*/  @!P1 BRA `(.L_x_2031) ;  /* 0xfffffffc00f09947 */ /* 0x002fea000383ffff */
[----:B------:R-:W-:Y:S05]  /*13970*/  BRA `(.L_x_2103) ;  /* 0xffffffd000c07947 */ /* 0x000fea000383ffff */
.L_x_2045:
[----:B0-----:R0:W1:Y:S02]  /*13980*/  SYNCS.PHASECHK.TRANS64.TRYWAIT P0, [R5+URZ+0x19c20], R0 ;  /* 0x019c2000050075a7 */ /* 0x001064000800017f */
[----:B-1----:R-:W-:Y:S05]  /*13990*/  @!P0 NANOSLEEP.SYNCS 0x989680 ;  /* 0x009896800000895d */ /* 0x002fea0003900000 */
[----:B------:R-:W1:Y:S02]  /*139a0*/  @!P0 SYNCS.PHASECHK.TRANS64 P0, [R5+URZ+0x19c20], R0 ;  /* 0x019c2000050085a7 */ /* 0x000e64000800007f */
[----:B-1----:R-:W-:Y:S05]  /*139b0*/  @!P0 BRA `(.L_x_2045) ;  /* 0xfffffffc00f08947 */ /* 0x002fea000383ffff */
[----:B------:R-:W-:Y:S05]  /*139c0*/  BRA `(.L_x_2104) ;  /* 0xffffffe400f07947 */ /* 0x000fea000383ffff */
.L_x_2046:
        /* <DEDUP_REMOVED lines=11> */
.L_x_2106:
[----:B------:R-:W-:Y:S05]  /*13a80*/  BSYNC B0 ;  /* 0x0000000000007941 */ /* 0x000fea0003800000 */
.L_x_2105:
[----:B------:R-:W-:Y:S05]  /*13a90*/  BRA `(.L_x_2107) ;  /* 0xffffffe400d87947 */ /* 0x000fea000383ffff */
.L_x_2049:
[----:B------:R-:W-:Y:S01]  /*13aa0*/  BSSY B1, `(.L_x_2108) ;  /* 0x0000006000017945 */ /* 0x000fe20003800000 */
[----:B------:R-:W-:-:S07]  /*13ab0*/  IMAD.MOV.U32 R15, RZ, RZ, -0x1 ;  /* 0xffffffffff0f7424 */ /* 0x000fce00078e00ff */
[----:B0-----:R-:W-:Y:S05]  /*13ac0*/  WARPSYNC.COLLECTIVE R15, `(.L_x_2109) ;  /* 0x000000000f0c7348 */ /* 0x001fea0003c00000 */
[----:B------:R-:W-:Y:S02]  /*13ad0*/  ELECT P6, UR62, PT ;  /* 0x00000000003e782f */ /* 0x000fe400038c0000 */
[----:B------:R-:W-:Y:S01]  /*13ae0*/  MOV R14, UR62 ;  /* 0x0000003e000e7c02 */ /* 0x000fe20008000f00 */
[----:B0-----:R-:W-:Y:S10]  /*13af0*/  ENDCOLLECTIVE ;  /* 0x000000000000791b */ /* 0x001ff40003800000 */
.L_x_2109:
[----:B------:R-:W-:Y:S05]  /*13b00*/  BSYNC B1 ;  /* 0x0000000000017941 */ /* 0x000fea0003800000 */
.L_x_2108:
[----:B------:R-:W-:Y:S05]  /*13b10*/  BRA `(.L_x_2110) ;  /* 0xffffffe400d07947 */ /* 0x000fea000383ffff */
.L_x_2051:
[----:B0-----:R0:W1:Y:S02]  /*13b20*/  SYNCS.PHASECHK.TRANS64.TRYWAIT P1, [R3+URZ+0x19c40], R2 ;  /* 0x019c4002030075a7 */ /* 0x001064000802017f */
[----:B-1----:R-:W-:Y:S05]  /*13b30*/  @!P1 NANOSLEEP.SYNCS 0x989680 ;  /* 0x009896800000995d */ /* 0x002fea0003900000 */
[----:B------:R-:W1:Y:S02]  /*13b40*/  @!P1 SYNCS.PHASECHK.TRANS64 P1, [R3+URZ+0x19c40], R2 ;  /* 0x019c4002030095a7 */ /* 0x000e64000802007f */
[----:B-1----:R-:W-:Y:S05]  /*13b50*/  @!P1 BRA `(.L_x_2051) ;  /* 0xfffffffc00f09947 */ /* 0x002fea000383ffff */
[----:B------:R-:W-:Y:S05]  /*13b60*/  BRA `(.L_x_2111) ;  /* 0xffffffe400f07947 */ /* 0x000fea000383ffff */
.L_x_2053:
[----:B-1----:R1:W2:Y:S02]  /*13b70*/  SYNCS.PHASECHK.TRANS64.TRYWAIT P1, [R5+URZ+0x19c40], R0 ;  /* 0x019c4000050075a7 */ /* 0x0022a4000802017f */
[----:B--2---:R-:W-:Y:S05]  /*13b80*/  @!P1 NANOSLEEP.SYNCS 0x989680 ;  /* 0x009896800000995d */ /* 0x004fea0003900000 */
[----:B------:R-:W2:Y:S02]  /*13b90*/  @!P1 SYNCS.PHASECHK.TRANS64 P1, [R5+URZ+0x19c40], R0 ;  /* 0x019c4000050095a7 */ /* 0x000ea4000802007f */
[----:B--2---:R-:W-:Y:S05]  /*13ba0*/  @!P1 BRA `(.L_x_2053) ;  /* 0xfffffffc00f09947 */ /* 0x004fea000383ffff */
[----:B------:R-:W-:Y:S05]  /*13bb0*/  BRA `(.L_x_2112) ;  /* 0xffffffe400fc7947 */ /* 0x000fea000383ffff */
.L_x_2055:
[----:B--2---:R2:W3:Y:S02]  /*13bc0*/  SYNCS.PHASECHK.TRANS64.TRYWAIT P1, [R3+URZ+0x19c60], R2 ;  /* 0x019c6002030075a7 */ /* 0x0044e4000802017f */
[----:B---3--:R-:W-:Y:S05]  /*13bd0*/  @!P1 NANOSLEEP.SYNCS 0x989680 ;  /* 0x009896800000995d */ /* 0x008fea0003900000 */
[----:B------:R-:W3:Y:S02]  /*13be0*/  @!P1 SYNCS.PHASECHK.TRANS64 P1, [R3+URZ+0x19c60], R2 ;  /* 0x019c6002030095a7 */ /* 0x000ee4000802007f */
[----:B---3--:R-:W-:Y:S05]  /*13bf0*/  @!P1 BRA `(.L_x_2055) ;  /* 0xfffffffc00f09947 */ /* 0x008fea000383ffff */
[----:B------:R-:W-:Y:S05]  /*13c00*/  BRA `(.L_x_2113) ;  /* 0xffffffe400f87947 */ /* 0x000fea000383ffff */
.L_x_2057:
[----:B---3--:R3:W4:Y:S02]  /*13c10*/  SYNCS.PHASECHK.TRANS64.TRYWAIT P1, [R5+URZ+0x19c60], R0 ;  /* 0x019c6000050075a7 */ /* 0x008724000802017f */
[----:B----4-:R-:W-:Y:S05]  /*13c20*/  @!P1 NANOSLEEP.SYNCS 0x989680 ;  /* 0x009896800000995d */ /* 0x010fea0003900000 */
[----:B------:R-:W4:Y:S02]  /*13c30*/  @!P1 SYNCS.PHASECHK.TRANS64 P1, [R5+URZ+0x19c60], R0 ;  /* 0x019c6000050095a7 */ /* 0x000f24000802007f */
[----:B----4-:R-:W-:Y:S05]  /*13c40*/  @!P1 BRA `(.L_x_2057) ;  /* 0xfffffffc00f09947 */ /* 0x010fea000383ffff */
[----:B------:R-:W-:Y:S05]  /*13c50*/  BRA `(.L_x_2114) ;  /* 0xffffffe400f47947 */ /* 0x000fea000383ffff */
.L_x_2059:
[----:B----4-:R4:W0:Y:S02]  /*13c60*/  SYNCS.PHASECHK.TRANS64.TRYWAIT P1, [R3+URZ+0x19c80], R2 ;  /* 0x019c8002030075a7 */ /* 0x010824000802017f */
[----:B0-----:R-:W-:Y:S05]  /*13c70*/  @!P1 NANOSLEEP.SYNCS 0x989680 ;  /* 0x009896800000995d */ /* 0x001fea0003900000 */
[----:B------:R-:W0:Y:S02]  /*13c80*/  @!P1 SYNCS.PHASECHK.TRANS64 P1, [R3+URZ+0x19c80], R2 ;  /* 0x019c8002030095a7 */ /* 0x000e24000802007f */
[----:B0-----:R-:W-:Y:S05]  /*13c90*/  @!P1 BRA `(.L_x_2059) ;  /* 0xfffffffc00f09947 */ /* 0x001fea000383ffff */
[----:B------:R-:W-:Y:S05]  /*13ca0*/  BRA `(.L_x_2115) ;  /* 0xffffffe400f07947 */ /* 0x000fea000383ffff */
.L_x_2116:
        /* <DEDUP_REMOVED lines=13> */
.L_x_2544:


//--------------------- .text._ZN7cutlass13device_kernelIN5flash11enable_sm90INS1_16FlashAttnFwdSm90INS1_25CollectiveMainloopFwdSm90ILi2EN4cute5tupleIJNS5_1CILi1EEES8_S8_EEENS6_IJNS7_ILi192EEENS7_ILi128EEENS7_ILi96EEEEEELi96ENS_12float_e4m3_tEfNS_4arch4Sm90ELb1ELb0ELb0ELb1ELb1ELb1ELb0ELb1ELb1ELb1ELb1ELb0EEENS1_21CollectiveEpilogueFwdINS6_IJSA_SC_SB_EEES9_NS_10bfloat16_tESG_Li384ELb1ELb1ELb1ELb1EEENS1_36VarlenDynamicPersistentTileSchedulerILi192ELi128ELi384ELi128ELb1ELb1ELb1ELb1ELb1ELb1EEEEEEEEEvNT_6ParamsE --------------------------
	.section	.text._ZN7cutlass13device_kernelIN5flash11enable_sm90INS1_16FlashAttnFwdSm90INS1_25CollectiveMainloopFwdSm90ILi2EN4cute5tupleIJNS5_1CILi1EEES8_S8_EEENS6_IJNS7_ILi192EEENS7_ILi128EEENS7_ILi96EEEEEELi96ENS_12float_e4m3_tEfNS_4arch4Sm90ELb1ELb0ELb0ELb1ELb1ELb1ELb0ELb1ELb1ELb1ELb1ELb0EEENS1_21CollectiveEpilogueFwdINS6_IJSA_SC_SB_EEES9_NS_10bfloat16_tESG_Li384ELb1ELb1ELb1ELb1EEENS1_36VarlenDynamicPersistentTileSchedulerILi192ELi128ELi384ELi128ELb1ELb1ELb1ELb1ELb1ELb1EEEEEEEEEvNT_6ParamsE,"ax",@progbits
	.align	128
.text._ZN7cutlass13device_kernelIN5flash11enable_sm90INS1_16FlashAttnFwdSm90INS1_25CollectiveMainloopFwdSm90ILi2EN4cute5tupleIJNS5_1CILi1EEES8_S8_EEENS6_IJNS7_ILi192EEENS7_ILi128EEENS7_ILi96EEEEEELi96ENS_12float_e4m3_tEfNS_4arch4Sm90ELb1ELb0ELb0ELb1ELb1ELb1ELb0ELb1ELb1ELb1ELb1ELb0EEENS1_21CollectiveEpilogueFwdINS6_IJSA_SC_SB_EEES9_NS_10bfloat16_tESG_Li384ELb1ELb1ELb1ELb1EEENS1_36VarlenDynamicPersistentTileSchedulerILi192ELi128ELi384ELi128ELb1ELb1ELb1ELb1ELb1ELb1EEEEEEEEEvNT_6ParamsE:
        .type           _ZN7cutlass13device_kernelIN5flash11enable_sm90INS1_16FlashAttnFwdSm90INS1_25CollectiveMainloopFwdSm90ILi2EN4cute5tupleIJNS5_1CILi1EEES8_S8_EEENS6_IJNS7_ILi192EEENS7_ILi128EEENS7_ILi96EEEEEELi96ENS_12float_e4m3_tEfNS_4arch4Sm90ELb1ELb0ELb0ELb1ELb1ELb1ELb0ELb1ELb1ELb1ELb1ELb0EEENS1_21CollectiveEpilogueFwdINS6_IJSA_SC_SB_EEES9_NS_10bfloat16_tESG_Li384ELb1ELb1ELb1ELb1EEENS1_36VarlenDynamicPersistentTileSchedulerILi192ELi128ELi384ELi128ELb1ELb1ELb1ELb1ELb1ELb1EEEEEEEEEvNT_6ParamsE,@function
        .size           _ZN7cutlass13device_kernelIN5flash11enable_sm90INS1_16FlashAttnFwdSm90INS1_25CollectiveMainloopFwdSm90ILi2EN4cute5tupleIJNS5_1CILi1EEES8_S8_EEENS6_IJNS7_ILi192EEENS7_ILi128EEENS7_ILi96EEEEEELi96ENS_12float_e4m3_tEfNS_4arch4Sm90ELb1ELb0ELb0ELb1ELb1ELb1ELb0ELb1ELb1ELb1ELb1ELb0EEENS1_21CollectiveEpilogueFwdINS6_IJSA_SC_SB_EEES9_NS_10bfloat16_tESG_Li384ELb1ELb1ELb1ELb1EEENS1_36VarlenDynamicPersistentTileSchedulerILi192ELi128ELi384ELi128ELb1ELb1ELb1ELb1ELb1ELb1EEEEEEEEEvNT_6ParamsE,(.L_x_2545 - _ZN7cutlass13device_kernelIN5flash11enable_sm90INS1_16FlashAttnFwdSm90INS1_25CollectiveMainloopFwdSm90ILi2EN4cute5tupleIJNS5_1CILi1EEES8_S8_EEENS6_IJNS7_ILi192EEENS7_ILi128EEENS7_ILi96EEEEEELi96ENS_12float_e4m3_tEfNS_4arch4Sm90ELb1ELb0ELb0ELb1ELb1ELb1ELb0ELb1ELb1ELb1ELb1ELb0EEENS1_21CollectiveEpilogueFwdINS6_IJSA_SC_SB_EEES9_NS_10bfloat16_tESG_Li384ELb1ELb1ELb1ELb1EEENS1_36VarlenDynamicPersistentTileSchedulerILi192ELi128ELi384ELi128ELb1ELb1ELb1ELb1ELb1ELb1EEEEEEEEEvNT_6ParamsE)
        .other          _ZN7cutlass13device_kernelIN5flash11enable_sm90INS1_16FlashAttnFwdSm90INS1_25CollectiveMainloopFwdSm90ILi2EN4cute5tupleIJNS5_1CILi1EEES8_S8_EEENS6_IJNS7_ILi192EEENS7_ILi128EEENS7_ILi96EEEEEELi96ENS_12float_e4m3_tEfNS_4arch4Sm90ELb1ELb0ELb0ELb1ELb1ELb1ELb0ELb1ELb1ELb1ELb1ELb0EEENS1_21CollectiveEpilogueFwdINS6_IJSA_SC_SB_EEES9_NS_10bfloat16_tESG_Li384ELb1ELb1ELb1ELb1EEENS1_36VarlenDynamicPersistentTileSchedulerILi192ELi128ELi384ELi128ELb1ELb1ELb1ELb1ELb1ELb1EEEEEEEEEvNT_6ParamsE,@"STO_CUDA_ENTRY STV_DEFAULT"
_ZN7cutlass13device_kernelIN5flash11enable_sm90INS1_16FlashAttnFwdSm90INS1_25CollectiveMainloopFwdSm90ILi2EN4cute5tupleIJNS5_1CILi1EEES8_S8_EEENS6_IJNS7_ILi192EEENS7_ILi128EEENS7_ILi96EEEEEELi96ENS_12float_e4m3_tEfNS_4arch4Sm90ELb1ELb0ELb0ELb1ELb1ELb1ELb0ELb1ELb1ELb1ELb1ELb0EEENS1_21CollectiveEpilogueFwdINS6_IJSA_SC_SB_EEES9_NS_10bfloat16_tESG_Li384ELb1ELb1ELb1ELb1EEENS1_36VarlenDynamicPersistentTileSchedulerILi192ELi128ELi384ELi128ELb1ELb1ELb1ELb1ELb1ELb1EEEEEEEEEvNT_6ParamsE:
        /* <DEDUP_REMOVED lines=18> */
.L_x_2118:
[----:B------:R-:W-:Y:S05]  /*0120*/  BSYNC B0 ;  /* 0x0000000000007941 */ /* 0x000fea0003800000 */
.L_x_2117:
        /* <DEDUP_REMOVED lines=41> */
.L_x_2119:
        /* <DEDUP_REMOVED lines=22> */
.L_x_2120:
        /* <DEDUP_REMOVED lines=18> */
.L_x_2121:
        /* <DEDUP_REMOVED lines=22> */
.L_x_2122:
        /* <DEDUP_REMOVED lines=23> */
.L_x_2123:
        /* <DEDUP_REMOVED lines=8> */
.L_x_2126:
        /* <DEDUP_REMOVED lines=11> */
[----:B------:R-:W-:Y:S04]  /*0a40*/  STL [R1], R0 ;  /* 0x0000000001007387 */ /* 0x000fe80000100800 */
[----:B------:R-:W0:Y:S01]  /*0a50*/  LDS.128 R24, [R18+0x19cd0] ;  /* 0x019cd00012187984 */ /* 0x000e220000000c00 */
[----:B------:R-:W-:Y:S06]  /*0a60*/  BAR.ARV 0x4, 0x200 ;  /* 0x0108000000007b1d */ /* 0x000fec0000002000 */
[----:B0-----:R-:W-:-:S13]  /*0a70*/  ISETP.GE.AND P0, PT, R27, UR4, PT ;  /* 0x000000041b007c0c */ /* 0x001fda000bf06270 */
[----:B------:R-:W-:Y:S05]  /*0a80*/  @P0 BRA `(.L_x_2127) ;  /* 0x000001d800fc0947 */ /* 0x000fea0003800000 */
[----:B------:R-:W0:Y:S01]  /*0a90*/  S2R R0, SR_TID.X ;  /* 0x0000000000007919 */ /* 0x000e220000002100 */
[----:B------:R-:W-:Y:S01]  /*0aa0*/  IMAD.MOV.U32 R155, RZ, RZ, RZ ;  /* 0x000000ffff9b7224 */ /* 0x000fe200078e00ff */
[----:B------:R-:W-:Y:S01]  /*0ab0*/  ULOP3.LUT UR36, UR37, 0x1, URZ, 0xfc, !UPT ;  /* 0x0000000125247892 */ /* 0x000fe2000f8efc3f */
[----:B------:R-:W-:Y:S02]  /*0ac0*/  IMAD.MOV.U32 R153, RZ, RZ, RZ ;  /* 0x000000ffff997224 */ /* 0x000fe400078e00ff */
[----:B------:R-:W-:Y:S02]  /*0ad0*/  IMAD.MOV.U32 R23, RZ, RZ, RZ ;  /* 0x000000ffff177224 */ /* 0x000fe400078e00ff */
        /* <DEDUP_REMOVED lines=12> */
[----:B------:R-:W-:Y:S02]  /*0ba0*/  LOP3.LUT R7, R2, 0xffffff80, RZ, 0xc0, !PT ;  /* 0xffffff8002077812 */ /* 0x000fe400078ec0ff */
[----:B------:R-:W-:Y:S02]  /*0bb0*/  SHF.R.S32.HI R5, RZ, 0x1f, R3 ;  /* 0x0000001fff057819 */ /* 0x000fe40000011403 */
[----:B------:R-:W-:Y:S01]  /*0bc0*/  LOP3.LUT R3, R3, 0xfffffffe, RZ, 0xc0, !PT ;  /* 0xfffffffe03037812 */ /* 0x000fe200078ec0ff */
[----:B------:R-:W-:Y:S01]  /*0bd0*/  IMAD.IADD R15, R21, 0x1, -R7 ;  /* 0x00000001150f7824 */ /* 0x000fe200078e0a07 */
[----:B------:R-:W-:Y:S02]  /*0be0*/  LEA.HI R5, R5, R10, RZ, 0x2 ;  /* 0x0000000a05057211 */ /* 0x000fe400078f10ff */
        /* <DEDUP_REMOVED lines=14> */
[----:B------:R0:W-:Y:S01]  /*0cd0*/  STL [R1+0x20], R2 ;  /* 0x0000200201007387 */ /* 0x0001e20000100800 */
[----:B------:R-:W-:Y:S01]  /*0ce0*/  SHF.R.S32.HI R11, RZ, 0x1f, R8 ;  /* 0x0000001fff0b7819 */ /* 0x000fe20000011408 */
[----:B------:R-:W-:Y:S01]  /*0cf0*/  IMAD.SHL.U32 R13, R13, 0x20, RZ ;  /* 0x000000200d0d7824 */ /* 0x000fe200078e00ff */
[----:B------:R-:W-:Y:S01]  /*0d00*/  SHF.R.S32.HI R4, RZ, 0x3, R4 ;  /* 0x00000003ff047819 */ /* 0x000fe20000011404 */
[----:B------:R-:W-:Y:S01]  /*0d10*/  IMAD.SHL.U32 R16, R16, 0x10, RZ ;  /* 0x0000001010107824 */ /* 0x000fe200078e00ff */
[----:B------:R-:W-:-:S02]  /*0d20*/  LOP3.LUT R6, R6, 0x1ffffffe, RZ, 0xc0, !PT ;  /* 0x1ffffffe06067812 */ /* 0x000fc400078ec0ff */
[----:B------:R-:W-:Y:S01]  /*0d30*/  LEA.HI R11, R11, R10, RZ, 0x3 ;  /* 0x0000000a0b0b7211 */ /* 0x000fe200078f18ff */
[----:B------:R-:W-:Y:S01]  /*0d40*/  IMAD.SHL.U32 R4, R4, 0x80, RZ ;  /* 0x0000008004047824 */ /* 0x000fe200078e00ff */
[----:B------:R-:W-:Y:S01]  /*0d50*/  SHF.R.S32.HI R12, RZ, 0x1f, R5 ;  /* 0x0000001fff0c7819 */ /* 0x000fe20000011405 */
[----:B0-----:R-:W-:Y:S01]  /*0d60*/  IMAD.HI R2, R19, 0x55555556, RZ ;  /* 0x5555555613027827 */ /* 0x001fe200078e02ff */
[----:B------:R-:W-:Y:S02]  /*0d70*/  LOP3.LUT R11, R11, 0xfffffff8, RZ, 0xc0, !PT ;  /* 0xfffffff80b0b7812 */ /* 0x000fe400078ec0ff */
[----:B------:R-:W-:Y:S01]  /*0d80*/  LEA.HI R3, R3, R15, RZ, 0x5 ;  /* 0x0000000f03037211 */ /* 0x000fe200078f28ff */
[----:B------:R-:W-:Y:S01]  /*0d90*/  IMAD.IADD R6, R7, 0x1, -R6 ;  /* 0x0000000107067824 */ /* 0x000fe200078e0a06 */
[-C--:B------:R-:W-:Y:S01]  /*0da0*/  LEA.HI R7, R12, R5.reuse, RZ, 0x4 ;  /* 0x000000050c077211 */ /* 0x080fe200078f20ff */
[----:B------:R-:W-:Y:S01]  /*0db0*/  IMAD.IADD R10, R10, 0x1, -R11 ;  /* 0x000000010a0a7824 */ /* 0x000fe200078e0a0b */
[----:B------:R-:W-:Y:S01]  /*0dc0*/  LEA.HI R5, R12, R5, RZ, 0x5 ;  /* 0x000000050c057211 */ /* 0x000fe200078f28ff */
[----:B------:R-:W-:Y:S01]  /*0dd0*/  IMAD R6, R6, 0x8, R9 ;  /* 0x0000000806067824 */ /* 0x000fe200078e0209 */
[----:B------:R-:W-:Y:S01]  /*0de0*/  LEA.HI R2, R2, R2, RZ, 0x1 ;  /* 0x0000000202027211 */ /* 0x000fe200078f08ff */
[----:B------:R-:W-:Y:S01]  /*0df0*/  VIADD R154, R16, 0x40 ;  /* 0x00000040109a7836 */ /* 0x000fe20000000000 */
[----:B------:R-:W-:-:S02]  /*0e00*/  SHF.R.S32.HI R3, RZ, 0x5, R3 ;  /* 0x00000005ff037819 */ /* 0x000fc40000011403 */
[----:B------:R-:W-:Y:S01]  /*0e10*/  LOP3.LUT R20, R4, 0x80, RZ, 0xc0, !PT ;  /* 0x0000008004147812 */ /* 0x000fe200078ec0ff */
[----:B------:R-:W-:Y:S01]  /*0e20*/  IMAD R2, R2, -0x3, R19 ;  /* 0xfffffffd02027824 */ /* 0x000fe200078e0213 */
[----:B------:R-:W-:Y:S01]  /*0e30*/  SHF.R.S32.HI R5, RZ, 0x5, R5 ;  /* 0x00000005ff057819 */ /* 0x000fe20000011405 */
[----:B------:R-:W-:Y:S01]  /*0e40*/  IMAD R3, R3, 0x10, R10 ;  /* 0x0000001003037824 */ /* 0x000fe200078e020a */
[----:B------:R-:W-:Y:S01]  /*0e50*/  SHF.R.U32.HI R14, RZ, 0x3, R20 ;  /* 0x00000003ff0e7819 */ /* 0x000fe20000011614 */
[----:B------:R-:W-:Y:S01]  /*0e60*/  STL [R1+0x14], R20 ;  /* 0x0000141401007387 */ /* 0x000fe20000100800 */
[----:B------:R-:W-:Y:S01]  /*0e70*/  LOP3.LUT R4, R20, 0x10, R7, 0xf8, !PT ;  /* 0x0000001014047812 */ /* 0x000fe200078ef807 */
[----:B------:R-:W-:Y:S01]  /*0e80*/  IMAD R5, R5, 0x1800, R13 ;  /* 0x0000180005057824 */ /* 0x000fe200078e020d */
[----:B------:R-:W-:Y:S01]  /*0e90*/  LEA.HI R0, R0, R21, RZ, 0x2 ;  /* 0x0000001500007211 */ /* 0x000fe200078f10ff */
[----:B------:R-:W-:Y:S01]  /*0ea0*/  IMAD R3, R2, 0x40, R3 ;  /* 0x0000004002037824 */ /* 0x000fe200078e0203 */
[----:B------:R-:W-:Y:S01]  /*0eb0*/  LOP3.LUT R4, R4, R14, RZ, 0x3c, !PT ;  /* 0x0000000e04047212 */ /* 0x000fe200078e3cff */
[----:B------:R-:W-:Y:S01]  /*0ec0*/  STL [R1+0x24], R13 ;  /* 0x0000240d01007387 */ /* 0x000fe20000100800 */
[----:B------:R-:W-:Y:S01]  /*0ed0*/  LOP3.LUT R2, R0, 0xfffffffc, RZ, 0xc0, !PT ;  /* 0xfffffffc00027812 */ /* 0x000fe200078ec0ff */
[----:B------:R-:W-:Y:S01]  /*0ee0*/  IMAD.MOV.U32 R19, RZ, RZ, RZ ;  /* 0x000000ffff137224 */ /* 0x000fe200078e00ff */
[----:B------:R-:W-:Y:S01]  /*0ef0*/  IADD3 R4, R18, R5, R4 ;  /* 0x0000000512047210 */ /* 0x000fe20007ffe004 */
[----:B------:R-:W-:Y:S01]  /*0f00*/  STL [R1+0x98], R14 ;  /* 0x0000980e01007387 */ /* 0x000fe20000100800 */
[----:B------:R-:W-:Y:S01]  /*0f10*/  VIADD R5, R156, 0x10 ;  /* 0x000000109c057836 */ /* 0x000fe20000000000 */
[----:B------:R-:W-:-:S02]  /*0f20*/  LOP3.LUT R8, R8, 0x7ffffffc, RZ, 0xc0, !PT ;  /* 0x7ffffffc08087812 */ /* 0x000fc400078ec0ff */
[----:B------:R0:W-:Y:S01]  /*0f30*/  STL [R1+0xa0], R6 ;  /* 0x0000a00601007387 */ /* 0x0001e20000100800 */
[----:B------:R-:W-:Y:S02]  /*0f40*/  SHF.R.S32.HI R9, RZ, 0x1f, R154 ;  /* 0x0000001fff097819 */ /* 0x000fe4000001149a */
[----:B------:R-:W-:Y:S01]  /*0f50*/  IMAD.IADD R8, R15, 0x1, -R8 ;  /* 0x000000010f087824 */ /* 0x000fe200078e0a08 */
[----:B------:R1:W-:Y:S03]  /*0f60*/  STL [R1+0x94], R4 ;  /* 0x0000940401007387 */ /* 0x0003e60000100800 */
[----:B------:R-:W-:Y:S01]  /*0f70*/  IMAD.SHL.U32 R8, R8, 0x2, RZ ;  /* 0x0000000208087824 */ /* 0x000fe200078e00ff */
[----:B------:R-:W-:Y:S01]  /*0f80*/  STL [R1+0x9c], R3 ;  /* 0x00009c0301007387 */ /* 0x000fe20000100800 */
[----:B0-----:R-:W-:Y:S01]  /*0f90*/  IMAD.IADD R6, R21, 0x1, -R2 ;  /* 0x0000000115067824 */ /* 0x001fe200078e0a02 */
[----:B------:R-:W-:-:S02]  /*0fa0*/  SHF.R.S32.HI R2, RZ, 0x2, R0 ;  /* 0x00000002ff027819 */ /* 0x000fc40000011400 */
[----:B------:R-:W-:Y:S01]  /*0fb0*/  STL [R1+0x60], RZ ;  /* 0x000060ff01007387 */ /* 0x000fe20000100800 */
[C---:B-1----:R-:W-:Y:S01]  /*0fc0*/  IMAD.SHL.U32 R4, R6.reuse, 0x8, RZ ;  /* 0x0000000806047824 */ /* 0x042fe200078e00ff */
[----:B------:R-:W-:-:S04]  /*0fd0*/  LEA.HI R0, R6, R6, RZ, 0x1 ;  /* 0x0000000606007211 */ /* 0x000fc800078f08ff */
[----:B------:R-:W-:Y:S01]  /*0fe0*/  STL [R1+0x50], R4 ;  /* 0x0000500401007387 */ /* 0x000fe20000100800 */
[----:B------:R-:W-:Y:S02]  /*0ff0*/  LOP3.LUT R2, R0, 0x1ffffffe, RZ, 0xc0, !PT ;  /* 0x1ffffffe00027812 */ /* 0x000fe400078ec0ff */
[----:B------:R-:W-:Y:S01]  /*1000*/  LOP3.LUT R0, R20, 0x10, R16, 0xf8, !PT ;  /* 0x0000001014007812 */ /* 0x000fe200078ef810 */
[----:B------:R0:W-:Y:S02]  /*1010*/  STL [R1+0x1c], R5 ;  /* 0x00001c0501007387 */ /* 0x0001e40000100800 */
[----:B------:R-:W-:Y:S01]  /*1020*/  IMAD.IADD R2, R6, 0x1, -R2 ;  /* 0x0000000106027824 */ /* 0x000fe200078e0a02 */
[----:B------:R-:W-:Y:S01]  /*1030*/  LOP3.LUT R0, R0, R14, RZ, 0x3c, !PT ;  /* 0x0000000e00007212 */ /* 0x000fe200078e3cff */
[----:B------:R-:W-:Y:S01]  /*1040*/  STL [R1+0x18], R9 ;  /* 0x0000180901007387 */ /* 0x000fe20000100800 */
[C---:B0-----:R-:W-:Y:S02]  /*1050*/  VIADD R5, R4.reuse, 0x20 ;  /* 0x0000002004057836 */ /* 0x041fe40000000000 */
[----:B------:R-:W-:-:S03]  /*1060*/  VIADD R4, R4, 0x40 ;  /* 0x0000004004047836 */ /* 0x000fc60000000000 */
[----:B------:R-:W-:Y:S01]  /*1070*/  SHF.R.S32.HI R6, RZ, 0x1f, R5 ;  /* 0x0000001fff067819 */ /* 0x000fe20000011405 */
[----:B------:R0:W-:Y:S04]  /*1080*/  STL [R1+0x68], R5 ;  /* 0x0000680501007387 */ /* 0x0001e80000100800 */
[----:B------:R1:W-:Y:S04]  /*1090*/  STL [R1+0x70], R4 ;  /* 0x0000700401007387 */ /* 0x0003e80000100800 */
[----:B------:R2:W-:Y:S01]  /*10a0*/  STL [R1+0xa8], R6 ;  /* 0x0000a80601007387 */ /* 0x0005e20000100800 */
[----:B0-----:R-:W-:Y:S01]  /*10b0*/  SHF.R.S32.HI R5, RZ, 0x1f, R4 ;  /* 0x0000001fff057819 */ /* 0x001fe20000011404 */
[----:B-1----:R-:W-:Y:S01]  /*10c0*/  IMAD.IADD R4, R13, 0x1, R0 ;  /* 0x000000010d047824 */ /* 0x002fe200078e0200 */
[----:B------:R-:W-:-:S03]  /*10d0*/  SHF.R.S32.HI R0, RZ, 0x4, R7 ;  /* 0x00000004ff007819 */ /* 0x000fc60000011407 */
[----:B------:R0:W-:Y:S01]  /*10e0*/  STL [R1+0xa4], R5 ;  /* 0x0000a40501007387 */ /* 0x0001e20000100800 */
[----:B--2---:R-:W-:-:S03]  /*10f0*/  VIADD R6, R8, 0x40 ;  /* 0x0000004008067836 */ /* 0x004fc60000000000 */
[----:B------:R-:W-:Y:S02]  /*1100*/  STL [R1+0x38], R8 ;  /* 0x0000380801007387 */ /* 0x000fe40000100800 */
[----:B------:R-:W-:Y:S02]  /*1110*/  SHF.R.S32.HI R7, RZ, 0x1f, R6 ;  /* 0x0000001fff077819 */ /* 0x000fe40000011406 */
[----:B------:R1:W-:Y:S01]  /*1120*/  STL [R1+0x44], R4 ;  /* 0x0000440401007387 */ /* 0x0003e20000100800 */
[----:B0-----:R-:W-:-:S03]  /*1130*/  VIADD R5, R8, 0x48 ;  /* 0x0000004808057836 */ /* 0x001fc60000000000 */
[----:B------:R0:W-:Y:S04]  /*1140*/  STL [R1+0x10], R0 ;  /* 0x0000100001007387 */ /* 0x0001e80000100800 */
[----:B------:R2:W-:Y:S01]  /*1150*/  STL [R1+0x80], R6 ;  /* 0x0000800601007387 */ /* 0x0005e20000100800 */
[----:B-1----:R-:W-:-:S03]  /*1160*/  VIADD R4, R8, 0x50 ;  /* 0x0000005008047836 */ /* 0x002fc60000000000 */
[----:B------:R1:W-:Y:S01]  /*1170*/  STL [R1+0x7c], R5 ;  /* 0x00007c0501007387 */ /* 0x0003e20000100800 */
[----:B0-----:R-:W-:-:S03]  /*1180*/  VIADD R0, R8, 0x58 ;  /* 0x0000005808007836 */ /* 0x001fc60000000000 */
[----:B------:R-:W-:Y:S01]  /*1190*/  STL [R1+0x90], R7 ;  /* 0x0000900701007387 */ /* 0x000fe20000100800 */
[----:B--2---:R-:W-:-:S03]  /*11a0*/  SHF.R.S32.HI R6, RZ, 0x1f, R5 ;  /* 0x0000001fff067819 */ /* 0x004fc60000011405 */
[----:B------:R0:W-:Y:S01]  /*11b0*/  STL [R1+0x78], R4 ;  /* 0x0000780401007387 */ /* 0x0001e20000100800 */
[----:B-1----:R-:W-:-:S03]  /*11c0*/  SHF.R.S32.HI R5, RZ, 0x1f, R4 ;  /* 0x0000001fff057819 */ /* 0x002fc60000011404 */
[----:B------:R-:W-:Y:S04]  /*11d0*/  STL [R1+0x8c], R6 ;  /* 0x00008c0601007387 */ /* 0x000fe80000100800 */
[----:B------:R1:W-:Y:S01]  /*11e0*/  STL [R1+0x74], R0 ;  /* 0x0000740001007387 */ /* 0x0003e20000100800 */
[----:B0-----:R-:W-:-:S03]  /*11f0*/  SHF.R.S32.HI R4, RZ, 0x1f, R0 ;  /* 0x0000001fff047819 */ /* 0x001fc60000011400 */
[----:B------:R0:W-:Y:S01]  /*1200*/  STL [R1+0x88], R5 ;  /* 0x0000880501007387 */ /* 0x0001e20000100800 */
[----:B-1----:R-:W-:-:S05]  /*1210*/  IMAD R0, R2, 0x8, R3 ;  /* 0x0000000802007824 */ /* 0x002fca00078e0203 */
[----:B------:R0:W-:Y:S04]  /*1220*/  STL [R1+0x48], R0 ;  /* 0x0000480001007387 */ /* 0x0001e80000100800 */
[----:B------:R0:W-:Y:S02]  /*1230*/  STL [R1+0x84], R4 ;  /* 0x0000840401007387 */ /* 0x0001e40000100800 */
.L_x_2269:
[----:B012-4-:R-:W1:Y:S01]  /*1240*/  LDC.64 R2, c[0x0][0xc88] ;  /* 0x00032200ff027b82 */ /* 0x017e620000000a00 */
[----:B------:R-:W-:Y:S01]  /*1250*/  ULDC.64 UR4, c[0x0][0xa28] ;  /* 0x00028a0000047ab9 */ /* 0x000fe20000000a00 */
[----:B------:R-:W-:Y:S01]  /*1260*/  ULDC.64 UR8, c[0x0][0xa18] ;  /* 0x0002860000087ab9 */ /* 0x000fe20000000a00 */
[----:B------:R-:W-:Y:S01]  /*1270*/  ULDC.64 UR6, c[0x0][0xa08] ;  /* 0x0002820000067ab9 */ /* 0x000fe20000000a00 */
[----:B-1----:R-:W-:-:S05]  /*1280*/  IMAD.WIDE R2, R27, 0x4, R2 ;  /* 0x000000041b027825 */ /* 0x002fca00078e0202 */
[----:B------:R-:W0:Y:S01]  /*1290*/  LDG.E R28, desc[UR42][R2.64] ;  /* 0x0000002a021c7981 */ /* 0x000e22000c1e1900 */
        /* <DEDUP_REMOVED lines=8> */
[----:B0-----:R-:W-:Y:S01]  /*1320*/  SHF.R.S32.HI R0, RZ, 0x1f, R28 ;  /* 0x0000001fff007819 */ /* 0x001fe2000001141c */
[C---:B------:R-:W-:Y:S02]  /*1330*/  IMAD.SHL.U32 R31, R28.reuse, 0x4, RZ ;  /* 0x000000041c1f7824 */ /* 0x040fe400078e00ff */
[C---:B------:R-:W-:Y:S01]  /*1340*/  @P2 LEA R2, P3, R28.reuse, UR4, 0x2 ;  /* 0x000000041c022c11 */ /* 0x040fe2000f8610ff */
[----:B------:R-:W-:Y:S01]  /*1350*/  STL [R1+0x4c], R28 ;  /* 0x00004c1c01007387 */ /* 0x000fe20000100800 */
[C-C-:B------:R-:W-:Y:S02]  /*1360*/  SHF.L.U64.HI R30, R28.reuse, 0x2, R0.reuse ;  /* 0x000000021c1e7819 */ /* 0x140fe40000010200 */
[----:B------:R-:W-:Y:S01]  /*1370*/  @P2 LEA.HI.X R3, R28, UR5, R0, 0x2, P3 ;  /* 0x000000051c032c11 */ /* 0x000fe200098f1400 */
[----:B------:R-:W-:Y:S01]  /*1380*/  ULDC UR4, c[0x0][0x288] ;  /* 0x0000a20000047ab9 */ /* 0x000fe20000000800 */
[----:B------:R0:W-:Y:S01]  /*1390*/  STL [R1+0x64], R0 ;  /* 0x0000640001007387 */ /* 0x0001e20000100800 */
[----:B------:R-:W-:-:S03]  /*13a0*/  IADD3 R6, P4, R31, UR6, RZ ;  /* 0x000000061f067c10 */ /* 0x000fc6000ff9e0ff */
[----:B-----5:R1:W5:Y:S01]  /*13b0*/  @P2 LDG.E R8, desc[UR42][R2.64] ;  /* 0x0000002a02082981 */ /* 0x020362000c1e1900 */
[----:B------:R-:W-:Y:S02]  /*13c0*/  @P1 IADD3 R4, P2, R31, UR8, RZ ;  /* 0x000000081f041c10 */ /* 0x000fe4000ff5e0ff */
[C---:B------:R-:W-:Y:S01]  /*13d0*/  IADD3.X R7, R30.reuse, UR7, RZ, P4, !PT ;  /* 0x000000071e077c10 */ /* 0x040fe2000a7fe4ff */
[----:B------:R-:W-:Y:S01]  /*13e0*/  STL [R1+0x58], R31 ;  /* 0x0000581f01007387 */ /* 0x000fe20000100800 */
[----:B------:R-:W-:Y:S01]  /*13f0*/  @P1 IADD3.X R5, R30, UR9, RZ, P2, !PT ;  /* 0x000000091e051c10 */ /* 0x000fe200097fe4ff */
[----:B0-----:R-:W-:Y:S01]  /*1400*/  IMAD.U32 R0, RZ, RZ, UR4 ;  /* 0x00000004ff007e24 */ /* 0x001fe2000f8e00ff */
[----:B------:R-:W-:Y:S01]  /*1410*/  ULDC.64 UR4, c[0x0][0x418] ;  /* 0x0001060000047ab9 */ /* 0x000fe20000000a00 */
[----:B------:R0:W5:Y:S01]  /*1420*/  @P0 LDG.E R66, desc[UR42][R6.64] ;  /* 0x0000002a06420981 */ /* 0x000162000c1e1900 */
[----:B------:R-:W-:-:S03]  /*1430*/  ULDC.64 UR8, c[0x0][0xa20] ;  /* 0x0002880000087ab9 */ /* 0x000fc60000000a00 */
[----:B------:R-:W2:Y:S01]  /*1440*/  @P1 LDG.E R0, desc[UR42][R4.64] ;  /* 0x0000002a04001981 */ /* 0x000ea2000c1e1900 */
[----:B------:R-:W-:Y:S01]  /*1450*/  UISETP.NE.U32.AND UP0, UPT, UR4, URZ, UPT ;  /* 0x0000003f0400728c */ /* 0x000fe2000bf05070 */
[----:B-1----:R-:W-:Y:S02]  /*1460*/  LOP3.LUT R2, R26, 0xff000000, RZ, 0xc0, !PT ;  /* 0xff0000001a027812 */ /* 0x002fe400078ec0ff */
[----:B------:R-:W-:Y:S01]  /*1470*/  ULDC UR4, c[0x0][0x424] ;  /* 0x0001090000047ab9 */ /* 0x000fe20000000800 */
[----:B------:R-:W-:Y:S01]  /*1480*/  UISETP.NE.AND.EX UP0, UPT, UR5, URZ, UPT, UP0 ;  /* 0x0000003f0500728c */ /* 0x000fe2000bf05300 */
[----:B------:R-:W-:Y:S01]  /*1490*/  ISETP.NE.U32.AND P2, PT, RZ, UR8, PT ;  /* 0x00000008ff007c0c */ /* 0x000fe2000bf45070 */
[----:B------:R-:W-:Y:S01]  /*14a0*/  STL [R1+0x5c], R30 ;  /* 0x00005c1e01007387 */ /* 0x000fe20000100800 */
[----:B------:R-:W-:Y:S01]  /*14b0*/  ULDC UR5, c[0x0][0x2f0] ;  /* 0x0000bc0000057ab9 */ /* 0x000fe20000000800 */
[----:B------:R-:W-:Y:S01]  /*14c0*/  USEL UR4, UR4, 0x1, UP0 ;  /* 0x0000000104047887 */ /* 0x000fe20008000000 */
[----:B------:R-:W-:-:S02]  /*14d0*/  SHF.R.U32.HI R3, RZ, 0x8, R2 ;  /* 0x00000008ff037819 */ /* 0x000fc40000011602 */
[----:B------:R-:W-:Y:S01]  /*14e0*/  ISETP.NE.AND.EX P2, PT, RZ, UR9, PT, P2 ;  /* 0x00000009ff007c0c */ /* 0x000fe2000bf45320 */
[----:B------:R-:W-:-:S03]  /*14f0*/  UIMAD UR4, UR4, UR5, URZ ;  /* 0x00000005040472a4 */ /* 0x000fc6000f8e023f */
[----:B------:R-:W-:Y:S01]  /*1500*/  ULDC UR5, c[0x0][0x348] ;  /* 0x0000d20000057ab9 */ /* 0x000fe20000000800 */
[C---:B------:R-:W-:Y:S01]  /*1510*/  LOP3.LUT R152, R26.reuse, 0xffff, RZ, 0xc0, !PT ;  /* 0x0000ffff1a987812 */ /* 0x040fe200078ec0ff */
[----:B--2---:R1:W-:Y:S01]  /*1520*/  STL [R1+0x34], R0 ;  /* 0x0000340001007387 */ /* 0x0043e20000100800 */
[----:B------:R-:W-:Y:S01]  /*1530*/  IMAD.MOV.U32 R11, RZ, RZ, R0 ;  /* 0x000000ffff0b7224 */ /* 0x000fe200078e0000 */
[----:B-1----:R-:W-:-:S04]  /*1540*/  LOP3.LUT R0, R26, 0xff0000, RZ, 0xc0, !PT ;  /* 0x00ff00001a007812 */ /* 0x002fc800078ec0ff */
[----:B------:R-:W-:Y:S01]  /*1550*/  LEA.HI R10, R0, R3, RZ, 0x10 ;  /* 0x00000003000a7211 */ /* 0x000fe200078f80ff */
[----:B0-----:R-:W-:Y:S06]  /*1560*/  @P1 BRA `(.L_x_2128) ;  /* 0x0000000000281947 */ /* 0x001fec0003800000 */
        /* <DEDUP_REMOVED lines=8> */
[----:B--2---:R-:W-:-:S05]  /*15f0*/  IMAD.IADD R11, R5, 0x1, -R0 ;  /* 0x00000001050b7824 */ /* 0x004fca00078e0a00 */
[----:B------:R0:W-:Y:S02]  /*1600*/  STL [R1+0x34], R11 ;  /* 0x0000340b01007387 */ /* 0x0001e40000100800 */
.L_x_2128:
[----:B------:R-:W-:Y:S02]  /*1610*/  IMAD.U32 R41, RZ, RZ, UR5 ;  /* 0x00000005ff297e24 */ /* 0x000fe4000f8e00ff */
[----:B------:R-:W-:Y:S01]  /*1620*/  IMAD.U32 R29, RZ, RZ, UR4 ;  /* 0x00000004ff1d7e24 */ /* 0x000fe2000f8e00ff */
[----:B------:R-:W-:Y:S06]  /*1630*/  @!P2 BRA `(.L_x_2129) ;  /* 0x000000000010a947 */ /* 0x000fec0003800000 */
[----:B------:R-:W-:-:S04]  /*1640*/  IADD3 R2, P0, R31, UR8, RZ ;  /* 0x000000081f027c10 */ /* 0x000fc8000ff1e0ff */
[----:B------:R-:W-:-:S05]  /*1650*/  IADD3.X R3, R30, UR9, RZ, P0, !PT ;  /* 0x000000091e037c10 */ /* 0x000fca00087fe4ff */
[----:B------:R1:W5:Y:S01]  /*1660*/  LDG.E R29, desc[UR42][R2.64] ;  /* 0x0000002a021d7981 */ /* 0x000362000c1e1900 */
[----:B------:R-:W-:Y:S05]  /*1670*/  BRA `(.L_x_2130) ;  /* 0x0000000000107947 */ /* 0x000fea0003800000 */
.L_x_2129:
[----:B------:R-:W-:Y:S05]  /*1680*/  @!P0 BRA `(.L_x_2130) ;  /* 0x00000000000c8947 */ /* 0x000fea0003800000 */
[----:B------:R-:W2:Y:S04]  /*1690*/  LDG.E R0, desc[UR42][R6.64] ;  /* 0x0000002a06007981 */ /* 0x000ea8000c1e1900 */
[----:B------:R-:W2:Y:S02]  /*16a0*/  LDG.E R29, desc[UR42][R6.64+0x4] ;  /* 0x0000042a061d7981 */ /* 0x000ea4000c1e1900 */
[----:B--2---:R-:W-:-:S07]  /*16b0*/  IMAD.IADD R29, R29, 0x1, -R0 ;  /* 0x000000011d1d7824 */ /* 0x004fce00078e0a00 */
.L_x_2130:
[----:B------:R-:W-:Y:S01]  /*16c0*/  ULDC.64 UR4, c[0x0][0xa10] ;  /* 0x0002840000047ab9 */ /* 0x000fe20000000a00 */
[----:B------:R-:W2:Y:S01]  /*16d0*/  LDC R6, c[0x0][0x448] ;  /* 0x00011200ff067b82 */ /* 0x000ea20000000800 */
[----:B------:R-:W-:-:S04]  /*16e0*/  ISETP.NE.U32.AND P0, PT, RZ, UR4, PT ;  /* 0x00000004ff007c0c */ /* 0x000fc8000bf05070 */
[----:B------:R-:W-:Y:S01]  /*16f0*/  ISETP.NE.AND.EX P0, PT, RZ, UR5, PT, P0 ;  /* 0x00000005ff007c0c */ /* 0x000fe2000bf05300 */
[----:B------:R-:W-:-:S12]  /*1700*/  ULDC.64 UR4, c[0x0][0xa30] ;  /* 0x00028c0000047ab9 */ /* 0x000fd80000000a00 */
[----:B-1----:R-:W1:Y:S02]  /*1710*/  @P0 LDC.64 R2, c[0x0][0xa10] ;  /* 0x00028400ff020b82 */ /* 0x002e640000000a00 */
[----:B-1----:R-:W-:-:S05]  /*1720*/  @P0 IMAD.WIDE R2, R28, 0x4, R2 ;  /* 0x000000041c020825 */ /* 0x002fca00078e0202 */
[----:B------:R-:W3:Y:S04]  /*1730*/  @P0 LDG.E R0, desc[UR42][R2.64] ;  /* 0x0000002a02000981 */ /* 0x000ee8000c1e1900 */
[----:B------:R1:W3:Y:S01]  /*1740*/  @P0 LDG.E R7, desc[UR42][R2.64+0x4] ;  /* 0x0000042a02070981 */ /* 0x0002e2000c1e1900 */
[----:B------:R-:W-:Y:S01]  /*1750*/  ISETP.NE.U32.AND P1, PT, RZ, UR4, PT ;  /* 0x00000004ff007c0c */ /* 0x000fe2000bf25070 */
[----:B-----5:R-:W-:-:S03]  /*1760*/  IMAD.MOV.U32 R24, RZ, RZ, R29 ;  /* 0x000000ffff187224 */ /* 0x020fc600078e001d */
[----:B------:R-:W-:-:S13]  /*1770*/  ISETP.NE.AND.EX P1, PT, RZ, UR5, PT, P1 ;  /* 0x00000005ff007c0c */ /* 0x000fda000bf25310 */
[----:B------:R-:W-:-:S04]  /*1780*/  @P1 IADD3 R4, P2, R31, UR4, RZ ;  /* 0x000000041f041c10 */ /* 0x000fc8000ff5e0ff */
[----:B------:R-:W-:-:S05]  /*1790*/  @P1 IADD3.X R5, R30, UR5, RZ, P2, !PT ;  /* 0x000000051e051c10 */ /* 0x000fca00097fe4ff */
[----:B------:R4:W5:Y:S01]  /*17a0*/  @P1 LDG.E R24, desc[UR42][R4.64] ;  /* 0x0000002a04181981 */ /* 0x000962000c1e1900 */
[----:B--2---:R-:W-:Y:S01]  /*17b0*/  ISETP.NE.AND P1, PT, R6, 0x1, PT ;  /* 0x000000010600780c */ /* 0x004fe20003f25270 */
[----:B------:R-:W-:Y:S01]  /*17c0*/  IMAD R12, R25, 0xc0, RZ ;  /* 0x000000c0190c7824 */ /* 0x000fe200078e02ff */
[----:B------:R-:W-:Y:S01]  /*17d0*/  BSSY B0, `(.L_x_2131) ;  /* 0x000003a000007945 */ /* 0x000fe20003800000 */
[----:B------:R-:W-:Y:S02]  /*17e0*/  IMAD.IADD R8, R29, 0x1, -R8 ;  /* 0x000000011d087824 */ /* 0x000fe400078e0a08 */
[----:B-1----:R-:W-:Y:S01]  /*17f0*/  VIADD R2, R12, 0xbf ;  /* 0x000000bf0c027836 */ /* 0x002fe20000000000 */
[----:B------:R1:W-:Y:S07]  /*1800*/  STL [R1+0x30], R12 ;  /* 0x0000300c01007387 */ /* 0x0003ee0000100800 */
[----:B------:R-:W2:Y:S01]  /*1810*/  @P1 LDC R9, c[0x0][0x44c] ;  /* 0x00011300ff091b82 */ /* 0x000ea20000000800 */
[----:B-1----:R-:W-:-:S07]  /*1820*/  LOP3.LUT R12, R10, 0xff, RZ, 0xc0, !PT ;  /* 0x000000ff0a0c7812 */ /* 0x002fce00078ec0ff */
[----:B------:R-:W1:Y:S01]  /*1830*/  @P1 LDC R3, c[0x0][0x450] ;  /* 0x00011400ff031b82 */ /* 0x000e620000000800 */
[----:B---3--:R-:W-:Y:S02]  /*1840*/  @P0 IMAD.IADD R41, R7, 0x1, -R0 ;  /* 0x0000000107290824 */ /* 0x008fe400078e0a00 */
[----:B--2---:R-:W-:-:S04]  /*1850*/  @P1 IMAD.HI.U32 R0, R2, R9, RZ ;  /* 0x0000000902001227 */ /* 0x004fc800078e00ff */
[----:B----4-:R-:W-:Y:S01]  /*1860*/  IMAD.IADD R4, R8, 0x1, R41 ;  /* 0x0000000108047824 */ /* 0x010fe200078e0229 */
[----:B-1----:R-:W-:-:S03]  /*1870*/  @P1 SHF.R.U32.HI R2, RZ, R3, R0 ;  /* 0x00000003ff021219 */ /* 0x002fc60000011600 */
[C---:B------:R-:W-:Y:S01]  /*1880*/  VIADD R0, R4.reuse, 0x7f ;  /* 0x0000007f04007836 */ /* 0x040fe20000000000 */
[----:B------:R-:W-:Y:S01]  /*1890*/  IADD3 R40, R4, 0x80, -R11 ;  /* 0x0000008004287810 */ /* 0x000fe20007ffe80b */
[----:B------:R1:W-:Y:S03]  /*18a0*/  STL [R1+0x3c], R4 ;  /* 0x00003c0401007387 */ /* 0x0003e60000100800 */
[----:B------:R-:W-:Y:S01]  /*18b0*/  SHF.R.S32.HI R3, RZ, 0x1f, R0 ;  /* 0x0000001fff037819 */ /* 0x000fe20000011400 */
[----:B------:R-:W-:Y:S01]  /*18c0*/  IMAD.IADD R2, R40, 0x1, R2 ;  /* 0x0000000128027824 */ /* 0x000fe200078e0202 */
[----:B------:R2:W-:Y:S02]  /*18d0*/  STL [R1+0x6c], R12 ;  /* 0x00006c0c01007387 */ /* 0x0005e40000100800 */
[----:B------:R-:W-:Y:S02]  /*18e0*/  LEA.HI R3, R3, R0, RZ, 0x7 ;  /* 0x0000000003037211 */ /* 0x000fe400078f38ff */
[----:B------:R-:W-:-:S02]  /*18f0*/  SHF.R.S32.HI R5, RZ, 0x1f, R2 ;  /* 0x0000001fff057819 */ /* 0x000fc40000011402 */
[----:B-1----:R-:W-:Y:S02]  /*1900*/  SHF.R.U32.HI R4, RZ, 0x10, R10 ;  /* 0x00000010ff047819 */ /* 0x002fe4000001160a */
[----:B------:R-:W-:Y:S02]  /*1910*/  LEA.HI R5, R5, R2, RZ, 0x7 ;  /* 0x0000000205057211 */ /* 0x000fe400078f38ff */
[----:B------:R-:W-:Y:S01]  /*1920*/  SHF.R.S32.HI R27, RZ, 0x7, R3 ;  /* 0x00000007ff1b7819 */ /* 0x000fe20000011403 */
[----:B------:R2:W-:Y:S01]  /*1930*/  STL [R1+0x54], R4 ;  /* 0x0000540401007387 */ /* 0x0005e20000100800 */
[----:B------:R-:W-:-:S04]  /*1940*/  SHF.R.S32.HI R0, RZ, 0x7, R5 ;  /* 0x00000007ff007819 */ /* 0x000fc80000011405 */
[----:B------:R-:W-:Y:S01]  /*1950*/  VIMNMX R6, R27, R0, PT ;  /* 0x000000001b067248 */ /* 0x000fe20003fe0100 */
[----:B------:R-:W-:-:S03]  /*1960*/  IMAD.MOV.U32 R0, RZ, RZ, RZ ;  /* 0x000000ffff007224 */ /* 0x000fc600078e00ff */
[----:B------:R-:W-:-:S13]  /*1970*/  ISETP.GE.AND P0, PT, R6, 0x1, PT ;  /* 0x000000010600780c */ /* 0x000fda0003f06270 */
[----:B--2---:R-:W-:Y:S05]  /*1980*/  @!P0 BRA `(.L_x_2132) ;  /* 0x0000000000788947 */ /* 0x004fea0003800000 */
[----:B------:R-:W-:Y:S01]  /*1990*/  ISETP.NE.AND P0, PT, R4, RZ, PT ;  /* 0x000000ff0400720c */ /* 0x000fe20003f05270 */
[----:B------:R-:W-:-:S03]  /*19a0*/  ULDC UR4, c[0x0][0x9f0] ;  /* 0x00027c0000047ab9 */ /* 0x000fc60000000800 */
[----:B------:R-:W-:-:S04]  /*19b0*/  SEL R9, R4, UR4, P0 ;  /* 0x0000000404097c07 */ /* 0x000fc80008000000 */
[-C--:B------:R-:W-:Y:S02]  /*19c0*/  IABS R5, R9.reuse ;  /* 0x0000000900057213 */ /* 0x080fe40000000000 */
[----:B------:R-:W-:Y:S02]  /*19d0*/  IADD3 R0, R9, -0x1, R6 ;  /* 0xffffffff09007810 */ /* 0x000fe40007ffe006 */
[----:B------:R-:W1:Y:S01]  /*19e0*/  I2F.RP R4, R5 ;  /* 0x0000000500047306 */ /* 0x000e620000209400 */
[----:B0-----:R-:W-:-:S05]  /*19f0*/  IABS R11, R9 ;  /* 0x00000009000b7213 */ /* 0x001fca0000000000 */
[----:B------:R-:W-:Y:S02]  /*1a00*/  IMAD.MOV R11, RZ, RZ, -R11 ;  /* 0x000000ffff0b7224 */ /* 0x000fe400078e0a0b */
[----:B-1----:R-:W0:Y:S02]  /*1a10*/  MUFU.RCP R4, R4 ;  /* 0x0000000400047308 */ /* 0x002e240000001000 */
        /* <DEDUP_REMOVED lines=21> */
.L_x_2132:
[----:B------:R-:W-:Y:S05]  /*1b70*/  BSYNC B0 ;  /* 0x0000000000007941 */ /* 0x000fea0003800000 */
.L_x_2131:
[----:B------:R-:W-:-:S05]  /*1b80*/  IMAD R3, R12, R0, RZ ;  /* 0x000000000c037224 */ /* 0x000fca00078e02ff */
        /* <DEDUP_REMOVED lines=23> */
[----:B------:R1:W2:Y:S01]  /*1d00*/  LDC.64 R14, c[0x4][R0] ;  /* 0x01000000000e7b82 */ /* 0x0002a20000000a00 */
[----:B------:R-:W-:Y:S01]  /*1d10*/  IMAD.U32 R5, RZ, RZ, UR5 ;  /* 0x00000005ff057e24 */ /* 0x000fe2000f8e00ff */
[----:B------:R-:W-:Y:S01]  /*1d20*/  ULDC.64 UR4, c[0x4][0xa0] ;  /* 0x0100280000047ab9 */ /* 0x000fe20000000a00 */
[----:B------:R-:W-:Y:S02]  /*1d30*/  IMAD.U32 R10, RZ, RZ, UR6 ;  /* 0x00000006ff0a7e24 */ /* 0x000fe4000f8e00ff */
[----:B------:R-:W-:Y:S02]  /*1d40*/  IMAD.U32 R6, RZ, RZ, UR4 ;  /* 0x00000004ff067e24 */ /* 0x000fe4000f8e00ff */
[----:B------:R-:W-:-:S02]  /*1d50*/  IMAD.U32 R7, RZ, RZ, UR5 ;  /* 0x00000005ff077e24 */ /* 0x000fc4000f8e00ff */
[----:B0-----:R-:W-:Y:S02]  /*1d60*/  IMAD.U32 R11, RZ, RZ, UR7 ;  /* 0x00000007ff0b7e24 */ /* 0x001fe4000f8e00ff */
[----:B------:R-:W-:Y:S02]  /*1d70*/  IMAD.MOV.U32 R8, RZ, RZ, 0x70 ;  /* 0x00000070ff087424 */ /* 0x000fe400078e00ff */
[----:B------:R-:W-:Y:S02]  /*1d80*/  IMAD.MOV.U32 R12, RZ, RZ, 0x1 ;  /* 0x00000001ff0c7424 */ /* 0x000fe400078e00ff */
[----:B-1----:R-:W-:-:S07]  /*1d90*/  IMAD.MOV.U32 R13, RZ, RZ, RZ ;  /* 0x000000ffff0d7224 */ /* 0x002fce00078e00ff */
[----:B------:R-:W-:-:S07]  /*1da0*/  LEPC R20, `(.L_x_2135) ;  /* 0x000000001014794e */ /* 0x000fce0000000000 */
[----:B--2--5:R-:W-:Y:S05]  /*1db0*/  CALL.ABS.NOINC R14 ;  /* 0x000000000e007343 */ /* 0x024fea0003c00000 */
.L_x_2135:
[----:B------:R-:W-:Y:S05]  /*1dc0*/  BSYNC B6 ;  /* 0x0000000000067941 */ /* 0x000fea0003800000 */
.L_x_2134:
        /* <DEDUP_REMOVED lines=20> */
.L_x_2137:
[----:B------:R-:W-:Y:S05]  /*1f10*/  BSYNC B6 ;  /* 0x0000000000067941 */ /* 0x000fea0003800000 */
.L_x_2136:
[----:B------:R-:W-:Y:S01]  /*1f20*/  ULDC.64 UR4, c[0x0][0x9f8] ;  /* 0x00027e0000047ab9 */ /* 0x000fe20000000a00 */
[----:B0-----:R-:W2:Y:S01]  /*1f30*/  LDL R11, [R1+0x14] ;  /* 0x00001400010b7983 */ /* 0x001ea20000100800 */
[----:B------:R-:W-:Y:S01]  /*1f40*/  ISETP.NE.U32.AND P0, PT, RZ, UR4, PT ;  /* 0x00000004ff007c0c */ /* 0x000fe2000bf05070 */
[----:B------:R-:W-:Y:S01]  /*1f50*/  IMAD.MOV.U32 R68, RZ, RZ, R28 ;  /* 0x000000ffff447224 */ /* 0x000fe200078e001c */
[----:B------:R-:W0:Y:S01]  /*1f60*/  LDC.64 R60, c[0x0][0x3f8] ;  /* 0x0000fe00ff3c7b82 */ /* 0x000e220000000a00 */
[----:B------:R-:W3:Y:S01]  /*1f70*/  LDL R8, [R1+0x98] ;  /* 0x0000980001087983 */ /* 0x000ee20000100800 */
[----:B------:R-:W-:-:S03]  /*1f80*/  ISETP.NE.AND.EX P0, PT, RZ, UR5, PT, P0 ;  /* 0x00000005ff007c0c */ /* 0x000fc6000bf05300 */
[----:B------:R-:W4:Y:S03]  /*1f90*/  LDL R10, [R1+0x24] ;  /* 0x00002400010a7983 */ /* 0x000f260000100800 */
[----:B------:R-:W1:Y:S07]  /*1fa0*/  LDC R55, c[0x0][0x3f4] ;  /* 0x0000fd00ff377b82 */ /* 0x000e6e0000000800 */
[----:B------:R-:W-:Y:S01]  /*1fb0*/  @P0 IADD3 R4, P1, R31, UR4, RZ ;  /* 0x000000041f040c10 */ /* 0x000fe2000ff3e0ff */
[----:B------:R-:W0:Y:S01]  /*1fc0*/  S2R R20, SR_TID.X ;  /* 0x0000000000147919 */ /* 0x000e220000002100 */
[----:B------:R-:W1:Y:S01]  /*1fd0*/  LDC.64 R58, c[0x0][0x408] ;  /* 0x00010200ff3a7b82 */ /* 0x000e620000000a00 */
[----:B------:R-:W-:Y:S01]  /*1fe0*/  VIADD R67, R16, 0x20 ;  /* 0x0000002010437836 */ /* 0x000fe20000000000 */
[----:B------:R-:W-:Y:S01]  /*1ff0*/  @P0 IADD3.X R5, R30, UR5, RZ, P1, !PT ;  /* 0x000000051e050c10 */ /* 0x000fe20008ffe4ff */
[----:B------:R-:W-:-:S04]  /*2000*/  ULDC UR4, c[0x0][0x2f4] ;  /* 0x0000bd0000047ab9 */ /* 0x000fc80000000800 */
[----:B------:R0:W4:Y:S01]  /*2010*/  @P0 LDG.E R68, desc[UR42][R4.64] ;  /* 0x0000002a04440981 */ /* 0x000122000c1e1900 */
[----:B------:R-:W-:-:S04]  /*2020*/  ISETP.GE.AND P1, PT, R67, UR4, PT ;  /* 0x0000000443007c0c */ /* 0x000fc8000bf26270 */
[----:B------:R-:W-:Y:S02]  /*2030*/  SEL R3, RZ, 0xffffffff, P1 ;  /* 0xffffffffff037807 */ /* 0x000fe40000800000 */
[----:B------:R-:W-:-:S03]  /*2040*/  ISETP.GE.AND P0, PT, R16, UR4, PT ;  /* 0x0000000410007c0c */ /* 0x000fc6000bf06270 */
[----:B0-----:R-:W-:Y:S02]  /*2050*/  IMAD.SHL.U32 R5, R3, 0x2, RZ ;  /* 0x0000000203057824 */ /* 0x001fe400078e00ff */
[----:B------:R-:W-:-:S05]  /*2060*/  VIADD R31, R20, 0xffffff80 ;  /* 0xffffff80141f7836 */ /* 0x000fca0000000000 */
[----:B------:R-:W-:-:S04]  /*2070*/  LEA.HI R28, R31, R31, RZ, 0x1 ;  /* 0x0000001f1f1c7211 */ /* 0x000fc800078f08ff */
[----:B------:R-:W-:-:S04]  /*2080*/  SHF.R.S32.HI R28, RZ, 0x1, R28 ;  /* 0x00000001ff1c7819 */ /* 0x000fc8000001141c */
[----:B------:R-:W-:Y:S02]  /*2090*/  SHF.R.S32.HI R3, RZ, 0x1f, R28 ;  /* 0x0000001fff037819 */ /* 0x000fe4000001141c */
[----:B------:R-:W-:Y:S02]  /*20a0*/  SEL R0, RZ, 0x1, P0 ;  /* 0x00000001ff007807 */ /* 0x000fe40000000000 */
[----:B------:R-:W-:Y:S01]  /*20b0*/  SHF.R.S32.HI R157, RZ, 0x1f, R156 ;  /* 0x0000001fff9d7819 */ /* 0x000fe2000001149c */
[----:B------:R-:W-:Y:S01]  /*20c0*/  IMAD R4, R3, R60, RZ ;  /* 0x0000003c03047224 */ /* 0x000fe200078e02ff */
[----:B------:R-:W-:Y:S02]  /*20d0*/  SHF.R.S32.HI R17, RZ, 0x1f, R16 ;  /* 0x0000001fff117819 */ /* 0x000fe40000011410 */
[-C--:B-1----:R-:W-:Y:S02]  /*20e0*/  ISETP.GE.AND P3, PT, R16, R55.reuse, PT ;  /* 0x000000371000720c */ /* 0x082fe40003f66270 */
        /* <DEDUP_REMOVED lines=19> */
[----:B------:R-:W-:Y:S02]  /*2220*/  LEA.HI R5, R6, R5, RZ, 0x5 ;  /* 0x0000000506057211 */ /* 0x000fe400078f28ff */
[----:B-----5:R-:W-:Y:S01]  /*2230*/  SHF.R.S32.HI R7, RZ, 0x1f, R24 ;  /* 0x0000001fff077819 */ /* 0x020fe20000011418 */
[----:B------:R-:W-:Y:S02]  /*2240*/  IMAD.SHL.U32 R4, R3, 0x80, RZ ;  /* 0x0000008003047824 */ /* 0x000fe400078e00ff */
[----:B------:R-:W-:-:S02]  /*2250*/  IMAD.SHL.U32 R6, R5, 0x80, RZ ;  /* 0x0000008005067824 */ /* 0x000fc400078e00ff */
[----:B------:R-:W-:Y:S01]  /*2260*/  IMAD.WIDE.U32 R42, R28, R58, R156 ;  /* 0x0000003a1c2a7225 */ /* 0x000fe200078e009c */
[----:B------:R-:W-:-:S03]  /*2270*/  LOP3.LUT R4, R4, 0xfffff000, RZ, 0xc0, !PT ;  /* 0xfffff00004047812 */ /* 0x000fc600078ec0ff */
[----:B------:R-:W-:Y:S01]  /*2280*/  IMAD.WIDE.U32 R20, R28, R58, R16 ;  /* 0x0000003a1c147225 */ /* 0x000fe200078e0010 */
[----:B------:R-:W-:-:S03]  /*2290*/  LOP3.LUT R6, R6, 0xfffff000, RZ, 0xc0, !PT ;  /* 0xfffff00006067812 */ /* 0x000fc600078ec0ff */
[----:B------:R-:W-:Y:S02]  /*22a0*/  IMAD.IADD R43, R43, 0x1, R9 ;  /* 0x000000012b2b7824 */ /* 0x000fe400078e0209 */
[----:B------:R-:W-:Y:S02]  /*22b0*/  IMAD.IADD R21, R9, 0x1, R21 ;  /* 0x0000000109157824 */ /* 0x000fe400078e0215 */
[----:B------:R-:W-:Y:S01]  /*22c0*/  IMAD.WIDE.U32 R46, R24, R60, R46 ;  /* 0x0000003c182e7225 */ /* 0x000fe200078e002e */
[----:B------:R-:W-:-:S03]  /*22d0*/  LOP3.LUT R54, R0, 0x1, RZ, 0xc0, !PT ;  /* 0x0000000100367812 */ /* 0x000fc600078ec0ff */
[----:B------:R-:W-:Y:S01]  /*22e0*/  IMAD.WIDE.U32 R44, R24, R60, R44 ;  /* 0x0000003c182c7225 */ /* 0x000fe200078e002c */
[----:B------:R-:W-:-:S03]  /*22f0*/  LOP3.LUT R53, R0, 0x2, RZ, 0xc0, !PT ;  /* 0x0000000200357812 */ /* 0x000fc600078ec0ff */
[----:B------:R-:W-:-:S04]  /*2300*/  IMAD.WIDE.U32 R42, R24, R58, R42 ;  /* 0x0000003a182a7225 */ /* 0x000fc800078e002a */
[----:B------:R-:W-:Y:S01]  /*2310*/  IMAD.WIDE.U32 R20, R24, R58, R20 ;  /* 0x0000003a18147225 */ /* 0x000fe200078e0014 */
[----:B------:R-:W-:Y:S02]  /*2320*/  ISETP.GE.AND P1, PT, R154, UR4, PT ;  /* 0x000000049a007c0c */ /* 0x000fe4000bf26270 */
[----:B------:R-:W-:Y:S01]  /*2330*/  LOP3.LUT R48, R65, 0xfffffff0, RZ, 0xc0, !PT ;  /* 0xfffffff041307812 */ /* 0x000fe200078ec0ff */
[----:B------:R-:W-:Y:S02]  /*2340*/  IMAD.IADD R66, R66, 0x1, R29 ;  /* 0x0000000142427824 */ /* 0x000fe400078e021d */
[----:B------:R-:W-:Y:S01]  /*2350*/  IMAD.SHL.U32 R55, R55, 0x2, RZ ;  /* 0x0000000237377824 */ /* 0x000fe200078e00ff */
[C---:B--2---:R-:W-:Y:S02]  /*2360*/  LOP3.LUT R3, R11.reuse, 0x10, R65, 0xf8, !PT ;  /* 0x000000100b037812 */ /* 0x044fe400078ef841 */
[----:B------:R-:W-:Y:S02]  /*2370*/  LOP3.LUT R5, R11, 0x10, R64, 0xf8, !PT ;  /* 0x000000100b057812 */ /* 0x000fe400078ef840 */
[----:B------:R-:W-:-:S02]  /*2380*/  LEA.HI R11, R31, R31, RZ, 0x1 ;  /* 0x0000001f1f0b7211 */ /* 0x000fc400078f08ff */
[-C--:B---3--:R-:W-:Y:S02]  /*2390*/  LOP3.LUT R3, R3, R8.reuse, RZ, 0x3c, !PT ;  /* 0x0000000803037212 */ /* 0x088fe400078e3cff */
[----:B------:R-:W-:Y:S01]  /*23a0*/  LOP3.LUT R5, R5, R8, RZ, 0x3c, !PT ;  /* 0x0000000805057212 */ /* 0x000fe200078e3cff */
[----:B------:R-:W-:Y:S01]  /*23b0*/  IMAD R8, R7, R60, RZ ;  /* 0x0000003c07087224 */ /* 0x000fe200078e02ff */
[----:B------:R-:W-:Y:S01]  /*23c0*/  LOP3.LUT R11, R11, 0xfffffffe, RZ, 0xc0, !PT ;  /* 0xfffffffe0b0b7812 */ /* 0x000fe200078ec0ff */
[----:B------:R-:W-:Y:S01]  /*23d0*/  IMAD R7, R7, R58, RZ ;  /* 0x0000003a07077224 */ /* 0x000fe200078e02ff */
[----:B----4-:R-:W-:Y:S01]  /*23e0*/  IADD3 R63, R3, R4, R10 ;  /* 0x00000004033f7210 */ /* 0x010fe20007ffe00a */
[C---:B------:R-:W-:Y:S01]  /*23f0*/  IMAD R51, R24.reuse, R61, R8 ;  /* 0x0000003d18337224 */ /* 0x040fe200078e0208 */
[----:B------:R-:W-:Y:S01]  /*2400*/  IADD3 R62, R5, R6, R10 ;  /* 0x00000006053e7210 */ /* 0x000fe20007ffe00a */
[----:B------:R-:W-:Y:S01]  /*2410*/  IMAD R7, R24, R59, R7 ;  /* 0x0000003b18077224 */ /* 0x000fe200078e0207 */
[----:B0-----:R-:W-:Y:S01]  /*2420*/  SHF.R.U32.HI R10, RZ, 0x7, R30 ;  /* 0x00000007ff0a7819 */ /* 0x001fe2000001161e */
[----:B------:R-:W-:Y:S01]  /*2430*/  IMAD.IADD R11, R31, 0x1, -R11 ;  /* 0x000000011f0b7824 */ /* 0x000fe200078e0a0b */
[----:B------:R-:W-:Y:S01]  /*2440*/  SHF.L.U64.HI R61, R60, 0x7, R61 ;  /* 0x000000073c3d7819 */ /* 0x000fe2000001023d */
[----:B------:R-:W-:Y:S01]  /*2450*/  IMAD.IADD R52, R47, 0x1, R51 ;  /* 0x000000012f347824 */ /* 0x000fe200078e0233 */
[----:B------:R-:W-:Y:S01]  /*2460*/  SHF.L.U64.HI R59, R58, 0x7, R59 ;  /* 0x000000073a3b7819 */ /* 0x000fe2000001023b */
[----:B------:R-:W-:Y:S01]  /*2470*/  IMAD.SHL.U32 R60, R60, 0x80, RZ ;  /* 0x000000803c3c7824 */ /* 0x000fe200078e00ff */
[----:B------:R-:W-:Y:S01]  /*2480*/  LOP3.LUT R3, R64, 0xfffffff0, RZ, 0xc0, !PT ;  /* 0xfffffff040037812 */ /* 0x000fe200078ec0ff */
[----:B------:R-:W-:-:S02]  /*2490*/  IMAD.SHL.U32 R58, R58, 0x80, RZ ;  /* 0x000000803a3a7824 */ /* 0x000fc400078e00ff */
[----:B------:R-:W-:Y:S02]  /*24a0*/  IMAD R57, R11, 0xc0, R28 ;  /* 0x000000c00b397824 */ /* 0x000fe400078e021c */
[----:B------:R-:W-:Y:S01]  /*24b0*/  VIADD R56, R10, 0x8 ;  /* 0x000000080a387836 */ /* 0x000fe20000000000 */
[----:B------:R-:W-:Y:S01]  /*24c0*/  SHF.R.S32.HI R0, RZ, 0x1f, R68 ;  /* 0x0000001fff007819 */ /* 0x000fe20000011444 */
[----:B------:R-:W-:Y:S02]  /*24d0*/  IMAD.IADD R51, R51, 0x1, R45 ;  /* 0x0000000133337824 */ /* 0x000fe400078e022d */
[----:B------:R-:W-:Y:S02]  /*24e0*/  IMAD.IADD R50, R43, 0x1, R7 ;  /* 0x000000012b327824 */ /* 0x000fe400078e0207 */
[----:B------:R-:W-:-:S07]  /*24f0*/  IMAD.IADD R49, R7, 0x1, R21 ;  /* 0x0000000107317824 */ /* 0x000fce00078e0215 */
.L_x_2180:
[----:B--2---:R-:W2:Y:S01]  /*2500*/  LDL R12, [R1+0x44] ;  /* 0x00004400010c7983 */ /* 0x004ea20000100800 */
[----:B------:R-:W0:Y:S01]  /*2510*/  LDC R78, c[0x0][0x430] ;  /* 0x00010c00ff4e7b82 */ /* 0x000e220000000800 */
        /* <DEDUP_REMOVED lines=29> */
[----:B------:R-:W-:-:S02]  /*26f0*/  IMAD.MOV.U32 R2, RZ, RZ, R10 ;  /* 0x000000ffff027224 */ /* 0x000fc400078e000a */
[----:B--2---:R-:W-:-:S04]  /*2700*/  IMAD R7, R19, 0x3000, R12 ;  /* 0x0000300013077824 */ /* 0x004fc800078e020c */
[----:B------:R-:W-:Y:S01]  /*2710*/  IMAD.IADD R70, R18, 0x1, R7 ;  /* 0x0000000112467824 */ /* 0x000fe200078e0207 */
[----:B0-----:R-:W-:Y:S06]  /*2720*/  @!P0 BRA `(.L_x_2139) ;  /* 0x0000003c005c8947 */ /* 0x001fec0003800000 */
        /* <DEDUP_REMOVED lines=45> */
[----:B------:R-:W2:Y:S01]  /*2a00*/  LDL R39, [R1+0x1c] ;  /* 0x00001c0001277983 */ /* 0x000ea20000100800 */
[----:B------:R-:W-:Y:S01]  /*2a10*/  ULDC.64 UR4, c[0x0][0x3e8] ;  /* 0x0000fa0000047ab9 */ /* 0x000fe20000000a00 */
[----:B------:R-:W-:Y:S02]  /*2a20*/  ULDC.64 UR6, c[0x0][0x400] ;  /* 0x0001000000067ab9 */ /* 0x000fe40000000a00 */
[----:B------:R-:W3:Y:S01]  /*2a30*/  LDL R38, [R1+0x20] ;  /* 0x0000200001267983 */ /* 0x000ee20000100800 */
[----:B------:R-:W-:Y:S02]  /*2a40*/  IADD3 R10, P0, P6, R46, UR4, R10 ;  /* 0x000000042e0a7c10 */ /* 0x000fe4000fe1e00a */
[----:B------:R-:W-:Y:S02]  /*2a50*/  CS2R R34, SRZ ;  /* 0x0000000000227805 */ /* 0x000fe4000001ff00 */
[----:B------:R-:W-:Y:S02]  /*2a60*/  CS2R R36, SRZ ;  /* 0x0000000000247805 */ /* 0x000fe4000001ff00 */
[----:B------:R-:W-:-:S02]  /*2a70*/  IADD3.X R11, R52, UR5, R14, P0, P6 ;  /* 0x00000005340b7c10 */ /* 0x000fc400087ec40e */
[----:B------:R-:W-:-:S04]  /*2a80*/  IADD3 R12, P0, P6, R42, UR6, R12 ;  /* 0x000000062a0c7c10 */ /* 0x000fc8000fe1e00c */
[----:B------:R-:W-:Y:S02]  /*2a90*/  IADD3.X R13, R50, UR7, R15, P0, P6 ;  /* 0x00000007320d7c10 */ /* 0x000fe400087ec40f */
[----:B------:R-:W-:Y:S02]  /*2aa0*/  ISETP.GE.AND P6, PT, R156, R81, PT ;  /* 0x000000519c00720c */ /* 0x000fe40003fc6270 */
[----:B------:R-:W-:Y:S02]  /*2ab0*/  CS2R R30, SRZ ;  /* 0x00000000001e7805 */ /* 0x000fe4000001ff00 */
[----:B------:R-:W-:Y:S02]  /*2ac0*/  CS2R R8, SRZ ;  /* 0x0000000000087805 */ /* 0x000fe4000001ff00 */
[----:B------:R-:W-:Y:S02]  /*2ad0*/  CS2R R32, SRZ ;  /* 0x0000000000207805 */ /* 0x000fe4000001ff00 */
[----:B------:R-:W-:-:S05]  /*2ae0*/  CS2R R28, SRZ ;  /* 0x00000000001c7805 */ /* 0x000fca000001ff00 */
[----:B------:R0:W5:Y:S04]  /*2af0*/  @!P6 LDG.E.64 R34, desc[UR42][R10.64] ;  /* 0x0000002a0a22e981 */ /* 0x000168000c1e1b00 */
[----:B------:R0:W5:Y:S01]  /*2b00*/  @!P6 LDG.E.64 R36, desc[UR42][R12.64] ;  /* 0x0000002a0c24e981 */ /* 0x000162000c1e1b00 */
[-C--:B--2---:R-:W-:Y:S02]  /*2b10*/  ISETP.GE.AND P0, PT, R39, R81.reuse, PT ;  /* 0x000000512700720c */ /* 0x084fe40003f06270 */
[----:B---3--:R-:W-:-:S11]  /*2b20*/  ISETP.GE.AND P6, PT, R38, R81, PT ;  /* 0x000000512600720c */ /* 0x008fd60003fc6270 */
[----:B------:R0:W5:Y:S04]  /*2b30*/  @!P0 LDG.E.64 R30, desc[UR42][R10.64+0x10] ;  /* 0x0000102a0a1e8981 */ /* 0x000168000c1e1b00 */
[----:B------:R0:W5:Y:S04]  /*2b40*/  @!P6 LDG.E.64 R8, desc[UR42][R10.64+0x20] ;  /* 0x0000202a0a08e981 */ /* 0x000168000c1e1b00 */
[----:B------:R0:W5:Y:S04]  /*2b50*/  @!P0 LDG.E.64 R32, desc[UR42][R12.64+0x10] ;  /* 0x0000102a0c208981 */ /* 0x000168000c1e1b00 */
[----:B------:R0:W5:Y:S02]  /*2b60*/  @!P6 LDG.E.64 R28, desc[UR42][R12.64+0x20] ;  /* 0x0000202a0c1ce981 */ /* 0x000164000c1e1b00 */
.L_x_2142:
[----:B------:R-:W-:Y:S05]  /*2b70*/  BSYNC B1 ;  /* 0x0000000000017941 */ /* 0x000fea0003800000 */
.L_x_2141:
        /* <DEDUP_REMOVED lines=10> */
.L_x_2143:
[----:B------:R-:W-:Y:S01]  /*2c20*/  IMAD R69, R19, 0x8, R18 ;  /* 0x0000000813457824 */ /* 0x000fe200078e0212 */
[----:B------:R-:W-:Y:S01]  /*2c30*/  SHF.L.U32 R80, R155, 0x1f, RZ ;  /* 0x0000001f9b507819 */ /* 0x000fe200000006ff */
[----:B------:R-:W-:Y:S03]  /*2c40*/  BSSY B1, `(.L_x_2144) ;  /* 0x0000003000017945 */ /* 0x000fe60003800000 */
[----:B------:R-:W1:Y:S02]  /*2c50*/  SYNCS.PHASECHK.TRANS64.TRYWAIT P6, [R69+URZ+0x19c90], R80 ;  /* 0x019c9050450075a7 */ /* 0x000e6400080c017f */
[----:B-1----:R-:W-:Y:S05]  /*2c60*/  @!P6 BRA `(.L_x_2145) ;  /* 0x000001b8008ce947 */ /* 0x002fea0003800000 */
.L_x_2416:
[----:B------:R-:W-:Y:S05]  /*2c70*/  BSYNC B1 ;  /* 0x0000000000017941 */ /* 0x000fea0003800000 */
.L_x_2144:
[----:B------:R-:W-:-:S03]  /*2c80*/  UMOV UR4, 0xffffffff ;  /* 0xffffffff00047882 */ /* 0x000fc60000000000 */
[----:B------:R-:W-:Y:S05]  /*2c90*/  BRA.DIV UR4, `(.L_x_2146) ;  /* 0x000001ba04947947 */ /* 0x000fea000b800000 */
[----:B------:R2:W3:Y:S04]  /*2ca0*/  SHFL.IDX PT, R39, R82, RZ, 0x1e1f ;  /* 0x001e1fff52277589 */ /* 0x0004e800000e0000 */
[----:B------:R2:W4:Y:S02]  /*2cb0*/  SHFL.IDX PT, R14, R72, RZ, 0x1e1f ;  /* 0x001e1fff480e7589 */ /* 0x00052400000e0000 */
.L_x_2420:
[----:B------:R-:W-:Y:S05]  /*2cc0*/  @P5 BRA `(.L_x_2147) ;  /* 0x0000003800e05947 */ /* 0x000fea0003800000 */
[----:B------:R-:W-:Y:S01]  /*2cd0*/  ISETP.NE.AND P5, PT, R54, RZ, PT ;  /* 0x000000ff3600720c */ /* 0x000fe20003fa5270 */
[----:B------:R-:W-:-:S12]  /*2ce0*/  BSSY B1, `(.L_x_2148) ;  /* 0x0000071000017945 */ /* 0x000fd80003800000 */
[----:B------:R-:W-:Y:S05]  /*2cf0*/  @!P5 BRA `(.L_x_2149) ;  /* 0x0000000400bcd947 */ /* 0x000fea0003800000 */
[----:B------:R1:W1:Y:S01]  /*2d00*/  LDS.128 R4, [R70+0x13800] ;  /* 0x0138000046047984 */ /* 0x0002620000000c00 */
[----:B------:R-:W-:Y:S01]  /*2d10*/  ISETP.GE.AND P6, PT, R156, R81, PT ;  /* 0x000000519c00720c */ /* 0x000fe20003fc6270 */
[----:B------:R-:W-:Y:S01]  /*2d20*/  BSSY B2, `(.L_x_2150) ;  /* 0x000006b000027945 */ /* 0x000fe20003800000 */
[----:B0---4-:R-:W-:-:S05]  /*2d30*/  IADD3 R10, P5, R16, R14, RZ ;  /* 0x0000000e100a7210 */ /* 0x011fca0007fbe0ff */
[----:B---3--:R-:W-:-:S06]  /*2d40*/  IMAD.X R11, R39, 0x1, R17, P5 ;  /* 0x00000001270b7824 */ /* 0x008fcc00028e0611 */
        /* <DEDUP_REMOVED lines=104> */
.L_x_2151:
[----:B------:R-:W-:Y:S05]  /*33d0*/  BSYNC B2 ;  /* 0x0000000000027941 */ /* 0x000fea0003800000 */
.L_x_2150:
[----:B-1----:R0:W-:Y:S02]  /*33e0*/  ST.E.128 desc[UR42][R10.64], R4 ;  /* 0x000000040a007985 */ /* 0x0021e4000c101d2a */
.L_x_2149:
[----:B------:R-:W-:Y:S05]  /*33f0*/  BSYNC B1 ;  /* 0x0000000000017941 */ /* 0x000fea0003800000 */
.L_x_2148:
        /* <DEDUP_REMOVED lines=115> */
.L_x_2155:
[----:B------:R-:W-:Y:S05]  /*3b30*/  BSYNC B2 ;  /* 0x0000000000027941 */ /* 0x000fea0003800000 */
.L_x_2154:
[----:B--2---:R0:W-:Y:S02]  /*3b40*/  ST.E.128 desc[UR42][R10.64], R4 ;  /* 0x000000040a007985 */ /* 0x0041e4000c101d2a */
.L_x_2153:
[----:B------:R-:W-:Y:S05]  /*3b50*/  BSYNC B1 ;  /* 0x0000000000017941 */ /* 0x000fea0003800000 */
.L_x_2152:
[----:B------:R-:W-:Y:S05]  /*3b60*/  @P1 BRA `(.L_x_2147) ;  /* 0x0000002c00381947 */ /* 0x000fea0003800000 */
[----:B0-----:R-:W5:Y:S04]  /*3b70*/  LDL R13, [R1+0x20] ;  /* 0x00002000010d7983 */ /* 0x001f680000100800 */
[----:B------:R-:W3:Y:S01]  /*3b80*/  LDL R12, [R1+0x18] ;  /* 0x00001800010c7983 */ /* 0x000ee20000100800 */
[----:B----4-:R-:W-:Y:S01]  /*3b90*/  IADD3 R10, P5, R154, R14, RZ ;  /* 0x0000000e9a0a7210 */ /* 0x010fe20007fbe0ff */
[----:B------:R-:W-:Y:S02]  /*3ba0*/  BSSY B1, `(.L_x_2156) ;  /* 0x000006c000017945 */ /* 0x000fe40003800000 */
[----:B------:R0:W4:Y:S01]  /*3bb0*/  LDS.128 R4, [R70+0x15800] ;  /* 0x0158000046047984 */ /* 0x0001220000000c00 */
[----:B-----5:R-:W-:Y:S01]  /*3bc0*/  ISETP.GE.AND P6, PT, R13, R81, PT ;  /* 0x000000510d00720c */ /* 0x020fe20003fc6270 */
[----:B---3--:R-:W-:-:S12]  /*3bd0*/  IMAD.X R11, R39, 0x1, R12, P5 ;  /* 0x00000001270b7824 */ /* 0x008fd800028e060c */
        /* <DEDUP_REMOVED lines=104> */
.L_x_2157:
[----:B------:R-:W-:Y:S05]  /*4260*/  BSYNC B1 ;  /* 0x0000000000017941 */ /* 0x000fea0003800000 */
.L_x_2156:
[----:B------:R0:W-:Y:S01]  /*4270*/  ST.E.128 desc[UR42][R10.64], R4 ;  /* 0x000000040a007985 */ /* 0x0001e2000c101d2a */
[----:B------:R-:W-:Y:S05]  /*4280*/  BRA `(.L_x_2147) ;  /* 0x0000002400707947 */ /* 0x000fea0003800000 */
.L_x_2140:
        /* <DEDUP_REMOVED lines=31> */
.L_x_2159:
[----:B------:R-:W-:Y:S05]  /*4480*/  BSYNC B1 ;  /* 0x0000000000017941 */ /* 0x000fea0003800000 */
.L_x_2158:
        /* <DEDUP_REMOVED lines=12> */
.L_x_2160:
[----:B------:R-:W-:Y:S01]  /*4550*/  IMAD R69, R19, 0x8, R18 ;  /* 0x0000000813457824 */ /* 0x000fe200078e0212 */
[----:B------:R-:W-:Y:S01]  /*4560*/  SHF.L.U32 R80, R155, 0x1f, RZ ;  /* 0x0000001f9b507819 */ /* 0x000fe200000006ff */
[----:B------:R-:W-:Y:S03]  /*4570*/  BSSY B1, `(.L_x_2161) ;  /* 0x0000003000017945 */ /* 0x000fe60003800000 */
[----:B------:R-:W1:Y:S02]  /*4580*/  SYNCS.PHASECHK.TRANS64.TRYWAIT P6, [R69+URZ+0x19c90], R80 ;  /* 0x019c9050450075a7 */ /* 0x000e6400080c017f */
[----:B-1----:R-:W-:Y:S05]  /*4590*/  @!P6 BRA `(.L_x_2162) ;  /* 0x000001a0009ce947 */ /* 0x002fea0003800000 */
.L_x_2421:
[----:B------:R-:W-:Y:S05]  /*45a0*/  BSYNC B1 ;  /* 0x0000000000017941 */ /* 0x000fea0003800000 */
.L_x_2161:
[----:B------:R-:W-:-:S03]  /*45b0*/  UMOV UR4, 0xffffffff ;  /* 0xffffffff00047882 */ /* 0x000fc60000000000 */
[----:B------:R-:W-:Y:S05]  /*45c0*/  BRA.DIV UR4, `(.L_x_2163) ;  /* 0x000001a204a47947 */ /* 0x000fea000b800000 */
[----:B------:R-:W2:Y:S04]  /*45d0*/  SHFL.IDX PT, R82, R82, RZ, 0x1e1f ;  /* 0x001e1fff52527589 */ /* 0x000ea800000e0000 */
[----:B------:R3:W4:Y:S02]  /*45e0*/  SHFL.IDX PT, R83, R72, RZ, 0x1e1f ;  /* 0x001e1fff48537589 */ /* 0x00072400000e0000 */
.L_x_2425:
        /* <DEDUP_REMOVED lines=37> */
[----:B------:R-:W-:Y:S01]  /*4840*/  SHF.R.U32.HI R36, RZ, 0x10, R37 ;  /* 0x00000010ff247819 */ /* 0x000fe20000011625 */
[----:B------:R-:W-:Y:S01]  /*4850*/  IMAD.SHL.U32 R30, R30, 0x100, RZ ;  /* 0x000001001e1e7824 */ /* 0x000fe200078e00ff */
[----:B------:R-:W-:Y:S01]  /*4860*/  LOP3.LUT R37, R37, 0xff0000ff, RZ, 0xc0, !PT ;  /* 0xff0000ff25257812 */ /* 0x000fe200078ec0ff */
[----:B------:R-:W-:Y:S01]  /*4870*/  IMAD.SHL.U32 R28, R28, 0x100, RZ ;  /* 0x000001001c1c7824 */ /* 0x000fe200078e00ff */
[----:B------:R-:W-:Y:S02]  /*4880*/  SHF.R.U32.HI R38, RZ, 0x10, R29 ;  /* 0x00000010ff267819 */ /* 0x000fe4000001161d */
        /* <DEDUP_REMOVED lines=22> */
[C---:B------:R-:W-:Y:S01]  /*49f0*/  FMUL.FTZ R96, R29.reuse, R96 ;  /* 0x000000601d607220 */ /* 0x040fe20000410000 */
[----:B------:R-:W-:Y:S02]  /*4a00*/  HADD2.F32 R97, -RZ, R13.H0_H0 ;  /* 0x2000000dff617230 */ /* 0x000fe40000004100 */
[-C--:B------:R-:W-:Y:S01]  /*4a10*/  FMUL.FTZ R101, R28, R99.reuse ;  /* 0x000000631c657220 */ /* 0x080fe20000410000 */
[----:B------:R-:W-:Y:S01]  /*4a20*/  FMUL.FTZ R99, R30, R99 ;  /* 0x000000631e637220 */ /* 0x000fe20000410000 */
[-C--:B------:R-:W-:Y:S01]  /*4a30*/  FFMA.FTZ R29, R29, R94.reuse, -R98 ;  /* 0x0000005e1d1d7223 */ /* 0x080fe20000010862 */
[----:B------:R-:W-:Y:S01]  /*4a40*/  FFMA.FTZ R13, R95, R94, R96 ;  /* 0x0000005e5f0d7223 */ /* 0x000fe20000010060 */
[----:B------:R-:W-:Y:S01]  /*4a50*/  F2FP.F16.E4M3.UNPACK_B R94, R37.H1 ;  /* 0x00000025ff5e723e */ /* 0x000fe200030006ff */
[----:B------:R-:W-:Y:S01]  /*4a60*/  HADD2.F32 R96, -RZ, R36.H0_H0 ;  /* 0x20000024ff607230 */ /* 0x000fe20000004100 */
[----:B------:R-:W-:Y:S01]  /*4a70*/  F2FP.F16.E4M3.UNPACK_B R95, R9.H1 ;  /* 0x00000009ff5f723e */ /* 0x000fe200030006ff */
[----:B------:R-:W-:-:S02]  /*4a80*/  HADD2.F32 R9, -RZ, R38.H0_H0 ;  /* 0x20000026ff097230 */ /* 0x000fc40000004100 */
[-C--:B------:R-:W-:Y:S01]  /*4a90*/  FFMA.FTZ R30, R30, R97.reuse, -R101 ;  /* 0x000000611e1e7223 */ /* 0x080fe20000010865 */
[--C-:B------:R-:W-:Y:S02]  /*4aa0*/  HADD2.F32 R98, -RZ, R94.reuse.H0_H0 ;  /* 0x2000005eff627230 */ /* 0x100fe40000004100 */
[----:B------:R-:W-:Y:S01]  /*4ab0*/  FFMA.FTZ R28, R28, R97, R99 ;  /* 0x000000611c1c7223 */ /* 0x000fe20000010063 */
[--C-:B------:R-:W-:Y:S02]  /*4ac0*/  HADD2.F32 R37, -RZ, R95.reuse.H0_H0 ;  /* 0x2000005fff257230 */ /* 0x100fe40000004100 */
[----:B------:R-:W-:Y:S02]  /*4ad0*/  HADD2.F32 R94, -RZ, R94.H1_H1 ;  /* 0x3000005eff5e7230 */ /* 0x000fe40000004100 */
[-C--:B------:R-:W-:Y:S01]  /*4ae0*/  FMUL.FTZ R100, R9, R98.reuse ;  /* 0x0000006209647220 */ /* 0x080fe20000410000 */
[----:B------:R-:W-:Y:S02]  /*4af0*/  HADD2.F32 R95, -RZ, R95.H1_H1 ;  /* 0x3000005fff5f7230 */ /* 0x000fe40000004100 */
[----:B------:R-:W-:Y:S01]  /*4b00*/  FMUL.FTZ R98, R37, R98 ;  /* 0x0000006225627220 */ /* 0x000fe20000410000 */
[----:B------:R-:W-:-:S02]  /*4b10*/  HADD2.F32 R36, -RZ, R36.H1_H1 ;  /* 0x30000024ff247230 */ /* 0x000fc40000004100 */
[-C--:B------:R-:W-:Y:S01]  /*4b20*/  FFMA.FTZ R37, R37, R96.reuse, -R100 ;  /* 0x0000006025257223 */ /* 0x080fe20000010864 */
[----:B------:R-:W-:Y:S01]  /*4b30*/  FFMA.FTZ R9, R9, R96, R98 ;  /* 0x0000006009097223 */ /* 0x000fe20000010062 */
[----:B------:R-:W-:Y:S02]  /*4b40*/  HADD2.F32 R96, -RZ, R38.H1_H1 ;  /* 0x30000026ff607230 */ /* 0x000fe40000004100 */
[-C--:B------:R-:W-:Y:S01]  /*4b50*/  FMUL.FTZ R97, R95, R94.reuse ;  /* 0x0000005e5f617220 */ /* 0x080fe20000410000 */
[----:B------:R-:W-:Y:S02]  /*4b60*/  LOP3.LUT R98, R39, 0xff0000ff, RZ, 0xc0, !PT ;  /* 0xff0000ff27627812 */ /* 0x000fe400078ec0ff */
[----:B------:R-:W-:Y:S01]  /*4b70*/  FMUL.FTZ R38, R96, R94 ;  /* 0x0000005e60267220 */ /* 0x000fe20000410000 */
[----:B------:R-:W-:-:S03]  /*4b80*/  SHF.R.U32.HI R94, RZ, 0x10, R31 ;  /* 0x00000010ff5e7819 */ /* 0x000fc6000001161f */
[-C--:B------:R-:W-:Y:S01]  /*4b90*/  FFMA.FTZ R38, R95, R36.reuse, -R38 ;  /* 0x000000245f267223 */ /* 0x080fe20000010826 */
[----:B------:R-:W-:Y:S01]  /*4ba0*/  FFMA.FTZ R36, R96, R36, R97 ;  /* 0x0000002460247223 */ /* 0x000fe20000010061 */
[----:B------:R-:W-:Y:S01]  /*4bb0*/  SHF.R.U32.HI R95, RZ, 0x8, R39 ;  /* 0x00000008ff5f7819 */ /* 0x000fe20000011627 */
[----:B------:R-:W-:Y:S01]  /*4bc0*/  IMAD.U32 R94, R94, 0x10000, RZ ;  /* 0x000100005e5e7824 */ /* 0x000fe200078e00ff */
[----:B------:R-:W-:Y:S02]  /*4bd0*/  SHF.R.U32.HI R97, RZ, 0x8, R31 ;  /* 0x00000008ff617819 */ /* 0x000fe4000001161f */
[----:B------:R-:W-:Y:S01]  /*4be0*/  LOP3.LUT R96, R31, 0xff0000ff, RZ, 0xc0, !PT ;  /* 0xff0000ff1f607812 */ /* 0x000fe200078ec0ff */
[----:B------:R-:W-:Y:S01]  /*4bf0*/  IMAD.SHL.U32 R95, R95, 0x100, RZ ;  /* 0x000001005f5f7824 */ /* 0x000fe200078e00ff */
[----:B------:R-:W-:Y:S01]  /*4c00*/  SHF.R.U32.HI R31, RZ, 0x10, R39 ;  /* 0x00000010ff1f7819 */ /* 0x000fe20000011627 */
[----:B------:R-:W-:Y:S01]  /*4c10*/  IMAD.SHL.U32 R39, R97, 0x100, RZ ;  /* 0x0000010061277824 */ /* 0x000fe200078e00ff */
[----:B------:R-:W-:-:S02]  /*4c20*/  F2FP.SATFINITE.E4M3.F32.PACK_AB_MERGE_C R37, R38, R37, RZ ;  /* 0x000000252625723e */ /* 0x000fc400048070ff */
[----:B------:R-:W-:Y:S01]  /*4c30*/  LOP3.LUT R98, R98, 0xff00, R95, 0xf8, !PT ;  /* 0x0000ff0062627812 */ /* 0x000fe200078ef85f */
[----:B------:R-:W-:Y:S01]  /*4c40*/  IMAD.U32 R95, R31, 0x10000, RZ ;  /* 0x000100001f5f7824 */ /* 0x000fe200078e00ff */
[----:B------:R-:W-:Y:S02]  /*4c50*/  LOP3.LUT R39, R96, 0xff00, R39, 0xf8, !PT ;  /* 0x0000ff0060277812 */ /* 0x000fe400078ef827 */
[----:B------:R-:W-:Y:S02]  /*4c60*/  F2FP.F16.E4M3.UNPACK_B R38, R8.H1 ;  /* 0x00000008ff26723e */ /* 0x000fe400030006ff */
[----:B------:R-:W-:Y:S02]  /*4c70*/  LOP3.LUT R31, R39, 0xff0000, R94, 0xf8, !PT ;  /* 0x00ff0000271f7812 */ /* 0x000fe400078ef85e */
[----:B------:R-:W-:Y:S01]  /*4c80*/  LOP3.LUT R39, R98, 0xff0000, R95, 0xf8, !PT ;  /* 0x00ff000062277812 */ /* 0x000fe200078ef85f */
[----:B------:R-:W-:Y:S01]  /*4c90*/  IMAD.MOV.U32 R95, RZ, RZ, R11 ;  /* 0x000000ffff5f7224 */ /* 0x000fe200078e000b */
[----:B------:R-:W-:-:S02]  /*4ca0*/  F2FP.F16.E4M3.UNPACK_B R11, R15 ;  /* 0x0000000fff0b723e */ /* 0x000fc400020006ff */
        /* <DEDUP_REMOVED lines=8> */
[----:B------:R-:W-:Y:S02]  /*4d30*/  HADD2.F32 R99, -RZ, R97.H0_H0 ;  /* 0x20000061ff637230 */ /* 0x000fe40000004100 */
[----:B------:R-:W-:Y:S01]  /*4d40*/  FMUL.FTZ R102, R98, R100 ;  /* 0x0000006462667220 */ /* 0x000fe20000410000 */
[----:B------:R-:W-:-:S02]  /*4d50*/  HADD2.F32 R11, -RZ, R11.H1_H1 ;  /* 0x3000000bff0b7230 */ /* 0x000fc40000004100 */
[C---:B------:R-:W-:Y:S01]  /*4d60*/  FMUL.FTZ R100, R101.reuse, R100 ;  /* 0x0000006465647220 */ /* 0x040fe20000410000 */
[----:B------:R-:W-:Y:S02]  /*4d70*/  HADD2.F32 R96, -RZ, R96.H1_H1 ;  /* 0x30000060ff607230 */ /* 0x000fe40000004100 */
[----:B------:R-:W-:Y:S01]  /*4d80*/  FFMA.FTZ R102, R101, R99, -R102 ;  /* 0x0000006365667223 */ /* 0x000fe20000010866 */
[----:B------:R-:W-:Y:S01]  /*4d90*/  F2FP.F16.E4M3.UNPACK_B R95, R95.H1 ;  /* 0x0000005fff5f723e */ /* 0x000fe200030006ff */
[----:B------:R-:W-:Y:S01]  /*4da0*/  FFMA.FTZ R100, R98, R99, R100 ;  /* 0x0000006362647223 */ /* 0x000fe20000010064 */
[----:B------:R-:W-:Y:S02]  /*4db0*/  HADD2.F32 R99, -RZ, R94.H1_H1 ;  /* 0x3000005eff637230 */ /* 0x000fe40000004100 */
[-C--:B------:R-:W-:Y:S01]  /*4dc0*/  FMUL.FTZ R94, R11, R96.reuse ;  /* 0x000000600b5e7220 */ /* 0x080fe20000410000 */
[----:B------:R-:W-:Y:S01]  /*4dd0*/  HADD2.F32 R98, -RZ, R97.H1_H1 ;  /* 0x30000061ff627230 */ /* 0x000fe20000004100 */
[----:B------:R-:W-:Y:S01]  /*4de0*/  F2FP.F16.E4M3.UNPACK_B R31, R31.H1 ;  /* 0x0000001fff1f723e */ /* 0x000fe200030006ff */
[----:B------:R-:W-:Y:S01]  /*4df0*/  FMUL.FTZ R96, R99, R96 ;  /* 0x0000006063607220 */ /* 0x000fe20000410000 */
[----:B------:R-:W-:-:S02]  /*4e00*/  F2FP.F16.E4M3.UNPACK_B R8, R8 ;  /* 0x00000008ff08723e */ /* 0x000fc400020006ff */
[-C--:B------:R-:W-:Y:S01]  /*4e10*/  FFMA.FTZ R94, R99, R98.reuse, -R94 ;  /* 0x00000062635e7223 */ /* 0x080fe2000001085e */
[----:B------:R-:W-:Y:S02]  /*4e20*/  HADD2.F32 R99, -RZ, R95.H0_H0 ;  /* 0x2000005fff637230 */ /* 0x000fe40000004100 */
[----:B------:R-:W-:Y:S01]  /*4e30*/  FFMA.FTZ R11, R11, R98, R96 ;  /* 0x000000620b0b7223 */ /* 0x000fe20000010060 */
[----:B------:R-:W-:Y:S01]  /*4e40*/  HADD2.F32 R96, -RZ, R15.H0_H0 ;  /* 0x2000000fff607230 */ /* 0x000fe20000004100 */
[----:B------:R-:W-:Y:S01]  /*4e50*/  F2FP.SATFINITE.E4M3.F32.PACK_AB_MERGE_C R36, R36, R9, RZ ;  /* 0x000000092424723e */ /* 0x000fe200048070ff */
[----:B------:R-:W-:Y:S01]  /*4e60*/  HADD2.F32 R98, -RZ, R39.H0_H0 ;  /* 0x20000027ff627230 */ /* 0x000fe20000004100 */
[----:B------:R-:W-:Y:S01]  /*4e70*/  F2FP.SATFINITE.E4M3.F32.PACK_AB_MERGE_C R9, R29, R30, R37 ;  /* 0x0000001e1d09723e */ /* 0x000fe20004807025 */
[----:B------:R-:W-:Y:S01]  /*4e80*/  HADD2.F32 R97, -RZ, R31.H0_H0 ;  /* 0x2000001fff617230 */ /* 0x000fe20000004100 */
[----:B------:R-:W-:Y:S01]  /*4e90*/  F2FP.SATFINITE.E4M3.F32.PACK_AB_MERGE_C R13, R13, R28, R36 ;  /* 0x0000001c0d0d723e */ /* 0x000fe20004807024 */
[----:B------:R-:W-:-:S02]  /*4ea0*/  HADD2.F32 R15, -RZ, R15.H1_H1 ;  /* 0x3000000fff0f7230 */ /* 0x000fc40000004100 */
[CC--:B------:R-:W-:Y:S01]  /*4eb0*/  FMUL.FTZ R101, R96.reuse, R98.reuse ;  /* 0x0000006260657220 */ /* 0x0c0fe20000410000 */
[C---:B------:R-:W-:Y:S01]  /*4ec0*/  FMUL.FTZ R98, R99.reuse, R98 ;  /* 0x0000006263627220 */ /* 0x040fe20000410000 */
[----:B------:R-:W-:Y:S02]  /*4ed0*/  HADD2.F32 R95, -RZ, R95.H1_H1 ;  /* 0x3000005fff5f7230 */ /* 0x000fe40000004100 */
[----:B------:R-:W-:Y:S02]  /*4ee0*/  HADD2.F32 R104, -RZ, R31.H1_H1 ;  /* 0x3000001fff687230 */ /* 0x000fe40000004100 */
[-C--:B------:R-:W-:Y:S01]  /*4ef0*/  FFMA.FTZ R98, R96, R97.reuse, R98 ;  /* 0x0000006160627223 */ /* 0x080fe20000010062 */
[----:B------:R-:W-:Y:S02]  /*4f00*/  HADD2.F32 R96, -RZ, R39.H1_H1 ;  /* 0x30000027ff607230 */ /* 0x000fe40000004100 */
[----:B------:R-:W-:Y:S01]  /*4f10*/  FFMA.FTZ R101, R99, R97, -R101 ;  /* 0x0000006163657223 */ /* 0x000fe20000010865 */
[----:B------:R-:W-:Y:S01]  /*4f20*/  F2FP.F16.E4M3.UNPACK_B R31, R90.H1 ;  /* 0x0000005aff1f723e */ /* 0x000fe200030006ff */
[--C-:B------:R-:W-:Y:S01]  /*4f30*/  HADD2.F32 R97, -RZ, R38.reuse.H0_H0 ;  /* 0x20000026ff617230 */ /* 0x100fe20000004100 */
[----:B------:R-:W-:Y:S01]  /*4f40*/  F2FP.F16.E4M3.UNPACK_B R39, R12.H1 ;  /* 0x0000000cff27723e */ /* 0x000fe200030006ff */
[-C--:B------:R-:W-:Y:S01]  /*4f50*/  FMUL.FTZ R106, R15, R96.reuse ;  /* 0x000000600f6a7220 */ /* 0x080fe20000410000 */
[C---:B------:R-:W-:Y:S01]  /*4f60*/  FMUL.FTZ R108, R95.reuse, R96 ;  /* 0x000000605f6c7220 */ /* 0x040fe20000410000 */
[----:B------:R-:W-:Y:S01]  /*4f70*/  HADD2.F32 R38, -RZ, R38.H1_H1 ;  /* 0x30000026ff267230 */ /* 0x000fe20000004100 */
[----:B------:R-:W-:Y:S01]  /*4f80*/  F2FP.F16.E4M3.UNPACK_B R90, R90 ;  /* 0x0000005aff5a723e */ /* 0x000fe200020006ff */
[-C--:B------:R-:W-:Y:S01]  /*4f90*/  FFMA.FTZ R96, R95, R104.reuse, -R106 ;  /* 0x000000685f607223 */ /* 0x080fe2000001086a */
[----:B------:R-:W-:Y:S01]  /*4fa0*/  FFMA.FTZ R15, R15, R104, R108 ;  /* 0x000000680f0f7223 */ /* 0x000fe2000001006c */
[----:B------:R-:W-:Y:S01]  /*4fb0*/  HADD2.F32 R104, -RZ, R31.H0_H0 ;  /* 0x2000001fff687230 */ /* 0x000fe20000004100 */
[----:B------:R-:W-:Y:S01]  /*4fc0*/  F2FP.F16.E4M3.UNPACK_B R12, R12 ;  /* 0x0000000cff0c723e */ /* 0x000fe200020006ff */
[----:B------:R-:W-:Y:S01]  /*4fd0*/  HADD2.F32 R95, -RZ, R39.H0_H0 ;  /* 0x20000027ff5f7230 */ /* 0x000fe20000004100 */
[----:B------:R-:W-:Y:S01]  /*4fe0*/  F2FP.SATFINITE.E4M3.F32.PACK_AB_MERGE_C R101, R96, R101, RZ ;  /* 0x000000656065723e */ /* 0x000fe200048070ff */
[----:B------:R-:W-:Y:S01]  /*4ff0*/  HADD2.F32 R31, -RZ, R31.H1_H1 ;  /* 0x3000001fff1f7230 */ /* 0x000fe20000004100 */
[----:B------:R-:W-:Y:S01]  /*5000*/  F2FP.F16.E4M3.UNPACK_B R96, R89.H1 ;  /* 0x00000059ff60723e */ /* 0x000fe200030006ff */
[----:B------:R-:W-:-:S02]  /*5010*/  HADD2.F32 R106, -RZ, R39.H1_H1 ;  /* 0x30000027ff6a7230 */ /* 0x000fc40000004100 */
[-C--:B------:R-:W-:Y:S01]  /*5020*/  FMUL.FTZ R103, R95, R104.reuse ;  /* 0x000000685f677220 */ /* 0x080fe20000410000 */
[----:B------:R-:W-:Y:S01]  /*5030*/  FMUL.FTZ R104, R97, R104 ;  /* 0x0000006861687220 */ /* 0x000fe20000410000 */
[----:B------:R-:W-:Y:S01]  /*5040*/  F2FP.F16.E4M3.UNPACK_B R89, R89 ;  /* 0x00000059ff59723e */ /* 0x000fe200020006ff */
[--C-:B------:R-:W-:Y:S01]  /*5050*/  HADD2.F32 R99, -RZ, R96.reuse.H0_H0 ;  /* 0x20000060ff637230 */ /* 0x100fe20000004100 */
[----:B------:R-:W-:Y:S01]  /*5060*/  F2FP.SATFINITE.E4M3.F32.PACK_AB_MERGE_C R15, R15, R98, RZ ;  /* 0x000000620f0f723e */ /* 0x000fe200048070ff */
[----:B------:R-:W-:Y:S01]  /*5070*/  HADD2.F32 R39, -RZ, R96.H1_H1 ;  /* 0x30000060ff277230 */ /* 0x000fe20000004100 */
[----:B------:R-:W-:Y:S01]  /*5080*/  F2FP.SATFINITE.E4M3.F32.PACK_AB_MERGE_C R101, R94, R102, R101 ;  /* 0x000000665e65723e */ /* 0x000fe20004807065 */
[----:B------:R-:W-:Y:S02]  /*5090*/  HADD2.F32 R96, -RZ, R8.H0_H0 ;  /* 0x20000008ff607230 */ /* 0x000fe40000004100 */
[----:B------:R-:W-:Y:S01]  /*50a0*/  FFMA.FTZ R104, R95, R99, R104 ;  /* 0x000000635f687223 */ /* 0x000fe20000010068 */
[-C--:B------:R-:W-:Y:S01]  /*50b0*/  FMUL.FTZ R95, R106, R31.reuse ;  /* 0x0000001f6a5f7220 */ /* 0x080fe20000410000 */
[----:B------:R-:W-:Y:S01]  /*50c0*/  FMUL.FTZ R31, R38, R31 ;  /* 0x0000001f261f7220 */ /* 0x000fe20000410000 */
[----:B------:R-:W-:Y:S01]  /*50d0*/  FFMA.FTZ R103, R97, R99, -R103 ;  /* 0x0000006361677223 */ /* 0x000fe20000010867 */
[----:B------:R-:W-:-:S02]  /*50e0*/  HADD2.F32 R99, -RZ, R90.H0_H0 ;  /* 0x2000005aff637230 */ /* 0x000fc40000004100 */
[-C--:B------:R-:W-:Y:S01]  /*50f0*/  FFMA.FTZ R38, R38, R39.reuse, -R95 ;  /* 0x0000002726267223 */ /* 0x080fe2000001085f */
[----:B------:R-:W-:Y:S01]  /*5100*/  FFMA.FTZ R31, R106, R39, R31 ;  /* 0x000000276a1f7223 */ /* 0x000fe2000001001f */
[----:B------:R-:W-:Y:S01]  /*5110*/  HADD2.F32 R39, -RZ, R12.H0_H0 ;  /* 0x2000000cff277230 */ /* 0x000fe20000004100 */
[----:B------:R-:W-:Y:S01]  /*5120*/  F2FP.SATFINITE.E4M3.F32.PACK_AB_MERGE_C R15, R11, R100, R15 ;  /* 0x000000640b0f723e */ /* 0x000fe2000480700f */
[----:B------:R-:W-:Y:S01]  /*5130*/  HADD2.F32 R95, -RZ, R89.H0_H0 ;  /* 0x20000059ff5f7230 */ /* 0x000fe20000004100 */
[----:B------:R-:W-:Y:S01]  /*5140*/  F2FP.SATFINITE.E4M3.F32.PACK_AB_MERGE_C R38, R38, R103, RZ ;  /* 0x000000672626723e */ /* 0x000fe200048070ff */
[----:B------:R-:W-:Y:S02]  /*5150*/  HADD2.F32 R90, -RZ, R90.H1_H1 ;  /* 0x3000005aff5a7230 */ /* 0x000fe40000004100 */
[-C--:B------:R-:W-:Y:S01]  /*5160*/  FMUL.FTZ R97, R39, R99.reuse ;  /* 0x0000006327617220 */ /* 0x080fe20000410000 */
[----:B------:R-:W-:Y:S01]  /*5170*/  FMUL.FTZ R99, R96, R99 ;  /* 0x0000006360637220 */ /* 0x000fe20000410000 */
[----:B------:R-:W-:Y:S01]  /*5180*/  F2FP.SATFINITE.E4M3.F32.PACK_AB_MERGE_C R31, R31, R104, RZ ;  /* 0x000000681f1f723e */ /* 0x000fe200048070ff */
[----:B------:R-:W-:-:S02]  /*5190*/  IMAD.MOV.U32 R11, RZ, RZ, R101 ;  /* 0x000000ffff0b7224 */ /* 0x000fc400078e0065 */
[-C--:B------:R-:W-:Y:S01]  /*51a0*/  FFMA.FTZ R97, R96, R95.reuse, -R97 ;  /* 0x0000005f60617223 */ /* 0x080fe20000010861 */
[----:B------:R-:W-:Y:S01]  /*51b0*/  FFMA.FTZ R99, R39, R95, R99 ;  /* 0x0000005f27637223 */ /* 0x000fe20000010063 */
[----:B------:R-:W-:Y:S02]  /*51c0*/  HADD2.F32 R39, -RZ, R12.H1_H1 ;  /* 0x3000000cff277230 */ /* 0x000fe40000004100 */
[----:B------:R-:W-:Y:S02]  /*51d0*/  HADD2.F32 R95, -RZ, R8.H1_H1 ;  /* 0x30000008ff5f7230 */ /* 0x000fe40000004100 */
[----:B------:R-:W-:Y:S02]  /*51e0*/  HADD2.F32 R8, -RZ, R89.H1_H1 ;  /* 0x30000059ff087230 */ /* 0x000fe40000004100 */
[----:B------:R-:W-:Y:S01]  /*51f0*/  FMUL.FTZ R12, R39, R90 ;  /* 0x0000005a270c7220 */ /* 0x000fe20000410000 */
[----:B------:R-:W-:Y:S01]  /*5200*/  F2FP.F16.E4M3.UNPACK_B R89, R14.H1 ;  /* 0x0000000eff59723e */ /* 0x000fe200030006ff */
[C---:B------:R-:W-:Y:S01]  /*5210*/  FMUL.FTZ R90, R95.reuse, R90 ;  /* 0x0000005a5f5a7220 */ /* 0x040fe20000410000 */
[----:B------:R-:W-:Y:S01]  /*5220*/  F2FP.F16.E4M3.UNPACK_B R14, R14 ;  /* 0x0000000eff0e723e */ /* 0x000fe200020006ff */
[----:B------:R-:W-:Y:S01]  /*5230*/  FFMA.FTZ R12, R95, R8, -R12 ;  /* 0x000000085f0c7223 */ /* 0x000fe2000001080c */
[----:B------:R-:W-:Y:S01]  /*5240*/  F2FP.F16.E4M3.UNPACK_B R95, R92.H1 ;  /* 0x0000005cff5f723e */ /* 0x000fe200030006ff */
[----:B------:R-:W-:Y:S01]  /*5250*/  FFMA.FTZ R8, R39, R8, R90 ;  /* 0x0000000827087223 */ /* 0x000fe2000001005a */
[----:B------:R-:W-:-:S02]  /*5260*/  F2FP.F16.E4M3.UNPACK_B R39, R91.H1 ;  /* 0x0000005bff27723e */ /* 0x000fc400030006ff */
[----:B------:R-:W-:Y:S01]  /*5270*/  F2FP.SATFINITE.E4M3.F32.PACK_AB_MERGE_C R97, R12, R97, R38 ;  /* 0x000000610c61723e */ /* 0x000fe20004807026 */
[----:B------:R-:W-:Y:S01]  /*5280*/  IMAD.MOV.U32 R38, RZ, RZ, R10 ;  /* 0x000000ffff267224 */ /* 0x000fe200078e000a */
[----:B------:R-:W-:Y:S01]  /*5290*/  F2FP.F16.E4M3.UNPACK_B R91, R91 ;  /* 0x0000005bff5b723e */ /* 0x000fe200020006ff */
[--C-:B------:R-:W-:Y:S01]  /*52a0*/  HADD2.F32 R105, -RZ, R39.reuse.H0_H0 ;  /* 0x20000027ff697230 */ /* 0x100fe20000004100 */
[----:B------:R-:W-:Y:S01]  /*52b0*/  F2FP.F16.E4M3.UNPACK_B R92, R92 ;  /* 0x0000005cff5c723e */ /* 0x000fe200020006ff */
[----:B------:R-:W-:Y:S01]  /*52c0*/  HADD2.F32 R96, -RZ, R39.H1_H1 ;  /* 0x30000027ff607230 */ /* 0x000fe20000004100 */
[-C--:B------:R-:W-:Y:S01]  /*52d0*/  F2FP.F16.E4M3.UNPACK_B R90, R38.reuse.H1 ;  /* 0x00000026ff5a723e */ /* 0x080fe200030006ff */
[--C-:B------:R-:W-:Y:S01]  /*52e0*/  HADD2.F32 R12, -RZ, R89.reuse.H0_H0 ;  /* 0x20000059ff0c7230 */ /* 0x100fe20000004100 */
[----:B------:R-:W-:Y:S01]  /*52f0*/  F2FP.F16.E4M3.UNPACK_B R38, R38 ;  /* 0x00000026ff26723e */ /* 0x000fe200020006ff */
[----:B------:R-:W-:Y:S02]  /*5300*/  HADD2.F32 R39, -RZ, R89.H1_H1 ;  /* 0x30000059ff277230 */ /* 0x000fe40000004100 */
[----:B------:R-:W-:-:S02]  /*5310*/  HADD2.F32 R10, -RZ, R90.H0_H0 ;  /* 0x2000005aff0a7230 */ /* 0x000fc40000004100 */
[-C--:B------:R-:W-:Y:S01]  /*5320*/  FMUL.FTZ R107, R12, R105.reuse ;  /* 0x000000690c6b7220 */ /* 0x080fe20000410000 */
[----:B------:R-:W-:Y:S02]  /*5330*/  HADD2.F32 R89, -RZ, R90.H1_H1 ;  /* 0x3000005aff597230 */ /* 0x000fe40000004100 */
[-C--:B------:R-:W-:Y:S01]  /*5340*/  FMUL.FTZ R106, R39, R96.reuse ;  /* 0x00000060276a7220 */ /* 0x080fe20000410000 */
[--C-:B------:R-:W-:Y:S02]  /*5350*/  HADD2.F32 R103, -RZ, R95.reuse.H0_H0 ;  /* 0x2000005fff677230 */ /* 0x100fe40000004100 */
[----:B------:R-:W-:Y:S01]  /*5360*/  FMUL.FTZ R105, R10, R105 ;  /* 0x000000690a697220 */ /* 0x000fe20000410000 */
[----:B------:R-:W-:Y:S02]  /*5370*/  HADD2.F32 R90, -RZ, R95.H1_H1 ;  /* 0x3000005fff5a7230 */ /* 0x000fe40000004100 */
[----:B------:R-:W-:Y:S01]  /*5380*/  FMUL.FTZ R96, R89, R96 ;  /* 0x0000006059607220 */ /* 0x000fe20000410000 */
[----:B------:R-:W-:-:S02]  /*5390*/  HADD2.F32 R95, -RZ, R92.H0_H0 ;  /* 0x2000005cff5f7230 */ /* 0x000fc40000004100 */
[-C--:B------:R-:W-:Y:S01]  /*53a0*/  FFMA.FTZ R10, R10, R103.reuse, -R107 ;  /* 0x000000670a0a7223 */ /* 0x080fe2000001086b */
[----:B------:R-:W-:Y:S01]  /*53b0*/  FFMA.FTZ R12, R12, R103, R105 ;  /* 0x000000670c0c7223 */ /* 0x000fe20000010069 */
[-C--:B------:R-:W-:Y:S01]  /*53c0*/  FFMA.FTZ R89, R89, R90.reuse, -R106 ;  /* 0x0000005a59597223 */ /* 0x080fe2000001086a */
[----:B------:R-:W-:Y:S01]  /*53d0*/  FFMA.FTZ R39, R39, R90, R96 ;  /* 0x0000005a27277223 */ /* 0x000fe20000010060 */
[--C-:B------:R-:W-:Y:S02]  /*53e0*/  HADD2.F32 R103, -RZ, R91.reuse.H0_H0 ;  /* 0x2000005bff677230 */ /* 0x100fe40000004100 */
[----:B------:R-:W-:Y:S01]  /*53f0*/  HADD2.F32 R90, -RZ, R14.H0_H0 ;  /* 0x2000000eff5a7230 */ /* 0x000fe20000004100 */
[----:B------:R-:W-:Y:S01]  /*5400*/  F2FP.SATFINITE.E4M3.F32.PACK_AB_MERGE_C R10, R89, R10, RZ ;  /* 0x0000000a590a723e */ /* 0x000fe200048070ff */
[----:B------:R-:W-:Y:S01]  /*5410*/  HADD2.F32 R96, -RZ, R38.H0_H0 ;  /* 0x20000026ff607230 */ /* 0x000fe20000004100 */
[----:B------:R-:W-:Y:S01]  /*5420*/  F2FP.SATFINITE.E4M3.F32.PACK_AB_MERGE_C R39, R39, R12, RZ ;  /* 0x0000000c2727723e */ /* 0x000fe200048070ff */
[----:B------:R-:W-:-:S02]  /*5430*/  HADD2.F32 R91, -RZ, R91.H1_H1 ;  /* 0x3000005bff5b7230 */ /* 0x000fc40000004100 */
[-C--:B------:R-:W-:Y:S01]  /*5440*/  FMUL.FTZ R105, R90, R103.reuse ;  /* 0x000000675a697220 */ /* 0x080fe20000410000 */
[----:B------:R-:W-:Y:S02]  /*5450*/  HADD2.F32 R14, -RZ, R14.H1_H1 ;  /* 0x3000000eff0e7230 */ /* 0x000fe40000004100 */
[C---:B------:R-:W-:Y:S01]  /*5460*/  FMUL.FTZ R103, R96.reuse, R103 ;  /* 0x0000006760677220 */ /* 0x040fe20000410000 */
[----:B------:R-:W-:Y:S02]  /*5470*/  HADD2.F32 R38, -RZ, R38.H1_H1 ;  /* 0x30000026ff267230 */ /* 0x000fe40000004100 */
[----:B------:R-:W-:Y:S01]  /*5480*/  FFMA.FTZ R96, R96, R95, -R105 ;  /* 0x0000005f60607223 */ /* 0x000fe20000010869 */
[----:B------:R-:W-:Y:S01]  /*5490*/  F2FP.SATFINITE.E4M3.F32.PACK_AB_MERGE_C R12, R8, R99, R31 ;  /* 0x00000063080c723e */ /* 0x000fe2000480701f */
[----:B------:R-:W-:Y:S01]  /*54a0*/  FFMA.FTZ R103, R90, R95, R103 ;  /* 0x0000005f5a677223 */ /* 0x000fe20000010067 */
[----:B------:R-:W-:Y:S02]  /*54b0*/  HADD2.F32 R95, -RZ, R92.H1_H1 ;  /* 0x3000005cff5f7230 */ /* 0x000fe40000004100 */
[-C--:B------:R-:W-:Y:S01]  /*54c0*/  FMUL.FTZ R105, R14, R91.reuse ;  /* 0x0000005b0e697220 */ /* 0x080fe20000410000 */
[----:B------:R-:W-:Y:S01]  /*54d0*/  FMUL.FTZ R107, R38, R91 ;  /* 0x0000005b266b7220 */ /* 0x000fe20000410000 */
[----:B------:R-:W-:-:S02]  /*54e0*/  IMAD.MOV.U32 R8, RZ, RZ, R97 ;  /* 0x000000ffff087224 */ /* 0x000fc400078e0061 */
[-C--:B------:R-:W-:Y:S01]  /*54f0*/  FFMA.FTZ R91, R38, R95.reuse, -R105 ;  /* 0x0000005f265b7223 */ /* 0x080fe20000010869 */
[----:B------:R-:W-:-:S04]  /*5500*/  FFMA.FTZ R14, R14, R95, R107 ;  /* 0x0000005f0e0e7223 */ /* 0x000fc8000001006b */
[----:B------:R-:W-:Y:S02]  /*5510*/  F2FP.SATFINITE.E4M3.F32.PACK_AB_MERGE_C R10, R91, R96, R10 ;  /* 0x000000605b0a723e */ /* 0x000fe4000480700a */
[----:B------:R-:W-:-:S07]  /*5520*/  F2FP.SATFINITE.E4M3.F32.PACK_AB_MERGE_C R14, R14, R103, R39 ;  /* 0x000000670e0e723e */ /* 0x000fce0004807027 */
.L_x_2167:
[----:B------:R-:W-:Y:S05]  /*5530*/  BSYNC B2 ;  /* 0x0000000000027941 */ /* 0x000fea0003800000 */
.L_x_2166:
[----:B0-----:R0:W-:Y:S04]  /*5540*/  ST.E.128 desc[UR42][R72.64], R8 ;  /* 0x0000000848007985 */ /* 0x0011e8000c101d2a */
[----:B--2---:R0:W-:Y:S02]  /*5550*/  @!P5 ST.E.128 desc[UR42][R74.64], R12 ;  /* 0x0000000c4a00d985 */ /* 0x0041e4000c101d2a */
.L_x_2165:
[----:B------:R-:W-:Y:S05]  /*5560*/  BSYNC B1 ;  /* 0x0000000000017941 */ /* 0x000fea0003800000 */
.L_x_2164:
        /* <DEDUP_REMOVED lines=235> */
.L_x_2169:
[----:B------:R-:W-:Y:S05]  /*6420*/  BSYNC B1 ;  /* 0x0000000000017941 */ /* 0x000fea0003800000 */
.L_x_2168:
[----:B0-----:R0:W-:Y:S01]  /*6430*/  ST.E.128 desc[UR42][R28.64], R8 ;  /* 0x000000081c007985 */ /* 0x0011e2000c101d2a */
[----:B------:R-:W-:-:S13]  /*6440*/  ISETP.GE.AND P5, PT, R31, R88, PT ;  /* 0x000000581f00720c */ /* 0x000fda0003fa6270 */
[----:B------:R-:W-:Y:S05]  /*6450*/  @P5 BRA `(.L_x_2147) ;  /* 0x0000000000fc5947 */ /* 0x000fea0003800000 */
[----:B------:R-:W-:-:S04]  /*6460*/  IADD3 R4, P5, R83, R31, RZ ;  /* 0x0000001f53047210 */ /* 0x000fc80007fbe0ff */
[----:B------:R-:W-:-:S05]  /*6470*/  LEA.HI.X.SX32 R5, R31, R82, 0x1, P5 ;  /* 0x000000521f057211 */ /* 0x000fca00028f0eff */
[----:B--2---:R2:W-:Y:S01]  /*6480*/  ST.E.128 desc[UR42][R4.64], R12 ;  /* 0x0000000c04007985 */ /* 0x0045e2000c101d2a */
[----:B------:R-:W-:Y:S05]  /*6490*/  BRA `(.L_x_2147) ;  /* 0x0000000000ec7947 */ /* 0x000fea0003800000 */
.L_x_2139:
[----:B------:R-:W-:-:S06]  /*64a0*/  UISETP.NE.AND UP0, UPT, UR36, 0x3, UPT ;  /* 0x000000032400788c */ /* 0x000fcc000bf05270 */
[----:B------:R-:W-:-:S13]  /*64b0*/  PLOP3.LUT P0, PT, PT, PT, UP0, 0x80, 0x0 ;  /* 0x000000000000781c */ /* 0x000fda0003f0f008 */
[----:B------:R-:W-:Y:S05]  /*64c0*/  @!P0 BRA `(.L_x_2170) ;  /* 0x0000000000048947 */ /* 0x000fea0003800000 */
[----:B------:R-:W-:Y:S01]  /*64d0*/  BPT.TRAP 0x1 ;  /* 0x000000040000795c */ /* 0x000fe20000300000 */
.L_x_2170:
[----:B------:R-:W-:Y:S01]  /*64e0*/  IMAD R69, R19, 0x8, R18 ;  /* 0x0000000813457824 */ /* 0x000fe200078e0212 */
[----:B------:R-:W-:Y:S01]  /*64f0*/  SHF.L.U32 R80, R155, 0x1f, RZ ;  /* 0x0000001f9b507819 */ /* 0x000fe200000006ff */
[----:B------:R-:W-:Y:S01]  /*6500*/  BSSY B1, `(.L_x_2171) ;  /* 0x0000004000017945 */ /* 0x000fe20003800000 */
[----:B------:R-:W-:Y:S02]  /*6510*/  SHF.R.S32.HI R77, RZ, 0x1f, R78 ;  /* 0x0000001fff4d7819 */ /* 0x000fe4000001144e */
[----:B------:R-:W0:Y:S02]  /*6520*/  SYNCS.PHASECHK.TRANS64.TRYWAIT P5, [R69+URZ+0x19c90], R80 ;  /* 0x019c9050450075a7 */ /* 0x000e2400080a017f */
[----:B0-----:R-:W-:Y:S05]  /*6530*/  @!P5 BRA `(.L_x_2172) ;  /* 0x000001840014d947 */ /* 0x001fea0003800000 */
.L_x_2426:
[----:B------:R-:W-:Y:S05]  /*6540*/  BSYNC B1 ;  /* 0x0000000000017941 */ /* 0x000fea0003800000 */
.L_x_2171:
        /* <DEDUP_REMOVED lines=28> */
.L_x_2430:
[----:B------:R-:W-:Y:S05]  /*6710*/  @!P5 BRA `(.L_x_2147) ;  /* 0x00000000004cd947 */ /* 0x000fea0003800000 */
[----:B------:R-:W4:Y:S01]  /*6720*/  LDL R10, [R1+0x10] ;  /* 0x00001000010a7983 */ /* 0x000f220000100800 */
[----:B------:R-:W-:-:S03]  /*6730*/  ULDC UR4, c[0x0][0x2f4] ;  /* 0x0000bd0000047ab9 */ /* 0x000fc60000000800 */
        /* <DEDUP_REMOVED lines=11> */
[----:B------:R-:W-:-:S03]  /*67f0*/  ISETP.GE.AND P6, PT, R154, UR4, PT ;  /* 0x000000049a007c0c */ /* 0x000fc6000bfc6270 */
[----:B--2---:R1:W-:Y:S10]  /*6800*/  @!P5 ST.E.128 desc[UR42][R8.64], R4 ;  /* 0x000000040800d985 */ /* 0x0043f4000c101d2a */
[----:B------:R-:W2:Y:S01]  /*6810*/  @!P6 LDS.128 R4, [R70+0x15800] ;  /* 0x015800004604e984 */ /* 0x000ea20000000c00 */
[----:B-1----:R-:W-:-:S05]  /*6820*/  @!P6 IADD3 R8, P5, R154, R14, RZ ;  /* 0x0000000e9a08e210 */ /* 0x002fca0007fbe0ff */
[----:B-----5:R-:W-:-:S05]  /*6830*/  @!P6 IMAD.X R9, R29, 0x1, R11, P5 ;  /* 0x000000011d09e824 */ /* 0x020fca00028e060b */
[----:B--2---:R4:W-:Y:S03]  /*6840*/  @!P6 ST.E.128 desc[UR42][R8.64], R4 ;  /* 0x000000040800e985 */ /* 0x0049e6000c101d2a */
.L_x_2147:
[----:B------:R-:W-:Y:S05]  /*6850*/  BSYNC B0 ;  /* 0x0000000000007941 */ /* 0x000fea0003800000 */
.L_x_2138:
        /* <DEDUP_REMOVED lines=16> */
.L_x_2175:
[----:B------:R-:W-:Y:S05]  /*6960*/  BSYNC B0 ;  /* 0x0000000000007941 */ /* 0x000fea0003800000 */
.L_x_2174:
[----:B------:R-:W0:Y:S01]  /*6970*/  SYNCS.PHASECHK.TRANS64.TRYWAIT P0, [R69+URZ+0x19cb0], R80 ;  /* 0x019cb050450075a7 */ /* 0x000e22000800017f */
[----:B------:R-:W-:Y:S04]  /*6980*/  BSSY B0, `(.L_x_2176) ;  /* 0x0000002000007945 */ /* 0x000fe80003800000 */
[----:B0-----:R-:W-:Y:S05]  /*6990*/  @!P0 BRA `(.L_x_2177) ;  /* 0x0000018000548947 */ /* 0x001fea0003800000 */
.L_x_2431:
[----:B------:R-:W-:Y:S05]  /*69a0*/  BSYNC B0 ;  /* 0x0000000000007941 */ /* 0x000fea0003800000 */
.L_x_2176:
        /* <DEDUP_REMOVED lines=38> */
[----:B------:R-:W-:-:S03]  /*6c10*/  ISETP.GE.AND P6, PT, R154, UR4, PT ;  /* 0x000000049a007c0c */ /* 0x000fc6000bfc6270 */
[----:B----4-:R1:W-:Y:S10]  /*6c20*/  @!P0 ST.E.128 desc[UR42][R8.64], R4 ;  /* 0x0000000408008985 */ /* 0x0103f4000c101d2a */
[----:B------:R-:W2:Y:S01]  /*6c30*/  @!P6 LDS.128 R4, [R70+0xb000] ;  /* 0x00b000004604e984 */ /* 0x000ea20000000c00 */
[----:B-1----:R-:W-:-:S05]  /*6c40*/  @!P6 IADD3 R8, P0, R154, R13, RZ ;  /* 0x0000000d9a08e210 */ /* 0x002fca0007f1e0ff */
[----:B-----5:R-:W-:-:S05]  /*6c50*/  @!P6 IMAD.X R9, R11, 0x1, R12, P0 ;  /* 0x000000010b09e824 */ /* 0x020fca00000e060c */
[----:B--2---:R1:W-:Y:S03]  /*6c60*/  @!P6 ST.E.128 desc[UR42][R8.64], R4 ;  /* 0x000000040800e985 */ /* 0x0043e6000c101d2a */
.L_x_2179:
[----:B------:R-:W-:Y:S05]  /*6c70*/  BSYNC B0 ;  /* 0x0000000000007941 */ /* 0x000fea0003800000 */
.L_x_2178:
[----:B------:R-:W-:Y:S01]  /*6c80*/  @!PT LDS RZ, [RZ] ;  /* 0x00000000fffff984 */ /* 0x000fe20000000800 */
[----:B------:R-:W-:Y:S01]  /*6c90*/  @!PT LDS RZ, [RZ] ;  /* 0x00000000fffff984 */ /* 0x000fe20000000800 */
[----:B------:R-:W-:Y:S01]  /*6ca0*/  @!PT LDS RZ, [RZ] ;  /* 0x00000000fffff984 */ /* 0x000fe20000000800 */
[----:B------:R-:W-:Y:S01]  /*6cb0*/  @!PT LDS RZ, [RZ] ;  /* 0x00000000fffff984 */ /* 0x000fe20000000800 */
[----:B------:R2:W-:Y:S06]  /*6cc0*/  MEMBAR.ALL.CTA ;  /* 0x0000000000007992 */ /* 0x0005ec0000008000 */
[----:B--2---:R-:W2:Y:S01]  /*6cd0*/  FENCE.VIEW.ASYNC.S ;  /* 0x00000000000073c6 */ /* 0x004ea20000000000 */
[----:B0-----:R-:W-:Y:S01]  /*6ce0*/  @!P5 VIADD R69, R69, 0x19cc0 ;  /* 0x00019cc04545d836 */ /* 0x001fe20000000000 */
[----:B--2---:R2:W-:Y:S04]  /*6cf0*/  BAR.SYNC.DEFER_BLOCKING R56, 0x80 ;  /* 0x000200380000751d */ /* 0x0045e80000010000 */
[----:B------:R-:W-:Y:S01]  /*6d00*/  @!P5 PRMT R69, RZ, 0x654, R69 ;  /* 0x00000654ff45d816 */ /* 0x000fe20000000045 */
[----:B------:R-:W-:Y:S01]  /*6d10*/  VIADD R19, R19, 0x1 ;  /* 0x0000000113137836 */ /* 0x000fe20000000000 */
[----:B------:R-:W-:-:S02]  /*6d20*/  PLOP3.LUT P0, PT, PT, PT, PT, 0x8, 0x0 ;  /* 0x000000000000781c */ /* 0x000fc40003f0e170 */
[----:B------:R2:W-:Y:S02]  /*6d30*/  @!P5 SYNCS.ARRIVE.TRANS64.RED.A1T0 RZ, [R69+URZ], RZ ;  /* 0x000000ff45ffd9a7 */ /* 0x0005e4000810043f */
[----:B------:R-:W-:-:S04]  /*6d40*/  ISETP.NE.AND P5, PT, R19, 0x2, PT ;  /* 0x000000021300780c */ /* 0x000fc80003fa5270 */
[----:B-1----:R-:W-:Y:S02]  /*6d50*/  SEL R4, RZ, 0x1, P5 ;  /* 0x00000001ff047807 */ /* 0x002fe40002800000 */
[----:B------:R-:W-:Y:S02]  /*6d60*/  SEL R19, R19, RZ, P5 ;  /* 0x000000ff13137207 */ /* 0x000fe40002800000 */
[----:B------:R-:W-:Y:S01]  /*6d70*/  LOP3.LUT R155, R155, R4, RZ, 0x3c, !PT ;  /* 0x000000049b9b7212 */ /* 0x000fe200078e3cff */
[----:B------:R-:W-:Y:S06]  /*6d80*/  @P4 BRA `(.L_x_2180) ;  /* 0xffffffb400dc4947 */ /* 0x000fec000383ffff */
.L_x_2133:
[----:B------:R-:W-:Y:S04]  /*6d90*/  BSSY B0, `(.L_x_2181) ;  /* 0x0000004000007945 */ /* 0x000fe80003800000 */
[----:B------:R-:W-:Y:S05]  /*6da0*/  @P0 BRA `(.L_x_2182) ;  /* 0x0000000000080947 */ /* 0x000fea0003800000 */
[----:B------:R-:W1:Y:S02]  /*6db0*/  FENCE.VIEW.ASYNC.G ;  /* 0x00000000000073c6 */ /* 0x000e640000000100 */
[----:B-1----:R-:W-:Y:S06]  /*6dc0*/  BAR.ARV 0xc, 0x200 ;  /* 0x0308000000007b1d */ /* 0x002fec0000002000 */
.L_x_2182:
[----:B------:R-:W-:Y:S05]  /*6dd0*/  BSYNC B0 ;  /* 0x0000000000007941 */ /* 0x000fea0003800000 */
.L_x_2181:
[----:B------:R-:W2:Y:S01]  /*6de0*/  LDL R2, [R1+0x64] ;  /* 0x0000640001027983 */ /* 0x000ea20000100800 */
[----:B------:R-:W-:Y:S01]  /*6df0*/  ULDC.64 UR4, c[0x0][0x990] ;  /* 0x0002640000047ab9 */ /* 0x000fe20000000a00 */
[----:B------:R-:W-:Y:S02]  /*6e00*/  ULDC.64 UR6, c[0x0][0x998] ;  /* 0x0002660000067ab9 */ /* 0x000fe40000000a00 */
[----:B------:R-:W2:Y:S01]  /*6e10*/  LDL R4, [R1+0x4c] ;  /* 0x00004c0001047983 */ /* 0x000ea20000100800 */
[----:B------:R-:W-:Y:S02]  /*6e20*/  ISETP.NE.U32.AND P0, PT, RZ, UR4, PT ;  /* 0x00000004ff007c0c */ /* 0x000fe4000bf05070 */
[----:B------:R-:W-:Y:S01]  /*6e30*/  ISETP.NE.U32.AND P1, PT, RZ, UR6, PT ;  /* 0x00000006ff007c0c */ /* 0x000fe2000bf25070 */
[----:B---3--:R-:W3:Y:S01]  /*6e40*/  LDL R14, [R1+0x30] ;  /* 0x00003000010e7983 */ /* 0x008ee20000100800 */
[----:B------:R-:W-:Y:S02]  /*6e50*/  ISETP.NE.AND.EX P0, PT, RZ, UR5, PT, P0 ;  /* 0x00000005ff007c0c */ /* 0x000fe4000bf05300 */
[----:B------:R-:W-:-:S11]  /*6e60*/  ISETP.NE.AND.EX P1, PT, RZ, UR7, PT, P1 ;  /* 0x00000007ff007c0c */ /* 0x000fd6000bf25310 */
[----:B------:R-:W2:Y:S08]  /*6e70*/  @P0 LDC.64 R6, c[0x0][0x9a8] ;  /* 0x00026a00ff060b82 */ /* 0x000eb00000000a00 */
[----:B------:R-:W1:Y:S08]  /*6e80*/  @P1 LDC.64 R8, c[0x0][0x9b8] ;  /* 0x00026e00ff081b82 */ /* 0x000e700000000a00 */
[----:B0---4-:R-:W0:Y:S08]  /*6e90*/  @P0 LDC.64 R10, c[0x0][0x9b0] ;  /* 0x00026c00ff0a0b82 */ /* 0x011e300000000a00 */
[----:B------:R-:W4:Y:S01]  /*6ea0*/  @P1 LDC.64 R12, c[0x0][0x9c0] ;  /* 0x00027000ff0c1b82 */ /* 0x000f220000000a00 */
[----:B--2---:R-:W-:-:S02]  /*6eb0*/  @P0 IMAD R0, R2, R6, RZ ;  /* 0x0000000602000224 */ /* 0x004fc400078e02ff */
[----:B-1----:R-:W-:Y:S02]  /*6ec0*/  @P1 IMAD R2, R2, R8, RZ ;  /* 0x0000000802021224 */ /* 0x002fe400078e02ff */
[C---:B------:R-:W-:Y:S02]  /*6ed0*/  @P0 IMAD R7, R4.reuse, R7, R0 ;  /* 0x0000000704070224 */ /* 0x040fe400078e0200 */
[C---:B------:R-:W-:Y:S02]  /*6ee0*/  @P1 IMAD R9, R4.reuse, R9, R2 ;  /* 0x0000000904091224 */ /* 0x040fe400078e0202 */
[----:B------:R-:W-:-:S04]  /*6ef0*/  @P0 IMAD.WIDE.U32 R2, R4, R6, RZ ;  /* 0x0000000604020225 */ /* 0x000fc800078e00ff */
[----:B------:R-:W-:-:S04]  /*6f00*/  @P1 IMAD.WIDE.U32 R4, R4, R8, RZ ;  /* 0x0000000804041225 */ /* 0x000fc800078e00ff */
[----:B------:R-:W-:Y:S02]  /*6f10*/  @P0 IMAD.IADD R3, R3, 0x1, R7 ;  /* 0x0000000103030824 */ /* 0x000fe400078e0207 */
[----:B------:R-:W-:Y:S02]  /*6f20*/  @P1 IMAD.IADD R5, R5, 0x1, R9 ;  /* 0x0000000105051824 */ /* 0x000fe400078e0209 */
[----:B0-----:R-:W-:-:S04]  /*6f30*/  @P0 IMAD.WIDE.U32 R2, R152, R10, R2 ;  /* 0x0000000a98020225 */ /* 0x001fc800078e0002 */
[----:B----4-:R-:W-:Y:S01]  /*6f40*/  @P1 IMAD.WIDE.U32 R6, R152, R12, R4 ;  /* 0x0000000c98061225 */ /* 0x010fe200078e0004 */
[----:B------:R-:W-:Y:S01]  /*6f50*/  @P0 LEA R4, P2, R2, UR4, 0x2 ;  /* 0x0000000402040c11 */ /* 0x000fe2000f8410ff */
[----:B------:R-:W-:Y:S02]  /*6f60*/  ULDC UR4, c[0x0][0x988] ;  /* 0x0002620000047ab9 */ /* 0x000fe40000000800 */
[----:B------:R-:W-:Y:S01]  /*6f70*/  @P0 IMAD R5, R152, R11, R3 ;  /* 0x0000000b98050224 */ /* 0x000fe200078e0203 */
[----:B------:R-:W-:Y:S01]  /*6f80*/  @P1 LEA R8, P3, R6, UR6, 0x2 ;  /* 0x0000000606081c11 */ /* 0x000fe2000f8610ff */
[----:B------:R-:W-:Y:S02]  /*6f90*/  @P1 IMAD R3, R152, R13, R7 ;  /* 0x0000000d98031224 */ /* 0x000fe400078e0207 */
[----:B------:R-:W-:Y:S01]  /*6fa0*/  IMAD.MOV.U32 R0, RZ, RZ, 0x3f800000 ;  /* 0x3f800000ff007424 */ /* 0x000fe200078e00ff */
[----:B------:R-:W-:Y:S02]  /*6fb0*/  @P0 LEA.HI.X R5, R2, UR5, R5, 0x2, P2 ;  /* 0x0000000502050c11 */ /* 0x000fe400090f1405 */
[----:B------:R-:W-:Y:S01]  /*6fc0*/  @P1 LEA.HI.X R9, R6, UR7, R3, 0x2, P3 ;  /* 0x0000000706091c11 */ /* 0x000fe200098f1403 */
[----:B------:R-:W-:Y:S01]  /*6fd0*/  IMAD.MOV.U32 R3, RZ, RZ, 0x3f800000 ;  /* 0x3f800000ff037424 */ /* 0x000fe200078e00ff */
[----:B------:R-:W0:Y:S03]  /*6fe0*/  LDC R2, c[0x0][0x448] ;  /* 0x00011200ff027b82 */ /* 0x000e260000000800 */
[----:B------:R-:W2:Y:S04]  /*6ff0*/  @P1 LDG.E R0, desc[UR42][R8.64] ;  /* 0x0000002a08001981 */ /* 0x000ea8000c1e1900 */
[----:B------:R-:W2:Y:S01]  /*7000*/  @P0 LDG.E R3, desc[UR42][R4.64] ;  /* 0x0000002a04030981 */ /* 0x000ea2000c1e1900 */
[----:B0-----:R-:W-:-:S13]  /*7010*/  ISETP.NE.AND P0, PT, R2, 0x1, PT ;  /* 0x000000010200780c */ /* 0x001fda0003f05270 */
[----:B------:R-:W0:Y:S08]  /*7020*/  @P0 LDC R2, c[0x0][0x44c] ;  /* 0x00011300ff020b82 */ /* 0x000e300000000800 */
[----:B------:R-:W1:Y:S01]  /*7030*/  @P0 LDC R11, c[0x0][0x450] ;  /* 0x00011400ff0b0b82 */ /* 0x000e620000000800 */
[----:B---3--:R-:W-:-:S04]  /*7040*/  VIADD R7, R14, 0xbf ;  /* 0x000000bf0e077836 */ /* 0x008fc80000000000 */
[----:B0-----:R-:W-:-:S05]  /*7050*/  @P0 IMAD.HI.U32 R2, R7, R2, RZ ;  /* 0x0000000207020227 */ /* 0x001fca00078e00ff */
[----:B-1----:R-:W-:-:S05]  /*7060*/  @P0 SHF.R.U32.HI R7, RZ, R11, R2 ;  /* 0x0000000bff070219 */ /* 0x002fca0000011602 */
[----:B------:R-:W-:-:S05]  /*7070*/  IMAD.IADD R7, R40, 0x1, R7 ;  /* 0x0000000128077824 */ /* 0x000fca00078e0207 */
[----:B------:R-:W-:-:S04]  /*7080*/  SHF.R.S32.HI R2, RZ, 0x1f, R7 ;  /* 0x0000001fff027819 */ /* 0x000fc80000011407 */
[----:B------:R-:W-:-:S04]  /*7090*/  LEA.HI R2, R2, R7, RZ, 0x7 ;  /* 0x0000000702027211 */ /* 0x000fc800078f38ff */
[----:B------:R-:W-:-:S04]  /*70a0*/  SHF.R.S32.HI R2, RZ, 0x7, R2 ;  /* 0x00000007ff027819 */ /* 0x000fc80000011402 */
[----:B------:R-:W-:-:S04]  /*70b0*/  VIMNMX R27, R27, R2, PT ;  /* 0x000000021b1b7248 */ /* 0x000fc80003fe0100 */
[----:B------:R-:W-:Y:S01]  /*70c0*/  ISETP.GE.AND P0, PT, R27, 0x1, PT ;  /* 0x000000011b00780c */ /* 0x000fe20003f06270 */
[----:B------:R-:W-:Y:S01]  /*70d0*/  BSSY B0, `(.L_x_2183) ;  /* 0x0000023000007945 */ /* 0x000fe20003800000 */
[----:B------:R-:W-:Y:S02]  /*70e0*/  IMAD.MOV.U32 R88, RZ, RZ, RZ ;  /* 0x000000ffff587224 */ /* 0x000fe400078e00ff */
[----:B--2---:R-:W-:-:S04]  /*70f0*/  FMUL.FTZ R0, R3, R0 ;  /* 0x0000000003007220 */ /* 0x004fc80000410000 */
[----:B------:R-:W-:-:S05]  /*7100*/  FMUL.FTZ R2, R0, UR4 ;  /* 0x0000000400027c20 */ /* 0x000fca0008410000 */
        /* <DEDUP_REMOVED lines=31> */
.L_x_2184:
[----:B------:R-:W-:Y:S05]  /*7300*/  BSYNC B0 ;  /* 0x0000000000007941 */ /* 0x000fea0003800000 */
.L_x_2183:
[----:B------:R-:W2:Y:S01]  /*7310*/  LDL R0, [R1+0x6c] ;  /* 0x00006c0001007983 */ /* 0x000ea20000100800 */
[----:B------:R-:W-:Y:S02]  /*7320*/  PLOP3.LUT P0, PT, PT, PT, PT, 0x80, 0x0 ;  /* 0x000000000000781c */ /* 0x000fe40003f0f070 */
[----:B------:R-:W-:Y:S01]  /*7330*/  CS2R R6, SRZ ;  /* 0x0000000000067805 */ /* 0x000fe2000001ff00 */
[----:B------:R-:W-:Y:S01]  /*7340*/  IMAD.MOV.U32 R20, RZ, RZ, RZ ;  /* 0x000000ffff147224 */ /* 0x000fe200078e00ff */
[----:B------:R-:W-:Y:S01]  /*7350*/  CS2R R94, SRZ ;  /* 0x00000000005e7805 */ /* 0x000fe2000001ff00 */
[----:B------:R-:W-:Y:S01]  /*7360*/  IMAD.MOV.U32 R3, RZ, RZ, RZ ;  /* 0x000000ffff037224 */ /* 0x000fe200078e00ff */
[----:B------:R-:W-:Y:S01]  /*7370*/  CS2R R90, SRZ ;  /* 0x00000000005a7805 */ /* 0x000fe2000001ff00 */
[----:B------:R-:W-:Y:S01]  /*7380*/  IMAD.MOV.U32 R29, RZ, RZ, RZ ;  /* 0x000000ffff1d7224 */ /* 0x000fe200078e00ff */
        /* <DEDUP_REMOVED lines=20> */
[----:B--2---:R-:W-:-:S02]  /*74d0*/  IMAD R4, R0, R88, RZ ;  /* 0x0000005800047224 */ /* 0x004fc400078e02ff */
        /* <DEDUP_REMOVED lines=37> */
.L_x_2187:
[----:B------:R-:W-:Y:S05]  /*7730*/  BSYNC B6 ;  /* 0x0000000000067941 */ /* 0x000fea0003800000 */
.L_x_2186:
        /* <DEDUP_REMOVED lines=13> */
.L_x_2191:
[----:B-1----:R1:W2:Y:S02]  /*7810*/  SYNCS.PHASECHK.TRANS64.TRYWAIT P0, [R18+URZ+0x19c00], R3 ;  /* 0x019c0003120075a7 */ /* 0x0022a4000800017f */
[----:B--2---:R-:W-:Y:S05]  /*7820*/  @!P0 NANOSLEEP.SYNCS 0x989680 ;  /* 0x009896800000895d */ /* 0x004fea0003900000 */
[----:B------:R-:W2:Y:S02]  /*7830*/  @!P0 SYNCS.PHASECHK.TRANS64 P0, [R18+URZ+0x19c00], R3 ;  /* 0x019c0003120085a7 */ /* 0x000ea4000800007f */
[----:B--2---:R-:W-:Y:S05]  /*7840*/  @!P0 BRA `(.L_x_2191) ;  /* 0xfffffffc00f08947 */ /* 0x004fea000383ffff */
.L_x_2190:
[----:B------:R-:W-:Y:S05]  /*7850*/  BSYNC B0 ;  /* 0x0000000000007941 */ /* 0x000fea0003800000 */
.L_x_2189:
[----:B------:R-:W-:Y:S05]  /*7860*/  BRA `(.L_x_2192) ;  /* 0x00000044007c7947 */ /* 0x000fea0003800000 */
.L_x_2188:
        /* <DEDUP_REMOVED lines=30> */
.L_x_2194:
[----:B------:R-:W-:Y:S05]  /*7a50*/  BSYNC B6 ;  /* 0x0000000000067941 */ /* 0x000fea0003800000 */
.L_x_2193:
        /* <DEDUP_REMOVED lines=28> */
[----:B------:R-:W-:Y:S01]  /*7c20*/  IMAD R4, R0, UR4, RZ ;  /* 0x0000000400047c24 */ /* 0x000fe2000f8e02ff */
[----:B------:R-:W-:Y:S01]  /*7c30*/  IADD3 R5, P1, R8, UR8, RZ ;  /* 0x0000000808057c10 */ /* 0x000fe2000ff3e0ff */
[----:B------:R-:W-:-:S04]  /*7c40*/  IMAD.WIDE.U32 R6, R11, UR4, R6 ;  /* 0x000000040b067c25 */ /* 0x000fc8000f8e0006 */
[----:B------:R-:W-:Y:S02]  /*7c50*/  IMAD R0, R0, UR6, RZ ;  /* 0x0000000600007c24 */ /* 0x000fe4000f8e02ff */
        /* <DEDUP_REMOVED lines=11> */
[----:B------:R0:W4:Y:S02]  /*7d10*/  SHFL.IDX PT, R14, R5, RZ, 0x1e1f ;  /* 0x001e1fff050e7589 */ /* 0x00012400000e0000 */
.L_x_2437:
[----:B0-----:R-:W5:Y:S04]  /*7d20*/  LDL R5, [R1+0x34] ;  /* 0x0000340001057983 */ /* 0x001f680000100800 */
[----:B------:R-:W2:Y:S01]  /*7d30*/  LDL R6, [R1+0x60] ;  /* 0x0000600001067983 */ /* 0x000ea20000100800 */
[----:B------:R-:W-:Y:S01]  /*7d40*/  BSSY B1, `(.L_x_2198) ;  /* 0x000002f000017945 */ /* 0x000fe20003800000 */
[----:B------:R-:W-:Y:S02]  /*7d50*/  CS2R R28, SRZ ;  /* 0x00000000001c7805 */ /* 0x000fe4000001ff00 */
[----:B------:R-:W-:Y:S02]  /*7d60*/  CS2R R12, SRZ ;  /* 0x00000000000c7805 */ /* 0x000fe4000001ff00 */
[----:B------:R-:W-:-:S02]  /*7d70*/  CS2R R8, SRZ ;  /* 0x0000000000087805 */ /* 0x000fc4000001ff00 */
[----:B------:R-:W-:Y:S02]  /*7d80*/  CS2R R26, SRZ ;  /* 0x00000000001a7805 */ /* 0x000fe4000001ff00 */
[----:B------:R-:W-:Y:S01]  /*7d90*/  CS2R R20, SRZ ;  /* 0x0000000000147805 */ /* 0x000fe2000001ff00 */
[----:B-----5:R-:W-:Y:S01]  /*7da0*/  IMAD R24, R5, R24, RZ ;  /* 0x0000001805187224 */ /* 0x020fe200078e02ff */
[----:B--2---:R-:W-:-:S04]  /*7db0*/  LEA.HI R5, R6, R6, RZ, 0x1 ;  /* 0x0000000606057211 */ /* 0x004fc800078f08ff */
[----:B------:R-:W-:Y:S02]  /*7dc0*/  ISETP.GE.AND P0, PT, R10, R24, PT ;  /* 0x000000180a00720c */ /* 0x000fe40003f06270 */
[----:B------:R-:W-:Y:S02]  /*7dd0*/  CS2R R10, SRZ ;  /* 0x00000000000a7805 */ /* 0x000fe4000001ff00 */
        /* <DEDUP_REMOVED lines=13> */
[----:B------:R-:W-:Y:S02]  /*7eb0*/  @!P1 IADD3 R32, P3, R156, R3, RZ ;  /* 0x000000039c209210 */ /* 0x000fe40007f7e0ff */
[----:B--2---:R-:W-:Y:S02]  /*7ec0*/  ISETP.GE.AND P2, PT, R30, UR4, PT ;  /* 0x000000041e007c0c */ /* 0x004fe4000bf46270 */
[----:B------:R-:W-:Y:S02]  /*7ed0*/  SHF.R.S32.HI R7, RZ, 0x1f, R30 ;  /* 0x0000001fff077819 */ /* 0x000fe4000001141e */
[----:B---3--:R-:W-:Y:S02]  /*7ee0*/  ISETP.GE.AND P0, PT, R15, UR4, PT ;  /* 0x000000040f007c0c */ /* 0x008fe4000bf06270 */
[----:B------:R-:W-:-:S07]  /*7ef0*/  SHF.R.S32.HI R9, RZ, 0x1f, R15 ;  /* 0x0000001fff097819 */ /* 0x000fce000001140f */
[CC--:B------:R-:W-:Y:S02]  /*7f00*/  @!P2 IADD3 R34, P6, R30.reuse, R3.reuse, RZ ;  /* 0x000000031e22a210 */ /* 0x0c0fe40007fde0ff */
[-C--:B----4-:R-:W-:Y:S02]  /*7f10*/  @!P2 IADD3 R38, P5, R30, R14.reuse, RZ ;  /* 0x0000000e1e26a210 */ /* 0x090fe40007fbe0ff */
[C---:B------:R-:W-:Y:S01]  /*7f20*/  @!P0 IADD3 R6, P4, R15.reuse, R3, RZ ;  /* 0x000000030f068210 */ /* 0x040fe20007f9e0ff */
[--C-:B-1----:R-:W-:Y:S01]  /*7f30*/  @!P2 IMAD.X R35, R0, 0x1, R7.reuse, P6 ;  /* 0x000000010023a824 */ /* 0x102fe200030e0607 */
[-C--:B------:R-:W-:Y:S01]  /*7f40*/  @!P1 IADD3 R30, P6, R156, R14.reuse, RZ ;  /* 0x0000000e9c1e9210 */ /* 0x080fe20007fde0ff */
[----:B------:R-:W-:Y:S01]  /*7f50*/  @!P2 IMAD.X R39, R4, 0x1, R7, P5 ;  /* 0x000000010427a824 */ /* 0x000fe200028e0607 */
[----:B------:R-:W-:Y:S01]  /*7f60*/  @!P0 IADD3 R14, P5, R15, R14, RZ ;  /* 0x0000000e0f0e8210 */ /* 0x000fe20007fbe0ff */
[--C-:B------:R-:W-:Y:S01]  /*7f70*/  @!P0 IMAD.X R7, R0, 0x1, R9.reuse, P4 ;  /* 0x0000000100078824 */ /* 0x100fe200020e0609 */
[----:B------:R-:W-:Y:S01]  /*7f80*/  @!P1 SHF.R.S32.HI R3, RZ, 0x1f, R156 ;  /* 0x0000001fff039819 */ /* 0x000fe2000001149c */
[----:B------:R0:W5:Y:S02]  /*7f90*/  @!P2 LD.E.64 R20, desc[UR42][R34.64] ;  /* 0x0000002a2214a980 */ /* 0x000164000c101b00 */
[----:B------:R-:W-:Y:S01]  /*7fa0*/  @!P0 IMAD.X R15, R4, 0x1, R9, P5 ;  /* 0x00000001040f8824 */ /* 0x000fe200028e0609 */
        /* <DEDUP_REMOVED lines=8> */
.L_x_2199:
[----:B------:R-:W-:Y:S05]  /*8030*/  BSYNC B1 ;  /* 0x0000000000017941 */ /* 0x000fea0003800000 */
.L_x_2198:
[----:B------:R-:W2:Y:S01]  /*8040*/  SYNCS.PHASECHK.TRANS64.TRYWAIT P0, [R18+URZ+0x19c00], R5 ;  /* 0x019c0005120075a7 */ /* 0x000ea2000800017f */
[----:B------:R-:W-:Y:S01]  /*8050*/  IMAD R25, R25, -0xc0, R24 ;  /* 0xffffff4019197824 */ /* 0x000fe200078e0218 */
[----:B------:R-:W-:Y:S04]  /*8060*/  BSSY B1, `(.L_x_2200) ;  /* 0x0000004000017945 */ /* 0x000fe80003800000 */
[----:B------:R-:W-:-:S04]  /*8070*/  VIMNMX R25, R25, 0xc0, PT ;  /* 0x000000c019197848 */ /* 0x000fc80003fe0100 */
[----:B------:R-:W-:Y:S01]  /*8080*/  ISETP.GE.AND P1, PT, R40, R25, PT ;  /* 0x000000192800720c */ /* 0x000fe20003f26270 */
[----:B--2---:R-:W-:-:S12]  /*8090*/  @!P0 BRA `(.L_x_2201) ;  /* 0x0000016c00148947 */ /* 0x004fd80003800000 */
.L_x_2438:
[----:B------:R-:W-:Y:S05]  /*80a0*/  BSYNC B1 ;  /* 0x0000000000017941 */ /* 0x000fea0003800000 */
.L_x_2200:
[----:B------:R-:W-:Y:S05]  /*80b0*/  @P1 BRA `(.L_x_2202) ;  /* 0x0000003c00441947 */ /* 0x000fea0003800000 */
[----:B---3--:R-:W3:Y:S01]  /*80c0*/  LDL R4, [R1+0x1c] ;  /* 0x00001c0001047983 */ /* 0x008ee20000100800 */
[----:B------:R-:W0:Y:S03]  /*80d0*/  LDC R3, c[0x0][0x3f4] ;  /* 0x0000fd00ff037b82 */ /* 0x000e260000000800 */
[----:B-1----:R-:W2:Y:S01]  /*80e0*/  LDL R0, [R1+0x20] ;  /* 0x0000200001007983 */ /* 0x002ea20000100800 */
[----:B------:R-:W-:Y:S01]  /*80f0*/  BSSY B1, `(.L_x_2203) ;  /* 0x000007b000017945 */ /* 0x000fe20003800000 */
[-C--:B0-----:R-:W-:Y:S02]  /*8100*/  ISETP.GE.AND P0, PT, R156, R3.reuse, PT ;  /* 0x000000039c00720c */ /* 0x081fe40003f06270 */
[-C--:B---3--:R-:W-:Y:S02]  /*8110*/  ISETP.GE.AND P1, PT, R4, R3.reuse, PT ;  /* 0x000000030400720c */ /* 0x088fe40003f26270 */
[----:B--2---:R-:W-:-:S09]  /*8120*/  ISETP.GE.AND P2, PT, R0, R3, PT ;  /* 0x000000030000720c */ /* 0x004fd20003f46270 */
[----:B------:R-:W-:Y:S05]  /*8130*/  @P0 BRA `(.L_x_2204) ;  /* 0x0000000400d80947 */ /* 0x000fea0003800000 */
[----:B------:R-:W0:Y:S01]  /*8140*/  LDS.128 R4, [R37+0xf000] ;  /* 0x00f0000025047984 */ /* 0x000e220000000c00 */
[----:B-----5:R-:W-:Y:S02]  /*8150*/  SHF.R.U32.HI R15, RZ, 0x8, R27 ;  /* 0x00000008ff0f7819 */ /* 0x020fe4000001161b */
[----:B----4-:R-:W-:Y:S02]  /*8160*/  LOP3.LUT R14, R27, 0xff, RZ, 0xc0, !PT ;  /* 0x000000ff1b0e7812 */ /* 0x010fe400078ec0ff */
[----:B------:R-:W-:Y:S02]  /*8170*/  LOP3.LUT R15, R15, 0xff, RZ, 0xc0, !PT ;  /* 0x000000ff0f0f7812 */ /* 0x000fe400078ec0ff */
[----:B------:R-:W-:Y:S02]  /*8180*/  SHF.R.U32.HI R3, RZ, 0x8, R26 ;  /* 0x00000008ff037819 */ /* 0x000fe4000001161a */
[----:B------:R-:W-:Y:S02]  /*8190*/  SHF.R.U32.HI R31, RZ, 0x8, R29 ;  /* 0x00000008ff1f7819 */ /* 0x000fe4000001161d */
[----:B------:R-:W-:-:S02]  /*81a0*/  PRMT R14, R15, 0x7604, R14 ;  /* 0x000076040f0e7816 */ /* 0x000fc4000000000e */
[----:B------:R-:W-:Y:S02]  /*81b0*/  LOP3.LUT R0, R26, 0xff, RZ, 0xc0, !PT ;  /* 0x000000ff1a007812 */ /* 0x000fe400078ec0ff */
[----:B------:R-:W-:Y:S02]  /*81c0*/  LOP3.LUT R3, R3, 0xff, RZ, 0xc0, !PT ;  /* 0x000000ff03037812 */ /* 0x000fe400078ec0ff */
[----:B------:R-:W-:Y:S02]  /*81d0*/  SHF.R.U32.HI R32, RZ, 0x10, R27 ;  /* 0x00000010ff207819 */ /* 0x000fe4000001161b */
[----:B------:R-:W-:Y:S02]  /*81e0*/  SHF.R.U32.HI R15, RZ, 0x8, R28 ;  /* 0x00000008ff0f7819 */ /* 0x000fe4000001161c */
[----:B------:R-:W-:Y:S02]  /*81f0*/  LOP3.LUT R24, R29, 0xff, RZ, 0xc0, !PT ;  /* 0x000000ff1d187812 */ /* 0x000fe400078ec0ff */
[----:B------:R-:W-:-:S02]  /*8200*/  LOP3.LUT R31, R31, 0xff, RZ, 0xc0, !PT ;  /* 0x000000ff1f1f7812 */ /* 0x000fc400078ec0ff */
[----:B------:R-:W-:Y:S02]  /*8210*/  SHF.R.U32.HI R30, RZ, 0x10, R29 ;  /* 0x00000010ff1e7819 */ /* 0x000fe4000001161d */
[----:B------:R-:W-:Y:S02]  /*8220*/  PRMT R3, R3, 0x7604, R0 ;  /* 0x0000760403037816 */ /* 0x000fe40000000000 */
[----:B------:R-:W-:Y:S01]  /*8230*/  LOP3.LUT R25, R15, 0xff, RZ, 0xc0, !PT ;  /* 0x000000ff0f197812 */ /* 0x000fe200078ec0ff */
[----:B------:R-:W-:Y:S01]  /*8240*/  IMAD.U32 R15, R32, 0x10000, RZ ;  /* 0x00010000200f7824 */ /* 0x000fe200078e00ff */
[----:B------:R-:W-:Y:S01]  /*8250*/  PRMT R24, R31, 0x7604, R24 ;  /* 0x000076041f187816 */ /* 0x000fe20000000018 */
[----:B------:R-:W-:Y:S01]  /*8260*/  IMAD.U32 R31, R30, 0x10000, RZ ;  /* 0x000100001e1f7824 */ /* 0x000fe200078e00ff */
[----:B------:R-:W-:Y:S02]  /*8270*/  LOP3.LUT R0, R28, 0xff, RZ, 0xc0, !PT ;  /* 0x000000ff1c007812 */ /* 0x000fe400078ec0ff */
[----:B------:R-:W-:-:S02]  /*8280*/  LOP3.LUT R15, R14, 0xff0000, R15, 0xf8, !PT ;  /* 0x00ff00000e0f7812 */ /* 0x000fc400078ef80f */
[----:B------:R-:W-:Y:S02]  /*8290*/  PRMT R25, R25, 0x7604, R0 ;  /* 0x0000760419197816 */ /* 0x000fe40000000000 */
[----:B------:R-:W-:Y:S02]  /*82a0*/  LOP3.LUT R31, R24, 0xff0000, R31, 0xf8, !PT ;  /* 0x00ff0000181f7812 */ /* 0x000fe400078ef81f */
[--C-:B------:R-:W-:Y:S02]  /*82b0*/  LOP3.LUT R25, R25, 0xff0000, R28.reuse, 0xf8, !PT ;  /* 0x00ff000019197812 */ /* 0x100fe400078ef81c */
[----:B------:R-:W-:Y:S02]  /*82c0*/  LOP3.LUT R31, R31, 0xff000000, R29, 0xf8, !PT ;  /* 0xff0000001f1f7812 */ /* 0x000fe400078ef81d */
[----:B------:R-:W-:Y:S02]  /*82d0*/  LOP3.LUT R27, R15, 0xff000000, R27, 0xf8, !PT ;  /* 0xff0000000f1b7812 */ /* 0x000fe400078ef81b */
[----:B------:R-:W-:-:S02]  /*82e0*/  LOP3.LUT R30, R25, 0xff000000, R28, 0xf8, !PT ;  /* 0xff000000191e7812 */ /* 0x000fc400078ef81c */
[--C-:B------:R-:W-:Y:S02]  /*82f0*/  LOP3.LUT R3, R3, 0xff0000, R26.reuse, 0xf8, !PT ;  /* 0x00ff000003037812 */ /* 0x100fe400078ef81a */
        /* <DEDUP_REMOVED lines=11> */
[C---:B------:R-:W-:Y:S01]  /*83b0*/  FMUL.FTZ R35, R15.reuse, R33 ;  /* 0x000000210f237220 */ /* 0x040fe20000410000 */
[----:B------:R-:W-:Y:S01]  /*83c0*/  F2FP.F16.E4M3.UNPACK_B R6, R5 ;  /* 0x00000005ff06723e */ /* 0x000fe200020006ff */
[----:B------:R-:W-:Y:S01]  /*83d0*/  FMUL.FTZ R34, R15, R29 ;  /* 0x0000001d0f227220 */ /* 0x000fe20000410000 */
[----:B------:R-:W-:Y:S01]  /*83e0*/  F2FP.F16.E4M3.UNPACK_B R7, R5.H1 ;  /* 0x00000005ff07723e */ /* 0x000fe200030006ff */
[----:B------:R-:W-:Y:S01]  /*83f0*/  HADD2.F32 R32, -RZ, R32.H0_H0 ;  /* 0x20000020ff207230 */ /* 0x000fe20000004100 */
[----:B------:R-:W-:Y:S01]  /*8400*/  F2FP.F16.E4M3.UNPACK_B R31, R31.H1 ;  /* 0x0000001fff1f723e */ /* 0x000fe200030006ff */
[----:B------:R-:W-:-:S02]  /*8410*/  HADD2.F32 R5, -RZ, R3.H1_H1 ;  /* 0x30000003ff057230 */ /* 0x000fc40000004100 */
[C---:B------:R-:W-:Y:S01]  /*8420*/  FFMA.FTZ R35, R14.reuse, R29, -R35 ;  /* 0x0000001d0e237223 */ /* 0x040fe20000010823 */
[----:B------:R-:W-:Y:S02]  /*8430*/  HADD2.F32 R28, -RZ, R28.H0_H0 ;  /* 0x2000001cff1c7230 */ /* 0x000fe40000004100 */
        /* <DEDUP_REMOVED lines=70> */
.L_x_2204:
[----:B------:R-:W-:Y:S05]  /*88a0*/  BSYNC B1 ;  /* 0x0000000000017941 */ /* 0x000fea0003800000 */
.L_x_2203:
[----:B------:R-:W-:Y:S04]  /*88b0*/  BSSY B1, `(.L_x_2205) ;  /* 0x000007c000017945 */ /* 0x000fe80003800000 */
[----:B------:R-:W-:Y:S05]  /*88c0*/  @P1 BRA `(.L_x_2206) ;  /* 0x0000000400e81947 */ /* 0x000fea0003800000 */
[----:B0-----:R-:W0:Y:S01]  /*88d0*/  LDS.128 R4, [R37+0x10800] ;  /* 0x0108000025047984 */ /* 0x001e220000000c00 */
[----:B----45:R-:W-:Y:S02]  /*88e0*/  SHF.R.U32.HI R14, RZ, 0x8, R21 ;  /* 0x00000008ff0e7819 */ /* 0x030fe40000011615 */
        /* <DEDUP_REMOVED lines=120> */
.L_x_2206:
[----:B------:R-:W-:Y:S05]  /*9070*/  BSYNC B1 ;  /* 0x0000000000017941 */ /* 0x000fea0003800000 */
.L_x_2205:
[----:B------:R-:W-:Y:S05]  /*9080*/  @P2 BRA `(.L_x_2202) ;  /* 0x0000002c00502947 */ /* 0x000fea0003800000 */
[----:B01----:R-:W0:Y:S01]  /*9090*/  LDS.128 R4, [R37+0x12000] ;  /* 0x0120000025047984 */ /* 0x003e220000000c00 */
[----:B-----5:R-:W-:Y:S02]  /*90a0*/  SHF.R.U32.HI R13, RZ, 0x8, R11 ;  /* 0x00000008ff0d7819 */ /* 0x020fe4000001160b */
[----:B------:R-:W-:Y:S02]  /*90b0*/  LOP3.LUT R12, R11, 0xff, RZ, 0xc0, !PT ;  /* 0x000000ff0b0c7812 */ /* 0x000fe400078ec0ff */
[----:B------:R-:W-:Y:S02]  /*90c0*/  LOP3.LUT R13, R13, 0xff, RZ, 0xc0, !PT ;  /* 0x000000ff0d0d7812 */ /* 0x000fe400078ec0ff */
[----:B------:R-:W-:Y:S02]  /*90d0*/  SHF.R.U32.HI R21, RZ, 0x8, R9 ;  /* 0x00000008ff157819 */ /* 0x000fe40000011609 */
[----:B------:R-:W-:Y:S02]  /*90e0*/  PRMT R12, R13, 0x7604, R12 ;  /* 0x000076040d0c7816 */ /* 0x000fe4000000000c */
[----:B------:R-:W-:-:S02]  /*90f0*/  SHF.R.U32.HI R24, RZ, 0x10, R11 ;  /* 0x00000010ff187819 */ /* 0x000fc4000001160b */
[----:B------:R-:W-:Y:S02]  /*9100*/  SHF.R.U32.HI R13, RZ, 0x8, R8 ;  /* 0x00000008ff0d7819 */ /* 0x000fe40000011608 */
[----:B----4-:R-:W-:Y:S02]  /*9110*/  LOP3.LUT R14, R9, 0xff, RZ, 0xc0, !PT ;  /* 0x000000ff090e7812 */ /* 0x010fe400078ec0ff */
        /* <DEDUP_REMOVED lines=110> */
.L_x_2196:
        /* <DEDUP_REMOVED lines=32> */
.L_x_2444:
[----:B------:R-:W5:Y:S04]  /*9a00*/  LDL R4, [R1+0x34] ;  /* 0x0000340001047983 */ /* 0x000f680000100800 */
        /* <DEDUP_REMOVED lines=11> */
[----:B------:R-:W-:Y:S02]  /*9ac0*/  LOP3.LUT R8, R4, 0xfffffffe, RZ, 0xc0, !PT ;  /* 0xfffffffe04087812 */ /* 0x000fe400078ec0ff */
[----:B------:R-:W-:-:S03]  /*9ad0*/  CS2R R4, SRZ ;  /* 0x0000000000047805 */ /* 0x000fc6000001ff00 */
[----:B------:R-:W-:Y:S01]  /*9ae0*/  IMAD.IADD R41, R9, 0x1, -R8 ;  /* 0x0000000109297824 */ /* 0x000fe200078e0a08 */
[----:B------:R-:W-:-:S04]  /*9af0*/  CS2R R8, SRZ ;  /* 0x0000000000087805 */ /* 0x000fc8000001ff00 */
[----:B------:R-:W-:Y:S01]  /*9b00*/  SHF.L.U32 R41, R41, 0x1f, RZ ;  /* 0x0000001f29297819 */ /* 0x000fe200000006ff */
[----:B------:R-:W-:Y:S06]  /*9b10*/  @P0 BRA `(.L_x_2209) ;  /* 0x0000000000700947 */ /* 0x000fec0003800000 */
[----:B------:R-:W2:Y:S01]  /*9b20*/  LDL R26, [R1+0x10] ;  /* 0x00001000011a7983 */ /* 0x000ea20000100800 */
        /* <DEDUP_REMOVED lines=12> */
[----:B------:R-:W-:-:S05]  /*9bf0*/  @!P4 IADD3 R38, P0, R16, R3, RZ ;  /* 0x000000031026c210 */ /* 0x000fca0007f1e0ff */
[----:B-1----:R-:W-:-:S05]  /*9c00*/  @!P4 IMAD.X R39, R0, 0x1, R5, P0 ;  /* 0x000000010027c824 */ /* 0x002fca00000e0605 */
[----:B------:R0:W5:Y:S01]  /*9c10*/  @!P4 LD.E.128 R28, desc[UR42][R38.64] ;  /* 0x0000002a261cc980 */ /* 0x000162000c101d00 */
[----:B--2---:R-:W-:Y:S01]  /*9c20*/  @!P5 IMAD.SHL.U32 R4, R26, 0x10, RZ ;  /* 0x000000101a04d824 */ /* 0x004fe200078e00ff */
[----:B----4-:R-:W-:-:S04]  /*9c30*/  @!P4 IADD3 R26, P1, R16, R21, RZ ;  /* 0x00000015101ac210 */ /* 0x010fc80007f3e0ff */
[----:B------:R-:W-:Y:S01]  /*9c40*/  @!P5 IADD3 R32, P2, R4, R3, RZ ;  /* 0x000000030420d210 */ /* 0x000fe20007f5e0ff */
[----:B---3--:R-:W-:Y:S01]  /*9c50*/  @!P4 IMAD.X R27, R20, 0x1, R5, P1 ;  /* 0x00000001141bc824 */ /* 0x008fe200008e0605 */
[----:B------:R-:W-:Y:S02]  /*9c60*/  @!P5 IADD3 R34, P3, R4, R21, RZ ;  /* 0x000000150422d210 */ /* 0x000fe40007f7e0ff */
[----:B------:R-:W-:Y:S02]  /*9c70*/  @!P5 SHF.R.S32.HI R3, RZ, 0x1f, R4 ;  /* 0x0000001fff03d819 */ /* 0x000fe40000011404 */
[----:B------:R-:W-:Y:S01]  /*9c80*/  CS2R R4, SRZ ;  /* 0x0000000000047805 */ /* 0x000fe2000001ff00 */
[----:B------:R0:W5:Y:S02]  /*9c90*/  @!P4 LD.E.128 R12, desc[UR42][R26.64] ;  /* 0x0000002a1a0cc980 */ /* 0x000164000c101d00 */
[--C-:B------:R-:W-:Y:S02]  /*9ca0*/  @!P5 IMAD.X R33, R0, 0x1, R3.reuse, P2 ;  /* 0x000000010021d824 */ /* 0x100fe400010e0603 */
[----:B------:R-:W-:-:S03]  /*9cb0*/  @!P5 IMAD.X R35, R20, 0x1, R3, P3 ;  /* 0x000000011423d824 */ /* 0x000fc600018e0603 */
[----:B------:R0:W5:Y:S04]  /*9cc0*/  @!P5 LD.E.128 R8, desc[UR42][R32.64] ;  /* 0x0000002a2008d980 */ /* 0x000168000c101d00 */
[----:B------:R0:W5:Y:S02]  /*9cd0*/  @!P5 LD.E.128 R4, desc[UR42][R34.64] ;  /* 0x0000002a2204d980 */ /* 0x000164000c101d00 */
.L_x_2209:
[----:B------:R-:W-:Y:S05]  /*9ce0*/  BSYNC B1 ;  /* 0x0000000000017941 */ /* 0x000fea0003800000 */
.L_x_2208:
[----:B-1----:R-:W1:Y:S01]  /*9cf0*/  S2R R0, SR_TID.X ;  /* 0x0000000000007919 */ /* 0x002e620000002100 */
[----:B------:R-:W2:Y:S01]  /*9d00*/  SYNCS.PHASECHK.TRANS64.TRYWAIT P0, [R18+URZ+0x19c00], R41 ;  /* 0x019c0029120075a7 */ /* 0x000ea2000800017f */
[----:B------:R-:W-:Y:S01]  /*9d10*/  IMAD R25, R25, -0xc0, R24 ;  /* 0xffffff4019197824 */ /* 0x000fe200078e0218 */
[----:B------:R-:W-:Y:S04]  /*9d20*/  BSSY B1, `(.L_x_2210) ;  /* 0x0000007000017945 */ /* 0x000fe80003800000 */
[----:B------:R-:W-:Y:S01]  /*9d30*/  VIMNMX R25, R25, 0xc0, PT ;  /* 0x000000c019197848 */ /* 0x000fe20003fe0100 */
[----:B-1----:R-:W-:-:S05]  /*9d40*/  VIADD R0, R0, 0xffffff80 ;  /* 0xffffff8000007836 */ /* 0x002fca0000000000 */
[----:B------:R-:W-:-:S04]  /*9d50*/  LEA.HI R0, R0, R0, RZ, 0x1 ;  /* 0x0000000000007211 */ /* 0x000fc800078f08ff */
[----:B------:R-:W-:-:S04]  /*9d60*/  SHF.R.S32.HI R0, RZ, 0x1, R0 ;  /* 0x00000001ff007819 */ /* 0x000fc80000011400 */
[----:B------:R-:W-:Y:S01]  /*9d70*/  ISETP.GE.AND P1, PT, R0, R25, PT ;  /* 0x000000190000720c */ /* 0x000fe20003f26270 */
[----:B--2---:R-:W-:-:S12]  /*9d80*/  @!P0 BRA `(.L_x_2211) ;  /* 0x00000150005c8947 */ /* 0x004fd80003800000 */
.L_x_2445:
[----:B------:R-:W-:Y:S05]  /*9d90*/  BSYNC B1 ;  /* 0x0000000000017941 */ /* 0x000fea0003800000 */
.L_x_2210:
        /* <DEDUP_REMOVED lines=22> */
[----:B------:R-:W-:-:S02]  /*9f00*/  LOP3.LUT R40, R40, 0xff, RZ, 0xc0, !PT ;  /* 0x000000ff28287812 */ /* 0x000fc400078ec0ff */
[----:B------:R-:W-:Y:S02]  /*9f10*/  SHF.R.U32.HI R45, RZ, 0x8, R15 ;  /* 0x00000008ff2d7819 */ /* 0x000fe4000001160f */
[----:B------:R-:W-:Y:S02]  /*9f20*/  SHF.R.U32.HI R49, RZ, 0x10, R13 ;  /* 0x00000010ff317819 */ /* 0x000fe4000001160d */
[----:B------:R-:W-:Y:S02]  /*9f30*/  LOP3.LUT R44, R15, 0xff, RZ, 0xc0, !PT ;  /* 0x000000ff0f2c7812 */ /* 0x000fe400078ec0ff */
[----:B------:R-:W-:Y:S01]  /*9f40*/  LOP3.LUT R45, R45, 0xff, RZ, 0xc0, !PT ;  /* 0x000000ff2d2d7812 */ /* 0x000fe200078ec0ff */
[----:B0-----:R-:W-:Y:S01]  /*9f50*/  VIADD R27, R21, 0xffffff80 ;  /* 0xffffff80151b7836 */ /* 0x001fe20000000000 */
[----:B------:R-:W-:Y:S01]  /*9f60*/  LOP3.LUT R21, R20, 0xff, RZ, 0xc0, !PT ;  /* 0x000000ff14157812 */ /* 0x000fe200078ec0ff */
[----:B------:R-:W-:Y:S01]  /*9f70*/  IMAD.U32 R49, R49, 0x10000, RZ ;  /* 0x0001000031317824 */ /* 0x000fe200078e00ff */
[----:B------:R-:W-:-:S02]  /*9f80*/  LOP3.LUT R20, R30, 0xff, RZ, 0xc0, !PT ;  /* 0x000000ff1e147812 */ /* 0x000fc400078ec0ff */
[----:B------:R-:W-:Y:S02]  /*9f90*/  LEA.HI R32, R27, R27, RZ, 0x1 ;  /* 0x0000001b1b207211 */ /* 0x000fe400078f08ff */
[----:B------:R-:W-:Y:S02]  /*9fa0*/  PRMT R39, R21, 0x7604, R0 ;  /* 0x0000760415277816 */ /* 0x000fe40000000000 */
[----:B------:R-:W-:Y:S02]  /*9fb0*/  LOP3.LUT R32, R32, 0xfffffffe, RZ, 0xc0, !PT ;  /* 0xfffffffe20207812 */ /* 0x000fe400078ec0ff */
[----:B------:R-:W-:Y:S02]  /*9fc0*/  SHF.R.U32.HI R21, RZ, 0x8, R12 ;  /* 0x00000008ff157819 */ /* 0x000fe4000001160c */
[----:B------:R-:W-:Y:S01]  /*9fd0*/  SHF.R.U32.HI R42, RZ, 0x8, R14 ;  /* 0x00000008ff2a7819 */ /* 0x000fe2000001160e */
        /* <DEDUP_REMOVED lines=17> */
[----:B------:R-:W-:Y:S01]  /*a0f0*/  PRMT R44, R45, 0x7604, R44 ;  /* 0x000076042d2c7816 */ /* 0x000fe2000000002c */
[----:B------:R-:W2:Y:S01]  /*a100*/  LDS.128 R32, [R0+0xf000] ;  /* 0x00f0000000207984 */ /* 0x000ea20000000c00 */
[----:B------:R-:W-:Y:S02]  /*a110*/  PRMT R40, R40, 0x7604, R21 ;  /* 0x0000760428287816 */ /* 0x000fe40000000015 */
[----:B------:R-:W-:Y:S02]  /*a120*/  SHF.R.U32.HI R21, RZ, 0x10, R29 ;  /* 0x00000010ff157819 */ /* 0x000fe4000001161d */
[----:B-1----:R-:W-:Y:S02]  /*a130*/  LOP3.LUT R41, R14, 0xff, RZ, 0xc0, !PT ;  /* 0x000000ff0e297812 */ /* 0x002fe400078ec0ff */
[----:B------:R-:W-:Y:S01]  /*a140*/  LOP3.LUT R42, R42, 0xff, RZ, 0xc0, !PT ;  /* 0x000000ff2a2a7812 */ /* 0x000fe200078ec0ff */
[----:B------:R-:W-:Y:S01]  /*a150*/  IMAD.U32 R21, R21, 0x10000, RZ ;  /* 0x0001000015157824 */ /* 0x000fe200078e00ff */
[----:B------:R-:W-:-:S02]  /*a160*/  SHF.R.U32.HI R45, RZ, 0x10, R31 ;  /* 0x00000010ff2d7819 */ /* 0x000fc4000001161f */
[----:B------:R-:W-:Y:S02]  /*a170*/  PRMT R51, R42, 0x7604, R41 ;  /* 0x000076042a337816 */ /* 0x000fe40000000029 */
[----:B------:R-:W-:Y:S01]  /*a180*/  LOP3.LUT R49, R40, 0xff0000, R49, 0xf8, !PT ;  /* 0x00ff000028317812 */ /* 0x000fe200078ef831 */
[----:B------:R-:W-:Y:S01]  /*a190*/  IMAD.U32 R45, R45, 0x10000, RZ ;  /* 0x000100002d2d7824 */ /* 0x000fe200078e00ff */
[----:B------:R-:W-:Y:S02]  /*a1a0*/  LOP3.LUT R41, R38, 0xff0000, R21, 0xf8, !PT ;  /* 0x00ff000026297812 */ /* 0x000fe400078ef815 */
[----:B------:R-:W-:Y:S02]  /*a1b0*/  LOP3.LUT R21, R39, 0xff0000, R28, 0xf8, !PT ;  /* 0x00ff000027157812 */ /* 0x000fe400078ef81c */
[----:B------:R-:W-:Y:S02]  /*a1c0*/  LOP3.LUT R49, R49, 0xff000000, R13, 0xf8, !PT ;  /* 0xff00000031317812 */ /* 0x000fe400078ef80d */
[----:B------:R-:W-:-:S02]  /*a1d0*/  SHF.R.U32.HI R53, RZ, 0x10, R15 ;  /* 0x00000010ff357819 */ /* 0x000fc4000001160f */
[----:B------:R-:W-:Y:S02]  /*a1e0*/  LOP3.LUT R43, R43, 0xff0000, R30, 0xf8, !PT ;  /* 0x00ff00002b2b7812 */ /* 0x000fe400078ef81e */
[----:B------:R-:W-:Y:S01]  /*a1f0*/  LOP3.LUT R45, R20, 0xff0000, R45, 0xf8, !PT ;  /* 0x00ff0000142d7812 */ /* 0x000fe200078ef82d */
[----:B------:R-:W-:Y:S01]  /*a200*/  IMAD.U32 R53, R53, 0x10000, RZ ;  /* 0x0001000035357824 */ /* 0x000fe200078e00ff */
[----:B------:R-:W-:Y:S02]  /*a210*/  LOP3.LUT R21, R21, 0xff000000, R28, 0xf8, !PT ;  /* 0xff00000015157812 */ /* 0x000fe400078ef81c */
[----:B------:R-:W-:Y:S02]  /*a220*/  LOP3.LUT R39, R41, 0xff000000, R29, 0xf8, !PT ;  /* 0xff00000029277812 */ /* 0x000fe400078ef81d */
[----:B------:R-:W-:Y:S02]  /*a230*/  LOP3.LUT R47, R47, 0xff0000, R12, 0xf8, !PT ;  /* 0x00ff00002f2f7812 */ /* 0x000fe400078ef80c */
[----:B------:R-:W-:-:S02]  /*a240*/  LOP3.LUT R51, R51, 0xff0000, R14, 0xf8, !PT ;  /* 0x00ff000033337812 */ /* 0x000fc400078ef80e */
[----:B------:R-:W-:Y:S02]  /*a250*/  F2FP.F16.E4M3.UNPACK_B R48, R49 ;  /* 0x00000031ff30723e */ /* 0x000fe400020006ff */
[-C--:B0-----:R-:W-:Y:S02]  /*a260*/  F2FP.F16.E4M3.UNPACK_B R28, R24.reuse ;  /* 0x00000018ff1c723e */ /* 0x081fe400020006ff */
[----:B------:R-:W-:Y:S01]  /*a270*/  F2FP.F16.E4M3.UNPACK_B R40, R24.H1 ;  /* 0x00000018ff28723e */ /* 0x000fe200030006ff */
[--C-:B------:R-:W-:Y:S01]  /*a280*/  HADD2.F32 R50, -RZ, R48.reuse.H0_H0 ;  /* 0x20000030ff327230 */ /* 0x100fe20000004100 */
[----:B--2---:R-:W-:Y:S01]  /*a290*/  F2FP.F16.E4M3.UNPACK_B R24, R33 ;  /* 0x00000021ff18723e */ /* 0x004fe200020006ff */
[----:B------:R-:W-:Y:S01]  /*a2a0*/  HADD2.F32 R48, -RZ, R48.H1_H1 ;  /* 0x30000030ff307230 */ /* 0x000fe20000004100 */
[----:B------:R-:W-:Y:S02]  /*a2b0*/  LOP3.LUT R20, R43, 0xff000000, R30, 0xf8, !PT ;  /* 0xff0000002b147812 */ /* 0x000fe400078ef81e */
[----:B------:R-:W-:-:S02]  /*a2c0*/  LOP3.LUT R41, R45, 0xff000000, R31, 0xf8, !PT ;  /* 0xff0000002d297812 */ /* 0x000fc400078ef81f */
[-C--:B------:R-:W-:Y:S02]  /*a2d0*/  F2FP.F16.E4M3.UNPACK_B R43, R27.reuse ;  /* 0x0000001bff2b723e */ /* 0x080fe400020006ff */
[----:B------:R-:W-:Y:S02]  /*a2e0*/  F2FP.F16.E4M3.UNPACK_B R46, R27.H1 ;  /* 0x0000001bff2e723e */ /* 0x000fe400030006ff */
[----:B------:R-:W-:Y:S02]  /*a2f0*/  LOP3.LUT R31, R47, 0xff000000, R12, 0xf8, !PT ;  /* 0xff0000002f1f7812 */ /* 0x000fe400078ef80c */
[----:B------:R-:W-:Y:S02]  /*a300*/  F2FP.F16.E4M3.UNPACK_B R27, R39 ;  /* 0x00000027ff1b723e */ /* 0x000fe400020006ff */
[----:B------:R-:W-:Y:S01]  /*a310*/  LOP3.LUT R12, R51, 0xff000000, R14, 0xf8, !PT ;  /* 0xff000000330c7812 */ /* 0x000fe200078ef80e */
[--C-:B------:R-:W-:Y:S01]  /*a320*/  HADD2.F32 R14, -RZ, R24.reuse.H0_H0 ;  /* 0x20000018ff0e7230 */ /* 0x100fe20000004100 */
[-C--:B------:R-:W-:Y:S01]  /*a330*/  F2FP.F16.E4M3.UNPACK_B R29, R25.reuse ;  /* 0x00000019ff1d723e */ /* 0x080fe200020006ff */
[----:B------:R-:W-:Y:S01]  /*a340*/  HADD2.F32 R30, -RZ, R27.H0_H0 ;  /* 0x2000001bff1e7230 */ /* 0x000fe20000004100 */
[----:B------:R-:W-:Y:S01]  /*a350*/  LOP3.LUT R53, R44, 0xff0000, R53, 0xf8, !PT ;  /* 0x00ff00002c357812 */ /* 0x000fe200078ef835 */
[----:B------:R-:W-:Y:S01]  /*a360*/  HADD2.F32 R24, -RZ, R24.H1_H1 ;  /* 0x30000018ff187230 */ /* 0x000fe20000004100 */
[----:B------:R-:W-:Y:S01]  /*a370*/  F2FP.F16.E4M3.UNPACK_B R38, R25.H1 ;  /* 0x00000019ff26723e */ /* 0x000fe200030006ff */
[--C-:B------:R-:W-:Y:S01]  /*a380*/  HADD2.F32 R25, -RZ, R29.reuse.H0_H0 ;  /* 0x2000001dff197230 */ /* 0x100fe20000004100 */
[----:B------:R-:W-:Y:S01]  /*a390*/  F2FP.F16.E4M3.UNPACK_B R44, R33.H1 ;  /* 0x00000021ff2c723e */ /* 0x000fe200030006ff */
[----:B------:R-:W-:Y:S01]  /*a3a0*/  HADD2.F32 R29, -RZ, R29.H1_H1 ;  /* 0x3000001dff1d7230 */ /* 0x000fe20000004100 */
[----:B------:R-:W-:Y:S01]  /*a3b0*/  F2FP.F16.E4M3.UNPACK_B R33, R32 ;  /* 0x00000020ff21723e */ /* 0x000fe200020006ff */
[----:B------:R-:W-:Y:S01]  /*a3c0*/  FMUL.FTZ R52, R24, R48 ;  /* 0x0000003018347220 */ /* 0x000fe20000410000 */
[----:B------:R-:W-:Y:S01]  /*a3d0*/  F2FP.F16.E4M3.UNPACK_B R42, R32.H1 ;  /* 0x00000020ff2a723e */ /* 0x000fe200030006ff */
[----:B------:R-:W-:Y:S01]  /*a3e0*/  FMUL.FTZ R32, R14, R50 ;  /* 0x000000320e207220 */ /* 0x000fe20000410000 */
[----:B------:R-:W-:-:S02]  /*a3f0*/  F2FP.F16.E4M3.UNPACK_B R45, R35 ;  /* 0x00000023ff2d723e */ /* 0x000fc400020006ff */
[----:B------:R-:W-:Y:S01]  /*a400*/  F2FP.F16.E4M3.UNPACK_B R47, R35.H1 ;  /* 0x00000023ff2f723e */ /* 0x000fe200030006ff */
[-C--:B------:R-:W-:Y:S01]  /*a410*/  FMUL.FTZ R35, R14, R30.reuse ;  /* 0x0000001e0e237220 */ /* 0x080fe20000410000 */
[----:B------:R-:W-:Y:S01]  /*a420*/  F2FP.F16.E4M3.UNPACK_B R49, R49.H1 ;  /* 0x00000031ff31723e */ /* 0x000fe200030006ff */
[C---:B------:R-:W-:Y:S01]  /*a430*/  FFMA.FTZ R14, R25.reuse, R30, -R32 ;  /* 0x0000001e190e7223 */ /* 0x040fe20000010820 */
[----:B------:R-:W-:Y:S01]  /*a440*/  F2FP.F16.E4M3.UNPACK_B R39, R39.H1 ;  /* 0x00000027ff27723e */ /* 0x000fe200030006ff */
[----:B------:R-:W-:Y:S02]  /*a450*/  HADD2.F32 R32, -RZ, R27.H1_H1 ;  /* 0x3000001bff207230 */ /* 0x000fe40000004100 */
[----:B------:R-:W-:Y:S01]  /*a460*/  FFMA.FTZ R25, R25, R50, R35 ;  /* 0x0000003219197223 */ /* 0x000fe20000010023 */
[----:B------:R-:W-:Y:S01]  /*a470*/  HADD2.F32 R50, -RZ, R49.H0_H0 ;  /* 0x20000031ff327230 */ /* 0x000fe20000004100 */
[----:B------:R-:W-:Y:S01]  /*a480*/  LOP3.LUT R53, R53, 0xff000000, R15, 0xf8, !PT ;  /* 0xff00000035357812 */ /* 0x000fe200078ef80f */
[----:B------:R-:W-:-:S02]  /*a490*/  HADD2.F32 R27, -RZ, R44.H0_H0 ;  /* 0x2000002cff1b7230 */ /* 0x000fc40000004100 */
[----:B------:R-:W-:Y:S01]  /*a4a0*/  FMUL.FTZ R51, R24, R32 ;  /* 0x0000002018337220 */ /* 0x000fe20000410000 */
[----:B------:R-:W-:Y:S01]  /*a4b0*/  HADD2.F32 R35, -RZ, R39.H0_H0 ;  /* 0x20000027ff237230 */ /* 0x000fe20000004100 */
[----:B------:R-:W-:Y:S01]  /*a4c0*/  F2FP.F16.E4M3.UNPACK_B R15, R34 ;  /* 0x00000022ff0f723e */ /* 0x000fe200020006ff */
[----:B------:R-:W-:Y:S02]  /*a4d0*/  HADD2.F32 R30, -RZ, R38.H0_H0 ;  /* 0x20000026ff1e7230 */ /* 0x000fe40000004100 */
[----:B------:R-:W-:Y:S01]  /*a4e0*/  FMUL.FTZ R55, R27, R50 ;  /* 0x000000321b377220 */ /* 0x000fe20000410000 */
[----:B------:R-:W-:Y:S01]  /*a4f0*/  FFMA.FTZ R24, R29, R48, R51 ;  /* 0x000000301d187223 */ /* 0x000fe20000010033 */
[----:B------:R-:W-:Y:S01]  /*a500*/  FMUL.FTZ R57, R27, R35 ;  /* 0x000000231b397220 */ /* 0x000fe20000410000 */
[----:B------:R-:W-:Y:S01]  /*a510*/  FFMA.FTZ R27, R29, R32, -R52 ;  /* 0x000000201d1b7223 */ /* 0x000fe20000010834 */
[----:B------:R-:W-:Y:S01]  /*a520*/  F2FP.F16.E4M3.UNPACK_B R52, R53 ;  /* 0x00000035ff34723e */ /* 0x000fe200020006ff */
[----:B------:R-:W-:Y:S01]  /*a530*/  HADD2.F32 R51, -RZ, R49.H1_H1 ;  /* 0x30000031ff337230 */ /* 0x000fe20000004100 */
[----:B------:R-:W-:Y:S01]  /*a540*/  F2FP.F16.E4M3.UNPACK_B R49, R41 ;  /* 0x00000029ff31723e */ /* 0x000fe200020006ff */
[----:B------:R-:W-:-:S02]  /*a550*/  HADD2.F32 R44, -RZ, R44.H1_H1 ;  /* 0x3000002cff2c7230 */ /* 0x000fc40000004100 */
[C---:B------:R-:W-:Y:S01]  /*a560*/  FFMA.FTZ R29, R30.reuse, R35, -R55 ;  /* 0x000000231e1d7223 */ /* 0x040fe20000010837 */
[----:B------:R-:W-:Y:S02]  /*a570*/  HADD2.F32 R48, -RZ, R39.H1_H1 ;  /* 0x30000027ff307230 */ /* 0x000fe40000004100 */
[----:B------:R-:W-:Y:S01]  /*a580*/  FFMA.FTZ R30, R30, R50, R57 ;  /* 0x000000321e1e7223 */ /* 0x000fe20000010039 */
[----:B------:R-:W-:Y:S02]  /*a590*/  HADD2.F32 R39, -RZ, R38.H1_H1 ;  /* 0x30000026ff277230 */ /* 0x000fe40000004100 */
[C---:B------:R-:W-:Y:S01]  /*a5a0*/  FMUL.FTZ R38, R44.reuse, R51 ;  /* 0x000000332c267220 */ /* 0x040fe20000410000 */
[----:B------:R-:W-:Y:S02]  /*a5b0*/  HADD2.F32 R54, -RZ, R52.H0_H0 ;  /* 0x20000034ff367230 */ /* 0x000fe40000004100 */
[----:B------:R-:W-:Y:S01]  /*a5c0*/  FMUL.FTZ R44, R44, R48 ;  /* 0x000000302c2c7220 */ /* 0x000fe20000410000 */
[----:B------:R-:W-:-:S02]  /*a5d0*/  HADD2.F32 R35, -RZ, R45.H0_H0 ;  /* 0x2000002dff237230 */ /* 0x000fc40000004100 */
[C---:B------:R-:W-:Y:S01]  /*a5e0*/  FFMA.FTZ R38, R39.reuse, R48, -R38 ;  /* 0x0000003027267223 */ /* 0x040fe20000010826 */
[----:B------:R-:W-:Y:S02]  /*a5f0*/  HADD2.F32 R50, -RZ, R49.H0_H0 ;  /* 0x20000031ff327230 */ /* 0x000fe40000004100 */
[----:B------:R-:W-:Y:S01]  /*a600*/  FFMA.FTZ R39, R39, R51, R44 ;  /* 0x0000003327277223 */ /* 0x000fe2000001002c */
[----:B------:R-:W-:Y:S02]  /*a610*/  HADD2.F32 R32, -RZ, R43.H0_H0 ;  /* 0x2000002bff207230 */ /* 0x000fe40000004100 */
[C---:B------:R-:W-:Y:S01]  /*a620*/  FMUL.FTZ R55, R35.reuse, R54 ;  /* 0x0000003623377220 */ /* 0x040fe20000410000 */
[----:B------:R-:W-:Y:S01]  /*a630*/  F2FP.F16.E4M3.UNPACK_B R51, R53.H1 ;  /* 0x00000035ff33723e */ /* 0x000fe200030006ff */
[-C--:B------:R-:W-:Y:S01]  /*a640*/  FMUL.FTZ R57, R35, R50.reuse ;  /* 0x0000003223397220 */ /* 0x080fe20000410000 */
[----:B------:R-:W-:Y:S01]  /*a650*/  F2FP.F16.E4M3.UNPACK_B R48, R41.H1 ;  /* 0x00000029ff30723e */ /* 0x000fe200030006ff */
[----:B------:R-:W-:Y:S01]  /*a660*/  FFMA.FTZ R35, R32, R50, -R55 ;  /* 0x0000003220237223 */ /* 0x000fe20000010837 */
[----:B------:R-:W-:-:S02]  /*a670*/  HADD2.F32 R52, -RZ, R52.H1_H1 ;  /* 0x30000034ff347230 */ /* 0x000fc40000004100 */
[----:B------:R-:W-:Y:S01]  /*a680*/  FFMA.FTZ R32, R32, R54, R57 ;  /* 0x0000003620207223 */ /* 0x000fe20000010039 */
[----:B------:R-:W-:Y:S01]  /*a690*/  HADD2.F32 R41, -RZ, R45.H1_H1 ;  /* 0x3000002dff297230 */ /* 0x000fe20000004100 */
[----:B------:R-:W-:Y:S01]  /*a6a0*/  F2FP.F16.E4M3.UNPACK_B R34, R34.H1 ;  /* 0x00000022ff22723e */ /* 0x000fe200030006ff */
[----:B------:R-:W-:Y:S01]  /*a6b0*/  HADD2.F32 R50, -RZ, R49.H1_H1 ;  /* 0x30000031ff327230 */ /* 0x000fe20000004100 */
[----:B------:R-:W-:Y:S01]  /*a6c0*/  F2FP.F16.E4M3.UNPACK_B R13, R26 ;  /* 0x0000001aff0d723e */ /* 0x000fe200020006ff */
[----:B------:R-:W-:Y:S02]  /*a6d0*/  HADD2.F32 R53, -RZ, R51.H0_H0 ;  /* 0x20000033ff357230 */ /* 0x000fe40000004100 */
[C---:B------:R-:W-:Y:S01]  /*a6e0*/  FMUL.FTZ R54, R41.reuse, R52 ;  /* 0x0000003429367220 */ /* 0x040fe20000410000 */
[----:B------:R-:W-:Y:S02]  /*a6f0*/  HADD2.F32 R44, -RZ, R47.H0_H0 ;  /* 0x2000002fff2c7230 */ /* 0x000fe40000004100 */
[----:B------:R-:W-:Y:S01]  /*a700*/  FMUL.FTZ R41, R41, R50 ;  /* 0x0000003229297220 */ /* 0x000fe20000410000 */
[----:B------:R-:W-:Y:S01]  /*a710*/  HADD2.F32 R49, -RZ, R48.H0_H0 ;  /* 0x20000030ff317230 */ /* 0x000fe20000004100 */
[----:B------:R-:W-:Y:S01]  /*a720*/  F2FP.F16.E4M3.UNPACK_B R26, R26.H1 ;  /* 0x0000001aff1a723e */ /* 0x000fe200030006ff */
[----:B------:R-:W-:-:S02]  /*a730*/  HADD2.F32 R43, -RZ, R43.H1_H1 ;  /* 0x3000002bff2b7230 */ /* 0x000fc40000004100 */
[C---:B------:R-:W-:Y:S01]  /*a740*/  FMUL.FTZ R56, R44.reuse, R53 ;  /* 0x000000352c387220 */ /* 0x040fe20000410000 */
[----:B------:R-:W-:Y:S02]  /*a750*/  HADD2.F32 R45, -RZ, R46.H0_H0 ;  /* 0x2000002eff2d7230 */ /* 0x000fe40000004100 */
[-C--:B------:R-:W-:Y:S01]  /*a760*/  FMUL.FTZ R58, R44, R49.reuse ;  /* 0x000000312c3a7220 */ /* 0x080fe20000410000 */
        /* <DEDUP_REMOVED lines=9> */
[----:B------:R-:W-:Y:S01]  /*a800*/  F2FP.SATFINITE.E4M3.F32.PACK_AB_MERGE_C R30, R39, R30, RZ ;  /* 0x0000001e271e723e */ /* 0x000fe200048070ff */
[----:B------:R-:W-:-:S02]  /*a810*/  HADD2.F32 R47, -RZ, R47.H1_H1 ;  /* 0x3000002fff2f7230 */ /* 0x000fc40000004100 */
[----:B------:R-:W-:Y:S01]  /*a820*/  HADD2.F32 R54, -RZ, R53.H0_H0 ;  /* 0x20000035ff367230 */ /* 0x000fe20000004100 */
[----:B------:R-:W-:Y:S01]  /*a830*/  F2FP.SATFINITE.E4M3.F32.PACK_AB_MERGE_C R25, R24, R25, R30 ;  /* 0x000000191819723e */ /* 0x000fe2000480701e */
[----:B------:R-:W-:Y:S02]  /*a840*/  HADD2.F32 R46, -RZ, R42.H0_H0 ;  /* 0x2000002aff2e7230 */ /* 0x000fe40000004100 */
[CC--:B------:R-:W-:Y:S01]  /*a850*/  FMUL.FTZ R59, R47.reuse, R55.reuse ;  /* 0x000000372f3b7220 */ /* 0x0c0fe20000410000 */
[----:B------:R-:W-:Y:S02]  /*a860*/  HADD2.F32 R50, -RZ, R51.H0_H0 ;  /* 0x20000033ff327230 */ /* 0x000fe40000004100 */
[----:B------:R-:W-:Y:S01]  /*a870*/  FMUL.FTZ R58, R47, R52 ;  /* 0x000000342f3a7220 */ /* 0x000fe20000410000 */
[----:B------:R-:W-:Y:S02]  /*a880*/  HADD2.F32 R49, -RZ, R40.H0_H0 ;  /* 0x20000028ff317230 */ /* 0x000fe40000004100 */
[C---:B------:R-:W-:Y:S01]  /*a890*/  FMUL.FTZ R56, R46.reuse, R54 ;  /* 0x000000362e387220 */ /* 0x040fe20000410000 */
        /* <DEDUP_REMOVED lines=8> */
[----:B------:R-:W-:Y:S01]  /*a920*/  F2FP.SATFINITE.E4M3.F32.PACK_AB_MERGE_C R45, R48, R45, RZ ;  /* 0x0000002d302d723e */ /* 0x000fe200048070ff */
[----:B------:R-:W-:Y:S01]  /*a930*/  HADD2.F32 R53, -RZ, R51.H1_H1 ;  /* 0x30000033ff357230 */ /* 0x000fe20000004100 */
[----:B------:R-:W-:Y:S01]  /*a940*/  F2FP.F16.E4M3.UNPACK_B R51, R21 ;  /* 0x00000015ff33723e */ /* 0x000fe200020006ff */
[----:B------:R-:W-:-:S02]  /*a950*/  HADD2.F32 R42, -RZ, R40.H1_H1 ;  /* 0x30000028ff2a7230 */ /* 0x000fc40000004100 */
[C---:B------:R-:W-:Y:S01]  /*a960*/  FMUL.FTZ R31, R50.reuse, R55 ;  /* 0x00000037321f7220 */ /* 0x040fe20000410000 */
[----:B------:R-:W-:Y:S02]  /*a970*/  HADD2.F32 R56, -RZ, R54.H0_H0 ;  /* 0x20000036ff387230 */ /* 0x000fe40000004100 */
[-C--:B------:R-:W-:Y:S01]  /*a980*/  FMUL.FTZ R50, R50, R53.reuse ;  /* 0x0000003532327220 */ /* 0x080fe20000410000 */
[----:B------:R-:W-:Y:S02]  /*a990*/  HADD2.F32 R21, -RZ, R33.H0_H0 ;  /* 0x20000021ff157230 */ /* 0x000fe40000004100 */
[C---:B------:R-:W-:Y:S01]  /*a9a0*/  FFMA.FTZ R40, R42.reuse, R53, -R31 ;  /* 0x000000352a287223 */ /* 0x040fe2000001081f */
[----:B------:R-:W-:Y:S02]  /*a9b0*/  HADD2.F32 R52, -RZ, R51.H0_H0 ;  /* 0x20000033ff347230 */ /* 0x000fe40000004100 */
[----:B------:R-:W-:Y:S01]  /*a9c0*/  FFMA.FTZ R42, R42, R55, R50 ;  /* 0x000000372a2a7223 */ /* 0x000fe20000010032 */
[----:B------:R-:W-:-:S02]  /*a9d0*/  HADD2.F32 R31, -RZ, R28.H0_H0 ;  /* 0x2000001cff1f7230 */ /* 0x000fc40000004100 */
[C---:B------:R-:W-:Y:S01]  /*a9e0*/  FMUL.FTZ R58, R21.reuse, R56 ;  /* 0x00000038153a7220 */ /* 0x040fe20000410000 */
[----:B------:R-:W-:Y:S02]  /*a9f0*/  HADD2.F32 R54, -RZ, R54.H1_H1 ;  /* 0x30000036ff367230 */ /* 0x000fe40000004100 */
[-C--:B------:R-:W-:Y:S01]  /*aa00*/  FMUL.FTZ R60, R21, R52.reuse ;  /* 0x00000034153c7220 */ /* 0x080fe20000410000 */
[----:B------:R-:W-:Y:S02]  /*aa10*/  HADD2.F32 R50, -RZ, R33.H1_H1 ;  /* 0x30000021ff327230 */ /* 0x000fe40000004100 */
[C---:B------:R-:W-:Y:S01]  /*aa20*/  FFMA.FTZ R21, R31.reuse, R52, -R58 ;  /* 0x000000341f157223 */ /* 0x040fe2000001083a */
[----:B------:R-:W-:Y:S01]  /*aa30*/  HADD2.F32 R51, -RZ, R51.H1_H1 ;  /* 0x30000033ff337230 */ /* 0x000fe20000004100 */
[----:B------:R-:W-:Y:S01]  /*aa40*/  F2FP.F16.E4M3.UNPACK_B R52, R12.H1 ;  /* 0x0000000cff34723e */ /* 0x000fe200030006ff */
[----:B------:R-:W-:Y:S02]  /*aa50*/  HADD2.F32 R33, -RZ, R28.H1_H1 ;  /* 0x3000001cff217230 */ /* 0x000fe40000004100 */
        /* <DEDUP_REMOVED lines=20> */
[--C-:B------:R-:W-:Y:S02]  /*aba0*/  HADD2.F32 R31, -RZ, R20.reuse.H0_H0 ;  /* 0x20000014ff1f7230 */ /* 0x100fe40000004100 */
[C---:B------:R-:W-:Y:S01]  /*abb0*/  FMUL.FTZ R33, R34.reuse, R55 ;  /* 0x0000003722217220 */ /* 0x040fe20000410000 */
[----:B------:R-:W-:Y:S01]  /*abc0*/  FMUL.FTZ R34, R34, R51 ;  /* 0x0000003322227220 */ /* 0x000fe20000410000 */
[----:B------:R-:W-:Y:S02]  /*abd0*/  F2FP.SATFINITE.E4M3.F32.PACK_AB_MERGE_C R42, R42, R49, RZ ;  /* 0x000000312a2a723e */ /* 0x000fe400048070ff */
[C---:B------:R-:W-:Y:S01]  /*abe0*/  FFMA.FTZ R59, R26.reuse, R51, -R33 ;  /* 0x000000331a3b7223 */ /* 0x040fe20000010821 */
[----:B------:R-:W-:Y:S01]  /*abf0*/  FFMA.FTZ R52, R26, R55, R34 ;  /* 0x000000371a347223 */ /* 0x000fe20000010022 */
[----:B------:R-:W-:Y:S01]  /*ac00*/  HADD2.F32 R26, -RZ, R20.H1_H1 ;  /* 0x30000014ff1a7230 */ /* 0x000fe20000004100 */
[----:B------:R-:W-:Y:S01]  /*ac10*/  F2FP.SATFINITE.E4M3.F32.PACK_AB_MERGE_C R24, R57, R28, R42 ;  /* 0x0000001c3918723e */ /* 0x000fe2000480702a */
[----:B------:R-:W-:Y:S01]  /*ac20*/  HADD2.F32 R20, -RZ, R15.H0_H0 ;  /* 0x2000000fff147230 */ /* 0x000fe20000004100 */
[----:B------:R-:W-:Y:S01]  /*ac30*/  F2FP.SATFINITE.E4M3.F32.PACK_AB_MERGE_C R54, R59, R54, RZ ;  /* 0x000000363b36723e */ /* 0x000fe200048070ff */
[----:B------:R-:W-:-:S02]  /*ac40*/  HADD2.F32 R33, -RZ, R12.H0_H0 ;  /* 0x2000000cff217230 */ /* 0x000fc40000004100 */
[----:B------:R-:W-:Y:S02]  /*ac50*/  HADD2.F32 R34, -RZ, R12.H1_H1 ;  /* 0x3000000cff227230 */ /* 0x000fe40000004100 */
[----:B------:R-:W-:Y:S02]  /*ac60*/  HADD2.F32 R15, -RZ, R15.H1_H1 ;  /* 0x3000000fff0f7230 */ /* 0x000fe40000004100 */
[C---:B------:R-:W-:Y:S01]  /*ac70*/  FMUL.FTZ R51, R20.reuse, R33 ;  /* 0x0000002114337220 */ /* 0x040fe20000410000 */
[--C-:B------:R-:W-:Y:S02]  /*ac80*/  HADD2.F32 R12, -RZ, R13.reuse.H0_H0 ;  /* 0x2000000dff0c7230 */ /* 0x100fe40000004100 */
        /* <DEDUP_REMOVED lines=17> */
[----:B------:R-:W-:Y:S01]  /*ada0*/  F2FP.SATFINITE.E4M3.F32.PACK_AB_MERGE_C R26, R31, R20, R26 ;  /* 0x000000141f1a723e */ /* 0x000fe2000480701a */
[----:B------:R0:W-:Y:S04]  /*adb0*/  STS.128 [R37+0xf000], R12 ;  /* 0x00f0000c25007388 */ /* 0x0001e80000000c00 */
[----:B------:R0:W-:Y:S02]  /*adc0*/  STS.128 [R0+0xf000], R24 ;  /* 0x00f0001800007388 */ /* 0x0001e40000000c00 */
.L_x_2213:
[----:B------:R-:W-:Y:S05]  /*add0*/  BSYNC B1 ;  /* 0x0000000000017941 */ /* 0x000fea0003800000 */
.L_x_2212:
[----:B------:R-:W-:Y:S05]  /*ade0*/  @P1 BRA `(.L_x_2202) ;  /* 0x0000000c00f81947 */ /* 0x000fea0003800000 */
[----:B0-----:R-:W2:Y:S04]  /*adf0*/  LDL R27, [R1+0x10] ;  /* 0x00001000011b7983 */ /* 0x001ea80000100800 */
[----:B------:R-:W2:Y:S01]  /*ae00*/  LDL R51, [R1+0x94] ;  /* 0x0000940001337983 */ /* 0x000ea20000100800 */
[----:B-----5:R-:W-:Y:S02]  /*ae10*/  SHF.R.U32.HI R0, RZ, 0x8, R8 ;  /* 0x00000008ff007819 */ /* 0x020fe40000011608 */
[----:B------:R-:W-:Y:S02]  /*ae20*/  LOP3.LUT R13, R8, 0xff, RZ, 0xc0, !PT ;  /* 0x000000ff080d7812 */ /* 0x000fe400078ec0ff */
[----:B------:R-:W-:Y:S02]  /*ae30*/  LOP3.LUT R0, R0, 0xff, RZ, 0xc0, !PT ;  /* 0x000000ff00007812 */ /* 0x000fe400078ec0ff */
[----:B------:R-:W-:-:S02]  /*ae40*/  SHF.R.U32.HI R26, RZ, 0x8, R9 ;  /* 0x00000008ff1a7819 */ /* 0x000fc40000011609 */
[----:B---3--:R-:W-:Y:S02]  /*ae50*/  PRMT R20, R0, 0x7604, R13 ;  /* 0x0000760400147816 */ /* 0x008fe4000000000d */
[----:B------:R-:W-:Y:S02]  /*ae60*/  LOP3.LUT R15, R9, 0xff, RZ, 0xc0, !PT ;  /* 0x000000ff090f7812 */ /* 0x000fe400078ec0ff */
[----:B------:R-:W-:Y:S02]  /*ae70*/  SHF.R.U32.HI R14, RZ, 0x8, R11 ;  /* 0x00000008ff0e7819 */ /* 0x000fe4000001160b */
[----:B------:R-:W-:Y:S02]  /*ae80*/  LOP3.LUT R0, R26, 0xff, RZ, 0xc0, !PT ;  /* 0x000000ff1a007812 */ /* 0x000fe400078ec0ff */
[----:B----4-:R-:W-:Y:S02]  /*ae90*/  LOP3.LUT R21, R11, 0xff, RZ, 0xc0, !PT ;  /* 0x000000ff0b157812 */ /* 0x010fe400078ec0ff */
        /* <DEDUP_REMOVED lines=22> */
[----:B------:R-:W-:-:S04]  /*b000*/  SHF.R.U32.HI R32, RZ, 0x10, R7 ;  /* 0x00000010ff207819 */ /* 0x000fc80000011607 */
[----:B------:R-:W-:Y:S02]  /*b010*/  LOP3.LUT R32, R32, 0xff, RZ, 0xc0, !PT ;  /* 0x000000ff20207812 */ /* 0x000fe400078ec0ff */
[----:B--2---:R-:W-:Y:S02]  /*b020*/  LEA.HI R3, R3, R27, RZ, 0x1c ;  /* 0x0000001b03037211 */ /* 0x004fe400078fe0ff */
[----:B------:R-:W-:Y:S02]  /*b030*/  LOP3.LUT R27, R6, 0xff, RZ, 0xc0, !PT ;  /* 0x000000ff061b7812 */ /* 0x000fe400078ec0ff */
[C---:B------:R-:W-:Y:S01]  /*b040*/  LEA.HI R0, R3.reuse, R3, RZ, 0x1 ;  /* 0x0000000303007211 */ /* 0x040fe200078f08ff */
[----:B------:R-:W-:Y:S01]  /*b050*/  IMAD.SHL.U32 R3, R3, 0x10, RZ ;  /* 0x0000001003037824 */ /* 0x000fe200078e00ff */
[----:B------:R-:W0:Y:S01]  /*b060*/  LDS.128 R12, [R51+0xf000] ;  /* 0x00f00000330c7984 */ /* 0x000e220000000c00 */
[----:B------:R-:W-:Y:S02]  /*b070*/  PRMT R39, R26, 0x7604, R27 ;  /* 0x000076041a277816 */ /* 0x000fe4000000001b */
[----:B------:R-:W-:-:S02]  /*b080*/  SHF.R.S32.HI R0, RZ, 0x1, R0 ;  /* 0x00000001ff007819 */ /* 0x000fc40000011400 */
[----:B------:R-:W-:-:S03]  /*b090*/  LOP3.LUT R3, R63, 0x10, R3, 0xf8, !PT ;  /* 0x000000103f037812 */ /* 0x000fc600078ef803 */
[----:B------:R-:W-:Y:S01]  /*b0a0*/  IMAD R21, R0, 0x1800, R62 ;  /* 0x0000180000157824 */ /* 0x000fe200078e023e */
[----:B------:R-:W-:Y:S02]  /*b0b0*/  LOP3.LUT R0, R3, R61, RZ, 0x3c, !PT ;  /* 0x0000003d03007212 */ /* 0x000fe400078e3cff */
[----:B------:R-:W-:Y:S02]  /*b0c0*/  LOP3.LUT R3, R29, 0xff, RZ, 0xc0, !PT ;  /* 0x000000ff1d037812 */ /* 0x000fe400078ec0ff */
[----:B------:R-:W-:Y:S02]  /*b0d0*/  IADD3 R0, R18, R21, R0 ;  /* 0x0000001512007210 */ /* 0x000fe40007ffe000 */
[----:B------:R-:W-:Y:S02]  /*b0e0*/  SHF.R.U32.HI R21, RZ, 0x10, R9 ;  /* 0x00000010ff157819 */ /* 0x000fe40000011609 */
[----:B-1----:R-:W-:Y:S01]  /*b0f0*/  PRMT R41, R3, 0x7604, R34 ;  /* 0x0000760403297816 */ /* 0x002fe20000000022 */
[----:B------:R-:W1:Y:S01]  /*b100*/  LDS.128 R24, [R0+0xf000] ;  /* 0x00f0000000187984 */ /* 0x000e620000000c00 */
[----:B------:R-:W-:-:S02]  /*b110*/  SHF.R.U32.HI R3, RZ, 0x10, R8 ;  /* 0x00000010ff037819 */ /* 0x000fc40000011608 */
[----:B------:R-:W-:Y:S02]  /*b120*/  SHF.R.U32.HI R29, RZ, 0x10, R10 ;  /* 0x00000010ff1d7819 */ /* 0x000fe4000001160a */
[----:B------:R-:W-:Y:S02]  /*b130*/  LOP3.LUT R21, R21, 0xff, RZ, 0xc0, !PT ;  /* 0x000000ff15157812 */ /* 0x000fe400078ec0ff */
[----:B------:R-:W-:Y:S02]  /*b140*/  LOP3.LUT R3, R3, 0xff, RZ, 0xc0, !PT ;  /* 0x000000ff03037812 */ /* 0x000fe400078ec0ff */
[----:B------:R-:W-:Y:S02]  /*b150*/  LOP3.LUT R29, R29, 0xff, RZ, 0xc0, !PT ;  /* 0x000000ff1d1d7812 */ /* 0x000fe400078ec0ff */
[----:B------:R-:W-:Y:S02]  /*b160*/  PRMT R21, R21, 0x7054, R28 ;  /* 0x0000705415157816 */ /* 0x000fe4000000001c */
[----:B------:R-:W-:-:S02]  /*b170*/  SHF.R.U32.HI R28, RZ, 0x10, R5 ;  /* 0x00000010ff1c7819 */ /* 0x000fc40000011605 */
[----:B------:R-:W-:Y:S02]  /*b180*/  PRMT R3, R3, 0x7054, R20 ;  /* 0x0000705403037816 */ /* 0x000fe40000000014 */
[----:B------:R-:W-:Y:S02]  /*b190*/  PRMT R29, R29, 0x7054, R30 ;  /* 0x000070541d1d7816 */ /* 0x000fe4000000001e */
[----:B------:R-:W-:Y:S02]  /*b1a0*/  SHF.R.U32.HI R20, RZ, 0x10, R4 ;  /* 0x00000010ff147819 */ /* 0x000fe40000011604 */
[----:B------:R-:W-:Y:S02]  /*b1b0*/  SHF.R.U32.HI R30, RZ, 0x10, R6 ;  /* 0x00000010ff1e7819 */ /* 0x000fe40000011606 */
[----:B------:R-:W-:Y:S02]  /*b1c0*/  LOP3.LUT R28, R28, 0xff, RZ, 0xc0, !PT ;  /* 0x000000ff1c1c7812 */ /* 0x000fe400078ec0ff */
[----:B------:R-:W-:-:S02]  /*b1d0*/  LOP3.LUT R20, R20, 0xff, RZ, 0xc0, !PT ;  /* 0x000000ff14147812 */ /* 0x000fc400078ec0ff */
[----:B------:R-:W-:Y:S02]  /*b1e0*/  LOP3.LUT R30, R30, 0xff, RZ, 0xc0, !PT ;  /* 0x000000ff1e1e7812 */ /* 0x000fe400078ec0ff */
[----:B------:R-:W-:Y:S02]  /*b1f0*/  PRMT R37, R28, 0x7054, R37 ;  /* 0x000070541c257816 */ /* 0x000fe40000000025 */
[----:B------:R-:W-:Y:S02]  /*b200*/  PRMT R35, R20, 0x7054, R33 ;  /* 0x0000705414237816 */ /* 0x000fe40000000021 */
[----:B------:R-:W-:Y:S02]  /*b210*/  PRMT R39, R30, 0x7054, R39 ;  /* 0x000070541e277816 */ /* 0x000fe40000000027 */
[----:B------:R-:W-:Y:S02]  /*b220*/  LOP3.LUT R38, R37, 0xff000000, R5, 0xf8, !PT ;  /* 0xff00000025267812 */ /* 0x000fe400078ef805 */
[----:B------:R-:W-:-:S02]  /*b230*/  LOP3.LUT R8, R3, 0xff000000, R8, 0xf8, !PT ;  /* 0xff00000003087812 */ /* 0x000fc400078ef808 */
[----:B------:R-:W-:Y:S02]  /*b240*/  LOP3.LUT R34, R31, 0xff000000, R11, 0xf8, !PT ;  /* 0xff0000001f227812 */ /* 0x000fe400078ef80b */
[----:B------:R-:W-:Y:S02]  /*b250*/  LOP3.LUT R3, R29, 0xff000000, R10, 0xf8, !PT ;  /* 0xff0000001d037812 */ /* 0x000fe400078ef80a */
[----:B------:R-:W-:Y:S02]  /*b260*/  LOP3.LUT R11, R35, 0xff000000, R4, 0xf8, !PT ;  /* 0xff000000230b7812 */ /* 0x000fe400078ef804 */
[----:B------:R-:W-:Y:S02]  /*b270*/  LOP3.LUT R33, R21, 0xff000000, R9, 0xf8, !PT ;  /* 0xff00000015217812 */ /* 0x000fe400078ef809 */
[----:B------:R-:W-:Y:S02]  /*b280*/  LOP3.LUT R4, R39, 0xff000000, R6, 0xf8, !PT ;  /* 0xff00000027047812 */ /* 0x000fe400078ef806 */
[----:B0-----:R-:W-:-:S02]  /*b290*/  F2FP.F16.E4M3.UNPACK_B R10, R12 ;  /* 0x0000000cff0a723e */ /* 0x001fc400020006ff */
[----:B------:R-:W-:Y:S02]  /*b2a0*/  F2FP.F16.E4M3.UNPACK_B R28, R12.H1 ;  /* 0x0000000cff1c723e */ /* 0x000fe400030006ff */
[----:B------:R-:W-:Y:S02]  /*b2b0*/  F2FP.F16.E4M3.UNPACK_B R39, R38 ;  /* 0x00000026ff27723e */ /* 0x000fe400020006ff */
[----:B-1----:R-:W-:Y:S02]  /*b2c0*/  F2FP.F16.E4M3.UNPACK_B R12, R25 ;  /* 0x00000019ff0c723e */ /* 0x002fe400020006ff */
[-C--:B------:R-:W-:Y:S01]  /*b2d0*/  F2FP.F16.E4M3.UNPACK_B R20, R13.reuse ;  /* 0x0000000dff14723e */ /* 0x080fe200020006ff */
[--C-:B------:R-:W-:Y:S01]  /*b2e0*/  HADD2.F32 R40, -RZ, R39.reuse.H0_H0 ;  /* 0x20000027ff287230 */ /* 0x100fe20000004100 */
[----:B------:R-:W-:Y:S01]  /*b2f0*/  F2FP.F16.E4M3.UNPACK_B R29, R13.H1 ;  /* 0x0000000dff1d723e */ /* 0x000fe200030006ff */
[----:B------:R-:W-:Y:S01]  /*b300*/  HADD2.F32 R6, -RZ, R12.H0_H0 ;  /* 0x2000000cff067230 */ /* 0x000fe20000004100 */
[----:B------:R-:W-:Y:S01]  /*b310*/  F2FP.F16.E4M3.UNPACK_B R13, R33 ;  /* 0x00000021ff0d723e */ /* 0x000fe200020006ff */
[----:B------:R-:W-:Y:S01]  /*b320*/  HADD2.F32 R9, -RZ, R20.H0_H0 ;  /* 0x20000014ff097230 */ /* 0x000fe20000004100 */
[-C--:B------:R-:W-:Y:S01]  /*b330*/  F2FP.F16.E4M3.UNPACK_B R30, R15.reuse ;  /* 0x0000000fff1e723e */ /* 0x080fe200020006ff */
[----:B------:R-:W-:Y:S01]  /*b340*/  HADD2.F32 R39, -RZ, R39.H1_H1 ;  /* 0x30000027ff277230 */ /* 0x000fe20000004100 */
[----:B------:R-:W-:Y:S01]  /*b350*/  F2FP.F16.E4M3.UNPACK_B R35, R15.H1 ;  /* 0x0000000fff23723e */ /* 0x000fe200030006ff */
[--C-:B------:R-:W-:Y:S01]  /*b360*/  HADD2.F32 R15, -RZ, R13.reuse.H0_H0 ;  /* 0x2000000dff0f7230 */ /* 0x100fe20000004100 */
[-C--:B------:R-:W-:Y:S01]  /*b370*/  F2FP.F16.E4M3.UNPACK_B R21, R24.reuse ;  /* 0x00000018ff15723e */ /* 0x080fe200020006ff */
[----:B------:R-:W-:Y:S01]  /*b380*/  HADD2.F32 R12, -RZ, R12.H1_H1 ;  /* 0x3000000cff0c7230 */ /* 0x000fe20000004100 */
[----:B------:R-:W-:Y:S01]  /*b390*/  F2FP.F16.E4M3.UNPACK_B R31, R24.H1 ;  /* 0x00000018ff1f723e */ /* 0x000fe200030006ff */
[----:B------:R-:W-:Y:S01]  /*b3a0*/  FMUL.FTZ R24, R6, R40 ;  /* 0x0000002806187220 */ /* 0x000fe20000410000 */
[----:B------:R-:W-:Y:S01]  /*b3b0*/  PRMT R41, R32, 0x7054, R41 ;  /* 0x0000705420297816 */ /* 0x000fe20000000029 */
[----:B------:R-:W-:Y:S01]  /*b3c0*/  HADD2.F32 R20, -RZ, R20.H1_H1 ;  /* 0x30000014ff147230 */ /* 0x000fe20000004100 */
[----:B------:R-:W-:Y:S01]  /*b3d0*/  F2FP.F16.E4M3.UNPACK_B R32, R27 ;  /* 0x0000001bff20723e */ /* 0x000fe200020006ff */
[----:B------:R-:W-:Y:S01]  /*b3e0*/  FMUL.FTZ R43, R12, R39 ;  /* 0x000000270c2b7220 */ /* 0x000fe20000410000 */
[----:B------:R-:W-:Y:S01]  /*b3f0*/  F2FP.F16.E4M3.UNPACK_B R37, R27.H1 ;  /* 0x0000001bff25723e */ /* 0x000fe200030006ff */
[-C--:B------:R-:W-:Y:S01]  /*b400*/  FMUL.FTZ R27, R6, R15.reuse ;  /* 0x0000000f061b7220 */ /* 0x080fe20000410000 */
[C---:B------:R-:W-:Y:S01]  /*b410*/  FFMA.FTZ R6, R9.reuse, R15, -R24 ;  /* 0x0000000f09067223 */ /* 0x040fe20000010818 */
[----:B------:R-:W-:Y:S01]  /*b420*/  F2FP.F16.E4M3.UNPACK_B R25, R25.H1 ;  /* 0x00000019ff19723e */ /* 0x000fe200030006ff */
[----:B------:R-:W-:Y:S01]  /*b430*/  HADD2.F32 R15, -RZ, R13.H1_H1 ;  /* 0x3000000dff0f7230 */ /* 0x000fe20000004100 */
[----:B------:R-:W-:Y:S01]  /*b440*/  F2FP.F16.E4M3.UNPACK_B R38, R38.H1 ;  /* 0x00000026ff26723e */ /* 0x000fe200030006ff */
[----:B------:R-:W-:Y:S01]  /*b450*/  FFMA.FTZ R9, R9, R40, R27 ;  /* 0x0000002809097223 */ /* 0x000fe2000001001b */
[----:B------:R-:W-:Y:S01]  /*b460*/  F2FP.F16.E4M3.UNPACK_B R33, R33.H1 ;  /* 0x00000021ff21723e */ /* 0x000fe200030006ff */
[----:B------:R-:W-:-:S02]  /*b470*/  HADD2.F32 R13, -RZ, R25.H0_H0 ;  /* 0x20000019ff0d7230 */ /* 0x000fc40000004100 */
[----:B------:R-:W-:Y:S01]  /*b480*/  FMUL.FTZ R12, R12, R15 ;  /* 0x0000000f0c0c7220 */ /* 0x000fe20000410000 */
[--C-:B------:R-:W-:Y:S01]  /*b490*/  HADD2.F32 R40, -RZ, R38.reuse.H0_H0 ;  /* 0x20000026ff287230 */ /* 0x100fe20000004100 */
[----:B------:R-:W-:Y:S01]  /*b4a0*/  LOP3.LUT R41, R41, 0xff000000, R7, 0xf8, !PT ;  /* 0xff00000029297812 */ /* 0x000fe200078ef807 */
[----:B------:R-:W-:Y:S02]  /*b4b0*/  HADD2.F32 R27, -RZ, R33.H0_H0 ;  /* 0x20000021ff1b7230 */ /* 0x000fe40000004100 */
[----:B------:R-:W-:Y:S01]  /*b4c0*/  FFMA.FTZ R12, R20, R39, R12 ;  /* 0x00000027140c7223 */ /* 0x000fe2000001000c */
[----:B------:R-:W-:Y:S02]  /*b4d0*/  HADD2.F32 R24, -RZ, R29.H0_H0 ;  /* 0x2000001dff187230 */ /* 0x000fe40000004100 */
[----:B------:R-:W-:Y:S01]  /*b4e0*/  FMUL.FTZ R45, R13, R40 ;  /* 0x000000280d2d7220 */ /* 0x000fe20000410000 */
[----:B------:R-:W-:Y:S01]  /*b4f0*/  F2FP.F16.E4M3.UNPACK_B R42, R41 ;  /* 0x00000029ff2a723e */ /* 0x000fe200020006ff */
[----:B------:R-:W-:-:S02]  /*b500*/  HADD2.F32 R39, -RZ, R38.H1_H1 ;  /* 0x30000026ff277230 */ /* 0x000fc40000004100 */
[----:B------:R-:W-:Y:S01]  /*b510*/  FMUL.FTZ R47, R13, R27 ;  /* 0x0000001b0d2f7220 */ /* 0x000fe20000410000 */
[----:B------:R-:W-:Y:S01]  /*b520*/  F2FP.F16.E4M3.UNPACK_B R38, R34 ;  /* 0x00000022ff26723e */ /* 0x000fe200020006ff */
[----:B------:R-:W-:Y:S01]  /*b530*/  FFMA.FTZ R13, R20, R15, -R43 ;  /* 0x0000000f140d7223 */ /* 0x000fe2000001082b */
[C---:B------:R-:W-:Y:S01]  /*b540*/  FFMA.FTZ R15, R24.reuse, R27, -R45 ;  /* 0x0000001b180f7223 */ /* 0x040fe2000001082d */
[----:B------:R-:W-:Y:S01]  /*b550*/  FFMA.FTZ R20, R24, R40, R47 ;  /* 0x0000002818147223 */ /* 0x000fe2000001002f */
[----:B------:R-:W-:Y:S01]  /*b560*/  HADD2.F32 R44, -RZ, R42.H0_H0 ;  /* 0x2000002aff2c7230 */ /* 0x000fe20000004100 */
[-C--:B------:R-:W-:Y:S01]  /*b570*/  F2FP.F16.E4M3.UNPACK_B R7, R26.reuse ;  /* 0x0000001aff07723e */ /* 0x080fe200020006ff */
[----:B------:R-:W-:Y:S01]  /*b580*/  HADD2.F32 R27, -RZ, R32.H0_H0 ;  /* 0x20000020ff1b7230 */ /* 0x000fe20000004100 */
[----:B------:R-:W-:Y:S01]  /*b590*/  F2FP.F16.E4M3.UNPACK_B R26, R26.H1 ;  /* 0x0000001aff1a723e */ /* 0x000fe200030006ff */
[----:B------:R-:W-:Y:S01]  /*b5a0*/  HADD2.F32 R40, -RZ, R38.H0_H0 ;  /* 0x20000026ff287230 */ /* 0x000fe20000004100 */
[----:B------:R-:W-:Y:S01]  /*b5b0*/  F2FP.F16.E4M3.UNPACK_B R5, R14 ;  /* 0x0000000eff05723e */ /* 0x000fe200020006ff */
[----:B------:R-:W-:-:S02]  /*b5c0*/  HADD2.F32 R24, -RZ, R25.H1_H1 ;  /* 0x30000019ff187230 */ /* 0x000fc40000004100 */
[C---:B------:R-:W-:Y:S01]  /*b5d0*/  FMUL.FTZ R50, R27.reuse, R44 ;  /* 0x0000002c1b327220 */ /* 0x040fe20000410000 */
[----:B------:R-:W-:Y:S02]  /*b5e0*/  HADD2.F32 R33, -RZ, R33.H1_H1 ;  /* 0x30000021ff217230 */ /* 0x000fe40000004100 */
[----:B------:R-:W-:Y:S01]  /*b5f0*/  FMUL.FTZ R43, R27, R40 ;  /* 0x000000281b2b7220 */ /* 0x000fe20000410000 */
[----:B------:R-:W-:Y:S02]  /*b600*/  HADD2.F32 R25, -RZ, R30.H0_H0 ;  /* 0x2000001eff197230 */ /* 0x000fe40000004100 */
[C---:B------:R-:W-:Y:S01]  /*b610*/  FMUL.FTZ R46, R24.reuse, R39 ;  /* 0x00000027182e7220 */ /* 0x040fe20000410000 */
[----:B------:R-:W-:Y:S02]  /*b620*/  HADD2.F32 R29, -RZ, R29.H1_H1 ;  /* 0x3000001dff1d7230 */ /* 0x000fe40000004100 */
[----:B------:R-:W-:Y:S01]  /*b630*/  FMUL.FTZ R48, R24, R33 ;  /* 0x0000002118307220 */ /* 0x000fe20000410000 */
[----:B------:R-:W-:-:S02]  /*b640*/  HADD2.F32 R32, -RZ, R32.H1_H1 ;  /* 0x30000020ff207230 */ /* 0x000fc40000004100 */
        /* <DEDUP_REMOVED lines=8> */
[----:B------:R-:W-:Y:S01]  /*b6d0*/  F2FP.F16.E4M3.UNPACK_B R14, R14.H1 ;  /* 0x0000000eff0e723e */ /* 0x000fe200030006ff */
[----:B------:R-:W-:Y:S02]  /*b6e0*/  HADD2.F32 R42, -RZ, R44.H0_H0 ;  /* 0x2000002cff2a7230 */ /* 0x000fe40000004100 */
[----:B------:R-:W-:Y:S01]  /*b6f0*/  FMUL.FTZ R46, R32, R39 ;  /* 0x00000027202e7220 */ /* 0x000fe20000410000 */
[----:B------:R-:W-:-:S02]  /*b700*/  HADD2.F32 R33, -RZ, R37.H0_H0 ;  /* 0x20000025ff217230 */ /* 0x000fc40000004100 */
[----:B------:R-:W-:Y:S01]  /*b710*/  FMUL.FTZ R43, R32, R41 ;  /* 0x00000029202b7220 */ /* 0x000fe20000410000 */
[----:B------:R-:W-:Y:S01]  /*b720*/  HADD2.F32 R30, -RZ, R30.H1_H1 ;  /* 0x3000001eff1e7230 */ /* 0x000fe20000004100 */
[----:B------:R-:W-:Y:S01]  /*b730*/  F2FP.SATFINITE.E4M3.F32.PACK_AB_MERGE_C R20, R29, R20, RZ ;  /* 0x000000141d14723e */ /* 0x000fe200048070ff */
[--C-:B------:R-:W-:Y:S02]  /*b740*/  HADD2.F32 R40, -RZ, R38.reuse.H0_H0 ;  /* 0x20000026ff287230 */ /* 0x100fe40000004100 */
[C---:B------:R-:W-:Y:S01]  /*b750*/  FMUL.FTZ R45, R33.reuse, R42 ;  /* 0x0000002a212d7220 */ /* 0x040fe20000410000 */
[----:B------:R-:W-:Y:S02]  /*b760*/  HADD2.F32 R34, -RZ, R35.H0_H0 ;  /* 0x20000023ff227230 */ /* 0x000fe40000004100 */
[C---:B------:R-:W-:Y:S01]  /*b770*/  FFMA.FTZ R32, R30.reuse, R39, -R43 ;  /* 0x000000271e207223 */ /* 0x040fe2000001082b */
[----:B------:R-:W-:Y:S01]  /*b780*/  FFMA.FTZ R30, R30, R41, R46 ;  /* 0x000000291e1e7223 */ /* 0x000fe2000001002e */
[----:B------:R-:W-:Y:S01]  /*b790*/  FMUL.FTZ R47, R33, R40 ;  /* 0x00000028212f7220 */ /* 0x000fe20000410000 */
[----:B------:R-:W-:-:S02]  /*b7a0*/  HADD2.F32 R41, -RZ, R38.H1_H1 ;  /* 0x30000026ff297230 */ /* 0x000fc40000004100 */
[C---:B------:R-:W-:Y:S01]  /*b7b0*/  FFMA.FTZ R33, R34.reuse, R40, -R45 ;  /* 0x0000002822217223 */ /* 0x040fe2000001082d */
[----:B------:R-:W-:Y:S01]  /*b7c0*/  F2FP.F16.E4M3.UNPACK_B R43, R11.H1 ;  /* 0x0000000bff2b723e */ /* 0x000fe200030006ff */
[----:B------:R-:W-:Y:S01]  /*b7d0*/  HADD2.F32 R45, -RZ, R44.H1_H1 ;  /* 0x3000002cff2d7230 */ /* 0x000fe20000004100 */
[----:B------:R-:W-:Y:S01]  /*b7e0*/  F2FP.F16.E4M3.UNPACK_B R40, R8.H1 ;  /* 0x00000008ff28723e */ /* 0x000fe200030006ff */
[----:B------:R-:W-:Y:S02]  /*b7f0*/  HADD2.F32 R38, -RZ, R37.H1_H1 ;  /* 0x30000025ff267230 */ /* 0x000fe40000004100 */
[----:B------:R-:W-:Y:S01]  /*b800*/  FFMA.FTZ R34, R34, R42, R47 ;  /* 0x0000002a22227223 */ /* 0x000fe2000001002f */
[----:B------:R-:W-:Y:S01]  /*b810*/  HADD2.F32 R35, -RZ, R35.H1_H1 ;  /* 0x30000023ff237230 */ /* 0x000fe20000004100 */
[----:B------:R-:W-:Y:S01]  /*b820*/  F2FP.SATFINITE.E4M3.F32.PACK_AB_MERGE_C R9, R12, R9, R20 ;  /* 0x000000090c09723e */ /* 0x000fe20004807014 */
[----:B------:R-:W-:Y:S02]  /*b830*/  HADD2.F32 R44, -RZ, R43.H0_H0 ;  /* 0x2000002bff2c7230 */ /* 0x000fe40000004100 */
[----:B------:R-:W-:Y:S01]  /*b840*/  FMUL.FTZ R48, R38, R45 ;  /* 0x0000002d26307220 */ /* 0x000fe20000410000 */
[----:B------:R-:W-:-:S02]  /*b850*/  HADD2.F32 R37, -RZ, R31.H0_H0 ;  /* 0x2000001fff257230 */ /* 0x000fc40000004100 */
[-C--:B------:R-:W-:Y:S01]  /*b860*/  FMUL.FTZ R50, R38, R41.reuse ;  /* 0x0000002926327220 */ /* 0x080fe20000410000 */
[----:B------:R-:W-:Y:S02]  /*b870*/  HADD2.F32 R42, -RZ, R40.H0_H0 ;  /* 0x20000028ff2a7230 */ /* 0x000fe40000004100 */
[----:B------:R-:W-:Y:S01]  /*b880*/  FFMA.FTZ R38, R35, R41, -R48 ;  /* 0x0000002923267223 */ /* 0x000fe20000010830 */
[----:B------:R-:W-:Y:S02]  /*b890*/  HADD2.F32 R39, -RZ, R28.H0_H0 ;  /* 0x2000001cff277230 */ /* 0x000fe40000004100 */
[C---:B------:R-:W-:Y:S01]  /*b8a0*/  FMUL.FTZ R46, R37.reuse, R44 ;  /* 0x0000002c252e7220 */ /* 0x040fe20000410000 */
[----:B------:R-:W-:Y:S02]  /*b8b0*/  HADD2.F32 R43, -RZ, R43.H1_H1 ;  /* 0x3000002bff2b7230 */ /* 0x000fe40000004100 */
[----:B------:R-:W-:Y:S01]  /*b8c0*/  FMUL.FTZ R47, R37, R42 ;  /* 0x0000002a252f7220 */ /* 0x000fe20000410000 */
[----:B------:R-:W-:-:S02]  /*b8d0*/  HADD2.F32 R31, -RZ, R31.H1_H1 ;  /* 0x3000001fff1f7230 */ /* 0x000fc40000004100 */
[----:B------:R-:W-:Y:S01]  /*b8e0*/  FFMA.FTZ R37, R39, R42, -R46 ;  /* 0x0000002a27257223 */ /* 0x000fe2000001082e */
[----:B------:R-:W-:Y:S02]  /*b8f0*/  HADD2.F32 R41, -RZ, R40.H1_H1 ;  /* 0x30000028ff297230 */ /* 0x000fe40000004100 */
[----:B------:R-:W-:Y:S01]  /*b900*/  FFMA.FTZ R35, R35, R45, R50 ;  /* 0x0000002d23237223 */ /* 0x000fe20000010032 */
        /* <DEDUP_REMOVED lines=10> */
[----:B------:R-:W-:Y:S02]  /*b9b0*/  HADD2.F32 R28, -RZ, R40.H0_H0 ;  /* 0x20000028ff1c7230 */ /* 0x000fe40000004100 */
        /* <DEDUP_REMOVED lines=9> */
[C---:B------:R-:W-:Y:S01]  /*ba50*/  FMUL.FTZ R41, R21.reuse, R42 ;  /* 0x0000002a15297220 */ /* 0x040fe20000410000 */
[----:B------:R-:W-:Y:S01]  /*ba60*/  FFMA.FTZ R44, R8, R31, R11 ;  /* 0x0000001f082c7223 */ /* 0x000fe2000001000b */
[-C--:B------:R-:W-:Y:S01]  /*ba70*/  F2FP.F16.E4M3.UNPACK_B R8, R3.reuse.H1 ;  /* 0x00000003ff08723e */ /* 0x080fe200030006ff */
[-C--:B------:R-:W-:Y:S01]  /*ba80*/  FMUL.FTZ R21, R21, R40.reuse ;  /* 0x0000002815157220 */ /* 0x080fe20000410000 */
[----:B------:R-:W-:Y:S01]  /*ba90*/  FFMA.FTZ R40, R10, R40, -R41 ;  /* 0x000000280a287223 */ /* 0x000fe20000010829 */
[----:B------:R-:W-:Y:S01]  /*baa0*/  HADD2.F32 R31, -RZ, R28.H0_H0 ;  /* 0x2000001cff1f7230 */ /* 0x000fe20000004100 */
[----:B------:R-:W-:Y:S01]  /*bab0*/  F2FP.F16.E4M3.UNPACK_B R3, R3 ;  /* 0x00000003ff03723e */ /* 0x000fe200020006ff */
[----:B------:R-:W-:-:S02]  /*bac0*/  HADD2.F32 R11, -RZ, R26.H0_H0 ;  /* 0x2000001aff0b7230 */ /* 0x000fc40000004100 */
[----:B------:R-:W-:Y:S01]  /*bad0*/  FFMA.FTZ R45, R10, R42, R21 ;  /* 0x0000002a0a2d7223 */ /* 0x000fe20000010015 */
[--C-:B------:R-:W-:Y:S02]  /*bae0*/  HADD2.F32 R10, -RZ, R8.reuse.H0_H0 ;  /* 0x20000008ff0a7230 */ /* 0x100fe40000004100 */
[----:B------:R-:W-:Y:S02]  /*baf0*/  HADD2.F32 R21, -RZ, R8.H1_H1 ;  /* 0x30000008ff157230 */ /* 0x000fe40000004100 */
[C---:B------:R-:W-:Y:S01]  /*bb00*/  FMUL.FTZ R47, R11.reuse, R31 ;  /* 0x0000001f0b2f7220 */ /* 0x040fe20000410000 */
[----:B------:R-:W-:Y:S02]  /*bb10*/  HADD2.F32 R8, -RZ, R14.H0_H0 ;  /* 0x2000000eff087230 */ /* 0x000fe40000004100 */
[----:B------:R-:W-:Y:S01]  /*bb20*/  FMUL.FTZ R11, R11, R10 ;  /* 0x0000000a0b0b7220 */ /* 0x000fe20000410000 */
[----:B------:R-:W-:Y:S02]  /*bb30*/  HADD2.F32 R41, -RZ, R28.H1_H1 ;  /* 0x3000001cff297230 */ /* 0x000fe40000004100 */
[----:B------:R-:W-:-:S02]  /*bb40*/  HADD2.F32 R26, -RZ, R26.H1_H1 ;  /* 0x3000001aff1a7230 */ /* 0x000fc40000004100 */
        /* <DEDUP_REMOVED lines=37> */
[----:B------:R2:W-:Y:S01]  /*bda0*/  STS.128 [R51+0xf000], R4 ;  /* 0x00f0000433007388 */ /* 0x0005e20000000c00 */
[----:B------:R-:W-:-:S05]  /*bdb0*/  F2FP.SATFINITE.E4M3.F32.PACK_AB_MERGE_C R10, R10, R3, R31 ;  /* 0x000000030a0a723e */ /* 0x000fca000480701f */
[----:B------:R2:W-:Y:S02]  /*bdc0*/  STS.128 [R0+0xf000], R8 ;  /* 0x00f0000800007388 */ /* 0x0005e40000000c00 */
.L_x_2202:
[----:B------:R-:W-:Y:S05]  /*bdd0*/  BSYNC B0 ;  /* 0x0000000000007941 */ /* 0x000fea0003800000 */
.L_x_2195:
        /* <DEDUP_REMOVED lines=8> */
.L_x_2192:
[----:B0-2---:R-:W-:-:S05]  /*be60*/  IMAD.U32 R0, RZ, RZ, UR36 ;  /* 0x00000024ff007e24 */ /* 0x005fca000f8e00ff */
[----:B------:R-:W-:-:S13]  /*be70*/  ISETP.NE.AND P0, PT, R0, 0x3, PT ;  /* 0x000000030000780c */ /* 0x000fda0003f05270 */
[----:B------:R-:W-:Y:S05]  /*be80*/  @!P0 BRA `(.L_x_2214) ;  /* 0x0000000000048947 */ /* 0x000fea0003800000 */
[----:B------:R-:W-:Y:S01]  /*be90*/  BPT.TRAP 0x1 ;  /* 0x000000040000795c */ /* 0x000fe20000300000 */
.L_x_2214:
[----:B-1----:R-:W-:Y:S01]  /*bea0*/  IMAD R3, R23, 0x8, R18 ;  /* 0x0000000817037824 */ /* 0x002fe200078e0212 */
[----:B---3-5:R-:W-:-:S04]  /*beb0*/  SHF.L.U32 R4, R153, 0x1f, RZ ;  /* 0x0000001f99047819 */ /* 0x028fc800000006ff */
[----:B------:R0:W1:Y:S01]  /*bec0*/  SYNCS.PHASECHK.TRANS64.TRYWAIT P1, [R3+URZ+0x19c30], R4 ;  /* 0x019c3004030075a7 */ /* 0x000062000802017f */
[----:B------:R-:W-:Y:S05]  /*bed0*/  @!P0 BRA `(.L_x_2215) ;  /* 0x0000000000048947 */ /* 0x000fea0003800000 */
[----:B------:R-:W-:Y:S01]  /*bee0*/  BPT.TRAP 0x1 ;  /* 0x000000040000795c */ /* 0x000fe20000300000 */
.L_x_2215:
        /* <DEDUP_REMOVED lines=10> */
.L_x_2216:
[----:B--2---:R-:W0:Y:S01]  /*bf90*/  LDL R0, [R1+0x28] ;  /* 0x0000280001007983 */ /* 0x004e220000100800 */
        /* <DEDUP_REMOVED lines=9> */
[----:B------:R-:W-:Y:S01]  /*c030*/  VIADD R20, R6, 0x300 ;  /* 0x0000030006147836 */ /* 0x000fe20000000000 */
[----:B------:R2:W-:Y:S01]  /*c040*/  STL.64 [R1+0x8], R10 ;  /* 0x0000080a01007387 */ /* 0x0005e20000100a00 */
[----:B----4-:R-:W-:Y:S02]  /*c050*/  IMAD.MOV.U32 R21, RZ, RZ, -0x3ffffff0 ;  /* 0xc0000010ff157424 */ /* 0x010fe400078e00ff */
[----:B------:R-:W-:Y:S02]  /*c060*/  IMAD.MOV.U32 R5, RZ, RZ, -0x3ffffff0 ;  /* 0xc0000010ff057424 */ /* 0x000fe400078e00ff */
[----:B01----:R-:W-:-:S04]  /*c070*/  IMAD R4, R23, 0x300, R0 ;  /* 0x0000030017047824 */ /* 0x003fc800078e0200 */
        /* <DEDUP_REMOVED lines=19> */
[----:B--2---:R-:W-:Y:S05]  /*c1b0*/  @!P0 BRA `(.L_x_2218) ;  /* 0x0000000000048947 */ /* 0x004fea0003800000 */
[----:B------:R-:W-:Y:S01]  /*c1c0*/  BPT.TRAP 0x1 ;  /* 0x000000040000795c */ /* 0x000fe20000300000 */
.L_x_2218:
[----:B------:R-:W2:Y:S01]  /*c1d0*/  LDL R0, [R1+0x48] ;  /* 0x0000480001007983 */ /* 0x000ea20000100800 */
[----:B------:R-:W0:Y:S03]  /*c1e0*/  LDC R4, c[0x0][0x448] ;  /* 0x00011200ff047b82 */ /* 0x000e260000000800 */
[----:B------:R-:W2:Y:S04]  /*c1f0*/  LDL R94, [R1+0x30] ;  /* 0x00003000015e7983 */ /* 0x000ea80000100800 */
[----:B------:R-:W3:Y:S04]  /*c200*/  LDL R10, [R1+0x38] ;  /* 0x00003800010a7983 */ /* 0x000ee80000100800 */
[----:B------:R-:W4:Y:S04]  /*c210*/  LDL R92, [R1+0x34] ;  /* 0x00003400015c7983 */ /* 0x000f280000100800 */
[----:B------:R-:W5:Y:S04]  /*c220*/  LDL R90, [R1+0x3c] ;  /* 0x00003c00015a7983 */ /* 0x000f680000100800 */
[----:B------:R-:W4:Y:S01]  /*c230*/  LDL R96, [R1] ;  /* 0x0000000001607983 */ /* 0x000f220000100800 */
[----:B0-----:R-:W-:-:S13]  /*c240*/  ISETP.NE.AND P4, PT, R4, 0x1, PT ;  /* 0x000000010400780c */ /* 0x001fda0003f85270 */
[----:B------:R-:W0:Y:S08]  /*c250*/  @P4 LDC R5, c[0x0][0x44c] ;  /* 0x00011300ff054b82 */ /* 0x000e300000000800 */
[----:B------:R-:W1:Y:S01]  /*c260*/  @P4 LDC R9, c[0x0][0x450] ;  /* 0x00011400ff094b82 */ /* 0x000e620000000800 */
[----:B--2---:R-:W-:-:S04]  /*c270*/  IMAD.IADD R8, R0, 0x1, R94 ;  /* 0x0000000100087824 */ /* 0x004fc800078e025e */
[----:B0-----:R-:W-:-:S05]  /*c280*/  @P4 IMAD.HI.U32 R0, R8, R5, RZ ;  /* 0x0000000508004227 */ /* 0x001fca00078e00ff */
[----:B-1----:R-:W-:-:S05]  /*c290*/  @P4 SHF.R.U32.HI R8, RZ, R9, R0 ;  /* 0x00000009ff084219 */ /* 0x002fca0000011600 */
[----:B------:R-:W0:Y:S01]  /*c2a0*/  SHFL.IDX PT, R0, R8, 0x1, 0x1c1f ;  /* 0x003c1f0008007f89 */ /* 0x000e2200000e0000 */
[----:B------:R-:W-:-:S04]  /*c2b0*/  IMAD.MOV.U32 R5, RZ, RZ, -0x80 ;  /* 0xffffff80ff057424 */ /* 0x000fc800078e00ff */
[----:B------:R-:W-:-:S05]  /*c2c0*/  IMAD R5, R88, R5, 0x80 ;  /* 0x0000008058057424 */ /* 0x000fca00078e0205 */
[C-C-:B---3--:R-:W-:Y:S02]  /*c2d0*/  IADD3 R4, -R10.reuse, 0x1, R5.reuse ;  /* 0x000000010a047810 */ /* 0x148fe40007ffe105 */
[----:B-----5:R-:W-:Y:S02]  /*c2e0*/  IADD3 R5, -R10, R90, R5 ;  /* 0x0000005a0a057210 */ /* 0x020fe40007ffe105 */
[----:B----4-:R-:W-:-:S04]  /*c2f0*/  IADD3 R4, -R92, R4, R90 ;  /* 0x000000045c047210 */ /* 0x010fc80007ffe15a */
[----:B0-----:R-:W-:-:S04]  /*c300*/  VIADDMNMX R0, R0, R4, R5, PT ;  /* 0x0000000400007246 */ /* 0x001fc80003800105 */
        /* <DEDUP_REMOVED lines=93> */
[----:B------:R-:W-:-:S04]  /*c8e0*/  FMNMX.FTZ R10, R111, R10, !PT ;  /* 0x0000000a6f0a7209 */ /* 0x000fc80007810000 */
[----:B------:R-:W-:-:S05]  /*c8f0*/  FMNMX.FTZ R10, R87, R10, !PT ;  /* 0x0000000a570a7209 */ /* 0x000fca0007810000 */
[----:B------:R-:W0:Y:S04]  /*c900*/  SHFL.BFLY PT, R113, R10, 0x2, 0x1f ;  /* 0x0c401f000a717f89 */ /* 0x000e2800000e0000 */
[----:B------:R-:W1:Y:S01]  /*c910*/  SHFL.IDX PT, R8, R8, RZ, 0x1c1f ;  /* 0x001c1fff08087589 */ /* 0x000e6200000e0000 */
[----:B0-----:R-:W-:-:S05]  /*c920*/  FMNMX.FTZ R12, R10, R113, !PT ;  /* 0x000000710a0c7209 */ /* 0x001fca0007810000 */
[----:B------:R-:W0:Y:S01]  /*c930*/  SHFL.BFLY PT, R113, R12, 0x1, 0x1f ;  /* 0x0c201f000c717f89 */ /* 0x000e2200000e0000 */
[----:B-1----:R-:W-:-:S04]  /*c940*/  VIADDMNMX R5, R8, R4, R5, PT ;  /* 0x0000000408057246 */ /* 0x002fc80003800105 */
[C---:B------:R-:W-:Y:S02]  /*c950*/  ISETP.GT.AND P2, PT, R5.reuse, 0x1, PT ;  /* 0x000000010500780c */ /* 0x040fe40003f44270 */
[----:B------:R-:W-:Y:S02]  /*c960*/  ISETP.GT.AND P3, PT, R5, 0x8, PT ;  /* 0x000000080500780c */ /* 0x000fe40003f64270 */
[----:B0-----:R-:W-:-:S04]  /*c970*/  FMNMX.FTZ R0, R12, R113, !PT ;  /* 0x000000710c007209 */ /* 0x001fc80007810000 */
[----:B------:R-:W-:Y:S01]  /*c980*/  FSETP.NEU.FTZ.AND P1, PT, R0, -INF , PT ;  /* 0xff8000000000780b */ /* 0x000fe20003f3d000 */
[----:B------:R-:W-:-:S05]  /*c990*/  FFMA.FTZ R113, R2, R0, -8 ;  /* 0xc100000002717423 */ /* 0x000fca0000010000 */
[----:B------:R-:W-:Y:S02]  /*c9a0*/  FSEL R113, R113, RZ, P1 ;  /* 0x000000ff71717208 */ /* 0x000fe40000800000 */
[----:B------:R-:W-:Y:S02]  /*c9b0*/  ISETP.GT.AND P1, PT, R5, RZ, PT ;  /* 0x000000ff0500720c */ /* 0x000fe40003f24270 */
[----:B------:R-:W-:Y:S01]  /*c9c0*/  FSEL R25, R25, -INF , P2 ;  /* 0xff80000019197808 */ /* 0x000fe20001000000 */
[----:B------:R-:W-:-:S01]  /*c9d0*/  FFMA.FTZ R8, R2, R11, -R113 ;  /* 0x0000000b02087223 */ /* 0x000fc20000010871 */
[----:B------:R-:W-:Y:S01]  /*c9e0*/  FSEL R11, R24, -INF , P1 ;  /* 0xff800000180b7808 */ /* 0x000fe20000800000 */
[----:B------:R-:W-:-:S01]  /*c9f0*/  FFMA.FTZ R14, R2, R27, -R113 ;  /* 0x0000001b020e7223 */ /* 0x000fc20000010871 */
        /* <DEDUP_REMOVED lines=11> */
[----:B------:R-:W-:Y:S01]  /*cab0*/  FMNMX.FTZ R12, R115, R12, !PT ;  /* 0x0000000c730c7209 */ /* 0x000fe20007810000 */
[----:B------:R0:W-:Y:S01]  /*cac0*/  MUFU.EX2 R4, R14 ;  /* 0x0000000e00047308 */ /* 0x0001e20000000800 */
[----:B------:R-:W-:Y:S02]  /*cad0*/  ISETP.GT.AND P1, PT, R5, 0x19, PT ;  /* 0x000000190500780c */ /* 0x000fe40003f24270 */
[----:B------:R-:W-:Y:S01]  /*cae0*/  FMNMX.FTZ R12, R33, R12, !PT ;  /* 0x0000000c210c7209 */ /* 0x000fe20007810000 */
[----:B0-----:R-:W-:-:S01]  /*caf0*/  FFMA.FTZ R14, R2, R13, -R113 ;  /* 0x0000000d020e7223 */ /* 0x001fc20000010871 */
[----:B------:R-:W-:-:S02]  /*cb00*/  FSEL R13, R36, -INF , P2 ;  /* 0xff800000240d7808 */ /* 0x000fc40001000000 */
[----:B------:R-:W-:Y:S02]  /*cb10*/  ISETP.GT.AND P2, PT, R5, 0x20, PT ;  /* 0x000000200500780c */ /* 0x000fe40003f44270 */
[----:B------:R-:W-:Y:S02]  /*cb20*/  FSEL R37, R37, -INF , P1 ;  /* 0xff80000025257808 */ /* 0x000fe40000800000 */
[----:B------:R-:W-:Y:S01]  /*cb30*/  FMNMX.FTZ R12, R13, R12, !PT ;  /* 0x0000000c0d0c7209 */ /* 0x000fe20007810000 */
[----:B------:R0:W-:Y:S01]  /*cb40*/  MUFU.EX2 R10, R14 ;  /* 0x0000000e000a7308 */ /* 0x0001e20000000800 */
[C---:B------:R-:W-:Y:S02]  /*cb50*/  ISETP.GT.AND P1, PT, R5.reuse, 0x21, PT ;  /* 0x000000210500780c */ /* 0x040fe40003f24270 */
[----:B------:R-:W-:Y:S02]  /*cb60*/  FSEL R117, R40, -INF , P2 ;  /* 0xff80000028757808 */ /* 0x000fe40001000000 */
[----:B------:R-:W-:-:S02]  /*cb70*/  ISETP.GT.AND P2, PT, R5, 0x28, PT ;  /* 0x000000280500780c */ /* 0x000fc40003f44270 */
[----:B0-----:R-:W-:Y:S02]  /*cb80*/  FMNMX.FTZ R14, R37, R12, !PT ;  /* 0x0000000c250e7209 */ /* 0x001fe40007810000 */
[----:B------:R-:W-:Y:S02]  /*cb90*/  FSEL R41, R41, -INF , P1 ;  /* 0xff80000029297808 */ /* 0x000fe40000800000 */
[----:B------:R-:W-:Y:S01]  /*cba0*/  FMNMX.FTZ R14, R117, R14, !PT ;  /* 0x0000000e750e7209 */ /* 0x000fe20007810000 */
[----:B------:R-:W-:-:S01]  /*cbb0*/  FFMA.FTZ R24, R2, R15, -R113 ;  /* 0x0000000f02187223 */ /* 0x000fc20000010871 */
[----:B------:R-:W-:Y:S02]  /*cbc0*/  ISETP.GT.AND P1, PT, R5, 0x29, PT ;  /* 0x000000290500780c */ /* 0x000fe40003f24270 */
[----:B------:R-:W-:Y:S02]  /*cbd0*/  FSEL R15, R44, -INF , P2 ;  /* 0xff8000002c0f7808 */ /* 0x000fe40001000000 */
[----:B------:R-:W-:-:S02]  /*cbe0*/  FMNMX.FTZ R14, R41, R14, !PT ;  /* 0x0000000e290e7209 */ /* 0x000fc40007810000 */
        /* <DEDUP_REMOVED lines=60> */
[----:B------:R-:W-:Y:S02]  /*cfb0*/  ISETP.GT.AND P1, PT, R5, 0x71, PT ;  /* 0x000000710500780c */ /* 0x000fe40003f24270 */
[----:B------:R-:W-:Y:S01]  /*cfc0*/  FSEL R127, R80, -INF , P2 ;  /* 0xff800000507f7808 */ /* 0x000fe20001000000 */
[----:B------:R-:W-:-:S01]  /*cfd0*/  FFMA.FTZ R34, R2, R97, -R113 ;  /* 0x0000006102227223 */ /* 0x000fc20000010871 */
[----:B------:R-:W-:-:S02]  /*cfe0*/  ISETP.GT.AND P2, PT, R5, 0x78, PT ;  /* 0x000000780500780c */ /* 0x000fc40003f44270 */
[----:B0-----:R-:W-:Y:S02]  /*cff0*/  FMNMX.FTZ R32, R77, R30, !PT ;  /* 0x0000001e4d207209 */ /* 0x001fe40007810000 */
[----:B------:R-:W-:Y:S02]  /*d000*/  FSEL R97, R81, -INF , P1 ;  /* 0xff80000051617808 */ /* 0x000fe40000800000 */
[----:B------:R-:W-:Y:S02]  /*d010*/  FMNMX.FTZ R32, R127, R32, !PT ;  /* 0x000000207f207209 */ /* 0x000fe40007810000 */
[----:B------:R-:W-:Y:S02]  /*d020*/  ISETP.GT.AND P1, PT, R5, 0x79, PT ;  /* 0x000000790500780c */ /* 0x000fe40003f24270 */
[----:B------:R-:W-:Y:S02]  /*d030*/  FSEL R129, R84, -INF , P2 ;  /* 0xff80000054817808 */ /* 0x000fe40001000000 */
[----:B------:R-:W-:-:S02]  /*d040*/  FMNMX.FTZ R32, R97, R32, !PT ;  /* 0x0000002061207209 */ /* 0x000fc40007810000 */
[----:B------:R-:W-:Y:S02]  /*d050*/  FSEL R85, R85, -INF , P1 ;  /* 0xff80000055557808 */ /* 0x000fe40000800000 */
[----:B------:R-:W-:-:S04]  /*d060*/  FMNMX.FTZ R32, R129, R32, !PT ;  /* 0x0000002081207209 */ /* 0x000fc80007810000 */
[----:B------:R-:W-:-:S05]  /*d070*/  FMNMX.FTZ R5, R85, R32, !PT ;  /* 0x0000002055057209 */ /* 0x000fca0007810000 */
[----:B------:R-:W0:Y:S02]  /*d080*/  SHFL.BFLY PT, R38, R5, 0x2, 0x1f ;  /* 0x0c401f0005267f89 */ /* 0x000e2400000e0000 */
[----:B0-----:R-:W-:-:S05]  /*d090*/  FMNMX.FTZ R44, R5, R38, !PT ;  /* 0x00000026052c7209 */ /* 0x001fca0007810000 */
[----:B------:R-:W0:Y:S01]  /*d0a0*/  SHFL.BFLY PT, R5, R44, 0x1, 0x1f ;  /* 0x0c201f002c057f89 */ /* 0x000e2200000e0000 */
[----:B------:R-:W-:-:S01]  /*d0b0*/  FFMA.FTZ R9, R2, R9, -R113 ;  /* 0x0000000902097223 */ /* 0x000fc20000010871 */
[----:B------:R-:W-:Y:S01]  /*d0c0*/  FFMA.FTZ R31, R2, R31, -R113 ;  /* 0x0000001f021f7223 */ /* 0x000fe20000010871 */
[----:B0-----:R-:W-:-:S04]  /*d0d0*/  FMNMX.FTZ R5, R44, R5, !PT ;  /* 0x000000052c057209 */ /* 0x001fc80007810000 */
[----:B------:R-:W-:Y:S01]  /*d0e0*/  FSETP.NEU.FTZ.AND P1, PT, R5, -INF , PT ;  /* 0xff8000000500780b */ /* 0x000fe20003f3d000 */
[----:B------:R-:W-:-:S05]  /*d0f0*/  FFMA.FTZ R46, R2, R5, -8 ;  /* 0xc1000000022e7423 */ /* 0x000fca0000010005 */
[----:B------:R-:W-:Y:S01]  /*d100*/  FSEL R46, R46, RZ, P1 ;  /* 0x000000ff2e2e7208 */ /* 0x000fe20000800000 */
[----:B------:R-:W0:Y:S04]  /*d110*/  MUFU.EX2 R9, R9 ;  /* 0x0000000900097308 */ /* 0x000e280000000800 */
[----:B------:R-:W-:-:S01]  /*d120*/  FFMA.FTZ R148, R2, R11, -R46 ;  /* 0x0000000b02947223 */ /* 0x000fc2000001082e */
[C-C-:B------:R-:W-:Y:S01]  /*d130*/  FFMA.FTZ R11, R2.reuse, R25, -R46.reuse ;  /* 0x00000019020b7223 */ /* 0x140fe2000001082e */
[----:B------:R-:W-:-:S01]  /*d140*/  FFMA.FTZ R25, R2, R27, -R46 ;  /* 0x0000001b02197223 */ /* 0x000fc2000001082e */
[C-C-:B------:R-:W-:Y:S01]  /*d150*/  FFMA.FTZ R48, R2.reuse, R29, -R46.reuse ;  /* 0x0000001d02307223 */ /* 0x140fe2000001082e */
[----:B------:R-:W-:Y:S01]  /*d160*/  MUFU.EX2 R8, R8 ;  /* 0x0000000800087308 */ /* 0x000fe20000000800 */
[----:B------:R-:W-:-:S07]  /*d170*/  FFMA.FTZ R150, R2, R115, -R46 ;  /* 0x0000007302967223 */ /* 0x000fce000001082e */
[----:B------:R-:W-:Y:S01]  /*d180*/  MUFU.EX2 R148, R148 ;  /* 0x0000009400947308 */ /* 0x000fe20000000800 */
[----:B------:R-:W-:-:S07]  /*d190*/  FFMA.FTZ R35, R2, R35, -R113 ;  /* 0x0000002302237223 */ /* 0x000fce0000010871 */
[----:B------:R-:W1:Y:S01]  /*d1a0*/  MUFU.EX2 R11, R11 ;  /* 0x0000000b000b7308 */ /* 0x000e620000000800 */
[----:B------:R-:W-:-:S07]  /*d1b0*/  FFMA.FTZ R27, R2, R33, -R46 ;  /* 0x00000021021b7223 */ /* 0x000fce000001082e */
[----:B------:R-:W2:Y:S01]  /*d1c0*/  MUFU.EX2 R25, R25 ;  /* 0x0000001900197308 */ /* 0x000ea20000000800 */
[----:B------:R-:W-:-:S07]  /*d1d0*/  FFMA.FTZ R50, R2, R37, -R46 ;  /* 0x0000002502327223 */ /* 0x000fce000001082e */
[----:B------:R-:W3:Y:S01]  /*d1e0*/  MUFU.EX2 R31, R31 ;  /* 0x0000001f001f7308 */ /* 0x000ee20000000800 */
[----:B------:R-:W-:-:S01]  /*d1f0*/  FFMA.FTZ R37, R2, R15, -R46 ;  /* 0x0000000f02257223 */ /* 0x000fc2000001082e */
[----:B------:R-:W-:-:S06]  /*d200*/  FFMA.FTZ R15, R2, R49, -R46 ;  /* 0x00000031020f7223 */ /* 0x000fcc000001082e */
[----:B------:R-:W4:Y:S01]  /*d210*/  MUFU.EX2 R48, R48 ;  /* 0x0000003000307308 */ /* 0x000f220000000800 */
[----:B------:R-:W-:-:S01]  /*d220*/  FFMA.FTZ R29, R2, R13, -R46 ;  /* 0x0000000d021d7223 */ /* 0x000fc2000001082e */
[----:B0-----:R-:W-:Y:S01]  /*d230*/  FADD.FTZ R49, R9, R4 ;  /* 0x0000000409317221 */ /* 0x001fe20000010000 */
[----:B------:R-:W-:-:S05]  /*d240*/  FFMA.FTZ R39, R2, R39, -R113 ;  /* 0x0000002702277223 */ /* 0x000fca0000010871 */
[----:B------:R-:W0:Y:S01]  /*d250*/  MUFU.EX2 R150, R150 ;  /* 0x0000009600967308 */ /* 0x000e220000000800 */
[----:B-1----:R-:W-:-:S01]  /*d260*/  FADD.FTZ R58, R148, R11 ;  /* 0x0000000b943a7221 */ /* 0x002fc20000010000 */
[----:B------:R-:W-:-:S06]  /*d270*/  FADD.FTZ R60, R8, R49 ;  /* 0x00000031083c7221 */ /* 0x000fcc0000010000 */
[----:B------:R-:W1:Y:S01]  /*d280*/  MUFU.EX2 R35, R35 ;  /* 0x0000002300237308 */ /* 0x000e620000000800 */
[----:B------:R-:W-:-:S01]  /*d290*/  FFMA.FTZ R54, R2, R53, -R46 ;  /* 0x0000003502367223 */ /* 0x000fc2000001082e */
[----:B------:R-:W-:Y:S01]  /*d2a0*/  FFMA.FTZ R33, R2, R57, -R46 ;  /* 0x0000003902217223 */ /* 0x000fe2000001082e */
[----:B--2---:R-:W-:-:S05]  /*d2b0*/  FADD.FTZ R53, R25, R58 ;  /* 0x0000003a19357221 */ /* 0x004fca0000010000 */
[----:B------:R-:W2:Y:S01]  /*d2c0*/  MUFU.EX2 R27, R27 ;  /* 0x0000001b001b7308 */ /* 0x000ea20000000800 */
[----:B------:R-:W-:-:S01]  /*d2d0*/  FFMA.FTZ R144, R2, R117, -R46 ;  /* 0x0000007502907223 */ /* 0x000fc2000001082e */
[----:B---3--:R-:W-:Y:S01]  /*d2e0*/  FADD.FTZ R57, R31, R60 ;  /* 0x0000003c1f397221 */ /* 0x008fe20000010000 */
[----:B------:R-:W-:-:S05]  /*d2f0*/  FFMA.FTZ R43, R2, R43, -R113 ;  /* 0x0000002b022b7223 */ /* 0x000fca0000010871 */
[----:B------:R-:W3:Y:S01]  /*d300*/  MUFU.EX2 R29, R29 ;  /* 0x0000001d001d7308 */ /* 0x000ee20000000800 */
[----:B----4-:R-:W-:-:S01]  /*d310*/  FADD.FTZ R53, R48, R53 ;  /* 0x0000003530357221 */ /* 0x010fc20000010000 */
[----:B------:R-:W-:Y:S01]  /*d320*/  FFMA.FTZ R13, R2, R41, -R46 ;  /* 0x00000029020d7223 */ /* 0x000fe2000001082e */
[----:B------:R-:W-:-:S05]  /*d330*/  FADD.FTZ R62, R10, R57 ;  /* 0x000000390a3e7221 */ /* 0x000fca0000010000 */
[----:B------:R-:W4:Y:S01]  /*d340*/  MUFU.EX2 R39, R39 ;  /* 0x0000002700277308 */ /* 0x000f220000000800 */
[----:B0-----:R-:W-:-:S01]  /*d350*/  FADD.FTZ R60, R150, R53 ;  /* 0x00000035963c7221 */ /* 0x001fc20000010000 */
[----:B-1----:R-:W-:-:S06]  /*d360*/  FADD.FTZ R53, R35, R62 ;  /* 0x0000003e23357221 */ /* 0x002fcc0000010000 */
[----:B------:R-:W0:Y:S01]  /*d370*/  MUFU.EX2 R50, R50 ;  /* 0x0000003200327308 */ /* 0x000e220000000800 */
[----:B------:R-:W-:-:S01]  /*d380*/  FFMA.FTZ R47, R2, R47, -R113 ;  /* 0x0000002f022f7223 */ /* 0x000fc20000010871 */
[----:B--2---:R-:W-:-:S06]  /*d390*/  FADD.FTZ R60, R27, R60 ;  /* 0x0000003c1b3c7221 */ /* 0x004fcc0000010000 */
[----:B------:R-:W1:Y:S01]  /*d3a0*/  MUFU.EX2 R144, R144 ;  /* 0x0000009000907308 */ /* 0x000e620000000800 */
[----:B------:R-:W-:-:S01]  /*d3b0*/  FFMA.FTZ R52, R2, R45, -R46 ;  /* 0x0000002d02347223 */ /* 0x000fc2000001082e */
[----:B------:R-:W-:-:S06]  /*d3c0*/  FADD.FTZ R62, R12, R53 ;  /* 0x000000350c3e7221 */ /* 0x000fcc0000010000 */
[----:B------:R-:W2:Y:S01]  /*d3d0*/  MUFU.EX2 R43, R43 ;  /* 0x0000002b002b7308 */ /* 0x000ea20000000800 */
[----:B---3--:R-:W-:-:S01]  /*d3e0*/  FADD.FTZ R53, R29, R60 ;  /* 0x0000003c1d357221 */ /* 0x008fc20000010000 */
[----:B------:R-:W-:-:S06]  /*d3f0*/  FFMA.FTZ R146, R2, R119, -R46 ;  /* 0x0000007702927223 */ /* 0x000fcc000001082e */
[----:B------:R-:W3:Y:S01]  /*d400*/  MUFU.EX2 R13, R13 ;  /* 0x0000000d000d7308 */ /* 0x000ee20000000800 */
[----:B----4-:R-:W-:-:S01]  /*d410*/  FADD.FTZ R57, R39, R62 ;  /* 0x0000003e27397221 */ /* 0x010fc20000010000 */
[----:B------:R-:W-:Y:S01]  /*d420*/  FFMA.FTZ R51, R2, R51, -R113 ;  /* 0x0000003302337223 */ /* 0x000fe20000010871 */
[----:B0-----:R-:W-:-:S05]  /*d430*/  FADD.FTZ R53, R50, R53 ;  /* 0x0000003532357221 */ /* 0x001fca0000010000 */
[----:B------:R-:W0:Y:S01]  /*d440*/  MUFU.EX2 R37, R37 ;  /* 0x0000002500257308 */ /* 0x000e220000000800 */
[----:B------:R-:W-:-:S07]  /*d450*/  FADD.FTZ R62, R14, R57 ;  /* 0x000000390e3e7221 */ /* 0x000fce0000010000 */
[----:B------:R-:W4:Y:S01]  /*d460*/  MUFU.EX2 R47, R47 ;  /* 0x0000002f002f7308 */ /* 0x000f220000000800 */
[----:B-1----:R-:W-:-:S01]  /*d470*/  FADD.FTZ R60, R144, R53 ;  /* 0x00000035903c7221 */ /* 0x002fc20000010000 */
[----:B------:R-:W-:-:S06]  /*d480*/  F2FP.SATFINITE.E4M3.F32.PACK_AB_MERGE_C R149, R31, R8, RZ ;  /* 0x000000081f95723e */ /* 0x000fcc00048070ff */
[----:B------:R-:W1:Y:S01]  /*d490*/  MUFU.EX2 R52, R52 ;  /* 0x0000003400347308 */ /* 0x000e620000000800 */
[----:B------:R-:W-:-:S01]  /*d4a0*/  FFMA.FTZ R55, R2, R55, -R113 ;  /* 0x0000003702377223 */ /* 0x000fc20000010871 */
[----:B------:R-:W-:Y:S01]  /*d4b0*/  FFMA.FTZ R45, R2, R89, -R46 ;  /* 0x00000059022d7223 */ /* 0x000fe2000001082e */
[----:B--2---:R-:W-:-:S05]  /*d4c0*/  FADD.FTZ R31, R43, R62 ;  /* 0x0000003e2b1f7221 */ /* 0x004fca0000010000 */
[----:B------:R-:W2:Y:S01]  /*d4d0*/  MUFU.EX2 R146, R146 ;  /* 0x0000009200927308 */ /* 0x000ea20000000800 */
[----:B---3--:R-:W-:-:S01]  /*d4e0*/  FADD.FTZ R60, R13, R60 ;  /* 0x0000003c0d3c7221 */ /* 0x008fc20000010000 */
[----:B------:R-:W-:-:S06]  /*d4f0*/  FADD.FTZ R8, R24, R31 ;  /* 0x0000001f18087221 */ /* 0x000fcc0000010000 */
[----:B------:R-:W3:Y:S01]  /*d500*/  MUFU.EX2 R51, R51 ;  /* 0x0000003300337308 */ /* 0x000ee20000000800 */
[----:B------:R-:W-:Y:S01]  /*d510*/  F2FP.SATFINITE.E4M3.F32.PACK_AB_MERGE_C R48, R48, R25, RZ ;  /* 0x000000193030723e */ /* 0x000fe200048070ff */
[----:B0-----:R-:W-:Y:S01]  /*d520*/  FADD.FTZ R25, R37, R60 ;  /* 0x0000003c25197221 */ /* 0x001fe20000010000 */
[----:B------:R-:W-:-:S05]  /*d530*/  F2FP.SATFINITE.E4M3.F32.PACK_AB_MERGE_C R50, R50, R29, RZ ;  /* 0x0000001d3232723e */ /* 0x000fca00048070ff */
[----:B------:R-:W0:Y:S01]  /*d540*/  MUFU.EX2 R15, R15 ;  /* 0x0000000f000f7308 */ /* 0x000e220000000800 */
[----:B------:R-:W-:-:S01]  /*d550*/  FFMA.FTZ R140, R2, R121, -R46 ;  /* 0x00000079028c7223 */ /* 0x000fc2000001082e */
[----:B----4-:R-:W-:Y:S01]  /*d560*/  FADD.FTZ R29, R47, R8 ;  /* 0x000000082f1d7221 */ /* 0x010fe20000010000 */
[----:B------:R-:W-:-:S05]  /*d570*/  FFMA.FTZ R59, R2, R59, -R113 ;  /* 0x0000003b023b7223 */ /* 0x000fca0000010871 */
[----:B------:R-:W-:Y:S01]  /*d580*/  MUFU.EX2 R55, R55 ;  /* 0x0000003700377308 */ /* 0x000fe20000000800 */
[----:B------:R-:W-:Y:S01]  /*d590*/  F2FP.SATFINITE.E4M3.F32.PACK_AB_MERGE_C R151, R39, R12, RZ ;  /* 0x0000000c2797723e */ /* 0x000fe200048070ff */
[----:B-1----:R-:W-:-:S06]  /*d5a0*/  FADD.FTZ R25, R52, R25 ;  /* 0x0000001934197221 */ /* 0x002fcc0000010000 */
[----:B------:R-:W1:Y:S01]  /*d5b0*/  MUFU.EX2 R45, R45 ;  /* 0x0000002d002d7308 */ /* 0x000e620000000800 */
[----:B------:R-:W-:-:S01]  /*d5c0*/  FADD.FTZ R12, R26, R29 ;  /* 0x0000001d1a0c7221 */ /* 0x000fc20000010000 */
[----:B------:R-:W-:Y:S01]  /*d5d0*/  FFMA.FTZ R99, R2, R99, -R113 ;  /* 0x0000006302637223 */ /* 0x000fe20000010871 */
[----:B--2---:R-:W-:-:S05]  /*d5e0*/  FADD.FTZ R8, R146, R25 ;  /* 0x0000001992087221 */ /* 0x004fca0000010000 */
[----:B------:R-:W2:Y:S01]  /*d5f0*/  MUFU.EX2 R54, R54 ;  /* 0x0000003600367308 */ /* 0x000ea20000000800 */
[----:B------:R-:W-:Y:S01]  /*d600*/  F2FP.SATFINITE.E4M3.F32.PACK_AB_MERGE_C R149, R4, R9, R149 ;  /* 0x000000090495723e */ /* 0x000fe20004807095 */
[C---:B------:R-:W-:Y:S01]  /*d610*/  FFMA.FTZ R81, R2.reuse, R63, -R113 ;  /* 0x0000003f02517223 */ /* 0x040fe20000010871 */
[----:B------:R-:W-:-:S05]  /*d620*/  FFMA.FTZ R41, R2, R91, -R46 ;  /* 0x0000005b02297223 */ /* 0x000fca000001082e */
[----:B------:R4:W5:Y:S01]  /*d630*/  MUFU.EX2 R30, R34 ;  /* 0x00000022001e7308 */ /* 0x0009620000000800 */
[----:B---3--:R-:W-:-:S01]  /*d640*/  FADD.FTZ R9, R51, R12 ;  /* 0x0000000c33097221 */ /* 0x008fc20000010000 */
[----:B0-----:R-:W-:-:S06]  /*d650*/  FADD.FTZ R8, R15, R8 ;  /* 0x000000080f087221 */ /* 0x001fcc0000010000 */
[----:B------:R-:W0:Y:S01]  /*d660*/  MUFU.EX2 R140, R140 ;  /* 0x0000008c008c7308 */ /* 0x000e220000000800 */
[----:B------:R-:W-:-:S01]  /*d670*/  FFMA.FTZ R56, R2, R61, -R46 ;  /* 0x0000003d02387223 */ /* 0x000fc2000001082e */
[----:B------:R-:W-:-:S06]  /*d680*/  FADD.FTZ R4, R28, R9 ;  /* 0x000000091c047221 */ /* 0x000fcc0000010000 */
[----:B------:R-:W3:Y:S01]  /*d690*/  MUFU.EX2 R59, R59 ;  /* 0x0000003b003b7308 */ /* 0x000ee20000000800 */
[----:B----4-:R-:W-:-:S01]  /*d6a0*/  FFMA.FTZ R34, R2, R101, -R113 ;  /* 0x0000006502227223 */ /* 0x010fc20000010871 */
[----:B------:R-:W-:Y:S02]  /*d6b0*/  VIADD R3, R3, 0x19c40 ;  /* 0x00019c4003037836 */ /* 0x000fe40000000000 */
[----:B-1----:R-:W-:-:S04]  /*d6c0*/  FADD.FTZ R9, R45, R8 ;  /* 0x000000082d097221 */ /* 0x002fc80000010000 */
[----:B------:R-:W1:Y:S01]  /*d6d0*/  MUFU.EX2 R33, R33 ;  /* 0x0000002100217308 */ /* 0x000e620000000800 */
[C---:B------:R-:W-:Y:S01]  /*d6e0*/  F2FP.SATFINITE.E4M3.F32.PACK_AB_MERGE_C R147, R55.reuse, R28, RZ ;  /* 0x0000001c3793723e */ /* 0x040fe200048070ff */
[----:B------:R-:W-:Y:S01]  /*d6f0*/  FFMA.FTZ R142, R2, R123, -R46 ;  /* 0x0000007b028e7223 */ /* 0x000fe2000001082e */
[----:B------:R-:W-:-:S05]  /*d700*/  FADD.FTZ R55, R55, R4 ;  /* 0x0000000437377221 */ /* 0x000fca0000010000 */
[----:B------:R-:W4:Y:S01]  /*d710*/  MUFU.EX2 R32, R99 ;  /* 0x0000006300207308 */ /* 0x000f220000000800 */
[----:B------:R-:W-:-:S01]  /*d720*/  FFMA.FTZ R63, R2, R67, -R113 ;  /* 0x00000043023f7223 */ /* 0x000fc20000010871 */
[----:B------:R-:W-:Y:S01]  /*d730*/  PRMT R3, R96, 0x654, R3 ;  /* 0x0000065460037816 */ /* 0x000fe20000000003 */
[----:B--2---:R-:W-:-:S01]  /*d740*/  FADD.FTZ R9, R54, R9 ;  /* 0x0000000936097221 */ /* 0x004fc20000010000 */
[----:B------:R-:W-:-:S04]  /*d750*/  F2FP.SATFINITE.E4M3.F32.PACK_AB_MERGE_C R151, R35, R10, R151 ;  /* 0x0000000a2397723e */ /* 0x000fc80004807097 */
[----:B------:R-:W-:Y:S01]  /*d760*/  MUFU.EX2 R81, R81 ;  /* 0x0000005100517308 */ /* 0x000fe20000000800 */
[----:B-----5:R-:W-:-:S01]  /*d770*/  FADD.FTZ R10, R30, R55 ;  /* 0x000000371e0a7221 */ /* 0x020fc20000010000 */
[----:B------:R-:W-:Y:S01]  /*d780*/  FFMA.FTZ R36, R2, R103, -R113 ;  /* 0x0000006702247223 */ /* 0x000fe20000010871 */
[----:B------:R2:W-:Y:S05]  /*d790*/  SYNCS.ARRIVE.TRANS64.RED.A1T0 RZ, [R3+URZ], RZ ;  /* 0x000000ff03ff79a7 */ /* 0x0005ea000810043f */
[----:B------:R-:W5:Y:S01]  /*d7a0*/  MUFU.EX2 R41, R41 ;  /* 0x0000002900297308 */ /* 0x000f620000000800 */
[----:B0-----:R-:W-:-:S01]  /*d7b0*/  FADD.FTZ R8, R140, R9 ;  /* 0x000000098c087221 */ /* 0x001fc20000010000 */
[C---:B------:R-:W-:Y:S01]  /*d7c0*/  FFMA.FTZ R67, R2.reuse, R71, -R113 ;  /* 0x0000004702437223 */ /* 0x040fe20000010871 */
[----:B------:R-:W-:-:S01]  /*d7d0*/  FFMA.FTZ R49, R2, R93, -R46 ;  /* 0x0000005d02317223 */ /* 0x000fc2000001082e */
[C---:B------:R-:W-:Y:S01]  /*d7e0*/  FFMA.FTZ R38, R2.reuse, R105, -R113 ;  /* 0x0000006902267223 */ /* 0x040fe20000010871 */
[----:B------:R-:W-:-:S01]  /*d7f0*/  FFMA.FTZ R58, R2, R69, -R46 ;  /* 0x00000045023a7223 */ /* 0x000fc2000001082e */
[C---:B------:R-:W-:Y:S01]  /*d800*/  FFMA.FTZ R40, R2.reuse, R107, -R113 ;  /* 0x0000006b02287223 */ /* 0x040fe20000010871 */
[----:B------:R-:W-:Y:S01]  /*d810*/  F2FP.SATFINITE.E4M3.F32.PACK_AB_MERGE_C R148, R11, R148, R48 ;  /* 0x000000940b94723e */ /* 0x000fe20004807030 */
[----:B------:R-:W0:Y:S01]  /*d820*/  MUFU.EX2 R56, R56 ;  /* 0x0000003800387308 */ /* 0x000e220000000800 */
[----:B--2---:R-:W-:-:S01]  /*d830*/  FFMA.FTZ R3, R2, R65, -R46 ;  /* 0x0000004102037223 */ /* 0x004fc2000001082e */
[----:B---3--:R-:W-:Y:S01]  /*d840*/  FADD.FTZ R9, R59, R10 ;  /* 0x0000000a3b097221 */ /* 0x008fe20000010000 */
[----:B------:R-:W2:Y:S05]  /*d850*/  @P4 LDC R12, c[0x0][0x450] ;  /* 0x00011400ff0c4b82 */ /* 0x000eaa0000000800 */
[----:B------:R-:W3:Y:S01]  /*d860*/  MUFU.EX2 R34, R34 ;  /* 0x0000002200227308 */ /* 0x000ee20000000800 */
[----:B-1----:R-:W-:-:S01]  /*d870*/  FADD.FTZ R8, R33, R8 ;  /* 0x0000000821087221 */ /* 0x002fc20000010000 */
[----:B----4-:R-:W-:-:S06]  /*d880*/  FADD.FTZ R10, R32, R9 ;  /* 0x00000009200a7221 */ /* 0x010fcc0000010000 */
[----:B------:R-:W1:Y:S08]  /*d890*/  MUFU.EX2 R142, R142 ;  /* 0x0000008e008e7308 */ /* 0x000e700000000800 */
[----:B------:R-:W4:Y:S01]  /*d8a0*/  MUFU.EX2 R63, R63 ;  /* 0x0000003f003f7308 */ /* 0x000f220000000800 */
[----:B-----5:R-:W-:-:S01]  /*d8b0*/  FADD.FTZ R9, R41, R8 ;  /* 0x0000000829097221 */ /* 0x020fc20000010000 */
[C---:B------:R-:W-:Y:S01]  /*d8c0*/  F2FP.SATFINITE.E4M3.F32.PACK_AB_MERGE_C R141, R81.reuse, R32, RZ ;  /* 0x00000020518d723e */ /* 0x040fe200048070ff */
[----:B------:R-:W-:-:S05]  /*d8d0*/  FADD.FTZ R81, R81, R10 ;  /* 0x0000000a51517221 */ /* 0x000fca0000010000 */
[----:B------:R-:W5:Y:S01]  /*d8e0*/  MUFU.EX2 R36, R36 ;  /* 0x0000002400247308 */ /* 0x000f620000000800 */
[----:B------:R-:W-:-:S01]  /*d8f0*/  FFMA.FTZ R71, R2, R75, -R113 ;  /* 0x0000004b02477223 */ /* 0x000fc20000010871 */
[----:B0-----:R-:W-:Y:S01]  /*d900*/  FADD.FTZ R9, R56, R9 ;  /* 0x0000000938097221 */ /* 0x001fe20000010000 */
[----:B------:R-:W0:Y:S05]  /*d910*/  @P4 LDC R11, c[0x0][0x44c] ;  /* 0x00011300ff0b4b82 */ /* 0x000e2a0000000800 */
[----:B------:R-:W-:Y:S01]  /*d920*/  MUFU.EX2 R67, R67 ;  /* 0x0000004300437308 */ /* 0x000fe20000000800 */
[----:B------:R-:W-:-:S01]  /*d930*/  FFMA.FTZ R75, R2, R79, -R113 ;  /* 0x0000004f024b7223 */ /* 0x000fc20000010871 */
[----:B---3--:R-:W-:-:S06]  /*d940*/  FADD.FTZ R10, R34, R81 ;  /* 0x00000051220a7221 */ /* 0x008fcc0000010000 */
[----:B------:R-:W3:Y:S01]  /*d950*/  MUFU.EX2 R3, R3 ;  /* 0x0000000300037308 */ /* 0x000ee20000000800 */
[----:B-1----:R-:W-:-:S01]  /*d960*/  FADD.FTZ R8, R142, R9 ;  /* 0x000000098e087221 */ /* 0x002fc20000010000 */
[----:B----4-:R-:W-:-:S06]  /*d970*/  FADD.FTZ R9, R63, R10 ;  /* 0x0000000a3f097221 */ /* 0x010fcc0000010000 */
[----:B------:R-:W1:Y:S08]  /*d980*/  MUFU.EX2 R49, R49 ;  /* 0x0000003100317308 */ /* 0x000e700000000800 */
[----:B------:R-:W4:Y:S01]  /*d990*/  MUFU.EX2 R38, R38 ;  /* 0x0000002600267308 */ /* 0x000f220000000800 */
[----:B-----5:R-:W-:-:S07]  /*d9a0*/  FADD.FTZ R10, R36, R9 ;  /* 0x00000009240a7221 */ /* 0x020fce0000010000 */
[----:B------:R-:W5:Y:S08]  /*d9b0*/  MUFU.EX2 R58, R58 ;  /* 0x0000003a003a7308 */ /* 0x000f700000000800 */
[----:B------:R-:W2:Y:S01]  /*d9c0*/  MUFU.EX2 R71, R71 ;  /* 0x0000004700477308 */ /* 0x000ea20000000800 */
[----:B---3--:R-:W-:-:S01]  /*d9d0*/  FADD.FTZ R8, R3, R8 ;  /* 0x0000000803087221 */ /* 0x008fc20000010000 */
[----:B------:R-:W-:-:S06]  /*d9e0*/  F2FP.SATFINITE.E4M3.F32.PACK_AB_MERGE_C R143, R67, R36, RZ ;  /* 0x00000024438f723e */ /* 0x000fcc00048070ff */
[----:B------:R-:W-:Y:S01]  /*d9f0*/  MUFU.EX2 R40, R40 ;  /* 0x0000002800287308 */ /* 0x000fe20000000800 */
[----:B------:R-:W-:-:S07]  /*da00*/  FADD.FTZ R67, R67, R10 ;  /* 0x0000000a43437221 */ /* 0x000fce0000010000 */
[----:B------:R-:W3:Y:S01]  /*da10*/  MUFU.EX2 R75, R75 ;  /* 0x0000004b004b7308 */ /* 0x000ee20000000800 */
[----:B-1----:R-:W-:-:S01]  /*da20*/  FADD.FTZ R9, R49, R8 ;  /* 0x0000000831097221 */ /* 0x002fc20000010000 */
[----:B----4-:R-:W-:Y:S01]  /*da30*/  FADD.FTZ R10, R38, R67 ;  /* 0x00000043260a7221 */ /* 0x010fe20000010000 */
[C---:B-----5:R-:W-:Y:S02]  /*da40*/  F2FP.SATFINITE.E4M3.F32.PACK_AB_MERGE_C R49, R58.reuse, R49, RZ ;  /* 0x000000313a31723e */ /* 0x060fe400048070ff */
[----:B------:R-:W-:Y:S01]  /*da50*/  FADD.FTZ R58, R58, R9 ;  /* 0x000000093a3a7221 */ /* 0x000fe20000010000 */
[----:B--2---:R-:W-:-:S01]  /*da60*/  FADD.FTZ R9, R71, R10 ;  /* 0x0000000a47097221 */ /* 0x004fc20000010000 */
[----:B---3--:R-:W-:-:S03]  /*da70*/  F2FP.SATFINITE.E4M3.F32.PACK_AB_MERGE_C R137, R75, R40, RZ ;  /* 0x000000284b89723e */ /* 0x008fc600048070ff */
[----:B------:R-:W-:Y:S01]  /*da80*/  FADD.FTZ R40, R40, R9 ;  /* 0x0000000928287221 */ /* 0x000fe20000010000 */
[----:B0-----:R-:W-:-:S04]  /*da90*/  @P4 IMAD.HI.U32 R9, R94, R11, RZ ;  /* 0x0000000b5e094227 */ /* 0x001fc800078e00ff */
[----:B------:R-:W-:Y:S01]  /*daa0*/  IMAD.MOV.U32 R11, RZ, RZ, R94 ;  /* 0x000000ffff0b7224 */ /* 0x000fe200078e005e */
[----:B------:R-:W-:Y:S02]  /*dab0*/  @P4 SHF.R.U32.HI R11, RZ, R12, R9 ;  /* 0x0000000cff0b4219 */ /* 0x000fe40000011609 */
[----:B------:R-:W2:Y:S01]  /*dac0*/  LDL R12, [R1+0x40] ;  /* 0x00004000010c7983 */ /* 0x000ea20000100800 */
[----:B------:R-:W-:-:S01]  /*dad0*/  FFMA.FTZ R125, R2, R125, -R46 ;  /* 0x0000007d027d7223 */ /* 0x000fc2000001082e */
[C-C-:B------:R-:W-:Y:S01]  /*dae0*/  FFMA.FTZ R73, R2.reuse, R73, -R46.reuse ;  /* 0x0000004902497223 */ /* 0x140fe2000001082e */
[----:B------:R-:W-:-:S01]  /*daf0*/  FFMA.FTZ R95, R2, R95, -R46 ;  /* 0x0000005f025f7223 */ /* 0x000fc2000001082e */
[----:B------:R-:W-:-:S03]  /*db00*/  FFMA.FTZ R42, R2, R109, -R113 ;  /* 0x0000006d022a7223 */ /* 0x000fc60000010871 */
[----:B------:R-:W0:Y:S01]  /*db10*/  MUFU.EX2 R125, R125 ;  /* 0x0000007d007d7308 */ /* 0x000e220000000800 */
[----:B------:R-:W-:-:S01]  /*db20*/  FFMA.FTZ R77, R2, R77, -R46 ;  /* 0x0000004d024d7223 */ /* 0x000fc2000001082e */
[----:B------:R-:W-:-:S06]  /*db30*/  FFMA.FTZ R79, R2, R83, -R113 ;  /* 0x00000053024f7223 */ /* 0x000fcc0000010871 */
[----:B------:R-:W1:Y:S01]  /*db40*/  MUFU.EX2 R136, R73 ;  /* 0x0000004900887308 */ /* 0x000e620000000800 */
[----:B------:R-:W-:-:S01]  /*db50*/  FFMA.FTZ R44, R2, R111, -R113 ;  /* 0x0000006f022c7223 */ /* 0x000fc20000010871 */
[----:B------:R-:W-:-:S06]  /*db60*/  FFMA.FTZ R83, R2, R87, -R113 ;  /* 0x0000005702537223 */ /* 0x000fcc0000010871 */
[----:B------:R-:W-:Y:S08]  /*db70*/  MUFU.EX2 R95, R95 ;  /* 0x0000005f005f7308 */ /* 0x000ff00000000800 */
[----:B------:R-:W3:Y:S01]  /*db80*/  MUFU.EX2 R4, R77 ;  /* 0x0000004d00047308 */ /* 0x000ee20000000800 */
[----:B------:R-:W-:-:S07]  /*db90*/  F2FP.SATFINITE.E4M3.F32.PACK_AB_MERGE_C R142, R3, R142, R49 ;  /* 0x0000008e038e723e */ /* 0x000fce0004807031 */
[----:B------:R-:W4:Y:S01]  /*dba0*/  MUFU.EX2 R42, R42 ;  /* 0x0000002a002a7308 */ /* 0x000f220000000800 */
[----:B0-----:R-:W-:-:S07]  /*dbb0*/  FADD.FTZ R3, R125, R58 ;  /* 0x0000003a7d037221 */ /* 0x001fce0000010000 */
[----:B------:R-:W0:Y:S01]  /*dbc0*/  MUFU.EX2 R79, R79 ;  /* 0x0000004f004f7308 */ /* 0x000e220000000800 */
[----:B-1----:R-:W-:-:S01]  /*dbd0*/  FADD.FTZ R10, R136, R3 ;  /* 0x00000003880a7221 */ /* 0x002fc20000010000 */
[----:B------:R-:W-:-:S06]  /*dbe0*/  FADD.FTZ R75, R75, R40 ;  /* 0x000000284b4b7221 */ /* 0x000fcc0000010000 */
[----:B------:R-:W-:Y:S08]  /*dbf0*/  MUFU.EX2 R44, R44 ;  /* 0x0000002c002c7308 */ /* 0x000ff00000000800 */
[----:B------:R-:W1:Y:S01]  /*dc00*/  MUFU.EX2 R83, R83 ;  /* 0x0000005300537308 */ /* 0x000e620000000800 */
[----:B---3--:R-:W-:Y:S01]  /*dc10*/  F2FP.SATFINITE.E4M3.F32.PACK_AB_MERGE_C R3, R4, R95, RZ ;  /* 0x0000005f0403723e */ /* 0x008fe200048070ff */
[----:B------:R-:W-:Y:S01]  /*dc20*/  FADD.FTZ R95, R95, R10 ;  /* 0x0000000a5f5f7221 */ /* 0x000fe20000010000 */
[----:B----4-:R-:W-:-:S04]  /*dc30*/  FADD.FTZ R10, R42, R75 ;  /* 0x0000004b2a0a7221 */ /* 0x010fc80000010000 */
[----:B0-----:R-:W-:Y:S01]  /*dc40*/  FADD.FTZ R9, R79, R10 ;  /* 0x0000000a4f097221 */ /* 0x001fe20000010000 */
[----:B------:R-:W-:Y:S01]  /*dc50*/  IADD3 R10, R11, R90, -R92 ;  /* 0x0000005a0b0a7210 */ /* 0x000fe20007ffe85c */
[C-C-:B------:R-:W-:Y:S01]  /*dc60*/  FFMA.FTZ R127, R2.reuse, R127, -R46.reuse ;  /* 0x0000007f027f7223 */ /* 0x140fe2000001082e */
[----:B------:R-:W-:-:S01]  /*dc70*/  FFMA.FTZ R97, R2, R97, -R46 ;  /* 0x0000006102617223 */ /* 0x000fc2000001082e */
[C-C-:B------:R-:W-:Y:S01]  /*dc80*/  FFMA.FTZ R129, R2.reuse, R129, -R46.reuse ;  /* 0x0000008102817223 */ /* 0x140fe2000001082e */
[----:B------:R-:W-:-:S01]  /*dc90*/  FFMA.FTZ R46, R2, R85, -R46 ;  /* 0x00000055022e7223 */ /* 0x000fc2000001082e */
[----:B-1----:R-:W-:Y:S01]  /*dca0*/  F2FP.SATFINITE.E4M3.F32.PACK_AB_MERGE_C R139, R83, R44, RZ ;  /* 0x0000002c538b723e */ /* 0x002fe200048070ff */
[----:B------:R-:W-:-:S01]  /*dcb0*/  FADD.FTZ R44, R44, R9 ;  /* 0x000000092c2c7221 */ /* 0x000fc20000010000 */
[----:B------:R-:W-:Y:S02]  /*dcc0*/  SHF.R.S32.HI R9, RZ, 0x1f, R10 ;  /* 0x0000001fff097819 */ /* 0x000fe4000001140a */
[----:B------:R-:W-:Y:S02]  /*dcd0*/  MUFU.EX2 R129, R129 ;  /* 0x0000008100817308 */ /* 0x000fe40000000800 */
[----:B------:R-:W-:-:S06]  /*dce0*/  LEA.HI R9, R9, R10, RZ, 0x7 ;  /* 0x0000000a09097211 */ /* 0x000fcc00078f38ff */
[----:B------:R-:W0:Y:S01]  /*dcf0*/  MUFU.EX2 R46, R46 ;  /* 0x0000002e002e7308 */ /* 0x000e220000000800 */
[----:B------:R-:W-:Y:S02]  /*dd00*/  SHF.R.S32.HI R9, RZ, 0x7, R9 ;  /* 0x00000007ff097819 */ /* 0x000fe40000011409 */
[----:B------:R-:W-:-:S05]  /*dd10*/  F2FP.SATFINITE.E4M3.F32.PACK_AB_MERGE_C R145, R47, R24, RZ ;  /* 0x000000182f91723e */ /* 0x000fca00048070ff */
[----:B------:R-:W1:Y:S01]  /*dd20*/  MUFU.EX2 R127, R127 ;  /* 0x0000007f007f7308 */ /* 0x000e620000000800 */
[----:B------:R-:W-:-:S07]  /*dd30*/  F2FP.SATFINITE.E4M3.F32.PACK_AB_MERGE_C R145, R43, R14, R145 ;  /* 0x0000000e2b91723e */ /* 0x000fce0004807091 */
[----:B------:R-:W3:Y:S01]  /*dd40*/  MUFU.EX2 R8, R97 ;  /* 0x0000006100087308 */ /* 0x000ee20000000800 */
[----:B------:R-:W-:Y:S02]  /*dd50*/  VIADD R14, R88, 0xfffffffe ;  /* 0xfffffffe580e7836 */ /* 0x000fe40000000000 */
[----:B------:R-:W-:Y:S01]  /*dd60*/  FADD.FTZ R4, R4, R95 ;  /* 0x0000005f04047221 */ /* 0x000fe20000010000 */
[----:B------:R-:W-:Y:S02]  /*dd70*/  F2FP.SATFINITE.E4M3.F32.PACK_AB_MERGE_C R136, R136, R125, R3 ;  /* 0x0000007d8888723e */ /* 0x000fe40004807003 */
[----:B0-----:R-:W-:Y:S01]  /*dd80*/  F2FP.SATFINITE.E4M3.F32.PACK_AB_MERGE_C R138, R46, R129, RZ ;  /* 0x000000812e8a723e */ /* 0x001fe200048070ff */
[----:B-1----:R-:W-:-:S01]  /*dd90*/  FADD.FTZ R3, R127, R4 ;  /* 0x000000047f037221 */ /* 0x002fc20000010000 */
[----:B------:R-:W-:Y:S02]  /*dda0*/  LOP3.LUT R22, R22, 0xffffffef, RZ, 0xc0, !PT ;  /* 0xffffffef16167812 */ /* 0x000fe400078ec0ff */
[C---:B---3--:R-:W-:Y:S01]  /*ddb0*/  F2FP.SATFINITE.E4M3.F32.PACK_AB_MERGE_C R138, R8.reuse, R127, R138 ;  /* 0x0000007f088a723e */ /* 0x048fe2000480708a */
[----:B------:R-:W-:Y:S01]  /*ddc0*/  FADD.FTZ R8, R8, R3 ;  /* 0x0000000308087221 */ /* 0x000fe20000010000 */
[----:B------:R-:W-:Y:S01]  /*ddd0*/  F2FP.SATFINITE.E4M3.F32.PACK_AB_MERGE_C R37, R52, R37, RZ ;  /* 0x000000253425723e */ /* 0x000fe200048070ff */
[----:B------:R-:W-:Y:S01]  /*dde0*/  BSSY B0, `(.L_x_2219) ;  /* 0x00002cb000007945 */ /* 0x000fe20003800000 */
[----:B------:R-:W-:Y:S01]  /*ddf0*/  F2FP.SATFINITE.E4M3.F32.PACK_AB_MERGE_C R45, R54, R45, RZ ;  /* 0x0000002d362d723e */ /* 0x000fe200048070ff */
[----:B------:R-:W-:Y:S01]  /*de00*/  FADD.FTZ R129, R129, R8 ;  /* 0x0000000881817221 */ /* 0x000fe20000010000 */
[----:B------:R-:W-:Y:S01]  /*de10*/  F2FP.SATFINITE.E4M3.F32.PACK_AB_MERGE_C R41, R56, R41, RZ ;  /* 0x000000293829723e */ /* 0x000fe200048070ff */
[----:B------:R-:W-:Y:S01]  /*de20*/  FADD.FTZ R3, R83, R44 ;  /* 0x0000002c53037221 */ /* 0x000fe20000010000 */
[----:B------:R-:W-:Y:S01]  /*de30*/  @P4 LOP3.LUT R22, R22, 0x10, RZ, 0xfc, !PT ;  /* 0x0000001016164812 */ /* 0x000fe200078efcff */
[----:B------:R-:W-:Y:S01]  /*de40*/  FADD.FTZ R4, R46, R129 ;  /* 0x000000812e047221 */ /* 0x000fe20000010000 */
[----:B------:R-:W-:-:S02]  /*de50*/  F2FP.SATFINITE.E4M3.F32.PACK_AB_MERGE_C R150, R27, R150, R50 ;  /* 0x000000961b96723e */ /* 0x000fc40004807032 */
[----:B------:R-:W-:Y:S02]  /*de60*/  CS2R R88, SRZ ;  /* 0x0000000000587805 */ /* 0x000fe4000001ff00 */
[----:B------:R-:W-:Y:S02]  /*de70*/  F2FP.SATFINITE.E4M3.F32.PACK_AB_MERGE_C R144, R13, R144, R37 ;  /* 0x000000900d90723e */ /* 0x000fe40004807025 */
[----:B------:R-:W-:Y:S02]  /*de80*/  CS2R R90, SRZ ;  /* 0x00000000005a7805 */ /* 0x000fe4000001ff00 */
[----:B------:R-:W-:Y:S02]  /*de90*/  F2FP.SATFINITE.E4M3.F32.PACK_AB_MERGE_C R146, R15, R146, R45 ;  /* 0x000000920f92723e */ /* 0x000fe4000480702d */
[----:B------:R-:W-:Y:S02]  /*dea0*/  CS2R R92, SRZ ;  /* 0x00000000005c7805 */ /* 0x000fe4000001ff00 */
        /* <DEDUP_REMOVED lines=27> */
[----:B--2---:R-:W-:-:S05]  /*e060*/  VIMNMX R12, R12, R9, !PT ;  /* 0x000000090c0c7248 */ /* 0x004fca0007fe0100 */
[----:B------:R0:W-:Y:S01]  /*e070*/  STL [R1+0x2c], R12 ;  /* 0x00002c0c01007387 */ /* 0x0001e20000100800 */
[----:B------:R-:W-:-:S13]  /*e080*/  ISETP.GE.AND P1, PT, R14, R12, PT ;  /* 0x0000000c0e00720c */ /* 0x000fda0003f26270 */
[----:B0-----:R-:W-:Y:S05]  /*e090*/  @!P1 BRA `(.L_x_2220) ;  /* 0x00000028007c9947 */ /* 0x001fea0003800000 */
[----:B------:R-:W-:Y:S01]  /*e0a0*/  BSSY B1, `(.L_x_2220) ;  /* 0x000029e000017945 */ /* 0x000fe20003800000 */
[----:B------:R-:W-:Y:S01]  /*e0b0*/  IMAD.MOV.U32 R12, RZ, RZ, R0 ;  /* 0x000000ffff0c7224 */ /* 0x000fe200078e0000 */
[----:B------:R-:W-:Y:S01]  /*e0c0*/  CS2R R134, SRZ ;  /* 0x0000000000867805 */ /* 0x000fe2000001ff00 */
[----:B------:R-:W-:Y:S01]  /*e0d0*/  IMAD.MOV.U32 R13, RZ, RZ, R5 ;  /* 0x000000ffff0d7224 */ /* 0x000fe200078e0005 */
[----:B------:R-:W-:Y:S01]  /*e0e0*/  CS2R R132, SRZ ;  /* 0x0000000000847805 */ /* 0x000fe2000001ff00 */
[----:B------:R-:W-:Y:S01]  /*e0f0*/  IMAD.MOV.U32 R9, RZ, RZ, R153 ;  /* 0x000000ffff097224 */ /* 0x000fe200078e0099 */
[----:B------:R-:W-:Y:S01]  /*e100*/  CS2R R130, SRZ ;  /* 0x0000000000827805 */ /* 0x000fe2000001ff00 */
[----:B------:R-:W-:Y:S01]  /*e110*/  IMAD.MOV.U32 R8, RZ, RZ, R23 ;  /* 0x000000ffff087224 */ /* 0x000fe200078e0017 */
        /* <DEDUP_REMOVED lines=20> */
[----:B------:R-:W-:-:S07]  /*e260*/  CS2R R88, SRZ ;  /* 0x0000000000587805 */ /* 0x000fce000001ff00 */
.L_x_2233:
[----:B------:R-:W-:-:S04]  /*e270*/  ISETP.NE.AND P1, PT, R8, 0x1, PT ;  /* 0x000000010800780c */ /* 0x000fc80003f25270 */
[----:B------:R-:W-:-:S04]  /*e280*/  SEL R0, RZ, 0x1, P1 ;  /* 0x00000001ff007807 */ /* 0x000fc80000800000 */
[----:B------:R-:W-:Y:S01]  /*e290*/  LOP3.LUT R153, R9, R0, RZ, 0x3c, !PT ;  /* 0x0000000009997212 */ /* 0x000fe200078e3cff */
[----:B------:R-:W-:Y:S06]  /*e2a0*/  @!P0 BRA `(.L_x_2221) ;  /* 0x0000000000048947 */ /* 0x000fec0003800000 */
[----:B------:R-:W-:Y:S01]  /*e2b0*/  BPT.TRAP 0x1 ;  /* 0x000000040000795c */ /* 0x000fe20000300000 */
.L_x_2221:
[----:B------:R-:W-:Y:S01]  /*e2c0*/  VIADD R23, R8, 0x1 ;  /* 0x0000000108177836 */ /* 0x000fe20000000000 */
[----:B------:R-:W-:-:S04]  /*e2d0*/  SHF.L.U32 R5, R153, 0x1f, RZ ;  /* 0x0000001f99057819 */ /* 0x000fc800000006ff */
[----:B------:R-:W-:-:S04]  /*e2e0*/  ISETP.NE.AND P1, PT, R23, 0x2, PT ;  /* 0x000000021700780c */ /* 0x000fc80003f25270 */
[----:B------:R-:W-:-:S05]  /*e2f0*/  SEL R23, R23, RZ, P1 ;  /* 0x000000ff17177207 */ /* 0x000fca0000800000 */
[----:B------:R-:W-:-:S04]  /*e300*/  IMAD R0, R23, 0x8, R18 ;  /* 0x0000000817007824 */ /* 0x000fc800078e0212 */
[----:B------:R0:W1:Y:S01]  /*e310*/  SYNCS.PHASECHK.TRANS64.TRYWAIT P1, [R0+URZ+0x19c30], R5 ;  /* 0x019c3005000075a7 */ /* 0x000062000802017f */
[----:B------:R-:W-:Y:S05]  /*e320*/  @!P0 BRA `(.L_x_2222) ;  /* 0x0000000000048947 */ /* 0x000fea0003800000 */
[----:B------:R-:W-:Y:S01]  /*e330*/  BPT.TRAP 0x1 ;  /* 0x000000040000795c */ /* 0x000fe20000300000 */
.L_x_2222:
[----:B------:R-:W2:Y:S01]  /*e340*/  LDL R10, [R1+0x28] ;  /* 0x00002800010a7983 */ /* 0x000ea20000100800 */
[----:B------:R-:W-:Y:S01]  /*e350*/  BSSY B2, `(.L_x_2223) ;  /* 0x0000006000027945 */ /* 0x000fe20003800000 */
[----:B------:R-:W-:Y:S02]  /*e360*/  IMAD.MOV.U32 R25, RZ, RZ, -0x3ffffff0 ;  /* 0xc0000010ff197424 */ /* 0x000fe400078e00ff */
[----:B--2---:R-:W-:Y:S01]  /*e370*/  IMAD R24, R23, 0x300, R10 ;  /* 0x0000030017187824 */ /* 0x004fe200078e020a */
[----:B-1----:R-:W-:Y:S06]  /*e380*/  @P1 BRA `(.L_x_2224) ;  /* 0x0000000000081947 */ /* 0x002fec0003800000 */
[----:B------:R-:W1:Y:S02]  /*e390*/  SYNCS.PHASECHK.TRANS64.TRYWAIT P1, [R0+URZ+0x19c30], R5 ;  /* 0x019c3005000075a7 */ /* 0x000e64000802017f */
[----:B-1----:R-:W-:Y:S05]  /*e3a0*/  @!P1 BRA `(.L_x_2225) ;  /* 0x0000010800fc9947 */ /* 0x002fea0003800000 */
.L_x_2224:
[----:B------:R-:W-:Y:S05]  /*e3b0*/  BSYNC B2 ;  /* 0x0000000000027941 */ /* 0x000fea0003800000 */
.L_x_2223:
        /* <DEDUP_REMOVED lines=28> */
.L_x_2226:
[----:B01----:R-:W-:Y:S01]  /*e580*/  SHF.L.U32 R5, R9, 0x1f, RZ ;  /* 0x0000001f09057819 */ /* 0x003fe200000006ff */
[----:B------:R-:W-:-:S04]  /*e590*/  IMAD R15, R8, 0x8, R18 ;  /* 0x00000008080f7824 */ /* 0x000fc800078e0212 */
[----:B------:R0:W1:Y:S01]  /*e5a0*/  SYNCS.PHASECHK.TRANS64.TRYWAIT P1, [R15+URZ+0x19c50], R5 ;  /* 0x019c50050f0075a7 */ /* 0x000062000802017f */
[----:B------:R-:W-:Y:S05]  /*e5b0*/  @!P0 BRA `(.L_x_2227) ;  /* 0x0000000000048947 */ /* 0x000fea0003800000 */
[----:B------:R-:W-:Y:S01]  /*e5c0*/  BPT.TRAP 0x1 ;  /* 0x000000040000795c */ /* 0x000fe20000300000 */
.L_x_2227:
[----:B------:R-:W-:Y:S04]  /*e5d0*/  BSSY B2, `(.L_x_2228) ;  /* 0x0000004000027945 */ /* 0x000fe80003800000 */
[----:B-1----:R-:W-:Y:S05]  /*e5e0*/  @P1 BRA `(.L_x_2229) ;  /* 0x0000000000081947 */ /* 0x002fea0003800000 */
[----:B------:R-:W1:Y:S02]  /*e5f0*/  SYNCS.PHASECHK.TRANS64.TRYWAIT P1, [R15+URZ+0x19c50], R5 ;  /* 0x019c50050f0075a7 */ /* 0x000e64000802017f */
[----:B-1----:R-:W-:Y:S05]  /*e600*/  @!P1 BRA `(.L_x_2230) ;  /* 0x0000010800789947 */ /* 0x002fea0003800000 */
.L_x_2229:
[----:B------:R-:W-:Y:S05]  /*e610*/  BSYNC B2 ;  /* 0x0000000000027941 */ /* 0x000fea0003800000 */
.L_x_2228:
        /* <DEDUP_REMOVED lines=34> */
.L_x_2231:
[----:B------:R-:W2:Y:S01]  /*e840*/  LDL R136, [R1] ;  /* 0x0000000001887983 */ /* 0x000ea20000100800 */
[----:B------:R-:W0:Y:S03]  /*e850*/  LDC R5, c[0x0][0x448] ;  /* 0x00011200ff057b82 */ /* 0x000e260000000800 */
[----:B------:R-:W3:Y:S04]  /*e860*/  LDL R138, [R1+0x30] ;  /* 0x00003000018a7983 */ /* 0x000ee80000100800 */
[----:B------:R-:W3:Y:S04]  /*e870*/  LDL R137, [R1+0x48] ;  /* 0x0000480001897983 */ /* 0x000ee80000100800 */
[----:B------:R-:W4:Y:S04]  /*e880*/  LDL R11, [R1+0x38] ;  /* 0x00003800010b7983 */ /* 0x000f280000100800 */
[----:B------:R-:W4:Y:S04]  /*e890*/  LDL R10, [R1+0x3c] ;  /* 0x00003c00010a7983 */ /* 0x000f280000100800 */
[----:B------:R-:W5:Y:S01]  /*e8a0*/  LDL R9, [R1+0x34] ;  /* 0x0000340001097983 */ /* 0x000f620000100800 */
[----:B0-----:R-:W-:Y:S01]  /*e8b0*/  ISETP.NE.AND P1, PT, R5, 0x1, PT ;  /* 0x000000010500780c */ /* 0x001fe20003f25270 */
[----:B------:R-:W-:-:S12]  /*e8c0*/  VIADD R0, R0, 0x19c40 ;  /* 0x00019c4000007836 */ /* 0x000fd80000000000 */
[----:B------:R-:W0:Y:S08]  /*e8d0*/  @P1 LDC R8, c[0x0][0x44c] ;  /* 0x00011300ff081b82 */ /* 0x000e300000000800 */
[----:B------:R-:W1:Y:S01]  /*e8e0*/  @P1 LDC R5, c[0x0][0x450] ;  /* 0x00011400ff051b82 */ /* 0x000e620000000800 */
[----:B------:R-:W-:-:S04]  /*e8f0*/  LOP3.LUT R22, R22, 0xffffffdf, RZ, 0xc0, !PT ;  /* 0xffffffdf16167812 */ /* 0x000fc800078ec0ff */
[----:B------:R-:W-:Y:S02]  /*e900*/  @P0 LOP3.LUT R22, R22, 0x20, RZ, 0xfc, !PT ;  /* 0x0000002016160812 */ /* 0x000fe400078efcff */
[----:B--2---:R-:W-:-:S04]  /*e910*/  PRMT R0, R136, 0x654, R0 ;  /* 0x0000065488007816 */ /* 0x004fc80000000000 */
[----:B------:R3:W-:Y:S02]  /*e920*/  SYNCS.ARRIVE.TRANS64.RED.A1T0 RZ, [R0+URZ], RZ ;  /* 0x000000ff00ff79a7 */ /* 0x0007e4000810043f */
[----:B---3--:R-:W-:-:S04]  /*e930*/  IMAD.IADD R0, R137, 0x1, R138 ;  /* 0x0000000189007824 */ /* 0x008fc800078e028a */
[----:B0-----:R-:W-:-:S05]  /*e940*/  @P1 IMAD.HI.U32 R8, R0, R8, RZ ;  /* 0x0000000800081227 */ /* 0x001fca00078e00ff */
[----:B-1----:R-:W-:-:S05]  /*e950*/  @P1 SHF.R.U32.HI R0, RZ, R5, R8 ;  /* 0x00000005ff001219 */ /* 0x002fca0000011608 */
[----:B------:R-:W0:Y:S01]  /*e960*/  SHFL.IDX PT, R5, R0, RZ, 0x1c1f ;  /* 0x001c1fff00057589 */ /* 0x000e2200000e0000 */
[----:B------:R-:W-:-:S04]  /*e970*/  IMAD.MOV.U32 R8, RZ, RZ, -0x80 ;  /* 0xffffff80ff087424 */ /* 0x000fc800078e00ff */
[----:B------:R-:W-:-:S05]  /*e980*/  IMAD R8, R14, R8, 0x1 ;  /* 0x000000010e087424 */ /* 0x000fca00078e0208 */
[----:B----4-:R-:W-:-:S05]  /*e990*/  IADD3 R8, R10, R8, -R11 ;  /* 0x000000080a087210 */ /* 0x010fca0007ffe80b */
[----:B-----5:R-:W-:-:S04]  /*e9a0*/  IMAD.IADD R8, R8, 0x1, -R9 ;  /* 0x0000000108087824 */ /* 0x020fc800078e0a09 */
[----:B0-----:R-:W-:-:S05]  /*e9b0*/  IMAD.IADD R5, R8, 0x1, R5 ;  /* 0x0000000108057824 */ /* 0x001fca00078e0205 */
[C---:B------:R-:W-:Y:S02]  /*e9c0*/  ISETP.GT.AND P5, PT, R5.reuse, RZ, PT ;  /* 0x000000ff0500720c */ /* 0x040fe40003fa4270 */
[----:B------:R-:W-:Y:S02]  /*e9d0*/  ISETP.GT.AND P4, PT, R5, 0x1, PT ;  /* 0x000000010500780c */ /* 0x000fe40003f84270 */
[----:B------:R-:W-:Y:S02]  /*e9e0*/  FSEL R24, R24, -INF , P5 ;  /* 0xff80000018187808 */ /* 0x000fe40002800000 */
[----:B------:R-:W-:Y:S02]  /*e9f0*/  FSEL R25, R25, -INF , P4 ;  /* 0xff80000019197808 */ /* 0x000fe40002000000 */
[C---:B------:R-:W-:Y:S02]  /*ea00*/  ISETP.GT.AND P3, PT, R5.reuse, 0x8, PT ;  /* 0x000000080500780c */ /* 0x040fe40003f64270 */
[----:B------:R-:W-:-:S02]  /*ea10*/  ISETP.GT.AND P2, PT, R5, 0x9, PT ;  /* 0x000000090500780c */ /* 0x000fc40003f44270 */
[C---:B------:R-:W-:Y:S02]  /*ea20*/  ISETP.GT.AND P1, PT, R5.reuse, 0x10, PT ;  /* 0x000000100500780c */ /* 0x040fe40003f24270 */
[C---:B------:R-:W-:Y:S02]  /*ea30*/  ISETP.GT.AND P5, PT, R5.reuse, 0x11, PT ;  /* 0x000000110500780c */ /* 0x040fe40003fa4270 */
[----:B------:R-:W-:Y:S02]  /*ea40*/  ISETP.GT.AND P4, PT, R5, 0x18, PT ;  /* 0x000000180500780c */ /* 0x000fe40003f84270 */
[----:B------:R-:W-:Y:S02]  /*ea50*/  FSEL R28, R28, -INF , P3 ;  /* 0xff8000001c1c7808 */ /* 0x000fe40001800000 */
[----:B------:R-:W-:Y:S02]  /*ea60*/  FSEL R29, R29, -INF , P2 ;  /* 0xff8000001d1d7808 */ /* 0x000fe40001000000 */
[----:B------:R-:W-:-:S02]  /*ea70*/  FSEL R32, R32, -INF , P1 ;  /* 0xff80000020207808 */ /* 0x000fc40000800000 */
[----:B------:R-:W-:Y:S02]  /*ea80*/  FSEL R33, R33, -INF , P5 ;  /* 0xff80000021217808 */ /* 0x000fe40002800000 */
[----:B------:R-:W-:Y:S02]  /*ea90*/  FSEL R36, R36, -INF , P4 ;  /* 0xff80000024247808 */ /* 0x000fe40002000000 */
[C---:B------:R-:W-:Y:S02]  /*eaa0*/  ISETP.GT.AND P3, PT, R5.reuse, 0x19, PT ;  /* 0x000000190500780c */ /* 0x040fe40003f64270 */
[C---:B------:R-:W-:Y:S02]  /*eab0*/  ISETP.GT.AND P2, PT, R5.reuse, 0x20, PT ;  /* 0x000000200500780c */ /* 0x040fe40003f44270 */
[C---:B------:R-:W-:Y:S02]  /*eac0*/  ISETP.GT.AND P1, PT, R5.reuse, 0x21, PT ;  /* 0x000000210500780c */ /* 0x040fe40003f24270 */
[----:B------:R-:W-:-:S02]  /*ead0*/  ISETP.GT.AND P5, PT, R5, 0x28, PT ;  /* 0x000000280500780c */ /* 0x000fc40003fa4270 */
[----:B------:R-:W-:Y:S02]  /*eae0*/  ISETP.GT.AND P4, PT, R5, 0x29, PT ;  /* 0x000000290500780c */ /* 0x000fe40003f84270 */
        /* <DEDUP_REMOVED lines=9> */
[----:B------:R-:W-:Y:S02]  /*eb80*/  ISETP.GT.AND P4, PT, R5, 0x40, PT ;  /* 0x000000400500780c */ /* 0x000fe40003f84270 */
[----:B------:R-:W-:-:S02]  /*eb90*/  FSEL R48, R48, -INF , P3 ;  /* 0xff80000030307808 */ /* 0x000fc40001800000 */
[----:B------:R-:W-:Y:S02]  /*eba0*/  FSEL R49, R49, -INF , P2 ;  /* 0xff80000031317808 */ /* 0x000fe40001000000 */
[----:B------:R-:W-:Y:S02]  /*ebb0*/  FSEL R52, R52, -INF , P1 ;  /* 0xff80000034347808 */ /* 0x000fe40000800000 */
        /* <DEDUP_REMOVED lines=52> */
[----:B------:R-:W-:Y:S01]  /*ef00*/  FMNMX.FTZ R5, R73, R5, !PT ;  /* 0x0000000549057209 */ /* 0x000fe20007810000 */
[----:B------:R-:W0:Y:S01]  /*ef10*/  SHFL.IDX PT, R0, R0, 0x1, 0x1c1f ;  /* 0x003c1f0000007f89 */ /* 0x000e2200000e0000 */
        /* <DEDUP_REMOVED lines=9> */
[----:B------:R-:W-:-:S04]  /*efb0*/  FMNMX.FTZ R5, R84, R5, !PT ;  /* 0x0000000554057209 */ /* 0x000fc80007810000 */
[----:B------:R-:W-:Y:S01]  /*efc0*/  FMNMX.FTZ R5, R85, R5, !PT ;  /* 0x0000000555057209 */ /* 0x000fe20007810000 */
[----:B0-----:R-:W-:-:S04]  /*efd0*/  IMAD.IADD R0, R8, 0x1, R0 ;  /* 0x0000000108007824 */ /* 0x001fc800078e0200 */
[----:B------:R-:W0:Y:S01]  /*efe0*/  SHFL.BFLY PT, R8, R5, 0x2, 0x1f ;  /* 0x0c401f0005087f89 */ /* 0x000e2200000e0000 */
[----:B------:R-:W-:-:S04]  /*eff0*/  ISETP.GT.AND P1, PT, R0, 0x8, PT ;  /* 0x000000080000780c */ /* 0x000fc80003f24270 */
[----:B------:R-:W-:Y:S02]  /*f000*/  FSEL R30, R30, -INF , P1 ;  /* 0xff8000001e1e7808 */ /* 0x000fe40000800000 */
[----:B------:R-:W-:-:S04]  /*f010*/  ISETP.GT.AND P1, PT, R0, 0x19, PT ;  /* 0x000000190000780c */ /* 0x000fc80003f24270 */
[----:B------:R-:W-:Y:S02]  /*f020*/  FSEL R39, R39, -INF , P1 ;  /* 0xff80000027277808 */ /* 0x000fe40000800000 */
[----:B------:R-:W-:Y:S02]  /*f030*/  ISETP.GT.AND P1, PT, R0, 0x30, PT ;  /* 0x000000300000780c */ /* 0x000fe40003f24270 */
[----:B0-----:R-:W-:-:S05]  /*f040*/  FMNMX.FTZ R5, R5, R8, !PT ;  /* 0x0000000805057209 */ /* 0x001fca0007810000 */
[----:B------:R-:W0:Y:S01]  /*f050*/  SHFL.BFLY PT, R8, R5, 0x1, 0x1f ;  /* 0x0c201f0005087f89 */ /* 0x000e2200000e0000 */
[C---:B------:R-:W-:Y:S02]  /*f060*/  ISETP.GT.AND P3, PT, R0.reuse, RZ, PT ;  /* 0x000000ff0000720c */ /* 0x040fe40003f64270 */
[----:B------:R-:W-:Y:S02]  /*f070*/  ISETP.GT.AND P2, PT, R0, 0x1, PT ;  /* 0x000000010000780c */ /* 0x000fe40003f44270 */
[----:B------:R-:W-:Y:S02]  /*f080*/  FSEL R50, R50, -INF , P1 ;  /* 0xff80000032327808 */ /* 0x000fe40000800000 */
[C---:B------:R-:W-:Y:S02]  /*f090*/  ISETP.GT.AND P1, PT, R0.reuse, 0x41, PT ;  /* 0x000000410000780c */ /* 0x040fe40003f24270 */
[----:B------:R-:W-:Y:S02]  /*f0a0*/  ISETP.GT.AND P0, PT, R0, 0x61, PT ;  /* 0x000000610000780c */ /* 0x000fe40003f04270 */
[----:B------:R-:W-:-:S02]  /*f0b0*/  FSEL R26, R26, -INF , P3 ;  /* 0xff8000001a1a7808 */ /* 0x000fc40001800000 */
[----:B------:R-:W-:Y:S02]  /*f0c0*/  FSEL R27, R27, -INF , P2 ;  /* 0xff8000001b1b7808 */ /* 0x000fe40001000000 */
[C---:B------:R-:W-:Y:S02]  /*f0d0*/  ISETP.GT.AND P5, PT, R0.reuse, 0x9, PT ;  /* 0x000000090000780c */ /* 0x040fe40003fa4270 */
[C---:B------:R-:W-:Y:S02]  /*f0e0*/  ISETP.GT.AND P4, PT, R0.reuse, 0x10, PT ;  /* 0x000000100000780c */ /* 0x040fe40003f84270 */
[C---:B------:R-:W-:Y:S02]  /*f0f0*/  ISETP.GT.AND P3, PT, R0.reuse, 0x11, PT ;  /* 0x000000110000780c */ /* 0x040fe40003f64270 */
[----:B------:R-:W-:Y:S02]  /*f100*/  ISETP.GT.AND P2, PT, R0, 0x18, PT ;  /* 0x000000180000780c */ /* 0x000fe40003f44270 */
[----:B------:R-:W-:-:S02]  /*f110*/  FSEL R59, R59, -INF , P1 ;  /* 0xff8000003b3b7808 */ /* 0x000fc40000800000 */
[----:B------:R-:W-:Y:S02]  /*f120*/  ISETP.GT.AND P1, PT, R0, 0x58, PT ;  /* 0x000000580000780c */ /* 0x000fe40003f24270 */
[----:B------:R-:W-:Y:S02]  /*f130*/  FSEL R31, R31, -INF , P5 ;  /* 0xff8000001f1f7808 */ /* 0x000fe40002800000 */
[----:B------:R-:W-:Y:S02]  /*f140*/  FSEL R34, R34, -INF , P4 ;  /* 0xff80000022227808 */ /* 0x000fe40002000000 */
[----:B------:R-:W-:Y:S02]  /*f150*/  FSEL R35, R35, -INF , P3 ;  /* 0xff80000023237808 */ /* 0x000fe40001800000 */
[----:B------:R-:W-:Y:S02]  /*f160*/  FSEL R38, R38, -INF , P2 ;  /* 0xff80000026267808 */ /* 0x000fe40001000000 */
[----:B------:R-:W-:-:S02]  /*f170*/  ISETP.GT.AND P5, PT, R0, 0x20, PT ;  /* 0x000000200000780c */ /* 0x000fc40003fa4270 */
[C---:B------:R-:W-:Y:S02]  /*f180*/  ISETP.GT.AND P4, PT, R0.reuse, 0x21, PT ;  /* 0x000000210000780c */ /* 0x040fe40003f84270 */
[C---:B------:R-:W-:Y:S02]  /*f190*/  ISETP.GT.AND P3, PT, R0.reuse, 0x28, PT ;  /* 0x000000280000780c */ /* 0x040fe40003f64270 */
[----:B------:R-:W-:Y:S02]  /*f1a0*/  ISETP.GT.AND P2, PT, R0, 0x29, PT ;  /* 0x000000290000780c */ /* 0x000fe40003f44270 */
[----:B------:R-:W-:Y:S02]  /*f1b0*/  FSEL R70, R70, -INF , P1 ;  /* 0xff80000046467808 */ /* 0x000fe40000800000 */
[----:B------:R-:W-:Y:S02]  /*f1c0*/  ISETP.GT.AND P1, PT, R0, 0x69, PT ;  /* 0x000000690000780c */ /* 0x000fe40003f24270 */
[----:B------:R-:W-:-:S02]  /*f1d0*/  LOP3.LUT R22, R22, 0xffffffbf, RZ, 0xc0, !PT ;  /* 0xffffffbf16167812 */ /* 0x000fc400078ec0ff */
[----:B------:R-:W-:Y:S02]  /*f1e0*/  FSEL R42, R42, -INF , P5 ;  /* 0xff8000002a2a7808 */ /* 0x000fe40002800000 */
[----:B------:R-:W-:Y:S02]  /*f1f0*/  FSEL R43, R43, -INF , P4 ;  /* 0xff8000002b2b7808 */ /* 0x000fe40002000000 */
[----:B------:R-:W-:Y:S02]  /*f200*/  FSEL R46, R46, -INF , P3 ;  /* 0xff8000002e2e7808 */ /* 0x000fe40001800000 */
[----:B------:R-:W-:Y:S02]  /*f210*/  FSEL R47, R47, -INF , P2 ;  /* 0xff8000002f2f7808 */ /* 0x000fe40001000000 */
[----:B0-----:R-:W-:Y:S02]  /*f220*/  FMNMX.FTZ R5, R5, R8, !PT ;  /* 0x0000000805057209 */ /* 0x001fe40007810000 */
[----:B------:R-:W-:-:S02]  /*f230*/  ISETP.GT.AND P5, PT, R0, 0x31, PT ;  /* 0x000000310000780c */ /* 0x000fc40003fa4270 */
[C---:B------:R-:W-:Y:S02]  /*f240*/  ISETP.GT.AND P4, PT, R0.reuse, 0x38, PT ;  /* 0x000000380000780c */ /* 0x040fe40003f84270 */
[C---:B------:R-:W-:Y:S02]  /*f250*/  ISETP.GT.AND P3, PT, R0.reuse, 0x39, PT ;  /* 0x000000390000780c */ /* 0x040fe40003f64270 */
[----:B------:R-:W-:Y:S02]  /*f260*/  ISETP.GT.AND P2, PT, R0, 0x40, PT ;  /* 0x000000400000780c */ /* 0x000fe40003f44270 */
[----:B------:R-:W-:Y:S01]  /*f270*/  @P0 LOP3.LUT R22, R22, 0x40, RZ, 0xfc, !PT ;  /* 0x0000004016160812 */ /* 0x000fe200078efcff */
[----:B------:R-:W-:-:S01]  /*f280*/  FFMA.FTZ R9, R2, R5, -8 ;  /* 0xc100000002097423 */ /* 0x000fc20000010005 */
        /* <DEDUP_REMOVED lines=8> */
[----:B------:R-:W-:Y:S02]  /*f310*/  LOP3.LUT R22, R22, 0xffffff7f, RZ, 0xc0, !PT ;  /* 0xffffff7f16167812 */ /* 0x000fe400078ec0ff */
[----:B------:R-:W-:Y:S02]  /*f320*/  FSETP.NEU.FTZ.AND P6, PT, R5, -INF , PT ;  /* 0xff8000000500780b */ /* 0x000fe40003fdd000 */
[----:B------:R-:W-:Y:S02]  /*f330*/  FSEL R62, R62, -INF , P5 ;  /* 0xff8000003e3e7808 */ /* 0x000fe40002800000 */
[----:B------:R-:W-:Y:S02]  /*f340*/  FSEL R63, R63, -INF , P4 ;  /* 0xff8000003f3f7808 */ /* 0x000fe40002000000 */
[----:B------:R-:W-:Y:S02]  /*f350*/  FSEL R66, R66, -INF , P3 ;  /* 0xff80000042427808 */ /* 0x000fe40001800000 */
[----:B------:R-:W-:-:S02]  /*f360*/  FSEL R67, R67, -INF , P2 ;  /* 0xff80000043437808 */ /* 0x000fc40001000000 */
[----:B------:R-:W-:Y:S02]  /*f370*/  @P1 LOP3.LUT R22, R22, 0x80, RZ, 0xfc, !PT ;  /* 0x0000008016161812 */ /* 0x000fe400078efcff */
[----:B------:R-:W-:Y:S02]  /*f380*/  FSEL R8, R5, RZ, P6 ;  /* 0x000000ff05087208 */ /* 0x000fe40003000000 */
[----:B------:R-:W-:Y:S02]  /*f390*/  FSEL R9, R9, RZ, P6 ;  /* 0x000000ff09097208 */ /* 0x000fe40003000000 */
[C---:B------:R-:W-:Y:S02]  /*f3a0*/  ISETP.GT.AND P2, PT, R0.reuse, 0x70, PT ;  /* 0x000000700000780c */ /* 0x040fe40003f44270 */
[C---:B------:R-:W-:Y:S02]  /*f3b0*/  ISETP.GT.AND P3, PT, R0.reuse, 0x71, PT ;  /* 0x000000710000780c */ /* 0x040fe40003f64270 */
[----:B------:R-:W-:-:S02]  /*f3c0*/  ISETP.GT.AND P4, PT, R0, 0x78, PT ;  /* 0x000000780000780c */ /* 0x000fc40003f84270 */
        /* <DEDUP_REMOVED lines=27> */
[----:B------:R-:W-:Y:S02]  /*f580*/  FMNMX.FTZ R0, R70, R0, !PT ;  /* 0x0000000046007209 */ /* 0x000fe40007810000 */
[----:B------:R-:W-:Y:S02]  /*f590*/  FSEL R74, R74, -INF , P0 ;  /* 0xff8000004a4a7808 */ /* 0x000fe40000000000 */
[----:B------:R-:W-:Y:S02]  /*f5a0*/  LOP3.LUT P0, RZ, R22, 0x40, RZ, 0xc0, !PT ;  /* 0x0000004016ff7812 */ /* 0x000fe4000780c0ff */
[----:B------:R-:W-:-:S02]  /*f5b0*/  FMNMX.FTZ R0, R71, R0, !PT ;  /* 0x0000000047007209 */ /* 0x000fc40007810000 */
[----:B------:R-:W-:Y:S02]  /*f5c0*/  FSEL R75, R75, -INF , P0 ;  /* 0xff8000004b4b7808 */ /* 0x000fe40000000000 */
[----:B------:R-:W-:Y:S02]  /*f5d0*/  FMNMX.FTZ R0, R74, R0, !PT ;  /* 0x000000004a007209 */ /* 0x000fe40007810000 */
[----:B------:R-:W-:Y:S02]  /*f5e0*/  LOP3.LUT P1, RZ, R22, 0x80, RZ, 0xc0, !PT ;  /* 0x0000008016ff7812 */ /* 0x000fe4000782c0ff */
        /* <DEDUP_REMOVED lines=11> */
[----:B------:R-:W-:-:S04]  /*f6a0*/  FMNMX.FTZ R0, R86, R0, !PT ;  /* 0x0000000056007209 */ /* 0x000fc80007810000 */
[----:B------:R-:W-:-:S05]  /*f6b0*/  FMNMX.FTZ R0, R87, R0, !PT ;  /* 0x0000000057007209 */ /* 0x000fca0007810000 */
[----:B------:R-:W0:Y:S02]  /*f6c0*/  SHFL.BFLY PT, R10, R0, 0x2, 0x1f ;  /* 0x0c401f00000a7f89 */ /* 0x000e2400000e0000 */
[----:B0-----:R-:W-:-:S05]  /*f6d0*/  FMNMX.FTZ R0, R0, R10, !PT ;  /* 0x0000000a00007209 */ /* 0x001fca0007810000 */
[----:B------:R-:W0:Y:S01]  /*f6e0*/  SHFL.BFLY PT, R10, R0, 0x1, 0x1f ;  /* 0x0c201f00000a7f89 */ /* 0x000e2200000e0000 */
[----:B------:R-:W-:-:S01]  /*f6f0*/  FADD.FTZ R8, -R8, R13 ;  /* 0x0000000d08087221 */ /* 0x000fc20000010100 */
[----:B------:R-:W-:-:S03]  /*f700*/  FFMA.FTZ R24, R2, R24, -R9 ;  /* 0x0000001802187223 */ /* 0x000fc60000010809 */
[----:B------:R-:W-:Y:S01]  /*f710*/  FMUL.FTZ R8, R2, R8 ;  /* 0x0000000802087220 */ /* 0x000fe20000410000 */
[----:B0-----:R-:W-:-:S04]  /*f720*/  FMNMX.FTZ R0, R0, R10, !PT ;  /* 0x0000000a00007209 */ /* 0x001fc80007810000 */
[----:B------:R-:W-:Y:S01]  /*f730*/  FSETP.NEU.FTZ.AND P1, PT, R0, -INF , PT ;  /* 0xff8000000000780b */ /* 0x000fe20003f3d000 */
[----:B------:R-:W-:-:S03]  /*f740*/  FFMA.FTZ R11, R2, R0, -8 ;  /* 0xc1000000020b7423 */ /* 0x000fc60000010000 */
[----:B------:R-:W-:Y:S02]  /*f750*/  FSEL R10, R0, RZ, P1 ;  /* 0x000000ff000a7208 */ /* 0x000fe40000800000 */
[----:B------:R-:W-:-:S03]  /*f760*/  FSEL R11, R11, RZ, P1 ;  /* 0x000000ff0b0b7208 */ /* 0x000fc60000800000 */
[----:B------:R-:W-:Y:S02]  /*f770*/  FADD.FTZ R10, -R10, R12 ;  /* 0x0000000c0a0a7221 */ /* 0x000fe40000010100 */
[----:B------:R-:W-:-:S02]  /*f780*/  FFMA.FTZ R26, R2, R26, -R11 ;  /* 0x0000001a021a7223 */ /* 0x000fc4000001080b */
[C---:B------:R-:W-:Y:S01]  /*f790*/  FMUL.FTZ R10, R2.reuse, R10 ;  /* 0x0000000a020a7220 */ /* 0x040fe20000410000 */
[----:B------:R-:W-:-:S01]  /*f7a0*/  FFMA.FTZ R25, R2, R25, -R9 ;  /* 0x0000001902197223 */ /* 0x000fc20000010809 */
[C---:B------:R-:W-:Y:S01]  /*f7b0*/  FFMA.FTZ R27, R2.reuse, R27, -R11 ;  /* 0x0000001b021b7223 */ /* 0x040fe2000001080b */
[----:B------:R-:W-:Y:S01]  /*f7c0*/  MUFU.EX2 R24, R24 ;  /* 0x0000001800187308 */ /* 0x000fe20000000800 */
[----:B------:R-:W-:-:S01]  /*f7d0*/  FFMA.FTZ R28, R2, R28, -R9 ;  /* 0x0000001c021c7223 */ /* 0x000fc20000010809 */
[----:B------:R-:W-:-:S06]  /*f7e0*/  FFMA.FTZ R30, R2, R30, -R11 ;  /* 0x0000001e021e7223 */ /* 0x000fcc000001080b */
[----:B------:R-:W0:Y:S01]  /*f7f0*/  MUFU.EX2 R8, R8 ;  /* 0x0000000800087308 */ /* 0x000e220000000800 */
[----:B------:R-:W-:-:S01]  /*f800*/  FFMA.FTZ R29, R2, R29, -R9 ;  /* 0x0000001d021d7223 */ /* 0x000fc20000010809 */
[----:B------:R-:W-:-:S06]  /*f810*/  FFMA.FTZ R31, R2, R31, -R11 ;  /* 0x0000001f021f7223 */ /* 0x000fcc000001080b */
[----:B------:R-:W-:Y:S08]  /*f820*/  MUFU.EX2 R26, R26 ;  /* 0x0000001a001a7308 */ /* 0x000ff00000000800 */
[----:B------:R-:W1:Y:S01]  /*f830*/  MUFU.EX2 R10, R10 ;  /* 0x0000000a000a7308 */ /* 0x000e620000000800 */
[----:B------:R-:W-:-:S07]  /*f840*/  FFMA.FTZ R32, R2, R32, -R9 ;  /* 0x0000002002207223 */ /* 0x000fce0000010809 */
[----:B------:R-:W2:Y:S01]  /*f850*/  MUFU.EX2 R25, R25 ;  /* 0x0000001900197308 */ /* 0x000ea20000000800 */
[----:B------:R-:W-:-:S07]  /*f860*/  FFMA.FTZ R34, R2, R34, -R11 ;  /* 0x0000002202227223 */ /* 0x000fce000001080b */
[----:B------:R-:W3:Y:S01]  /*f870*/  MUFU.EX2 R27, R27 ;  /* 0x0000001b001b7308 */ /* 0x000ee20000000800 */
[----:B------:R-:W-:-:S07]  /*f880*/  FFMA.FTZ R33, R2, R33, -R9 ;  /* 0x0000002102217223 */ /* 0x000fce0000010809 */
[----:B------:R-:W4:Y:S01]  /*f890*/  MUFU.EX2 R28, R28 ;  /* 0x0000001c001c7308 */ /* 0x000f220000000800 */
[----:B------:R-:W-:-:S07]  /*f8a0*/  FFMA.FTZ R35, R2, R35, -R11 ;  /* 0x0000002302237223 */ /* 0x000fce000001080b */
[----:B------:R-:W5:Y:S01]  /*f8b0*/  MUFU.EX2 R30, R30 ;  /* 0x0000001e001e7308 */ /* 0x000f620000000800 */
[----:B0-----:R-:W-:-:S01]  /*f8c0*/  FFMA.FTZ R4, R8, R4, R24 ;  /* 0x0000000408047223 */ /* 0x001fc20000010018 */
[----:B------:R-:W-:-:S06]  /*f8d0*/  FFMA.FTZ R36, R2, R36, -R9 ;  /* 0x0000002402247223 */ /* 0x000fcc0000010809 */
[----:B------:R-:W0:Y:S01]  /*f8e0*/  MUFU.EX2 R29, R29 ;  /* 0x0000001d001d7308 */ /* 0x000e220000000800 */
[----:B-1----:R-:W-:-:S01]  /*f8f0*/  FFMA.FTZ R3, R10, R3, R26 ;  /* 0x000000030a037223 */ /* 0x002fc2000001001a */
[----:B------:R-:W-:-:S06]  /*f900*/  FFMA.FTZ R38, R2, R38, -R11 ;  /* 0x0000002602267223 */ /* 0x000fcc000001080b */
[----:B------:R-:W1:Y:S01]  /*f910*/  MUFU.EX2 R31, R31 ;  /* 0x0000001f001f7308 */ /* 0x000e620000000800 */
[----:B--2---:R-:W-:-:S01]  /*f920*/  FADD.FTZ R4, R25, R4 ;  /* 0x0000000419047221 */ /* 0x004fc20000010000 */
[----:B------:R-:W-:-:S06]  /*f930*/  FFMA.FTZ R37, R2, R37, -R9 ;  /* 0x0000002502257223 */ /* 0x000fcc0000010809 */
[----:B------:R-:W2:Y:S01]  /*f940*/  MUFU.EX2 R32, R32 ;  /* 0x0000002000207308 */ /* 0x000ea20000000800 */
[----:B---3--:R-:W-:-:S01]  /*f950*/  FADD.FTZ R12, R27, R3 ;  /* 0x000000031b0c7221 */ /* 0x008fc20000010000 */
[----:B------:R-:W-:-:S06]  /*f960*/  FFMA.FTZ R39, R2, R39, -R11 ;  /* 0x0000002702277223 */ /* 0x000fcc000001080b */
[----:B------:R-:W3:Y:S01]  /*f970*/  MUFU.EX2 R34, R34 ;  /* 0x0000002200227308 */ /* 0x000ee20000000800 */
[----:B----4-:R-:W-:-:S01]  /*f980*/  FADD.FTZ R3, R28, R4 ;  /* 0x000000041c037221 */ /* 0x010fc20000010000 */
[----:B------:R-:W-:-:S06]  /*f990*/  FFMA.FTZ R40, R2, R40, -R9 ;  /* 0x0000002802287223 */ /* 0x000fcc0000010809 */
[----:B------:R-:W4:Y:S01]  /*f9a0*/  MUFU.EX2 R33, R33 ;  /* 0x0000002100217308 */ /* 0x000f220000000800 */
[----:B-----5:R-:W-:-:S01]  /*f9b0*/  FADD.FTZ R4, R30, R12 ;  /* 0x0000000c1e047221 */ /* 0x020fc20000010000 */
[----:B------:R-:W-:-:S06]  /*f9c0*/  FFMA.FTZ R42, R2, R42, -R11 ;  /* 0x0000002a022a7223 */ /* 0x000fcc000001080b */
[----:B------:R-:W5:Y:S01]  /*f9d0*/  MUFU.EX2 R35, R35 ;  /* 0x0000002300237308 */ /* 0x000f620000000800 */
[----:B0-----:R-:W-:-:S01]  /*f9e0*/  FADD.FTZ R3, R29, R3 ;  /* 0x000000031d037221 */ /* 0x001fc20000010000 */
[----:B------:R-:W-:-:S06]  /*f9f0*/  FFMA.FTZ R41, R2, R41, -R9 ;  /* 0x0000002902297223 */ /* 0x000fcc0000010809 */
[----:B------:R-:W0:Y:S01]  /*fa00*/  MUFU.EX2 R36, R36 ;  /* 0x0000002400247308 */ /* 0x000e220000000800 */
[----:B-1----:R-:W-:-:S01]  /*fa10*/  FADD.FTZ R4, R31, R4 ;  /* 0x000000041f047221 */ /* 0x002fc20000010000 */
        /* <DEDUP_REMOVED lines=135> */
[----:B-----5:R-:W-:-:S06]  /*10290*/  FADD.FTZ R4, R78, R4 ;  /* 0x000000044e047221 */ /* 0x020fcc0000010000 */
[----:B------:R-:W4:Y:S08]  /*102a0*/  MUFU.EX2 R81, R81 ;  /* 0x0000005100517308 */ /* 0x000f300000000800 */
[----:B------:R-:W5:Y:S01]  /*102b0*/  MUFU.EX2 R83, R83 ;  /* 0x0000005300537308 */ /* 0x000f620000000800 */
[----:B0-----:R-:W-:-:S01]  /*102c0*/  FADD.FTZ R3, R77, R3 ;  /* 0x000000034d037221 */ /* 0x001fc20000010000 */
[----:B-1----:R-:W-:-:S06]  /*102d0*/  FADD.FTZ R4, R79, R4 ;  /* 0x000000044f047221 */ /* 0x002fcc0000010000 */
[----:B------:R-:W0:Y:S01]  /*102e0*/  MUFU.EX2 R84, R84 ;  /* 0x0000005400547308 */ /* 0x000e220000000800 */
[----:B------:R-:W-:-:S07]  /*102f0*/  LOP3.LUT P0, RZ, R22, 0x20, RZ, 0xc0, !PT ;  /* 0x0000002016ff7812 */ /* 0x000fce000780c0ff */
[----:B------:R-:W1:Y:S01]  /*10300*/  MUFU.EX2 R86, R86 ;  /* 0x0000005600567308 */ /* 0x000e620000000800 */
[----:B--2---:R-:W-:-:S01]  /*10310*/  FADD.FTZ R3, R80, R3 ;  /* 0x0000000350037221 */ /* 0x004fc20000010000 */
[----:B---3--:R-:W-:-:S06]  /*10320*/  FADD.FTZ R4, R82, R4 ;  /* 0x0000000452047221 */ /* 0x008fcc0000010000 */
[----:B------:R-:W2:Y:S08]  /*10330*/  MUFU.EX2 R9, R9 ;  /* 0x0000000900097308 */ /* 0x000eb00000000800 */
[----:B------:R-:W3:Y:S01]  /*10340*/  MUFU.EX2 R11, R11 ;  /* 0x0000000b000b7308 */ /* 0x000ee20000000800 */
[----:B----4-:R-:W-:-:S01]  /*10350*/  FADD.FTZ R3, R81, R3 ;  /* 0x0000000351037221 */ /* 0x010fc20000010000 */
[----:B-----5:R-:W-:-:S03]  /*10360*/  FADD.FTZ R4, R83, R4 ;  /* 0x0000000453047221 */ /* 0x020fc60000010000 */
[----:B0-----:R-:W-:Y:S01]  /*10370*/  FADD.FTZ R3, R84, R3 ;  /* 0x0000000354037221 */ /* 0x001fe20000010000 */
[----:B-1----:R-:W-:-:S03]  /*10380*/  FADD.FTZ R12, R86, R4 ;  /* 0x00000004560c7221 */ /* 0x002fc60000010000 */
[----:B--2---:R-:W-:Y:S01]  /*10390*/  FADD.FTZ R4, R9, R3 ;  /* 0x0000000309047221 */ /* 0x004fe20000010000 */
[----:B---3--:R-:W-:-:S01]  /*103a0*/  FADD.FTZ R3, R11, R12 ;  /* 0x0000000c0b037221 */ /* 0x008fc20000010000 */
[----:B------:R-:W-:Y:S06]  /*103b0*/  @!P0 BRA `(.L_x_2232) ;  /* 0x0000000000048947 */ /* 0x000fec0003800000 */
[----:B------:R-:W-:Y:S01]  /*103c0*/  BPT.TRAP 0x1 ;  /* 0x000000040000795c */ /* 0x000fe20000300000 */
.L_x_2232:
        /* <DEDUP_REMOVED lines=106> */
[----:B0-----:R-:W-:Y:S05]  /*10a70*/  @P1 BRA `(.L_x_2233) ;  /* 0xffffffd400fc1947 */ /* 0x001fea000383ffff */
[----:B------:R-:W-:Y:S05]  /*10a80*/  BSYNC B1 ;  /* 0x0000000000017941 */ /* 0x000fea0003800000 */
.L_x_2220:
[----:B------:R-:W-:Y:S05]  /*10a90*/  BSYNC B0 ;  /* 0x0000000000007941 */ /* 0x000fea0003800000 */
.L_x_2219:
        /* <DEDUP_REMOVED lines=8> */
.L_x_2248:
        /* <DEDUP_REMOVED lines=8> */
.L_x_2236:
[----:B------:R-:W-:Y:S01]  /*10ba0*/  IMAD R5, R23, 0x8, R18 ;  /* 0x0000000817057824 */ /* 0x000fe200078e0212 */
[----:B------:R-:W-:-:S04]  /*10bb0*/  SHF.L.U32 R10, R153, 0x1f, RZ ;  /* 0x0000001f990a7819 */ /* 0x000fc800000006ff */
[----:B------:R0:W1:Y:S01]  /*10bc0*/  SYNCS.PHASECHK.TRANS64.TRYWAIT P1, [R5+URZ+0x19c30], R10 ;  /* 0x019c300a050075a7 */ /* 0x000062000802017f */
[----:B------:R-:W-:Y:S05]  /*10bd0*/  @!P0 BRA `(.L_x_2237) ;  /* 0x0000000000048947 */ /* 0x000fea0003800000 */
[----:B------:R-:W-:Y:S01]  /*10be0*/  BPT.TRAP 0x1 ;  /* 0x000000040000795c */ /* 0x000fe20000300000 */
.L_x_2237:
[----:B------:R-:W2:Y:S01]  /*10bf0*/  LDL R11, [R1+0x28] ;  /* 0x00002800010b7983 */ /* 0x000ea20000100800 */
[----:B------:R-:W-:Y:S01]  /*10c00*/  BSSY B1, `(.L_x_2238) ;  /* 0x0000006000017945 */ /* 0x000fe20003800000 */
[----:B------:R-:W-:Y:S02]  /*10c10*/  IMAD.MOV.U32 R25, RZ, RZ, -0x3ffffff0 ;  /* 0xc0000010ff197424 */ /* 0x000fe400078e00ff */
[----:B--2---:R-:W-:Y:S01]  /*10c20*/  IMAD R24, R23, 0x300, R11 ;  /* 0x0000030017187824 */ /* 0x004fe200078e020b */
[----:B-1----:R-:W-:Y:S06]  /*10c30*/  @P1 BRA `(.L_x_2239) ;  /* 0x0000000000081947 */ /* 0x002fec0003800000 */
[----:B------:R-:W1:Y:S02]  /*10c40*/  SYNCS.PHASECHK.TRANS64.TRYWAIT P1, [R5+URZ+0x19c30], R10 ;  /* 0x019c300a050075a7 */ /* 0x000e64000802017f */
[----:B-1----:R-:W-:Y:S05]  /*10c50*/  @!P1 BRA `(.L_x_2240) ;  /* 0x000000e000f89947 */ /* 0x002fea0003800000 */
.L_x_2239:
[----:B------:R-:W-:Y:S05]  /*10c60*/  BSYNC B1 ;  /* 0x0000000000017941 */ /* 0x000fea0003800000 */
.L_x_2238:
[C---:B01----:R-:W-:Y:S01]  /*10c70*/  VIADD R10, R24.reuse, 0x100 ;  /* 0x00000100180a7836 */ /* 0x043fe20000000000 */
        /* <DEDUP_REMOVED lines=27> */
.L_x_2241:
[----:B------:R-:W-:Y:S01]  /*10e30*/  SHF.L.U32 R5, R9, 0x1f, RZ ;  /* 0x0000001f09057819 */ /* 0x000fe200000006ff */
[----:B------:R-:W-:-:S04]  /*10e40*/  IMAD R15, R8, 0x8, R18 ;  /* 0x00000008080f7824 */ /* 0x000fc800078e0212 */
[----:B------:R0:W1:Y:S01]  /*10e50*/  SYNCS.PHASECHK.TRANS64.TRYWAIT P1, [R15+URZ+0x19c50], R5 ;  /* 0x019c50050f0075a7 */ /* 0x000062000802017f */
[----:B------:R-:W-:Y:S05]  /*10e60*/  @!P0 BRA `(.L_x_2242) ;  /* 0x0000000000048947 */ /* 0x000fea0003800000 */
[----:B------:R-:W-:Y:S01]  /*10e70*/  BPT.TRAP 0x1 ;  /* 0x000000040000795c */ /* 0x000fe20000300000 */
.L_x_2242:
[----:B------:R-:W-:Y:S04]  /*10e80*/  BSSY B1, `(.L_x_2243) ;  /* 0x0000004000017945 */ /* 0x000fe80003800000 */
[----:B-1----:R-:W-:Y:S05]  /*10e90*/  @P1 BRA `(.L_x_2244) ;  /* 0x0000000000081947 */ /* 0x002fea0003800000 */
[----:B------:R-:W1:Y:S02]  /*10ea0*/  SYNCS.PHASECHK.TRANS64.TRYWAIT P1, [R15+URZ+0x19c50], R5 ;  /* 0x019c50050f0075a7 */ /* 0x000e64000802017f */
[----:B-1----:R-:W-:Y:S05]  /*10eb0*/  @!P1 BRA `(.L_x_2245) ;  /* 0x000000e000749947 */ /* 0x002fea0003800000 */
.L_x_2244:
[----:B------:R-:W-:Y:S05]  /*10ec0*/  BSYNC B1 ;  /* 0x0000000000017941 */ /* 0x000fea0003800000 */
.L_x_2243:
        /* <DEDUP_REMOVED lines=34> */
.L_x_2246:
[----:B------:R-:W2:Y:S01]  /*110f0*/  LDL R136, [R1] ;  /* 0x0000000001887983 */ /* 0x000ea20000100800 */
        /* <DEDUP_REMOVED lines=176> */
[----:B-1----:R-:W-:-:S07]  /*11c00*/  FFMA.FTZ R3, R10, R3, R26 ;  /* 0x000000030a037223 */ /* 0x002fce000001001a */
        /* <DEDUP_REMOVED lines=42> */
[----:B------:R-:W-:-:S06]  /*11eb0*/  FADD.FTZ R3, R68, R3 ;  /* 0x0000000344037221 */ /* 0x000fcc0000010000 */
        /* <DEDUP_REMOVED lines=58> */
.L_x_2247:
        /* <DEDUP_REMOVED lines=15> */
[----:B------:R-:W-:Y:S02]  /*12350*/  PRMT R15, R136, 0x654, R15 ;  /* 0x00000654880f7816 */ /* 0x000fe4000000000f */
[----:B------:R-:W-:Y:S02]  /*12360*/  F2FP.SATFINITE.E4M3.F32.PACK_AB_MERGE_C R9, R9, R84, RZ ;  /* 0x000000540909723e */ /* 0x000fe400048070ff */
[----:B------:R-:W-:Y:S01]  /*12370*/  F2FP.SATFINITE.E4M3.F32.PACK_AB_MERGE_C R28, R25, R24, R28 ;  /* 0x00000018191c723e */ /* 0x000fe2000480701c */
[----:B------:R0:W-:Y:S01]  /*12380*/  SYNCS.ARRIVE.TRANS64.RED.A1T0 RZ, [R15+URZ], RZ ;  /* 0x000000ff0fff79a7 */ /* 0x0001e2000810043f */
        /* <DEDUP_REMOVED lines=12> */
[----:B------:R-:W-:-:S02]  /*12450*/  F2FP.SATFINITE.E4M3.F32.PACK_AB_MERGE_C R78, R79, R78, RZ ;  /* 0x0000004e4f4e723e */ /* 0x000fc400048070ff */
        /* <DEDUP_REMOVED lines=72> */
.L_x_2235:
[----:B------:R-:W-:Y:S05]  /*128e0*/  BSYNC B0 ;  /* 0x0000000000007941 */ /* 0x000fea0003800000 */
.L_x_2234:
[----:B------:R-:W-:Y:S06]  /*128f0*/  BAR.ARV 0x8, 0x200 ;  /* 0x0208000000007b1d */ /* 0x000fec0000002000 */
[----:B------:R-:W-:Y:S05]  /*12900*/  @!P0 BRA `(.L_x_2249) ;  /* 0x0000000000048947 */ /* 0x000fea0003800000 */
[----:B------:R-:W-:Y:S01]  /*12910*/  BPT.TRAP 0x1 ;  /* 0x000000040000795c */ /* 0x000fe20000300000 */
.L_x_2249:
[----:B------:R-:W-:Y:S01]  /*12920*/  IMAD R12, R23, 0x8, R18 ;  /* 0x00000008170c7824 */ /* 0x000fe200078e0212 */
[----:B------:R-:W-:-:S04]  /*12930*/  SHF.L.U32 R7, R153, 0x1f, RZ ;  /* 0x0000001f99077819 */ /* 0x000fc800000006ff */
[----:B------:R0:W1:Y:S01]  /*12940*/  SYNCS.PHASECHK.TRANS64.TRYWAIT P1, [R12+URZ+0x19c50], R7 ;  /* 0x019c50070c0075a7 */ /* 0x000062000802017f */
[----:B------:R-:W-:Y:S05]  /*12950*/  @!P0 BRA `(.L_x_2250) ;  /* 0x0000000000048947 */ /* 0x000fea0003800000 */
[----:B------:R-:W-:Y:S01]  /*12960*/  BPT.TRAP 0x1 ;  /* 0x000000040000795c */ /* 0x000fe20000300000 */
.L_x_2250:
[----:B------:R-:W-:Y:S04]  /*12970*/  BSSY B0, `(.L_x_2251) ;  /* 0x0000004000007945 */ /* 0x000fe80003800000 */
[----:B-1----:R-:W-:Y:S05]  /*12980*/  @P1 BRA `(.L_x_2252) ;  /* 0x0000000000081947 */ /* 0x002fea0003800000 */
[----:B------:R-:W1:Y:S02]  /*12990*/  SYNCS.PHASECHK.TRANS64.TRYWAIT P1, [R12+URZ+0x19c50], R7 ;  /* 0x019c50070c0075a7 */ /* 0x000e64000802017f */
[----:B-1----:R-:W-:Y:S05]  /*129a0*/  @!P1 BRA `(.L_x_2253) ;  /* 0x000000c400cc9947 */ /* 0x002fea0003800000 */
.L_x_2252:
[----:B------:R-:W-:Y:S05]  /*129b0*/  BSYNC B0 ;  /* 0x0000000000007941 */ /* 0x000fea0003800000 */
.L_x_2251:
[----:B------:R-:W2:Y:S04]  /*129c0*/  LDL R14, [R1+0x64] ;  /* 0x00006400010e7983 */ /* 0x000ea80000100800 */
[----:B------:R-:W3:Y:S01]  /*129d0*/  LDL R13, [R1+0x4c] ;  /* 0x00004c00010d7983 */ /* 0x000ee20000100800 */
[----:B------:R-:W-:Y:S01]  /*129e0*/  VIADD R18, R18, 0x3000 ;  /* 0x0000300012127836 */ /* 0x000fe20000000000 */
[----:B------:R-:W-:Y:S01]  /*129f0*/  ULDC.64 UR4, c[0x0][0x9a0] ;  /* 0x0002680000047ab9 */ /* 0x000fe20000000a00 */
[----:B01----:R-:W-:Y:S01]  /*12a00*/  IMAD.MOV.U32 R7, RZ, RZ, 0x40000040 ;  /* 0x40000040ff077424 */ /* 0x003fe200078e00ff */
[----:B------:R-:W-:Y:S01]  /*12a10*/  ISETP.NE.U32.AND P1, PT, RZ, UR4, PT ;  /* 0x00000004ff007c0c */ /* 0x000fe2000bf25070 */
[----:B------:R-:W-:Y:S01]  /*12a20*/  WARPGROUP.ARRIVE ;  /* 0x00000000000079c5 */ /* 0x000fe20000000000 */
[----:B------:R-:W-:-:S02]  /*12a30*/  SHF.R.U32.HI R18, RZ, 0x4, R18 ;  /* 0x00000004ff127819 */ /* 0x000fc40000011612 */
[----:B------:R-:W-:Y:S02]  /*12a40*/  ISETP.NE.AND.EX P1, PT, RZ, UR5, PT, P1 ;  /* 0x00000005ff007c0c */ /* 0x000fe4000bf25310 */
[----:B------:R-:W-:Y:S02]  /*12a50*/  LOP3.LUT R18, R18, 0x3fff, RZ, 0xc0, !PT ;  /* 0x00003fff12127812 */ /* 0x000fe400078ec0ff */
[----:B------:R-:W-:Y:S02]  /*12a60*/  R2UR UR7, R7 ;  /* 0x00000000070772ca */ /* 0x000fe400000e0000 */
[----:B------:R-:W-:-:S05]  /*12a70*/  LOP3.LUT R18, R18, 0x10000, RZ, 0xfc, !PT ;  /* 0x0001000012127812 */ /* 0x000fca00078efcff */
[----:B------:R-:W-:Y:S02]  /*12a80*/  IMAD R6, R23, 0x300, R18 ;  /* 0x0000030017067824 */ /* 0x000fe400078e0212 */
[----:B------:R-:W2:Y:S03]  /*12a90*/  @P1 LDC.64 R10, c[0x0][0x9c8] ;  /* 0x00027200ff0a1b82 */ /* 0x000ea60000000a00 */
[----:B------:R-:W-:-:S05]  /*12aa0*/  R2UR UR6, R6 ;  /* 0x00000000060672ca */ /* 0x000fca00000e0000 */
[----:B------:R-:W0:Y:S08]  /*12ab0*/  @P1 LDC.64 R8, c[0x0][0x9d0] ;  /* 0x00027400ff081b82 */ /* 0x000e300000000a00 */
[----:B------:R-:W-:Y:S03]  /*12ac0*/  QGMMA.64x96x32.F32.E4M3.E4M3 R88, R148, gdesc[UR4], R88, gsb0 ;  /* 0x0160000494587df3 */ /* 0x000fe60008000858 */
[----:B------:R-:W-:-:S02]  /*12ad0*/  WARPGROUP.DEPBAR.LE gsb0, 0x0 ;  /* 0x00008000000079c5 */ /* 0x000fc40000010000 */
[----:B------:R-:W-:Y:S01]  /*12ae0*/  WARPGROUP.ARRIVE ;  /* 0x00000000000079c5 */ /* 0x000fe20000000000 */
[----:B--2---:R-:W-:-:S04]  /*12af0*/  @P1 IMAD R14, R14, R10, RZ ;  /* 0x0000000a0e0e1224 */ /* 0x004fc800078e02ff */
[C---:B---3--:R-:W-:Y:S02]  /*12b00*/  @P1 IMAD R7, R13.reuse, R11, R14 ;  /* 0x0000000b0d071224 */ /* 0x048fe400078e020e */
[----:B------:R-:W-:-:S04]  /*12b10*/  @P1 IMAD.WIDE.U32 R10, R13, R10, RZ ;  /* 0x0000000a0d0a1225 */ /* 0x000fc800078e00ff */
[----:B------:R-:W-:Y:S02]  /*12b20*/  @P1 IMAD.IADD R11, R11, 0x1, R7 ;  /* 0x000000010b0b1824 */ /* 0x000fe400078e0207 */
[----:B0-----:R-:W-:-:S04]  /*12b30*/  @P1 IMAD.WIDE.U32 R10, R152, R8, R10 ;  /* 0x00000008980a1225 */ /* 0x001fc800078e000a */
[----:B------:R-:W-:Y:S01]  /*12b40*/  @P1 IMAD R9, R152, R9, R11 ;  /* 0x0000000998091224 */ /* 0x000fe200078e020b */
[----:B------:R-:W-:-:S04]  /*12b50*/  @P1 LEA R8, P2, R10, UR4, 0x2 ;  /* 0x000000040a081c11 */ /* 0x000fc8000f8410ff */
[----:B------:R-:W-:Y:S01]  /*12b60*/  @P1 LEA.HI.X R9, R10, UR5, R9, 0x2, P2 ;  /* 0x000000050a091c11 */ /* 0x000fe200090f1409 */
[----:B------:R-:W-:-:S06]  /*12b70*/  IMAD.MOV.U32 R10, RZ, RZ, 0x3f800000 ;  /* 0x3f800000ff0a7424 */ /* 0x000fcc00078e00ff */
        /* <DEDUP_REMOVED lines=10> */
[----:B------:R-:W-:Y:S02]  /*12c20*/  IMAD.MOV.U32 R9, RZ, RZ, 0x40000040 ;  /* 0x40000040ff097424 */ /* 0x000fe400078e00ff */
[----:B------:R-:W-:Y:S02]  /*12c30*/  VIADD R6, R6, 0x6 ;  /* 0x0000000606067836 */ /* 0x000fe40000000000 */
[----:B-1----:R-:W-:-:S08]  /*12c40*/  FADD.FTZ R11, R11, R4 ;  /* 0x000000040b0b7221 */ /* 0x002fd00000010000 */
[----:B------:R-:W-:Y:S01]  /*12c50*/  QGMMA.64x96x32.F32.E4M3.E4M3 R88, R144, gdesc[UR4], R88, gsb0 ;  /* 0x0160000490587df3 */ /* 0x000fe20008000858 */
[----:B------:R-:W-:Y:S01]  /*12c60*/  R2UR UR6, R8 ;  /* 0x00000000080672ca */ /* 0x000fe200000e0000 */
[----:B---3--:R-:W-:Y:S01]  /*12c70*/  FADD.FTZ R14, R14, R3 ;  /* 0x000000030e0e7221 */ /* 0x008fe20000010000 */
[----:B------:R-:W-:Y:S01]  /*12c80*/  R2UR UR7, R9 ;  /* 0x00000000090772ca */ /* 0x000fe200000e0000 */
[----:B------:R-:W-:Y:S01]  /*12c90*/  IMAD.MOV.U32 R3, RZ, RZ, -0x800000 ;  /* 0xff800000ff037424 */ /* 0x000fe200078e00ff */
[----:B------:R-:W-:Y:S02]  /*12ca0*/  WARPGROUP.DEPBAR.LE gsb0, 0x0 ;  /* 0x00008000000079c5 */ /* 0x000fe40000010000 */
[----:B------:R-:W-:-:S09]  /*12cb0*/  WARPGROUP.ARRIVE ;  /* 0x00000000000079c5 */ /* 0x000fd20000000000 */
[----:B------:R-:W-:Y:S01]  /*12cc0*/  QGMMA.64x96x32.F32.E4M3.E4M3 R88, R140, gdesc[UR4], R88, gsb0 ;  /* 0x016000048c587df3 */ /* 0x000fe20008000858 */
[----:B------:R-:W-:Y:S02]  /*12cd0*/  R2UR UR6, R6 ;  /* 0x00000000060672ca */ /* 0x000fe400000e0000 */
[----:B------:R-:W-:Y:S01]  /*12ce0*/  R2UR UR7, R7 ;  /* 0x00000000070772ca */ /* 0x000fe200000e0000 */
[----:B------:R-:W0:Y:S04]  /*12cf0*/  SHFL.BFLY PT, R6, R11, 0x1, 0x1f ;  /* 0x0c201f000b067f89 */ /* 0x000e2800000e0000 */
[----:B------:R-:W1:Y:S01]  /*12d00*/  SHFL.BFLY PT, R7, R14, 0x1, 0x1f ;  /* 0x0c201f000e077f89 */ /* 0x000e6200000e0000 */
[----:B0-----:R-:W-:-:S01]  /*12d10*/  FADD.FTZ R9, R11, R6 ;  /* 0x000000060b097221 */ /* 0x001fc20000010000 */
[----:B------:R-:W-:-:S02]  /*12d20*/  IMAD.MOV.U32 R11, RZ, RZ, RZ ;  /* 0x000000ffff0b7224 */ /* 0x000fc400078e00ff */
[----:B-1----:R-:W-:-:S02]  /*12d30*/  FADD.FTZ R15, R14, R7 ;  /* 0x000000070e0f7221 */ /* 0x002fc40000010000 */
[C---:B------:R-:W-:Y:S01]  /*12d40*/  FSETP.NE.FTZ.AND P1, PT, R9.reuse, RZ, PT ;  /* 0x000000ff0900720b */ /* 0x040fe20003f35000 */
[----:B------:R-:W-:Y:S01]  /*12d50*/  FMUL.FTZ R6, R9, 0.00390625 ;  /* 0x3b80000009067820 */ /* 0x000fe20000410000 */
[----:B------:R-:W-:Y:S02]  /*12d60*/  IMAD.MOV.U32 R7, RZ, RZ, RZ ;  /* 0x000000ffff077224 */ /* 0x000fe400078e00ff */
[----:B------:R-:W-:Y:S02]  /*12d70*/  FMUL.FTZ R8, R15, 0.00390625 ;  /* 0x3b8000000f087820 */ /* 0x000fe40000410000 */
[----:B------:R-:W-:-:S03]  /*12d80*/  FSETP.NE.FTZ.AND P2, PT, R6, RZ, PT ;  /* 0x000000ff0600720b */ /* 0x000fc60003f55000 */
[----:B------:R-:W-:-:S04]  /*12d90*/  FSETP.NE.FTZ.AND P3, PT, R8, RZ, PT ;  /* 0x000000ff0800720b */ /* 0x000fc80003f75000 */
[----:B------:R-:W-:Y:S01]  /*12da0*/  @P1 MUFU.RCP R7, R9 ;  /* 0x0000000900071308 */ /* 0x000fe20000001000 */
[----:B------:R-:W-:-:S05]  /*12db0*/  FSETP.NE.FTZ.AND P1, PT, R15, RZ, PT ;  /* 0x000000ff0f00720b */ /* 0x000fca0003f35000 */
[C---:B------:R-:W-:Y:S02]  /*12dc0*/  @P2 FMUL.FTZ R4, R2.reuse, 0.69314718246459960938 ;  /* 0x3f31721802042820 */ /* 0x040fe40000410000 */
[----:B------:R-:W0:Y:S01]  /*12dd0*/  @P2 MUFU.LG2 R6, R6 ;  /* 0x0000000600062308 */ /* 0x000e220000000c00 */
[----:B------:R-:W-:-:S07]  /*12de0*/  @P3 FMUL.FTZ R2, R2, 0.69314718246459960938 ;  /* 0x3f31721802023820 */ /* 0x000fce0000410000 */
        /* <DEDUP_REMOVED lines=14> */
.L_x_2254:
[----:B------:R-:W2:Y:S01]  /*12ed0*/  LDL.LU R0, [R1] ;  /* 0x0000000001007983 */ /* 0x000ea20000300800 */
[----:B------:R-:W-:Y:S02]  /*12ee0*/  VIADD R12, R12, 0x19c60 ;  /* 0x00019c600c0c7836 */ /* 0x000fe40000000000 */
[-C--:B------:R-:W-:Y:S01]  /*12ef0*/  FMUL.FTZ R29, R88, R4.reuse ;  /* 0x00000004581d7220 */ /* 0x080fe20000410000 */
[-C--:B------:R-:W-:Y:S01]  /*12f00*/  FMUL.FTZ R30, R93, R4.reuse ;  /* 0x000000045d1e7220 */ /* 0x080fe20000410000 */
[----:B------:R-:W3:Y:S01]  /*12f10*/  LDL.LU R5, [R1+0x60] ;  /* 0x0000600001057983 */ /* 0x000ee20000300800 */
[----:B------:R-:W-:Y:S02]  /*12f20*/  VIADD R23, R23, 0x1 ;  /* 0x0000000117177836 */ /* 0x000fe40000000000 */
[-C--:B------:R-:W-:Y:S01]  /*12f30*/  FMUL.FTZ R31, R96, R4.reuse ;  /* 0x00000004601f7220 */ /* 0x080fe20000410000 */
[-C--:B------:R-:W-:Y:S02]  /*12f40*/  FMUL.FTZ R101, R101, R4.reuse ;  /* 0x0000000465657220 */ /* 0x080fe40000410000 */
        /* <DEDUP_REMOVED lines=50> */
[----:B------:R-:W-:Y:S01]  /*13270*/  FMUL.FTZ R0, R97, R4 ;  /* 0x0000000461007220 */ /* 0x000fe20000410000 */
[----:B------:R-:W-:-:S04]  /*13280*/  SEL R4, RZ, 0x1, P1 ;  /* 0x00000001ff047807 */ /* 0x000fc80000800000 */
[----:B------:R-:W-:-:S07]  /*13290*/  LOP3.LUT R153, R153, R4, RZ, 0x3c, !PT ;  /* 0x0000000499997212 */ /* 0x000fce00078e3cff */
.L_x_2185:
[----:B------:R-:W2:Y:S01]  /*132a0*/  LDL R92, [R1+0x54] ;  /* 0x00005400015c7983 */ /* 0x000ea20000100800 */
[----:B------:R-:W1:Y:S01]  /*132b0*/  S2UR UR4, SR_CgaCtaId ;  /* 0x00000000000479c3 */ /* 0x000e620000008800 */
[----:B------:R-:W-:Y:S01]  /*132c0*/  MOV R18, 0x400 ;  /* 0x0000040000127802 */ /* 0x000fe20000000f00 */
[----:B------:R-:W-:Y:S01]  /*132d0*/  BSSY B0, `(.L_x_2255) ;  /* 0x0000334000007945 */ /* 0x000fe20003800000 */
[----:B-1----:R-:W-:-:S05]  /*132e0*/  IMAD.U32 R2, RZ, RZ, UR4 ;  /* 0x00000004ff027e24 */ /* 0x002fca000f8e00ff */
[----:B------:R1:W-:Y:S01]  /*132f0*/  STL [R1], R2 ;  /* 0x0000000201007387 */ /* 0x0003e20000100800 */
[----:B------:R-:W-:Y:S01]  /*13300*/  LEA R18, R2, R18, 0x18 ;  /* 0x0000001202127211 */ /* 0x000fe200078ec0ff */
[----:B------:R-:W-:Y:S06]  /*13310*/  BAR.SYNC.DEFER_BLOCKING 0x5, 0x200 ;  /* 0x0148000000007b1d */ /* 0x000fec0000010000 */
[----:B-----5:R1:W3:Y:S02]  /*13320*/  LDS.128 R24, [R18+0x19cd0] ;  /* 0x019cd00012187984 */ /* 0x0202e40000000c00 */
[----:B------:R-:W-:Y:S06]  /*13330*/  BAR.ARV 0x4, 0x200 ;  /* 0x0108000000007b1d */ /* 0x000fec0000002000 */
[----:B--2---:R-:W-:-:S13]  /*13340*/  ISETP.NE.AND P1, PT, R92, RZ, PT ;  /* 0x000000ff5c00720c */ /* 0x004fda0003f25270 */
[----:B------:R-:W2:Y:S02]  /*13350*/  @!P1 LDC R92, c[0x0][0xad4] ;  /* 0x0002b500ff5c9b82 */ /* 0x000ea40000000800 */
[----:B--2---:R1:W-:Y:S01]  /*13360*/  @!P1 STL [R1+0x54], R92 ;  /* 0x0000545c01009387 */ /* 0x0043e20000100800 */
[----:B---3--:R-:W-:Y:S05]  /*13370*/  @P0 BRA `(.L_x_2256) ;  /* 0x0000002400e40947 */ /* 0x008fea0003800000 */
[----:B------:R-:W2:Y:S01]  /*13380*/  LDL.LU R4, [R1+0x4c] ;  /* 0x00004c0001047983 */ /* 0x000ea20000300800 */
[----:B------:R-:W-:Y:S01]  /*13390*/  ULDC.64 UR4, c[0x4][0x38] ;  /* 0x01000e0000047ab9 */ /* 0x000fe20000000a00 */
[----:B------:R-:W-:Y:S02]  /*133a0*/  ULDC.64 UR6, c[0x0][0xc08] ;  /* 0x0003020000067ab9 */ /* 0x000fe40000000a00 */
[----:B-1----:R-:W3:Y:S01]  /*133b0*/  LDL.LU R2, [R1+0x64] ;  /* 0x0000640001027983 */ /* 0x002ee20000300800 */
[----:B------:R-:W1:Y:S01]  /*133c0*/  S2R R10, SR_TID.X ;  /* 0x00000000000a7919 */ /* 0x000e620000002100 */
[----:B------:R-:W-:Y:S01]  /*133d0*/  BAR.SYNC.DEFER_BLOCKING 0x1, 0x180 ;  /* 0x0046000000007b1d */ /* 0x000fe20000010000 */
[----:B--2---:R-:W-:Y:S02]  /*133e0*/  IMAD.MOV.U32 R8, RZ, RZ, R4 ;  /* 0x000000ffff087224 */ /* 0x004fe400078e0004 */
[----:B---3--:R-:W-:Y:S02]  /*133f0*/  IMAD.MOV.U32 R9, RZ, RZ, R2 ;  /* 0x000000ffff097224 */ /* 0x008fe400078e0002 */
[----:B-1----:R-:W-:-:S05]  /*13400*/  IMAD.SHL.U32 R2, R10, 0x4, RZ ;  /* 0x000000040a027824 */ /* 0x002fca00078e00ff */
[----:B------:R-:W-:-:S04]  /*13410*/  LOP3.LUT R2, R2, 0xc, RZ, 0xc0, !PT ;  /* 0x0000000c02027812 */ /* 0x000fc800078ec0ff */
[----:B------:R-:W-:-:S05]  /*13420*/  IADD3 R4, P0, R2, UR4, RZ ;  /* 0x0000000402047c10 */ /* 0x000fca000ff1e0ff */
[----:B0-----:R-:W-:Y:S01]  /*13430*/  IMAD.X R5, RZ, RZ, UR5, P0 ;  /* 0x00000005ff057e24 */ /* 0x001fe200080e06ff */
[----:B------:R-:W-:-:S04]  /*13440*/  ULDC.64 UR4, c[0x0][0xc00] ;  /* 0x0003000000047ab9 */ /* 0x000fc80000000a00 */
[----:B------:R0:W2:Y:S01]  /*13450*/  LDG.E.CONSTANT R28, desc[UR42][R4.64] ;  /* 0x0000002a041c7981 */ /* 0x0000a2000c1e9900 */
[----:B------:R-:W-:-:S03]  /*13460*/  LOP3.LUT P0, R2, R10, 0x3, RZ, 0xc0, !PT ;  /* 0x000000030a027812 */ /* 0x000fc6000780c0ff */
[----:B------:R-:W3:Y:S01]  /*13470*/  LDL R4, [R1+0xa0] ;  /* 0x0000a00001047983 */ /* 0x000ee20000100800 */
[----:B------:R-:W-:Y:S01]  /*13480*/  ISETP.EQ.OR P0, PT, R2, 0x3, !P0 ;  /* 0x000000030200780c */ /* 0x000fe20004702670 */
[----:B------:R-:W-:Y:S01]  /*13490*/  IMAD.MOV.U32 R96, RZ, RZ, R9 ;  /* 0x000000ffff607224 */ /* 0x000fe200078e0009 */
[----:B0-----:R-:W0:Y:S02]  /*134a0*/  S2R R5, SR_SWINHI ;  /* 0x0000000000057919 */ /* 0x001e240000002f00 */
[----:B------:R-:W-:Y:S01]  /*134b0*/  SEL R63, R94, R95, P0 ;  /* 0x0000005f5e3f7207 */ /* 0x000fe20000000000 */
[----:B------:R-:W-:Y:S01]  /*134c0*/  IMAD.MOV.U32 R97, RZ, RZ, R8 ;  /* 0x000000ffff617224 */ /* 0x000fe200078e0008 */
[----:B------:R-:W-:Y:S02]  /*134d0*/  SEL R95, R95, R94, P0 ;  /* 0x0000005e5f5f7207 */ /* 0x000fe40000000000 */
[----:B------:R-:W4:Y:S01]  /*134e0*/  LDL.LU R94, [R1+0x58] ;  /* 0x00005800015e7983 */ /* 0x000f220000300800 */
        /* <DEDUP_REMOVED lines=15> */
[----:B------:R-:W-:Y:S01]  /*135e0*/  SEL R98, R99, R98, P0 ;  /* 0x0000006263627207 */ /* 0x000fe20000000000 */
[----:B------:R-:W4:Y:S01]  /*135f0*/  LDL R91, [R1+0x30] ;  /* 0x00003000015b7983 */ /* 0x000f220000100800 */
[----:B------:R-:W-:-:S02]  /*13600*/  MOV R36, R18 ;  /* 0x0000001200247202 */ /* 0x000fc40000000f00 */
[----:B0-----:R-:W-:Y:S02]  /*13610*/  MOV R37, R5 ;  /* 0x0000000500257202 */ /* 0x001fe40000000f00 */
        /* <DEDUP_REMOVED lines=33> */
[----:B---3--:R-:W-:-:S03]  /*13830*/  IMAD.WIDE R12, R4, 0x2, R36 ;  /* 0x00000002040c7825 */ /* 0x008fc600078e0224 */
[C---:B------:R-:W-:Y:S02]  /*13840*/  IADD3 R21, P5, R12.reuse, 0x20, RZ ;  /* 0x000000200c157810 */ /* 0x040fe40007fbe0ff */
[C---:B------:R-:W-:Y:S02]  /*13850*/  IADD3 R87, P2, R12.reuse, 0x6000, RZ ;  /* 0x000060000c577810 */ /* 0x040fe40007f5e0ff */
[----:B------:R-:W-:Y:S02]  /*13860*/  LOP3.LUT R0, R21, 0x180, RZ, 0xc0, !PT ;  /* 0x0000018015007812 */ /* 0x000fe400078ec0ff */
[----:B------:R-:W-:Y:S02]  /*13870*/  IADD3 R24, P1, R12, 0x6020, RZ ;  /* 0x000060200c187810 */ /* 0x000fe40007f3e0ff */
[----:B------:R-:W-:Y:S02]  /*13880*/  SHF.R.U64 R0, R0, 0x3, RZ ;  /* 0x0000000300007819 */ /* 0x000fe400000012ff */
[----:B------:R-:W-:-:S02]  /*13890*/  LOP3.LUT R4, R87, 0x180, RZ, 0xc0, !PT ;  /* 0x0000018057047812 */ /* 0x000fc400078ec0ff */
[C---:B------:R-:W-:Y:S02]  /*138a0*/  IADD3 R35, P4, R12.reuse, 0x3000, RZ ;  /* 0x000030000c237810 */ /* 0x040fe40007f9e0ff */
[----:B------:R-:W-:Y:S02]  /*138b0*/  IADD3 R85, P3, R12, 0x3020, RZ ;  /* 0x000030200c557810 */ /* 0x000fe40007f7e0ff */
[----:B------:R-:W-:Y:S02]  /*138c0*/  LOP3.LUT R14, R0, R21, RZ, 0x3c, !PT ;  /* 0x00000015000e7212 */ /* 0x000fe400078e3cff */
[----:B------:R-:W-:Y:S02]  /*138d0*/  LOP3.LUT R21, R24, 0x180, RZ, 0xc0, !PT ;  /* 0x0000018018157812 */ /* 0x000fe400078ec0ff */
[----:B------:R-:W-:Y:S02]  /*138e0*/  SHF.R.U64 R4, R4, 0x3, RZ ;  /* 0x0000000304047819 */ /* 0x000fe400000012ff */
[----:B------:R-:W-:Y:S01]  /*138f0*/  LOP3.LUT R5, R12, 0x180, RZ, 0xc0, !PT ;  /* 0x000001800c057812 */ /* 0x000fe200078ec0ff */
[----:B------:R-:W-:Y:S01]  /*13900*/  IMAD.X R7, RZ, RZ, R13, P2 ;  /* 0x000000ffff077224 */ /* 0x000fe200010e060d */
[----:B------:R-:W-:-:S02]  /*13910*/  LOP3.LUT R0, R35, 0x180, RZ, 0xc0, !PT ;  /* 0x0000018023007812 */ /* 0x000fc400078ec0ff */
[----:B------:R-:W-:Y:S02]  /*13920*/  LOP3.LUT R2, R85, 0x180, RZ, 0xc0, !PT ;  /* 0x0000018055027812 */ /* 0x000fe400078ec0ff */
[----:B------:R-:W-:Y:S02]  /*13930*/  SHF.R.U64 R21, R21, 0x3, RZ ;  /* 0x0000000315157819 */ /* 0x000fe400000012ff */
[----:B------:R-:W-:Y:S02]  /*13940*/  LOP3.LUT R6, R4, R87, RZ, 0x3c, !PT ;  /* 0x0000005704067212 */ /* 0x000fe400078e3cff */
[----:B------:R-:W-:Y:S02]  /*13950*/  SHF.R.U64 R5, R5, 0x3, RZ ;  /* 0x0000000305057819 */ /* 0x000fe400000012ff */
[----:B------:R-:W-:Y:S02]  /*13960*/  SHF.R.U64 R0, R0, 0x3, RZ ;  /* 0x0000000300007819 */ /* 0x000fe400000012ff */
[----:B------:R-:W-:-:S02]  /*13970*/  SHF.R.U64 R2, R2, 0x3, RZ ;  /* 0x0000000302027819 */ /* 0x000fc400000012ff */
[----:B------:R-:W-:Y:S02]  /*13980*/  LOP3.LUT R4, R21, R24, RZ, 0x3c, !PT ;  /* 0x0000001815047212 */ /* 0x000fe400078e3cff */
[----:B------:R-:W-:Y:S01]  /*13990*/  MOV R21, R6 ;  /* 0x0000000600157202 */ /* 0x000fe20000000f00 */
[--C-:B------:R-:W-:Y:S01]  /*139a0*/  IMAD.X R11, RZ, RZ, R13.reuse, P4 ;  /* 0x000000ffff0b7224 */ /* 0x100fe200020e060d */
[----:B------:R-:W-:Y:S01]  /*139b0*/  LOP3.LUT R12, R5, R12, RZ, 0x3c, !PT ;  /* 0x0000000c050c7212 */ /* 0x000fe200078e3cff */
[----:B--2---:R0:W-:Y:S01]  /*139c0*/  SHFL.IDX PT, R7, R51, R28, 0x1c1f ;  /* 0x001c1f1c33077589 */ /* 0x0041e200000e0000 */
        /* <DEDUP_REMOVED lines=11> */
[----:B------:R-:W-:-:S03]  /*13a80*/  MOV R24, R4 ;  /* 0x0000000400187202 */ /* 0x000fc60000000f00 */
[----:B------:R-:W-:Y:S04]  /*13a90*/  SHFL.IDX PT, R12, R39, R28, 0x1c1f ;  /* 0x001c1f1c270c7589 */ /* 0x000fe800000e0000 */
[----:B------:R-:W-:Y:S04]  /*13aa0*/  SHFL.IDX PT, R45, R30, R51, 0x1c1f ;  /* 0x001c1f331e2d7589 */ /* 0x000fe800000e0000 */
[----:B------:R-:W0:Y:S01]  /*13ab0*/  SHFL.IDX PT, R44, R29, R51, 0x1c1f ;  /* 0x001c1f331d2c7589 */ /* 0x000e2200000e0000 */
[----:B------:R-:W-:-:S03]  /*13ac0*/  MOV R35, R14 ;  /* 0x0000000e00237202 */ /* 0x000fc60000000f00 */
[----:B------:R-:W-:Y:S04]  /*13ad0*/  SHFL.IDX PT, R52, R41, R28, 0x1c1f ;  /* 0x001c1f1c29347589 */ /* 0x000fe800000e0000 */
        /* <DEDUP_REMOVED lines=20> */
[----:B------:R-:W2:Y:S04]  /*13c20*/  SHFL.IDX PT, R90, R90, R51, 0x1c1f ;  /* 0x001c1f335a5a7589 */ /* 0x000ea800000e0000 */
[----:B------:R-:W3:Y:S04]  /*13c30*/  SHFL.IDX PT, R32, R95, R51, 0x1c1f ;  /* 0x001c1f335f207589 */ /* 0x000ee800000e0000 */
[----:B------:R-:W4:Y:S04]  /*13c40*/  SHFL.IDX PT, R98, R98, R51, 0x1c1f ;  /* 0x001c1f3362627589 */ /* 0x000f2800000e0000 */
[----:B------:R-:W4:Y:S04]  /*13c50*/  SHFL.IDX PT, R101, R101, R51, 0x1c1f ;  /* 0x001c1f3365657589 */ /* 0x000f2800000e0000 */
[----:B------:R-:W-:Y:S04]  /*13c60*/  SHFL.IDX PT, R77, R120, R51, 0x1c1f ;  /* 0x001c1f33784d7589 */ /* 0x000fe800000e0000 */
[----:B------:R-:W-:Y:S04]  /*13c70*/  SHFL.IDX PT, R85, R128, R51, 0x1c1f ;  /* 0x001c1f3380557589 */ /* 0x000fe800000e0000 */
[----:B------:R-:W4:Y:S04]  /*13c80*/  SHFL.IDX PT, R28, R103, R51, 0x1c1f ;  /* 0x001c1f33671c7589 */ /* 0x000f2800000e0000 */
[----:B------:R-:W4:Y:S04]  /*13c90*/  SHFL.IDX PT, R30, R111, R51, 0x1c1f ;  /* 0x001c1f336f1e7589 */ /* 0x000f2800000e0000 */
[----:B------:R-:W4:Y:S04]  /*13ca0*/  SHFL.IDX PT, R114, R114, R51, 0x1c1f ;  /* 0x001c1f3372727589 */ /* 0x000f2800000e0000 */
[----:B------:R-:W4:Y:S04]  /*13cb0*/  SHFL.IDX PT, R134, R134, R51, 0x1c1f ;  /* 0x001c1f3386867589 */ /* 0x000f2800000e0000 */
[----:B------:R-:W4:Y:S04]  /*13cc0*/  SHFL.IDX PT, R59, R104, R51, 0x1c1f ;  /* 0x001c1f33683b7589 */ /* 0x000f2800000e0000 */
[----:B------:R-:W-:Y:S04]  /*13cd0*/  SHFL.IDX PT, R79, R112, R51, 0x1c1f ;  /* 0x001c1f33704f7589 */ /* 0x000fe800000e0000 */
[----:B------:R-:W4:Y:S04]  /*13ce0*/  SHFL.IDX PT, R106, R106, R51, 0x1c1f ;  /* 0x001c1f336a6a7589 */ /* 0x000f2800000e0000 */
[----:B------:R-:W4:Y:S04]  /*13cf0*/  SHFL.IDX PT, R118, R118, R51, 0x1c1f ;  /* 0x001c1f3376767589 */ /* 0x000f2800000e0000 */
[----:B------:R-:W4:Y:S04]  /*13d00*/  SHFL.IDX PT, R81, R122, R51, 0x1c1f ;  /* 0x001c1f337a517589 */ /* 0x000f2800000e0000 */
[----:B------:R-:W4:Y:S04]  /*13d10*/  SHFL.IDX PT, R116, R116, R51, 0x1c1f ;  /* 0x001c1f3374747589 */ /* 0x000f2800000e0000 */
[----:B------:R-:W4:Y:S04]  /*13d20*/  SHFL.IDX PT, R124, R124, R51, 0x1c1f ;  /* 0x001c1f337c7c7589 */ /* 0x000f2800000e0000 */
[----:B------:R-:W4:Y:S04]  /*13d30*/  SHFL.IDX PT, R11, R132, R51, 0x1c1f ;  /* 0x001c1f33840b7589 */ /* 0x000f2800000e0000 */
[----:B------:R-:W4:Y:S04]  /*13d40*/  SHFL.IDX PT, R13, R130, R51, 0x1c1f ;  /* 0x001c1f33820d7589 */ /* 0x000f2800000e0000 */
[----:B------:R-:W4:Y:S04]  /*13d50*/  SHFL.IDX PT, R14, R109, R51, 0x1c1f ;  /* 0x001c1f336d0e7589 */ /* 0x000f2800000e0000 */
[----:B------:R4:W4:Y:S01]  /*13d60*/  SHFL.IDX PT, R15, R126, R51, 0x1c1f ;  /* 0x001c1f337e0f7589 */ /* 0x00092200000e0000 */
[----:B0-----:R-:W-:-:S02]  /*13d70*/  SEL R42, R33, R44, P0 ;  /* 0x0000002c212a7207 */ /* 0x001fc40000000000 */
[----:B-1----:R-:W-:Y:S02]  /*13d80*/  SEL R43, R12, R45, P0 ;  /* 0x0000002d0c2b7207 */ /* 0x002fe40000000000 */
[----:B------:R-:W-:Y:S02]  /*13d90*/  SEL R44, R44, R33, P0 ;  /* 0x000000212c2c7207 */ /* 0x000fe40000000000 */
[----:B------:R-:W-:Y:S02]  /*13da0*/  SEL R45, R45, R12, P0 ;  /* 0x0000000c2d2d7207 */ /* 0x000fe40000000000 */
[----:B--2---:R-:W-:Y:S02]  /*13db0*/  SEL R46, R61, R90, P0 ;  /* 0x0000005a3d2e7207 */ /* 0x004fe40000000000 */
[----:B------:R-:W-:Y:S02]  /*13dc0*/  SEL R48, R90, R61, P0 ;  /* 0x0000003d5a307207 */ /* 0x000fe40000000000 */
[----:B---3--:R-:W-:-:S02]  /*13dd0*/  SEL R47, R63, R32, P0 ;  /* 0x000000203f2f7207 */ /* 0x008fc40000000000 */
[----:B------:R-:W-:Y:S02]  /*13de0*/  SEL R49, R32, R63, P0 ;  /* 0x0000003f20317207 */ /* 0x000fe40000000000 */
[----:B------:R-:W-:Y:S02]  /*13df0*/  SEL R50, R52, R31, P0 ;  /* 0x0000001f34327207 */ /* 0x000fe40000000000 */
[----:B----4-:R-:W-:Y:S02]  /*13e00*/  SEL R54, R65, R98, P0 ;  /* 0x0000006241367207 */ /* 0x010fe40000000000 */
        /* <DEDUP_REMOVED lines=46> */
[----:B------:R-:W-:Y:S01]  /*140f0*/  STSM.16.M88.4 [R0], R4 ;  /* 0x0000000400007844 */ /* 0x000fe20000000200 */
[----:B------:R-:W-:Y:S02]  /*14100*/  F2FP.BF16.F32.PACK_AB R12, R59, R58 ;  /* 0x0000003a3b0c723e */ /* 0x000fe400000010ff */
[----:B------:R-:W-:Y:S01]  /*14110*/  F2FP.BF16.F32.PACK_AB R13, R63, R62 ;  /* 0x0000003e3f0d723e */ /* 0x000fe200000010ff */
[----:B------:R0:W-:Y:S01]  /*14120*/  STSM.16.M88.4 [R35], R8 ;  /* 0x0000000823007844 */ /* 0x0001e20000000200 */
        /* <DEDUP_REMOVED lines=8> */
[----:B------:R-:W-:-:S02]  /*141b0*/  F2FP.BF16.F32.PACK_AB R34, R77, R76 ;  /* 0x0000004c4d22723e */ /* 0x000fc400000010ff */
[----:B0-----:R-:W-:Y:S02]  /*141c0*/  F2FP.BF16.F32.PACK_AB R35, R81, R80 ;  /* 0x000000505123723e */ /* 0x001fe400000010ff */
[----:B------:R-:W-:Y:S02]  /*141d0*/  F2FP.BF16.F32.PACK_AB R4, R83, R82 ;  /* 0x000000525304723e */ /* 0x000fe400000010ff */
[----:B------:R-:W-:Y:S02]  /*141e0*/  F2FP.BF16.F32.PACK_AB R5, R39, R38 ;  /* 0x000000262705723e */ /* 0x000fe400000010ff */
[----:B------:R-:W-:Y:S02]  /*141f0*/  F2FP.BF16.F32.PACK_AB R6, R85, R84 ;  /* 0x000000545506723e */ /* 0x000fe400000010ff */
[----:B------:R-:W-:Y:S01]  /*14200*/  F2FP.BF16.F32.PACK_AB R7, R41, R40 ;  /* 0x000000282907723e */ /* 0x000fe200000010ff */
[----:B------:R-:W-:Y:S04]  /*14210*/  STSM.16.M88.4 [R86], R12 ;  /* 0x0000000c56007844 */ /* 0x000fe80000000200 */
[----:B------:R0:W-:Y:S04]  /*14220*/  STSM.16.M88.4 [R2], R28 ;  /* 0x0000001c02007844 */ /* 0x0001e80000000200 */
[----:B------:R-:W-:Y:S04]  /*14230*/  STSM.16.M88.4 [R21], R32 ;  /* 0x0000002015007844 */ /* 0x000fe80000000200 */
[----:B------:R1:W-:Y:S01]  /*14240*/  STSM.16.M88.4 [R24], R4 ;  /* 0x0000000418007844 */ /* 0x0003e20000000200 */
[----:B------:R-:W-:Y:S01]  /*14250*/  BAR.SYNC.DEFER_BLOCKING 0x1, 0x180 ;  /* 0x0046000000007b1d */ /* 0x000fe20000010000 */
[----:B------:R-:W-:-:S04]  /*14260*/  ISETP.NE.U32.AND P0, PT, RZ, UR4, PT ;  /* 0x00000004ff007c0c */ /* 0x000fc8000bf05070 */
[----:B------:R-:W-:Y:S01]  /*14270*/  ISETP.NE.AND.EX P0, PT, RZ, UR5, PT, P0 ;  /* 0x00000005ff007c0c */ /* 0x000fe2000bf05300 */
[----:B------:R-:W-:Y:S01]  /*14280*/  IMAD.MOV.U32 R0, RZ, RZ, RZ ;  /* 0x000000ffff007224 */ /* 0x000fe200078e00ff */
[----:B------:R-:W-:Y:S01]  /*14290*/  IADD3 R8, P1, R94, UR4, RZ ;  /* 0x000000045e087c10 */ /* 0x000fe2000ff3e0ff */
[----:B0-----:R-:W0:Y:S03]  /*142a0*/  LDC R2, c[0x0][0xbe8] ;  /* 0x0002fa00ff027b82 */ /* 0x001e260000000800 */
[----:B------:R-:W-:Y:S02]  /*142b0*/  IADD3.X R9, R89, UR5, RZ, P1, !PT ;  /* 0x0000000559097c10 */ /* 0x000fe40008ffe4ff */
[----:B------:R-:W-:-:S03]  /*142c0*/  ISETP.GT.AND P3, PT, R92, 0x1, PT ;  /* 0x000000015c00780c */ /* 0x000fc60003f64270 */
[----:B------:R-:W2:Y:S02]  /*142d0*/  LDC.64 R14, c[0x0][0xba8] ;  /* 0x0002ea00ff0e7b82 */ /* 0x000ea40000000a00 */
[----:B------:R-:W3:Y:S01]  /*142e0*/  @P0 LDG.E R0, desc[UR42][R8.64] ;  /* 0x0000002a08000981 */ /* 0x000ee2000c1e1900 */
[----:B-1----:R-:W-:-:S05]  /*142f0*/  IMAD.MOV.U32 R24, RZ, RZ, 0x9b8 ;  /* 0x000009b8ff187424 */ /* 0x002fca00078e00ff */
[----:B------:R-:W-:-:S04]  /*14300*/  SEL R24, R24, 0x978, P3 ;  /* 0x0000097818187807 */ /* 0x000fc80001800000 */
[----:B------:R-:W1:Y:S01]  /*14310*/  LDC.64 R6, c[0x0][R24+0x220] ;  /* 0x0000880018067b82 */ /* 0x000e620000000a00 */
[----:B------:R-:W-:-:S07]  /*14320*/  ISETP.NE.U32.AND P1, PT, RZ, UR6, PT ;  /* 0x00000006ff007c0c */ /* 0x000fce000bf25070 */
[----:B------:R-:W4:Y:S01]  /*14330*/  LDC.64 R10, c[0x0][R24+0x218] ;  /* 0x00008600180a7b82 */ /* 0x000f220000000a00 */
[----:B------:R-:W-:Y:S02]  /*14340*/  ISETP.NE.AND.EX P1, PT, RZ, UR7, PT, P1 ;  /* 0x00000007ff007c0c */ /* 0x000fe4000bf25310 */
[----:B0-----:R-:W-:-:S05]  /*14350*/  ISETP.NE.AND P4, PT, R2, 0x1, PT ;  /* 0x000000010200780c */ /* 0x001fca0003f85270 */
[----:B------:R-:W0:Y:S06]  /*14360*/  LDC.64 R12, c[0x0][R24+0x228] ;  /* 0x00008a00180c7b82 */ /* 0x000e2c0000000a00 */
[----:B------:R-:W-:Y:S01]  /*14370*/  @P1 IADD3 R4, P2, R94, UR6, RZ ;  /* 0x000000065e041c10 */ /* 0x000fe2000ff5e0ff */
[----:B------:R-:W-:Y:S01]  /*14380*/  ULDC UR6, c[0x0][0xa88] ;  /* 0x0002a20000067ab9 */ /* 0x000fe20000000800 */
[----:B------:R-:W3:Y:S01]  /*14390*/  @P4 LDC R28, c[0x0][0xbec] ;  /* 0x0002fb00ff1c4b82 */ /* 0x000ee20000000800 */
[----:B------:R-:W-:Y:S01]  /*143a0*/  IMAD.U32 R31, RZ, RZ, UR6 ;  /* 0x00000006ff1f7e24 */ /* 0x000fe2000f8e00ff */
[----:B------:R-:W-:-:S05]  /*143b0*/  @P1 IADD3.X R5, R89, UR7, RZ, P2, !PT ;  /* 0x0000000759051c10 */ /* 0x000fca00097fe4ff */
[----:B------:R2:W5:Y:S01]  /*143c0*/  @P1 LDG.E R31, desc[UR42][R4.64] ;  /* 0x0000002a041f1981 */ /* 0x000562000c1e1900 */
[----:B------:R-:W-:Y:S01]  /*143d0*/  ISETP.NE.U32.AND P2, PT, RZ, UR4, PT ;  /* 0x00000004ff007c0c */ /* 0x000fe2000bf45070 */
[----:B------:R-:W3:Y:S08]  /*143e0*/  @P4 LDC R89, c[0x0][0xbf0] ;  /* 0x0002fc00ff594b82 */ /* 0x000ef00000000800 */
[----:B--2---:R2:W2:Y:S01]  /*143f0*/  LDC.64 R4, c[0x0][R24+0x210] ;  /* 0x0000840018047b82 */ /* 0x0044a20000000a00 */
[----:B------:R-:W-:-:S04]  /*14400*/  ISETP.NE.AND.EX P2, PT, RZ, UR5, PT, P2 ;  /* 0x00000005ff007c0c */ /* 0x000fc8000bf45320 */
[----:B------:R-:W-:Y:S02]  /*14410*/  SEL R21, R97, RZ, !P2 ;  /* 0x000000ff61157207 */ /* 0x000fe40005000000 */
[----:B------:R-:W-:Y:S01]  /*14420*/  SEL R29, R96, RZ, !P2 ;  /* 0x000000ff601d7207 */ /* 0x000fe20005000000 */
[----:B------:R-:W2:Y:S02]  /*14430*/  @!P3 LDC R14, c[0x0][0xb50] ;  /* 0x0002d400ff0ebb82 */ /* 0x000ea40000000800 */
[----:B-1----:R-:W-:-:S04]  /*14440*/  IMAD R7, R7, R21, RZ ;  /* 0x0000001507077224 */ /* 0x002fc800078e02ff */
[----:B------:R-:W-:Y:S02]  /*14450*/  IMAD R87, R6, R29, R7 ;  /* 0x0000001d06577224 */ /* 0x000fe400078e0207 */
[-C--:B----4-:R-:W-:Y:S01]  /*14460*/  IMAD R35, R11, R152.reuse, RZ ;  /* 0x000000980b237224 */ /* 0x090fe200078e02ff */
[----:B------:R-:W-:Y:S01]  /*14470*/  SEL R33, R88, RZ, P3 ;  /* 0x000000ff58217207 */ /* 0x000fe20001800000 */
[----:B------:R-:W-:Y:S01]  /*14480*/  IMAD.WIDE.U32 R10, R10, R152, RZ ;  /* 0x000000980a0a7225 */ /* 0x000fe200078e00ff */
[----:B------:R-:W1:Y:S03]  /*14490*/  @!P3 LDC R15, c[0x0][0xb54] ;  /* 0x0002d500ff0fbb82 */ /* 0x000e660000000800 */
[----:B------:R-:W-:-:S04]  /*144a0*/  IMAD.WIDE.U32 R6, R6, R21, RZ ;  /* 0x0000001506067225 */ /* 0x000fc800078e00ff */
[----:B------:R-:W-:Y:S02]  /*144b0*/  IMAD.IADD R29, R93, 0x1, R91 ;  /* 0x000000015d1d7824 */ /* 0x000fe400078e025b */
[----:B------:R-:W-:Y:S02]  /*144c0*/  IMAD.IADD R87, R7, 0x1, R87 ;  /* 0x0000000107577824 */ /* 0x000fe400078e0257 */
[----:B------:R-:W-:Y:S02]  /*144d0*/  IMAD.MOV.U32 R7, RZ, RZ, R29 ;  /* 0x000000ffff077224 */ /* 0x000fe400078e001d */
[----:B------:R-:W-:Y:S02]  /*144e0*/  IMAD.IADD R11, R11, 0x1, R35 ;  /* 0x000000010b0b7824 */ /* 0x000fe400078e0223 */
[-C--:B0-----:R-:W-:Y:S02]  /*144f0*/  IMAD R35, R13, R33.reuse, RZ ;  /* 0x000000210d237224 */ /* 0x081fe400078e02ff */
[----:B------:R-:W-:-:S04]  /*14500*/  IMAD.WIDE.U32 R12, R12, R33, RZ ;  /* 0x000000210c0c7225 */ /* 0x000fc800078e00ff */
[----:B------:R-:W-:Y:S01]  /*14510*/  IMAD.IADD R35, R13, 0x1, R35 ;  /* 0x000000010d237824 */ /* 0x000fe200078e0223 */
[--C-:B---3--:R-:W-:Y:S01]  /*14520*/  IADD3 R10, P2, P5, R6, R10, R0.reuse ;  /* 0x0000000a060a7210 */ /* 0x108fe20007d5e000 */
[----:B------:R-:W-:Y:S01]  /*14530*/  @P4 IMAD.HI.U32 R6, R29, R28, RZ ;  /* 0x0000001c1d064227 */ /* 0x000fe200078e00ff */
        /* <DEDUP_REMOVED lines=14> */
[----:B-1----:R-:W-:Y:S01]  /*14620*/  LEA.HI.X R15, R12, R15, R4, 0x2, P2 ;  /* 0x0000000f0c0f7211 */ /* 0x002fe200010f1404 */
[----:B------:R-:W-:Y:S06]  /*14630*/  @P1 BRA `(.L_x_2257) ;  /* 0x0000000000101947 */ /* 0x000fec0003800000 */
[----:B------:R-:W-:Y:S05]  /*14640*/  @!P0 BRA `(.L_x_2257) ;  /* 0x00000000000c8947 */ /* 0x000fea0003800000 */
[----:B------:R-:W2:Y:S04]  /*14650*/  LDG.E R4, desc[UR42][R8.64] ;  /* 0x0000002a08047981 */ /* 0x000ea8000c1e1900 */
[----:B-----5:R-:W2:Y:S02]  /*14660*/  LDG.E R31, desc[UR42][R8.64+0x4] ;  /* 0x0000042a081f7981 */ /* 0x020ea4000c1e1900 */
[----:B--2---:R-:W-:-:S07]  /*14670*/  IMAD.IADD R31, R31, 0x1, -R4 ;  /* 0x000000011f1f7824 */ /* 0x004fce00078e0a04 */
.L_x_2257:
        /* <DEDUP_REMOVED lines=37> */
[----:B------:R-:W-:Y:S02]  /*148d0*/  IMAD.IADD R20, R90, 0x1, -R20 ;  /* 0x000000015a147824 */ /* 0x000fe400078e0a14 */
[C---:B------:R-:W-:Y:S01]  /*148e0*/  IMAD.IADD R47, R89.reuse, 0x1, R91 ;  /* 0x00000001592f7824 */ /* 0x040fe200078e025b */
        /* <DEDUP_REMOVED lines=12> */
[----:B------:R-:W-:Y:S01]  /*149b0*/  IMAD.IADD R42, R91, 0x1, R0 ;  /* 0x000000015b2a7824 */ /* 0x000fe200078e0200 */
        /* <DEDUP_REMOVED lines=12> */
[----:B------:R-:W-:-:S02]  /*14a80*/  LOP3.LUT R32, R33, 0x180, RZ, 0xc0, !PT ;  /* 0x0000018021207812 */ /* 0x000fc400078ec0ff */
[----:B------:R-:W-:Y:S01]  /*14a90*/  LOP3.LUT R5, R36, 0x180, RZ, 0xc0, !PT ;  /* 0x0000018024057812 */ /* 0x000fe200078ec0ff */
[----:B------:R-:W-:Y:S01]  /*14aa0*/  IMAD.MOV.U32 R3, RZ, RZ, R42 ;  /* 0x000000ffff037224 */ /* 0x000fe200078e002a */
[----:B----4-:R-:W-:Y:S01]  /*14ab0*/  @P4 SHF.R.U32.HI R3, RZ, R45, R0 ;  /* 0x0000002dff034219 */ /* 0x010fe20000011600 */
[----:B------:R-:W-:Y:S01]  /*14ac0*/  IMAD R20, R20, UR4, RZ ;  /* 0x0000000414147c24 */ /* 0x000fe2000f8e02ff */
[----:B------:R-:W-:Y:S02]  /*14ad0*/  SHF.R.U64 R8, R8, 0x3, RZ ;  /* 0x0000000308087819 */ /* 0x000fe400000012ff */
[----:B------:R-:W-:Y:S02]  /*14ae0*/  SHF.R.U64 R12, R12, 0x3, RZ ;  /* 0x000000030c0c7819 */ /* 0x000fe400000012ff */
[----:B------:R-:W-:Y:S02]  /*14af0*/  SHF.R.U64 R28, R28, 0x3, RZ ;  /* 0x000000031c1c7819 */ /* 0x000fe400000012ff */
[----:B------:R-:W-:-:S02]  /*14b00*/  SHF.R.U64 R32, R32, 0x3, RZ ;  /* 0x0000000320207819 */ /* 0x000fc400000012ff */
[----:B------:R-:W-:Y:S01]  /*14b10*/  SHF.R.U64 R5, R5, 0x3, RZ ;  /* 0x0000000305057819 */ /* 0x000fe200000012ff */
[C---:B------:R-:W-:Y:S01]  /*14b20*/  IMAD R43, R21.reuse, UR5, R20 ;  /* 0x00000005152b7c24 */ /* 0x040fe2000f8e0214 */
[----:B------:R-:W-:Y:S01]  /*14b30*/  SHF.R.S32.HI R0, RZ, 0x1f, R3 ;  /* 0x0000001fff007819 */ /* 0x000fe20000011403 */
[----:B------:R-:W-:Y:S01]  /*14b40*/  IMAD.WIDE.U32 R20, R21, UR4, R40 ;  /* 0x0000000415147c25 */ /* 0x000fe2000f8e0028 */
[----:B------:R-:W-:Y:S01]  /*14b50*/  LOP3.LUT R8, R8, R9, RZ, 0x3c, !PT ;  /* 0x0000000908087212 */ /* 0x000fe200078e3cff */
[----:B------:R-:W-:Y:S01]  /*14b60*/  ULDC.64 UR4, c[0x0][0xae0] ;  /* 0x0002b80000047ab9 */ /* 0x000fe20000000a00 */
[----:B------:R-:W-:Y:S01]  /*14b70*/  LOP3.LUT R12, R12, R13, RZ, 0x3c, !PT ;  /* 0x0000000d0c0c7212 */ /* 0x000fe200078e3cff */
[----:B------:R-:W-:Y:S01]  /*14b80*/  IMAD.MOV R41, RZ, RZ, -R3 ;  /* 0x000000ffff297224 */ /* 0x000fe200078e0a03 */
[----:B------:R-:W-:Y:S01]  /*14b90*/  LOP3.LUT R28, R28, R29, RZ, 0x3c, !PT ;  /* 0x0000001d1c1c7212 */ /* 0x000fe200078e3cff */
[--C-:B------:R-:W-:Y:S01]  /*14ba0*/  IMAD.X R9, RZ, RZ, R37.reuse, P0 ;  /* 0x000000ffff097224 */ /* 0x100fe200000e0625 */
[----:B------:R-:W-:Y:S01]  /*14bb0*/  LOP3.LUT R32, R32, R33, RZ, 0x3c, !PT ;  /* 0x0000002120207212 */ /* 0x000fe200078e3cff */
[--C-:B------:R-:W-:Y:S01]  /*14bc0*/  IMAD.X R13, RZ, RZ, R37.reuse, P1 ;  /* 0x000000ffff0d7224 */ /* 0x100fe200008e0625 */
[----:B------:R-:W-:Y:S01]  /*14bd0*/  LOP3.LUT R4, R5, R36, RZ, 0x3c, !PT ;  /* 0x0000002405047212 */ /* 0x000fe200078e3cff */
[----:B------:R-:W-:-:S02]  /*14be0*/  IMAD.X R29, RZ, RZ, R37, P2 ;  /* 0x000000ffff1d7224 */ /* 0x000fc400010e0625 */
[--C-:B------:R-:W-:Y:S01]  /*14bf0*/  IMAD.X R33, RZ, RZ, R37.reuse, P3 ;  /* 0x000000ffff217224 */ /* 0x100fe200018e0625 */
[----:B------:R-:W5:Y:S01]  /*14c00*/  LD.E.128 R8, desc[UR42][R8.64] ;  /* 0x0000002a08087980 */ /* 0x000f62000c101d00 */
[--C-:B------:R-:W-:Y:S02]  /*14c10*/  IMAD.X R39, RZ, RZ, R37.reuse, P5 ;  /* 0x000000ffff277224 */ /* 0x100fe400028e0625 */
[----:B------:R-:W-:Y:S01]  /*14c20*/  IMAD.MOV.U32 R5, RZ, RZ, R37 ;  /* 0x000000ffff057224 */ /* 0x000fe200078e0025 */
[----:B------:R-:W5:Y:S01]  /*14c30*/  LD.E.128 R12, desc[UR42][R12.64] ;  /* 0x0000002a0c0c7980 */ /* 0x000f62000c101d00 */
[----:B------:R-:W-:Y:S02]  /*14c40*/  IMAD R0, R0, UR4, RZ ;  /* 0x0000000400007c24 */ /* 0x000fe4000f8e02ff */
[----:B------:R-:W-:Y:S01]  /*14c50*/  IMAD R41, R2, R41, R42 ;  /* 0x0000002902297224 */ /* 0x000fe200078e022a */
[----:B------:R-:W5:Y:S01]  /*14c60*/  LD.E.128 R28, desc[UR42][R28.64] ;  /* 0x0000002a1c1c7980 */ /* 0x000f62000c101d00 */
[----:B------:R-:W-:-:S02]  /*14c70*/  IMAD.IADD R21, R21, 0x1, R43 ;  /* 0x0000000115157824 */ /* 0x000fc400078e022b */
        /* <DEDUP_REMOVED lines=24> */
[----:B0-----:R3:W0:Y:S04]  /*14e00*/  SHFL.IDX PT, R20, R44, RZ, 0x1c1f ;  /* 0x001c1fff2c147589 */ /* 0x00162800000e0000 */
[----:B------:R3:W1:Y:S01]  /*14e10*/  SHFL.IDX PT, R21, R45, RZ, 0x1c1f ;  /* 0x001c1fff2d157589 */ /* 0x00066200000e0000 */
[----:B------:R3:W-:Y:S01]  /*14e20*/  SYNCS.ARRIVE.TRANS64.RED.A1T0 RZ, [R0+URZ], RZ ;  /* 0x000000ff00ff79a7 */ /* 0x0007e2000810043f */
[----:B------:R-:W-:Y:S05]  /*14e30*/  @P0 BRA `(.L_x_2260) ;  /* 0x0000000000300947 */ /* 0x000fea0003800000 */
[----:B------:R-:W-:Y:S02]  /*14e40*/  ULDC UR4, c[0x0][0xac8] ;  /* 0x0002b20000047ab9 */ /* 0x000fe40000000800 */
[----:B-----5:R-:W-:Y:S02]  /*14e50*/  ISETP.GE.AND P1, PT, R49, UR4, PT ;  /* 0x0000000431007c0c */ /* 0x020fe4000bf26270 */
[----:B------:R-:W-:Y:S02]  /*14e60*/  ISETP.GE.AND P2, PT, R46, UR4, PT ;  /* 0x000000042e007c0c */ /* 0x000fe4000bf46270 */
[----:B------:R-:W-:-:S09]  /*14e70*/  ISETP.GE.AND P0, PT, R87, UR4, PT ;  /* 0x0000000457007c0c */ /* 0x000fd2000bf06270 */
[-C--:B0-----:R-:W-:Y:S02]  /*14e80*/  @!P1 LEA R40, P3, R49, R20.reuse, 0x1 ;  /* 0x0000001431289211 */ /* 0x081fe400078608ff */
[C---:B------:R-:W-:Y:S02]  /*14e90*/  @!P2 LEA R42, P4, R46.reuse, R20, 0x1 ;  /* 0x000000142e2aa211 */ /* 0x040fe400078808ff */
[----:B-1----:R-:W-:Y:S01]  /*14ea0*/  @!P0 IMAD.WIDE R2, R87, 0x2, R20 ;  /* 0x0000000257028825 */ /* 0x002fe200078e0214 */
[-C--:B------:R-:W-:Y:S02]  /*14eb0*/  @!P1 LEA.HI.X R41, R49, R21.reuse, R50, 0x1, P3 ;  /* 0x0000001531299211 */ /* 0x080fe400018f0c32 */
[----:B------:R-:W-:Y:S02]  /*14ec0*/  @!P2 LEA.HI.X R43, R46, R21, R48, 0x1, P4 ;  /* 0x000000152e2ba211 */ /* 0x000fe400020f0c30 */
[----:B------:R2:W-:Y:S04]  /*14ed0*/  @!P0 ST.E.128 desc[UR42][R2.64], R4 ;  /* 0x0000000402008985 */ /* 0x0005e8000c101d2a */
[----:B------:R2:W-:Y:S04]  /*14ee0*/  @!P1 ST.E.128 desc[UR42][R40.64], R12 ;  /* 0x0000000c28009985 */ /* 0x0005e8000c101d2a */
[----:B------:R2:W-:Y:S02]  /*14ef0*/  @!P2 ST.E.128 desc[UR42][R42.64], R32 ;  /* 0x000000202a00a985 */ /* 0x0005e4000c101d2a */
.L_x_2260:
[----:B------:R-:W-:Y:S05]  /*14f00*/  BSYNC B1 ;  /* 0x0000000000017941 */ /* 0x000fea0003800000 */
.L_x_2259:
        /* <DEDUP_REMOVED lines=8> */
[----:B0-----:R-:W-:Y:S02]  /*14f90*/  @!P2 LEA R6, P0, R49, R4, 0x1 ;  /* 0x000000043106a211 */ /* 0x001fe400078008ff */
        /* <DEDUP_REMOVED lines=10> */
.L_x_2258:
[----:B------:R-:W2:Y:S01]  /*15040*/  LDL R98, [R1+0x38] ;  /* 0x0000380001627983 */ /* 0x000ea20000100800 */
[----:B0-----:R-:W0:Y:S01]  /*15050*/  @P4 LDC R6, c[0x0][0xbec] ;  /* 0x0002fb00ff064b82 */ /* 0x001e220000000800 */
[----:B------:R-:W-:Y:S01]  /*15060*/  ULDC.64 UR4, c[0x0][0xb08] ;  /* 0x0002c20000047ab9 */ /* 0x000fe20000000a00 */
[----:B------:R-:W-:Y:S01]  /*15070*/  ULDC.64 UR6, c[0x0][0xb30] ;  /* 0x0002cc0000067ab9 */ /* 0x000fe20000000a00 */
[----:B------:R1:W5:Y:S01]  /*15080*/  LDL R97, [R1+0x90] ;  /* 0x0000900001617983 */ /* 0x0003620000100800 */
[----:B------:R-:W-:Y:S02]  /*15090*/  IMAD R3, R86, UR4, RZ ;  /* 0x0000000456037c24 */ /* 0x000fe4000f8e02ff */
[C---:B------:R-:W-:Y:S01]  /*150a0*/  IMAD.WIDE.U32 R4, R0.reuse, UR4, RZ ;  /* 0x0000000400047c25 */ /* 0x040fe2000f8e00ff */
[----:B------:R1:W5:Y:S01]  /*150b0*/  LDL R96, [R1+0x80] ;  /* 0x0000800001607983 */ /* 0x0003620000100800 */
[----:B------:R-:W3:Y:S02]  /*150c0*/  @P4 LDC R13, c[0x0][0xbf0] ;  /* 0x0002fc00ff0d4b82 */ /* 0x000ee40000000800 */
[----:B------:R-:W-:Y:S01]  /*150d0*/  IMAD R3, R0, UR5, R3 ;  /* 0x0000000500037c24 */ /* 0x000fe2000f8e0203 */
[----:B------:R1:W5:Y:S01]  /*150e0*/  LDL R95, [R1+0x8c] ;  /* 0x00008c00015f7983 */ /* 0x0003620000100800 */
[----:B------:R-:W-:Y:S01]  /*150f0*/  ULDC.64 UR4, c[0x0][0xb38] ;  /* 0x0002ce0000047ab9 */ /* 0x000fe20000000a00 */
[----:B------:R-:W-:Y:S01]  /*15100*/  SHF.R.S32.HI R0, RZ, 0x1f, R21 ;  /* 0x0000001fff007819 */ /* 0x000fe20000011415 */
[----:B------:R-:W-:Y:S01]  /*15110*/  IMAD.IADD R5, R5, 0x1, R3 ;  /* 0x0000000105057824 */ /* 0x000fe200078e0203 */
[----:B------:R1:W5:Y:S01]  /*15120*/  LDL R94, [R1+0x7c] ;  /* 0x00007c00015e7983 */ /* 0x0003620000100800 */
[----:B------:R-:W-:-:S02]  /*15130*/  IMAD.MOV.U32 R3, RZ, RZ, R29 ;  /* 0x000000ffff037224 */ /* 0x000fc400078e001d */
[C---:B------:R-:W-:Y:S01]  /*15140*/  IMAD.WIDE.U32 R4, R152.reuse, UR4, R4 ;  /* 0x0000000498047c25 */ /* 0x040fe2000f8e0004 */
[----:B------:R1:W5:Y:S03]  /*15150*/  LDL R93, [R1+0x88] ;  /* 0x00008800015d7983 */ /* 0x0003660000100800 */
[----:B------:R-:W-:Y:S01]  /*15160*/  IMAD R5, R152, UR5, R5 ;  /* 0x0000000598057c24 */ /* 0x000fe2000f8e0205 */
[----:B------:R1:W5:Y:S01]  /*15170*/  LDL R92, [R1+0x78] ;  /* 0x00007800015c7983 */ /* 0x0003620000100800 */
[----:B------:R-:W-:Y:S01]  /*15180*/  ULDC.64 UR4, c[0x0][0xb40] ;  /* 0x0002d00000047ab9 */ /* 0x000fe20000000a00 */
[----:B0-----:R-:W-:Y:S02]  /*15190*/  @P4 IMAD.HI.U32 R6, R29, R6, RZ ;  /* 0x000000061d064227 */ /* 0x001fe400078e00ff */
[----:B------:R1:W5:Y:S02]  /*151a0*/  LDL R91, [R1+0x84] ;  /* 0x00008400015b7983 */ /* 0x0003640000100800 */
[----:B------:R-:W-:-:S02]  /*151b0*/  IMAD R0, R0, UR4, RZ ;  /* 0x0000000400007c24 */ /* 0x000fc4000f8e02ff */
[----:B------:R1:W5:Y:S01]  /*151c0*/  LDL R90, [R1+0x74] ;  /* 0x00007400015a7983 */ /* 0x0003620000100800 */
[----:B------:R-:W-:Y:S01]  /*151d0*/  IMAD.WIDE.U32 R4, R21, UR4, R4 ;  /* 0x0000000415047c25 */ /* 0x000fe2000f8e0004 */
[----:B---3--:R-:W-:-:S03]  /*151e0*/  @P4 SHF.R.U32.HI R3, RZ, R13, R6 ;  /* 0x0000000dff034219 */ /* 0x008fc60000011606 */
[----:B------:R-:W-:Y:S01]  /*151f0*/  IMAD R7, R21, UR5, R0 ;  /* 0x0000000515077c24 */ /* 0x000fe2000f8e0200 */
[----:B------:R-:W-:Y:S01]  /*15200*/  SHF.R.S32.HI R0, RZ, 0x1f, R3 ;  /* 0x0000001fff007819 */ /* 0x000fe20000011403 */
[----:B------:R-:W-:Y:S02]  /*15210*/  ULDC.64 UR4, c[0x0][0xb48] ;  /* 0x0002d20000047ab9 */ /* 0x000fe40000000a00 */
[----:B------:R-:W-:Y:S02]  /*15220*/  IMAD.IADD R5, R5, 0x1, R7 ;  /* 0x0000000105057824 */ /* 0x000fe400078e0207 */
[----:B------:R-:W-:Y:S02]  /*15230*/  IMAD.MOV R7, RZ, RZ, -R3 ;  /* 0x000000ffff077224 */ /* 0x000fe400078e0a03 */
[----:B------:R-:W-:-:S04]  /*15240*/  IMAD.WIDE.U32 R4, R88, UR4, R4 ;  /* 0x0000000458047c25 */ /* 0x000fc8000f8e0004 */
[----:B------:R-:W-:Y:S02]  /*15250*/  IMAD R7, R2, R7, R29 ;  /* 0x0000000702077224 */ /* 0x000fe400078e021d */
        /* <DEDUP_REMOVED lines=10> */
[----:B------:R-:W-:Y:S01]  /*15300*/  ISETP.GE.AND P0, PT, R11, R24, PT ;  /* 0x000000180b00720c */ /* 0x000fe20003f06270 */
[----:B------:R-:W-:Y:S02]  /*15310*/  ULDC.64 UR4, c[0x0][0xb00] ;  /* 0x0002c00000047ab9 */ /* 0x000fe40000000a00 */
[----:B------:R-:W-:Y:S01]  /*15320*/  VIADD R2, R18, 0x19c20 ;  /* 0x00019c2012027836 */ /* 0x000fe20000000000 */
[----:B------:R-:W-:Y:S01]  /*15330*/  LEA R30, P1, R4, UR4, 0x2 ;  /* 0x00000004041e7c11 */ /* 0x000fe2000f8210ff */
[----:B------:R-:W-:-:S03]  /*15340*/  IMAD.IADD R3, R5, 0x1, R3 ;  /* 0x0000000105037824 */ /* 0x000fc600078e0203 */
[----:B------:R-:W-:Y:S02]  /*15350*/  PRMT R2, RZ, 0x654, R2 ;  /* 0x00000654ff027816 */ /* 0x000fe40000000002 */
[----:B------:R-:W-:Y:S01]  /*15360*/  LEA.HI.X R32, R4, UR5, R3, 0x2, P1 ;  /* 0x0000000504207c11 */ /* 0x000fe200088f1403 */
[----:B------:R-:W-:Y:S01]  /*15370*/  BSSY B1, `(.L_x_2262) ;  /* 0x0000043000017945 */ /* 0x000fe20003800000 */
[----:B------:R0:W-:Y:S03]  /*15380*/  SYNCS.ARRIVE.TRANS64.RED.A1T0 RZ, [R2+URZ], RZ ;  /* 0x000000ff02ff79a7 */ /* 0x0001e6000810043f */
[----:B------:R1:W3:Y:S04]  /*15390*/  SHFL.IDX PT, R3, R32, RZ, 0x1c1f ;  /* 0x001c1fff20037589 */ /* 0x0002e800000e0000 */
[----:B0-----:R1:W0:Y:S01]  /*153a0*/  SHFL.IDX PT, R2, R30, RZ, 0x1c1f ;  /* 0x001c1fff1e027589 */ /* 0x00122200000e0000 */
[----:B--2---:R-:W-:-:S02]  /*153b0*/  VIADD R35, R98, 0x8 ;  /* 0x0000000862237836 */ /* 0x004fc40000000000 */
[C---:B------:R-:W-:Y:S02]  /*153c0*/  VIADD R37, R98.reuse, 0x10 ;  /* 0x0000001062257836 */ /* 0x040fe40000000000 */
[C---:B------:R-:W-:Y:S02]  /*153d0*/  VIADD R87, R98.reuse, 0x18 ;  /* 0x0000001862577836 */ /* 0x040fe40000000000 */
[C---:B------:R-:W-:Y:S02]  /*153e0*/  VIADD R89, R98.reuse, 0x20 ;  /* 0x0000002062597836 */ /* 0x040fe40000000000 */
[C---:B------:R-:W-:Y:S02]  /*153f0*/  VIADD R31, R98.reuse, 0x28 ;  /* 0x00000028621f7836 */ /* 0x040fe40000000000 */
[C---:B------:R-:W-:Y:S02]  /*15400*/  VIADD R33, R98.reuse, 0x30 ;  /* 0x0000003062217836 */ /* 0x040fe40000000000 */
[----:B------:R-:W-:Y:S01]  /*15410*/  VIADD R29, R98, 0x38 ;  /* 0x00000038621d7836 */ /* 0x000fe20000000000 */
[----:B------:R-:W-:-:S02]  /*15420*/  SHF.R.S32.HI R34, RZ, 0x1f, R35 ;  /* 0x0000001fff227819 */ /* 0x000fc40000011423 */
[----:B------:R-:W-:Y:S02]  /*15430*/  SHF.R.S32.HI R36, RZ, 0x1f, R37 ;  /* 0x0000001fff247819 */ /* 0x000fe40000011425 */
[----:B------:R-:W-:Y:S02]  /*15440*/  SHF.R.S32.HI R86, RZ, 0x1f, R87 ;  /* 0x0000001fff567819 */ /* 0x000fe40000011457 */
[----:B------:R-:W-:Y:S02]  /*15450*/  SHF.R.S32.HI R88, RZ, 0x1f, R89 ;  /* 0x0000001fff587819 */ /* 0x000fe40000011459 */
[----:B------:R-:W-:Y:S02]  /*15460*/  SHF.R.S32.HI R8, RZ, 0x1f, R31 ;  /* 0x0000001fff087819 */ /* 0x000fe4000001141f */
        /* <DEDUP_REMOVED lines=9> */
[CC--:B------:R-:W-:Y:S02]  /*15500*/  @!P1 LEA R6, P6, R35.reuse, R2.reuse, 0x2 ;  /* 0x0000000223069211 */ /* 0x0c0fe400078c10ff */
[----:B------:R-:W-:Y:S02]  /*15510*/  @!P2 IMAD.WIDE R10, R98, 0x4, R2 ;  /* 0x00000004620aa825 */ /* 0x000fe400078e0202 */
[-C--:B------:R-:W-:Y:S02]  /*15520*/  @!P1 LEA.HI.X R7, R35, R3.reuse, R34, 0x2, P6 ;  /* 0x0000000323079211 */ /* 0x080fe400030f1422 */
[----:B------:R-:W-:Y:S01]  /*15530*/  @!P0 LEA R4, P5, R37, R2, 0x2 ;  /* 0x0000000225048211 */ /* 0x000fe200078a10ff */
[----:B------:R-:W-:Y:S01]  /*15540*/  @!P2 ST.E.64 desc[UR42][R10.64], R42 ;  /* 0x0000002a0a00a985 */ /* 0x000fe2000c101b2a */
[----:B------:R-:W-:Y:S02]  /*15550*/  ISETP.GE.AND P2, PT, R31, UR4, PT ;  /* 0x000000041f007c0c */ /* 0x000fe4000bf46270 */
[----:B------:R-:W-:Y:S01]  /*15560*/  @!P0 LEA.HI.X R5, R37, R3, R36, 0x2, P5 ;  /* 0x0000000325058211 */ /* 0x000fe200028f1424 */
[----:B------:R-:W-:Y:S01]  /*15570*/  @!P1 ST.E.64 desc[UR42][R6.64], R44 ;  /* 0x0000002c06009985 */ /* 0x000fe2000c101b2a */
[----:B------:R-:W-:-:S02]  /*15580*/  ISETP.GE.AND P1, PT, R33, UR4, PT ;  /* 0x0000000421007c0c */ /* 0x000fc4000bf26270 */
[-C--:B------:R-:W-:Y:S01]  /*15590*/  @!P3 LEA R12, P6, R87, R2.reuse, 0x2 ;  /* 0x00000002570cb211 */ /* 0x080fe200078c10ff */
[----:B------:R0:W-:Y:S01]  /*155a0*/  @!P0 ST.E.64 desc[UR42][R4.64], R50 ;  /* 0x0000003204008985 */ /* 0x0001e2000c101b2a */
[-C--:B------:R-:W-:Y:S02]  /*155b0*/  @!P4 LEA R20, P5, R89, R2.reuse, 0x2 ;  /* 0x000000025914c211 */ /* 0x080fe400078a10ff */
[-C--:B------:R-:W-:Y:S02]  /*155c0*/  @!P3 LEA.HI.X R13, R87, R3.reuse, R86, 0x2, P6 ;  /* 0x00000003570db211 */ /* 0x080fe400030f1456 */
[----:B------:R-:W-:Y:S02]  /*155d0*/  ISETP.GE.AND P0, PT, R29, UR4, PT ;  /* 0x000000041d007c0c */ /* 0x000fe4000bf06270 */
[----:B------:R-:W-:Y:S01]  /*155e0*/  @!P4 LEA.HI.X R21, R89, R3, R88, 0x2, P5 ;  /* 0x000000035915c211 */ /* 0x000fe200028f1458 */
[----:B------:R1:W-:Y:S01]  /*155f0*/  @!P3 ST.E.64 desc[UR42][R12.64], R52 ;  /* 0x000000340c00b985 */ /* 0x0003e2000c101b2a */
[----:B------:R-:W-:-:S02]  /*15600*/  @!P2 LEA R14, P6, R31, R2, 0x2 ;  /* 0x000000021f0ea211 */ /* 0x000fc400078c10ff */
[----:B-----5:R-:W-:Y:S01]  /*15610*/  ISETP.GE.AND P3, PT, R96, UR4, PT ;  /* 0x0000000460007c0c */ /* 0x020fe2000bf66270 */
[----:B------:R-:W-:Y:S01]  /*15620*/  @!P4 ST.E.64 desc[UR42][R20.64], R58 ;  /* 0x0000003a1400c985 */ /* 0x000fe2000c101b2a */
[-C--:B------:R-:W-:Y:S02]  /*15630*/  @!P2 LEA.HI.X R15, R31, R3.reuse, R8, 0x2, P6 ;  /* 0x000000031f0fa211 */ /* 0x080fe400030f1408 */
[C---:B0-----:R-:W-:Y:S02]  /*15640*/  @!P1 LEA R4, P4, R33.reuse, R2, 0x2 ;  /* 0x0000000221049211 */ /* 0x041fe400078810ff */
[----:B------:R-:W-:Y:S01]  /*15650*/  ISETP.GE.AND P5, PT, R94, UR4, PT ;  /* 0x000000045e007c0c */ /* 0x000fe2000bfa6270 */
[----:B------:R0:W-:Y:S01]  /*15660*/  @!P2 ST.E.64 desc[UR42][R14.64], R60 ;  /* 0x0000003c0e00a985 */ /* 0x0001e2000c101b2a */
[----:B------:R-:W-:Y:S02]  /*15670*/  @!P1 LEA.HI.X R5, R33, R3, R28, 0x2, P4 ;  /* 0x0000000321059211 */ /* 0x000fe400020f141c */
[----:B------:R-:W-:-:S02]  /*15680*/  ISETP.GE.AND P4, PT, R92, UR4, PT ;  /* 0x000000045c007c0c */ /* 0x000fc4000bf86270 */
[----:B------:R-:W-:Y:S01]  /*15690*/  ISETP.GE.AND P2, PT, R90, UR4, PT ;  /* 0x000000045a007c0c */ /* 0x000fe2000bf46270 */
[----:B------:R2:W-:Y:S01]  /*156a0*/  @!P1 ST.E.64 desc[UR42][R4.64], R66 ;  /* 0x0000004204009985 */ /* 0x0005e2000c101b2a */
[CC--:B------:R-:W-:Y:S02]  /*156b0*/  @!P0 LEA R10, P6, R29.reuse, R2.reuse, 0x2 ;  /* 0x000000021d0a8211 */ /* 0x0c0fe400078c10ff */
[C---:B------:R-:W-:Y:S02]  /*156c0*/  @!P3 LEA R6, P1, R96.reuse, R2, 0x2 ;  /* 0x000000026006b211 */ /* 0x040fe400078210ff */
[-C--:B------:R-:W-:Y:S02]  /*156d0*/  @!P0 LEA.HI.X R11, R29, R3.reuse, R0, 0x2, P6 ;  /* 0x000000031d0b8211 */ /* 0x080fe400030f1400 */
[----:B------:R-:W-:-:S03]  /*156e0*/  @!P3 LEA.HI.X R7, R96, R3, R97, 0x2, P1 ;  /* 0x000000036007b211 */ /* 0x000fc600008f1461 */
[----:B------:R2:W-:Y:S01]  /*156f0*/  @!P0 ST.E.64 desc[UR42][R10.64], R68 ;  /* 0x000000440a008985 */ /* 0x0005e2000c101b2a */
[-C--:B-1----:R-:W-:Y:S02]  /*15700*/  @!P5 LEA R12, P0, R94, R2.reuse, 0x2 ;  /* 0x000000025e0cd211 */ /* 0x082fe400078010ff */
        /* <DEDUP_REMOVED lines=9> */
.L_x_2263:
[----:B------:R-:W-:Y:S05]  /*157a0*/  BSYNC B1 ;  /* 0x0000000000017941 */ /* 0x000fea0003800000 */
.L_x_2262:
[----:B------:R-:W-:Y:S01]  /*157b0*/  ISETP.GE.AND P0, PT, R9, R24, PT ;  /* 0x000000180900720c */ /* 0x000fe20003f06270 */
[----:B--2---:R0:W1:Y:S04]  /*157c0*/  SHFL.IDX PT, R3, R32, 0x1, 0x1c1f ;  /* 0x003c1f0020037f89 */ /* 0x00406800000e0000 */
        /* <DEDUP_REMOVED lines=8> */
[CC--:B--2---:R-:W-:Y:S02]  /*15850*/  @!P6 LEA R6, P0, R35.reuse, R2.reuse, 0x2 ;  /* 0x000000022306e211 */ /* 0x0c4fe400078010ff */
[----:B-1----:R-:W-:Y:S02]  /*15860*/  @!P1 IMAD.WIDE R4, R98, 0x4, R2 ;  /* 0x0000000462049825 */ /* 0x002fe400078e0202 */
[----:B------:R-:W-:Y:S02]  /*15870*/  @!P6 LEA.HI.X R7, R35, R3, R34, 0x2, P0 ;  /* 0x000000032307e211 */ /* 0x000fe400000f1422 */
[----:B------:R-:W-:Y:S01]  /*15880*/  ISETP.GE.AND P0, PT, R31, UR4, PT ;  /* 0x000000041f007c0c */ /* 0x000fe2000bf06270 */
[----:B------:R0:W-:Y:S01]  /*15890*/  @!P1 ST.E.64 desc[UR42][R4.64], R46 ;  /* 0x0000002e04009985 */ /* 0x0001e2000c101b2a */
[-C--:B------:R-:W-:Y:S02]  /*158a0*/  @!P4 LEA R10, P5, R37, R2.reuse, 0x2 ;  /* 0x00000002250ac211 */ /* 0x080fe400078a10ff */
[----:B------:R-:W-:Y:S01]  /*158b0*/  ISETP.GE.AND P1, PT, R33, UR4, PT ;  /* 0x0000000421007c0c */ /* 0x000fe2000bf26270 */
[----:B------:R1:W-:Y:S01]  /*158c0*/  @!P6 ST.E.64 desc[UR42][R6.64], R48 ;  /* 0x000000300600e985 */ /* 0x0003e2000c101b2a */
[----:B------:R-:W-:-:S02]  /*158d0*/  @!P3 LEA R12, P6, R87, R2, 0x2 ;  /* 0x00000002570cb211 */ /* 0x000fc400078c10ff */
[-C--:B------:R-:W-:Y:S02]  /*158e0*/  @!P4 LEA.HI.X R11, R37, R3.reuse, R36, 0x2, P5 ;  /* 0x00000003250bc211 */ /* 0x080fe400028f1424 */
[-C--:B------:R-:W-:Y:S02]  /*158f0*/  @!P3 LEA.HI.X R13, R87, R3.reuse, R86, 0x2, P6 ;  /* 0x00000003570db211 */ /* 0x080fe400030f1456 */
[-C--:B------:R-:W-:Y:S01]  /*15900*/  @!P2 LEA R14, P5, R89, R2.reuse, 0x2 ;  /* 0x00000002590ea211 */ /* 0x080fe200078a10ff */
[----:B------:R2:W-:Y:S01]  /*15910*/  @!P4 ST.E.64 desc[UR42][R10.64], R54 ;  /* 0x000000360a00c985 */ /* 0x0005e2000c101b2a */
[----:B------:R-:W-:Y:S02]  /*15920*/  @!P0 LEA R20, P6, R31, R2, 0x2 ;  /* 0x000000021f148211 */ /* 0x000fe400078c10ff */
[-C--:B------:R-:W-:Y:S01]  /*15930*/  @!P2 LEA.HI.X R15, R89, R3.reuse, R88, 0x2, P5 ;  /* 0x00000003590fa211 */ /* 0x080fe200028f1458 */
[----:B------:R3:W-:Y:S01]  /*15940*/  @!P3 ST.E.64 desc[UR42][R12.64], R56 ;  /* 0x000000380c00b985 */ /* 0x0007e2000c101b2a */
[----:B------:R-:W-:-:S02]  /*15950*/  @!P0 LEA.HI.X R21, R31, R3, R8, 0x2, P6 ;  /* 0x000000031f158211 */ /* 0x000fc400030f1408 */
[----:B------:R-:W-:Y:S01]  /*15960*/  ISETP.GE.AND P6, PT, R29, UR4, PT ;  /* 0x000000041d007c0c */ /* 0x000fe2000bfc6270 */
[----:B------:R3:W-:Y:S01]  /*15970*/  @!P2 ST.E.64 desc[UR42][R14.64], R62 ;  /* 0x0000003e0e00a985 */ /* 0x0007e2000c101b2a */
[----:B-----5:R-:W-:Y:S02]  /*15980*/  ISETP.GE.AND P4, PT, R96, UR4, PT ;  /* 0x0000000460007c0c */ /* 0x020fe4000bf86270 */
[----:B------:R-:W-:Y:S01]  /*15990*/  ISETP.GE.AND P3, PT, R94, UR4, PT ;  /* 0x000000045e007c0c */ /* 0x000fe2000bf66270 */
[----:B------:R3:W-:Y:S01]  /*159a0*/  @!P0 ST.E.64 desc[UR42][R20.64], R64 ;  /* 0x0000004014008985 */ /* 0x0007e2000c101b2a */
[----:B------:R-:W-:Y:S02]  /*159b0*/  ISETP.GE.AND P2, PT, R92, UR4, PT ;  /* 0x000000045c007c0c */ /* 0x000fe4000bf46270 */
[----:B------:R-:W-:-:S04]  /*159c0*/  @!P1 LEA R30, P5, R33, R2, 0x2 ;  /* 0x00000002211e9211 */ /* 0x000fc800078a10ff */
[-C--:B------:R-:W-:Y:S02]  /*159d0*/  @!P1 LEA.HI.X R31, R33, R3.reuse, R28, 0x2, P5 ;  /* 0x00000003211f9211 */ /* 0x080fe400028f141c */
[CC--:B0-----:R-:W-:Y:S02]  /*159e0*/  @!P6 LEA R4, P5, R29.reuse, R2.reuse, 0x2 ;  /* 0x000000021d04e211 */ /* 0x0c1fe400078a10ff */
[-C--:B-1----:R-:W-:Y:S01]  /*159f0*/  @!P4 LEA R6, P0, R96, R2.reuse, 0x2 ;  /* 0x000000026006c211 */ /* 0x082fe200078010ff */
[----:B------:R3:W-:Y:S01]  /*15a00*/  @!P1 ST.E.64 desc[UR42][R30.64], R70 ;  /* 0x000000461e009985 */ /* 0x0007e2000c101b2a */
[-C--:B------:R-:W-:Y:S02]  /*15a10*/  @!P6 LEA.HI.X R5, R29, R3.reuse, R0, 0x2, P5 ;  /* 0x000000031d05e211 */ /* 0x080fe400028f1400 */
[-C--:B------:R-:W-:Y:S02]  /*15a20*/  @!P3 LEA R8, P1, R94, R2.reuse, 0x2 ;  /* 0x000000025e08b211 */ /* 0x080fe400078210ff */
[----:B--2---:R-:W-:Y:S01]  /*15a30*/  @!P2 LEA R10, P5, R92, R2, 0x2 ;  /* 0x000000025c0aa211 */ /* 0x004fe200078a10ff */
        /* <DEDUP_REMOVED lines=13> */
.L_x_2256:
[----:B------:R-:W1:Y:S01]  /*15b10*/  LDL.LU R4, [R1+0x58] ;  /* 0x0000580001047983 */ /* 0x000e620000300800 */
[----:B------:R-:W-:Y:S01]  /*15b20*/  ULDC.64 UR6, c[0x0][0xc08] ;  /* 0x0003020000067ab9 */ /* 0x000fe20000000a00 */
[----:B------:R-:W-:Y:S02]  /*15b30*/  ULDC.64 UR4, c[0x0][0xc00] ;  /* 0x0003000000047ab9 */ /* 0x000fe40000000a00 */
[----:B------:R-:W2:Y:S01]  /*15b40*/  LDL.LU R0, [R1+0x5c] ;  /* 0x00005c0001007983 */ /* 0x000ea20000300800 */
[----:B------:R-:W-:Y:S01]  /*15b50*/  ISETP.NE.U32.AND P1, PT, RZ, UR6, PT ;  /* 0x00000006ff007c0c */ /* 0x000fe2000bf25070 */
[----:B------:R-:W-:Y:S01]  /*15b60*/  IMAD.MOV.U32 R15, RZ, RZ, RZ ;  /* 0x000000ffff0f7224 */ /* 0x000fe200078e00ff */
[----:B------:R-:W-:Y:S01]  /*15b70*/  ISETP.NE.U32.AND P0, PT, RZ, UR4, PT ;  /* 0x00000004ff007c0c */ /* 0x000fe2000bf05070 */
[----:B------:R-:W3:Y:S01]  /*15b80*/  S2R R6, SR_TID.X ;  /* 0x0000000000067919 */ /* 0x000ee20000002100 */
[----:B------:R-:W-:Y:S02]  /*15b90*/  ISETP.NE.AND.EX P1, PT, RZ, UR7, PT, P1 ;  /* 0x00000007ff007c0c */ /* 0x000fe4000bf25310 */
[----:B------:R-:W-:-:S02]  /*15ba0*/  ISETP.NE.AND.EX P0, PT, RZ, UR5, PT, P0 ;  /* 0x00000005ff007c0c */ /* 0x000fc4000bf05300 */
[----:B-1----:R-:W-:-:S04]  /*15bb0*/  IADD3 R2, P2, R4, UR4, RZ ;  /* 0x0000000404027c10 */ /* 0x002fc8000ff5e0ff */
[----:B--2---:R-:W-:-:S05]  /*15bc0*/  IADD3.X R3, R0, UR5, RZ, P2, !PT ;  /* 0x0000000500037c10 */ /* 0x004fca00097fe4ff */
[----:B------:R-:W-:Y:S01]  /*15bd0*/  @P1 IADD3 R4, P2, R4, UR6, RZ ;  /* 0x0000000604041c10 */ /* 0x000fe2000ff5e0ff */
[----:B------:R-:W-:Y:S01]  /*15be0*/  ULDC UR4, c[0x0][0xa88] ;  /* 0x0002a20000047ab9 */ /* 0x000fe20000000800 */
[----:B------:R1:W5:Y:S02]  /*15bf0*/  @P0 LDG.E R15, desc[UR42][R2.64] ;  /* 0x0000002a020f0981 */ /* 0x000364000c1e1900 */
[----:B0-----:R-:W-:Y:S01]  /*15c00*/  @P1 IADD3.X R5, R0, UR7, RZ, P2, !PT ;  /* 0x0000000700051c10 */ /* 0x001fe200097fe4ff */
[----:B------:R-:W-:Y:S02]  /*15c10*/  IMAD.U32 R0, RZ, RZ, UR4 ;  /* 0x00000004ff007e24 */ /* 0x000fe4000f8e00ff */
[----:B---3--:R-:W-:-:S04]  /*15c20*/  VIADD R30, R6, 0xffffff80 ;  /* 0xffffff80061e7836 */ /* 0x008fc80000000000 */
[----:B------:R1:W5:Y:S01]  /*15c30*/  @P1 LDG.E R0, desc[UR42][R4.64] ;  /* 0x0000002a04001981 */ /* 0x000362000c1e1900 */
[----:B------:R-:W-:Y:S02]  /*15c40*/  ISETP.GT.AND P3, PT, R30, 0xbf, PT ;  /* 0x000000bf1e00780c */ /* 0x000fe40003f64270 */
[----:B------:R-:W-:Y:S01]  /*15c50*/  ISETP.GT.AND P2, PT, R92, 0x1, PT ;  /* 0x000000015c00780c */ /* 0x000fe20003f44270 */
[----:B------:R-:W-:-:S12]  /*15c60*/  @P1 BRA `(.L_x_2264) ;  /* 0x0000000000101947 */ /* 0x000fd80003800000 */
[----:B------:R-:W-:Y:S05]  /*15c70*/  @!P0 BRA `(.L_x_2264) ;  /* 0x00000000000c8947 */ /* 0x000fea0003800000 */
[----:B-1----:R-:W2:Y:S04]  /*15c80*/  LDG.E R5, desc[UR42][R2.64] ;  /* 0x0000002a02057981 */ /* 0x002ea8000c1e1900 */
[----:B-----5:R-:W2:Y:S02]  /*15c90*/  LDG.E R0, desc[UR42][R2.64+0x4] ;  /* 0x0000042a02007981 */ /* 0x020ea4000c1e1900 */
[----:B--2---:R-:W-:-:S07]  /*15ca0*/  IMAD.IADD R0, R0, 0x1, -R5 ;  /* 0x0000000100007824 */ /* 0x004fce00078e0a05 */
.L_x_2264:
[----:B-1----:R-:W2:Y:S04]  /*15cb0*/  LDL.LU R2, [R1+0x64] ;  /* 0x0000640001027983 */ /* 0x002ea80000300800 */
        /* <DEDUP_REMOVED lines=56> */
.L_x_2266:
[----:B------:R-:W-:Y:S05]  /*16040*/  BSYNC B1 ;  /* 0x0000000000017941 */ /* 0x000fea0003800000 */
.L_x_2265:
        /* <DEDUP_REMOVED lines=30> */
[----:B------:R-:W-:-:S04]  /*16230*/  IMAD.WIDE.U32 R2, R29, UR6, R2 ;  /* 0x000000061d027c25 */ /* 0x000fc8000f8e0002 */
[----:B---3--:R-:W-:Y:S02]  /*16240*/  IMAD.MOV.U32 R28, RZ, RZ, R8 ;  /* 0x000000ffff1c7224 */ /* 0x008fe400078e0008 */
[----:B----4-:R-:W-:Y:S02]  /*16250*/  IMAD.MOV.U32 R30, RZ, RZ, R6 ;  /* 0x000000ffff1e7224 */ /* 0x010fe400078e0006 */
[----:B------:R-:W-:Y:S02]  /*16260*/  IMAD R6, R24, UR6, RZ ;  /* 0x0000000618067c24 */ /* 0x000fe4000f8e02ff */
[----:B------:R-:W-:-:S04]  /*16270*/  IMAD.IADD R8, R13, 0x1, R4 ;  /* 0x000000010d087824 */ /* 0x000fc800078e0204 */
        /* <DEDUP_REMOVED lines=39> */
.L_x_2268:
[----:B------:R-:W-:Y:S05]  /*164f0*/  BSYNC B1 ;  /* 0x0000000000017941 */ /* 0x000fea0003800000 */
.L_x_2267:
        /* <DEDUP_REMOVED lines=17> */
.L_x_2261:
[----:B------:R-:W-:Y:S05]  /*16610*/  BSYNC B0 ;  /* 0x0000000000007941 */ /* 0x000fea0003800000 */
.L_x_2255:
[----:B------:R-:W-:Y:S02]  /*16620*/  ULDC UR4, c[0x0][0xc3c] ;  /* 0x00030f0000047ab9 */ /* 0x000fe40000000800 */
[----:B------:R-:W-:-:S13]  /*16630*/  ISETP.GE.AND P0, PT, R27, UR4, PT ;  /* 0x000000041b007c0c */ /* 0x000fda000bf06270 */
[----:B------:R-:W-:Y:S05]  /*16640*/  @!P0 BRA `(.L_x_2269) ;  /* 0xfffffea800fc8947 */ /* 0x000fea000383ffff */
[----:B------:R-:W-:Y:S05]  /*16650*/  BRA `(.L_x_2127) ;  /* 0x0000008000087947 */ /* 0x000fea0003800000 */
.L_x_2125:
        /* <DEDUP_REMOVED lines=58> */
.L_x_2273:
        /* <DEDUP_REMOVED lines=37> */
.L_x_2271:
        /* <DEDUP_REMOVED lines=13> */
.L_x_2274:
        /* <DEDUP_REMOVED lines=61> */
.L_x_2275:
        /* <DEDUP_REMOVED lines=60> */
.L_x_2276:
[----:B------:R-:W-:-:S05]  /*174b0*/  LOP3.LUT R2, RZ, R2, RZ, 0x33, !PT ;  /* 0x00000002ff027212 */ /* 0x000fca00078e33ff */
[----:B------:R-:W-:Y:S01]  /*174c0*/  IMAD.IADD R25, R25, 0x1, R2 ;  /* 0x0000000119197824 */ /* 0x000fe200078e0202 */
[----:B------:R-:W-:Y:S06]  /*174d0*/  BRA `(.L_x_2277) ;  /* 0x00000000000c7947 */ /* 0x000fec0003800000 */
.L_x_2272:
[----:B------:R-:W-:Y:S02]  /*174e0*/  IMAD.MOV.U32 R25, RZ, RZ, RZ ;  /* 0x000000ffff197224 */ /* 0x000fe400078e00ff */
[----:B------:R-:W-:Y:S02]  /*174f0*/  IMAD.U32 R24, RZ, RZ, UR6 ;  /* 0x00000006ff187e24 */ /* 0x000fe4000f8e00ff */
[----:B------:R-:W-:-:S07]  /*17500*/  IMAD.MOV.U32 R26, RZ, RZ, RZ ;  /* 0x000000ffff1a7224 */ /* 0x000fce00078e00ff */
.L_x_2277:
[----:B------:R-:W-:-:S13]  /*17510*/  ISETP.NE.AND P0, PT, R0, RZ, PT ;  /* 0x000000ff0000720c */ /* 0x000fda0003f05270 */
[----:B------:R-:W0:Y:S01]  /*17520*/  @!P0 S2R R3, SR_CgaCtaId ;  /* 0x0000000000038919 */ /* 0x000e220000008800 */
[----:B------:R-:W-:-:S04]  /*17530*/  @!P0 MOV R0, 0x400 ;  /* 0x0000040000008802 */ /* 0x000fc80000000f00 */
[----:B0-----:R-:W-:-:S05]  /*17540*/  @!P0 LEA R0, R3, R0, 0x18 ;  /* 0x0000000003008211 */ /* 0x001fca00078ec0ff */
[----:B------:R2:W-:Y:S01]  /*17550*/  @!P0 STS.128 [R0+0x19cd0], R24 ;  /* 0x019cd01800008388 */ /* 0x0005e20000000c00 */
[----:B------:R-:W-:Y:S06]  /*17560*/  BAR.ARV 0x5, 0x200 ;  /* 0x0148000000007b1d */ /* 0x000fec0000002000 */
.L_x_2270:
        /* <DEDUP_REMOVED lines=11> */
[----:B------:R-:W-:Y:S01]  /*17620*/  ULDC.64 UR40, c[0x0][0x198] ;  /* 0x0000660000287ab9 */ /* 0x000fe20000000a00 */
[----:B------:R-:W-:Y:S01]  /*17630*/  IMAD.MOV.U32 R23, RZ, RZ, RZ ;  /* 0x000000ffff177224 */ /* 0x000fe200078e00ff */
[----:B------:R-:W-:Y:S01]  /*17640*/  ULOP3.LUT UR39, UR37, 0x2, URZ, 0xfc, !UPT ;  /* 0x0000000225277892 */ /* 0x000fe2000f8efc3f */
[----:B------:R-:W-:Y:S01]  /*17650*/  IMAD.MOV.U32 R19, RZ, RZ, RZ ;  /* 0x000000ffff137224 */ /* 0x000fe200078e00ff */
[----:B------:R-:W-:Y:S01]  /*17660*/  ULOP3.LUT UR36, UR37, 0x1, URZ, 0xfc, !UPT ;  /* 0x0000000125247892 */ /* 0x000fe2000f8efc3f */
[----:B------:R-:W-:Y:S01]  /*17670*/  IMAD.MOV.U32 R28, RZ, RZ, 0x1 ;  /* 0x00000001ff1c7424 */ /* 0x000fe200078e00ff */
        /* <DEDUP_REMOVED lines=48> */
.L_x_2400:
[----:B0--3--:R-:W0:Y:S02]  /*17980*/  LDC.64 R2, c[0x0][0xc88] ;  /* 0x00032200ff027b82 */ /* 0x009e240000000a00 */
        /* <DEDUP_REMOVED lines=10> */
[----:B-12---:R-:W-:-:S11]  /*17a30*/  SHF.R.S32.HI R0, RZ, 0x1f, R18 ;  /* 0x0000001fff007819 */ /* 0x006fd60000011412 */
        /* <DEDUP_REMOVED lines=36> */
[----:B------:R-:W-:Y:S02]  /*17c80*/  IMAD.U32 R9, RZ, RZ, UR5 ;  /* 0x00000005ff097e24 */ /* 0x000fe4000f8e00ff */
[----:B0-----:R-:W-:Y:S01]  /*17c90*/  IMAD.U32 R6, RZ, RZ, UR4 ;  /* 0x00000004ff067e24 */ /* 0x001fe2000f8e00ff */
[----:B---3--:R0:W-:Y:S04]  /*17ca0*/  STL [R1+0x38], R8 ;  /* 0x0000380801007387 */ /* 0x0081e80000100800 */
[----:B--2---:R0:W-:Y:S01]  /*17cb0*/  STL [R1+0x8], R10 ;  /* 0x0000080a01007387 */ /* 0x0041e20000100800 */
[----:B------:R-:W-:Y:S05]  /*17cc0*/  @P2 BRA `(.L_x_2279) ;  /* 0x0000000000142947 */ /* 0x000fea0003800000 */
[----:B------:R-:W-:Y:S05]  /*17cd0*/  @!P0 BRA `(.L_x_2279) ;  /* 0x0000000000108947 */ /* 0x000fea0003800000 */
[----:B------:R-:W0:Y:S04]  /*17ce0*/  LDG.E R7, desc[UR42][R2.64] ;  /* 0x0000002a02077981 */ /* 0x000e28000c1e1900 */
[----:B------:R-:W0:Y:S02]  /*17cf0*/  LDG.E R2, desc[UR42][R2.64+0x4] ;  /* 0x0000042a02027981 */ /* 0x000e24000c1e1900 */
[----:B0-----:R-:W-:-:S05]  /*17d00*/  IMAD.IADD R8, R2, 0x1, -R7 ;  /* 0x0000000102087824 */ /* 0x001fca00078e0a07 */
[----:B------:R1:W-:Y:S02]  /*17d10*/  STL [R1+0x38], R8 ;  /* 0x0000380801007387 */ /* 0x0003e40000100800 */
.L_x_2279:
[----:B------:R-:W-:Y:S01]  /*17d20*/  ULDC.64 UR4, c[0x0][0xa20] ;  /* 0x0002880000047ab9 */ /* 0x000fe20000000a00 */
[C---:B------:R-:W-:Y:S02]  /*17d30*/  LOP3.LUT R7, R26.reuse, 0xff000000, RZ, 0xc0, !PT ;  /* 0xff0000001a077812 */ /* 0x040fe400078ec0ff */
[----:B------:R-:W-:Y:S02]  /*17d40*/  ISETP.NE.U32.AND P0, PT, RZ, UR4, PT ;  /* 0x00000004ff007c0c */ /* 0x000fe4000bf05070 */
[----:B------:R-:W-:Y:S02]  /*17d50*/  SHF.R.U32.HI R7, RZ, 0x8, R7 ;  /* 0x00000008ff077819 */ /* 0x000fe40000011607 */
[----:B------:R-:W-:Y:S02]  /*17d60*/  ISETP.NE.AND.EX P0, PT, RZ, UR5, PT, P0 ;  /* 0x00000005ff007c0c */ /* 0x000fe4000bf05300 */
[C---:B------:R-:W-:Y:S02]  /*17d70*/  LOP3.LUT R2, R26.reuse, 0xff0000, RZ, 0xc0, !PT ;  /* 0x00ff00001a027812 */ /* 0x040fe400078ec0ff */
        /* <DEDUP_REMOVED lines=8> */
.L_x_2280:
[----:B------:R-:W-:Y:S02]  /*17e00*/  ULDC.64 UR4, c[0x0][0xa08] ;  /* 0x0002820000047ab9 */ /* 0x000fe40000000a00 */
[----:B------:R-:W-:-:S04]  /*17e10*/  ISETP.NE.U32.AND P0, PT, RZ, UR4, PT ;  /* 0x00000004ff007c0c */ /* 0x000fc8000bf05070 */
[----:B------:R-:W-:-:S13]  /*17e20*/  ISETP.NE.AND.EX P0, PT, RZ, UR5, PT, P0 ;  /* 0x00000005ff007c0c */ /* 0x000fda000bf05300 */
[----:B------:R-:W-:Y:S05]  /*17e30*/  @!P0 BRA `(.L_x_2281) ;  /* 0x0000000000148947 */ /* 0x000fea0003800000 */
[----:B------:R-:W2:Y:S02]  /*17e40*/  LDC.64 R2, c[0x0][0xa08] ;  /* 0x00028200ff027b82 */ /* 0x000ea40000000a00 */
[----:B--2---:R-:W-:-:S05]  /*17e50*/  IMAD.WIDE R2, R26, 0x4, R2 ;  /* 0x000000041a027825 */ /* 0x004fca00078e0202 */
[----:B------:R-:W2:Y:S04]  /*17e60*/  LDG.E R6, desc[UR42][R2.64] ;  /* 0x0000002a02067981 */ /* 0x000ea8000c1e1900 */
[----:B------:R-:W2:Y:S02]  /*17e70*/  LDG.E R2, desc[UR42][R2.64+0x4] ;  /* 0x0000042a02027981 */ /* 0x000ea4000c1e1900 */
[----:B--2---:R-:W-:-:S07]  /*17e80*/  IMAD.IADD R6, R2, 0x1, -R6 ;  /* 0x0000000102067824 */ /* 0x004fce00078e0a06 */
.L_x_2281:
[----:B--2---:R-:W2:Y:S01]  /*17e90*/  @P1 LDG.E R2, desc[UR42][R4.64] ;  /* 0x0000002a04021981 */ /* 0x004ea2000c1e1900 */
[----:B------:R-:W3:Y:S03]  /*17ea0*/  LDC R3, c[0x0][0x448] ;  /* 0x00011200ff037b82 */ /* 0x000ee60000000800 */
[----:B------:R4:W2:Y:S01]  /*17eb0*/  @P1 LDG.E R4, desc[UR42][R4.64+0x4] ;  /* 0x0000042a04041981 */ /* 0x0008a2000c1e1900 */
[----:B-----5:R-:W-:Y:S01]  /*17ec0*/  IMAD.IADD R6, R6, 0x1, -R10 ;  /* 0x0000000106067824 */ /* 0x020fe200078e0a0a */
[----:B------:R-:W-:Y:S01]  /*17ed0*/  LOP3.LUT R12, R7, 0xff, RZ, 0xc0, !PT ;  /* 0x000000ff070c7812 */ /* 0x000fe200078ec0ff */
[----:B------:R-:W-:Y:S01]  /*17ee0*/  BSSY B0, `(.L_x_2282) ;  /* 0x0000037000007945 */ /* 0x000fe20003800000 */
[----:B---3--:R-:W-:-:S13]  /*17ef0*/  ISETP.NE.AND P0, PT, R3, 0x1, PT ;  /* 0x000000010300780c */ /* 0x008fda0003f05270 */
[----:B------:R-:W3:Y:S08]  /*17f00*/  @P0 LDC R3, c[0x0][0x44c] ;  /* 0x00011300ff030b82 */ /* 0x000ef00000000800 */
[----:B----4-:R-:W4:Y:S01]  /*17f10*/  @P0 LDC R5, c[0x0][0x450] ;  /* 0x00011400ff050b82 */ /* 0x010f220000000800 */
[----:B--2---:R-:W-:Y:S02]  /*17f20*/  @P1 IMAD.IADD R9, R4, 0x1, -R2 ;  /* 0x0000000104091824 */ /* 0x004fe400078e0a02 */
[----:B------:R-:W-:-:S04]  /*17f30*/  IMAD R2, R25, 0xc0, RZ ;  /* 0x000000c019027824 */ /* 0x000fc800078e02ff */
[----:B------:R-:W-:-:S04]  /*17f40*/  VIADD R2, R2, 0xbf ;  /* 0x000000bf02027836 */ /* 0x000fc80000000000 */
[----:B---3--:R-:W-:-:S05]  /*17f50*/  @P0 IMAD.HI.U32 R3, R2, R3, RZ ;  /* 0x0000000302030227 */ /* 0x008fca00078e00ff */
[----:B----4-:R-:W-:Y:S01]  /*17f60*/  @P0 SHF.R.U32.HI R2, RZ, R5, R3 ;  /* 0x00000005ff020219 */ /* 0x010fe20000011603 */
[----:B------:R-:W-:-:S05]  /*17f70*/  IMAD.IADD R3, R6, 0x1, R9 ;  /* 0x0000000106037824 */ /* 0x000fca00078e0209 */
[----:B------:R-:W-:Y:S01]  /*17f80*/  IADD3 R21, R3, 0x80, -R8 ;  /* 0x0000008003157810 */ /* 0x000fe20007ffe808 */
[----:B------:R2:W-:Y:S04]  /*17f90*/  STL [R1+0x28], R3 ;  /* 0x0000280301007387 */ /* 0x0005e80000100800 */
[----:B------:R-:W-:Y:S01]  /*17fa0*/  IMAD.IADD R2, R21, 0x1, R2 ;  /* 0x0000000115027824 */ /* 0x000fe200078e0202 */
[----:B------:R3:W-:Y:S04]  /*17fb0*/  STL [R1], R12 ;  /* 0x0000000c01007387 */ /* 0x0007e80000100800 */
[----:B------:R-:W-:Y:S01]  /*17fc0*/  SHF.R.S32.HI R5, RZ, 0x1f, R2 ;  /* 0x0000001fff057819 */ /* 0x000fe20000011402 */
[----:B--2---:R-:W-:-:S03]  /*17fd0*/  VIADD R3, R3, 0x7f ;  /* 0x0000007f03037836 */ /* 0x004fc60000000000 */
[----:B------:R-:W-:Y:S01]  /*17fe0*/  LEA.HI R5, R5, R2, RZ, 0x7 ;  /* 0x0000000205057211 */ /* 0x000fe200078f38ff */
[----:B------:R-:W-:Y:S01]  /*17ff0*/  IMAD.MOV.U32 R2, RZ, RZ, RZ ;  /* 0x000000ffff027224 */ /* 0x000fe200078e00ff */
[----:B------:R-:W-:Y:S02]  /*18000*/  SHF.R.S32.HI R4, RZ, 0x1f, R3 ;  /* 0x0000001fff047819 */ /* 0x000fe40000011403 */
[----:B------:R-:W-:Y:S02]  /*18010*/  SHF.R.S32.HI R5, RZ, 0x7, R5 ;  /* 0x00000007ff057819 */ /* 0x000fe40000011405 */
[----:B------:R-:W-:-:S04]  /*18020*/  LEA.HI R4, R4, R3, RZ, 0x7 ;  /* 0x0000000304047211 */ /* 0x000fc800078f38ff */
[----:B------:R-:W-:Y:S02]  /*18030*/  SHF.R.S32.HI R20, RZ, 0x7, R4 ;  /* 0x00000007ff147819 */ /* 0x000fe40000011404 */
[----:B------:R-:W-:Y:S02]  /*18040*/  SHF.R.U32.HI R4, RZ, 0x10, R7 ;  /* 0x00000010ff047819 */ /* 0x000fe40000011607 */
[----:B------:R-:W-:-:S04]  /*18050*/  VIMNMX R5, R20, R5, PT ;  /* 0x0000000514057248 */ /* 0x000fc80003fe0100 */
[----:B------:R-:W-:-:S13]  /*18060*/  ISETP.GE.AND P0, PT, R5, 0x1, PT ;  /* 0x000000010500780c */ /* 0x000fda0003f06270 */
[----:B---3--:R-:W-:Y:S05]  /*18070*/  @!P0 BRA `(.L_x_2283) ;  /* 0x0000000000748947 */ /* 0x008fea0003800000 */
[----:B------:R-:W-:Y:S01]  /*18080*/  ISETP.NE.AND P0, PT, R4, RZ, PT ;  /* 0x000000ff0400720c */ /* 0x000fe20003f05270 */
[----:B------:R-:W-:-:S03]  /*18090*/  ULDC UR4, c[0x0][0x9f0] ;  /* 0x00027c0000047ab9 */ /* 0x000fc60000000800 */
[----:B------:R-:W-:-:S04]  /*180a0*/  SEL R7, R4, UR4, P0 ;  /* 0x0000000404077c07 */ /* 0x000fc80008000000 */
[----:B01----:R-:W-:Y:S02]  /*180b0*/  IABS R8, R7 ;  /* 0x0000000700087213 */ /* 0x003fe40000000000 */
        /* <DEDUP_REMOVED lines=25> */
.L_x_2283:
[----:B------:R-:W-:Y:S05]  /*18250*/  BSYNC B0 ;  /* 0x0000000000007941 */ /* 0x000fea0003800000 */
.L_x_2282:
        /* <DEDUP_REMOVED lines=8> */
[----:B------:R-:W-:-:S11]  /*182e0*/  SHF.R.U32.HI R3, RZ, 0x7, R3 ;  /* 0x00000007ff037819 */ /* 0x000fd60000011603 */
        /* <DEDUP_REMOVED lines=11> */
[----:B------:R-:W2:Y:S02]  /*183a0*/  S2R R6, SR_TID.X ;  /* 0x0000000000067919 */ /* 0x000ea40000002100 */
[----:B--2---:R-:W-:-:S04]  /*183b0*/  SHF.R.U32.HI R6, RZ, 0x5, R6 ;  /* 0x00000005ff067819 */ /* 0x004fc80000011606 */
[----:B------:R-:W-:-:S05]  /*183c0*/  LOP3.LUT R6, R6, 0x3, RZ, 0xc0, !PT ;  /* 0x0000000306067812 */ /* 0x000fca00078ec0ff */
[----:B------:R2:W3:Y:S02]  /*183d0*/  SHFL.IDX PT, R14, R6, RZ, 0x1f ;  /* 0x00001fff060e7589 */ /* 0x0004e400000e0000 */
.L_x_2448:
[----:B---3--:R-:W-:Y:S02]  /*183e0*/  ISETP.NE.AND P0, PT, R14, RZ, PT ;  /* 0x000000ff0e00720c */ /* 0x008fe40003f05270 */
[----:B------:R-:W-:-:S11]  /*183f0*/  PLOP3.LUT P6, PT, PT, PT, PT, 0x8, 0x0 ;  /* 0x000000000000781c */ /* 0x000fd60003fce170 */
[----:B------:R-:W-:Y:S05]  /*18400*/  @P0 BRA `(.L_x_2287) ;  /* 0x00000000000c0947 */ /* 0x000fea0003800000 */
[----:B------:R-:W-:-:S03]  /*18410*/  UMOV UR4, 0xffffffff ;  /* 0xffffffff00047882 */ /* 0x000fc60000000000 */
[----:B------:R-:W-:Y:S05]  /*18420*/  BRA.DIV UR4, `(.L_x_2288) ;  /* 0x0000006e04747947 */ /* 0x000fea000b800000 */
[----:B------:R-:W-:-:S13]  /*18430*/  ELECT P6, URZ, PT ;  /* 0x00000000003f782f */ /* 0x000fda00038c0000 */
.L_x_2287:
[----:B--2---:R-:W2:Y:S01]  /*18440*/  LDL R6, [R1+0x44] ;  /* 0x0000440001067983 */ /* 0x004ea20000100800 */
[----:B------:R-:W-:Y:S01]  /*18450*/  BSSY B1, `(.L_x_2289) ;  /* 0x0000008000017945 */ /* 0x000fe20003800000 */
[----:B--2---:R-:W-:-:S05]  /*18460*/  VIADD R6, R6, 0x1 ;  /* 0x0000000106067836 */ /* 0x004fca0000000000 */
[----:B------:R-:W-:-:S04]  /*18470*/  LEA.HI R7, R6, R6, RZ, 0x1 ;  /* 0x0000000606077211 */ /* 0x000fc800078f08ff */
[----:B------:R-:W-:-:S05]  /*18480*/  LOP3.LUT R7, R7, 0xfffffffe, RZ, 0xc0, !PT ;  /* 0xfffffffe07077812 */ /* 0x000fca00078ec0ff */
[----:B------:R-:W-:-:S05]  /*18490*/  IMAD.IADD R6, R6, 0x1, -R7 ;  /* 0x0000000106067824 */ /* 0x000fca00078e0a07 */
[----:B------:R-:W-:-:S04]  /*184a0*/  SHF.L.U32 R6, R6, 0x1f, RZ ;  /* 0x0000001f06067819 */ /* 0x000fc800000006ff */
[----:B------:R-:W2:Y:S02]  /*184b0*/  SYNCS.PHASECHK.TRANS64.TRYWAIT P0, [R17+URZ+0x19c20], R6 ;  /* 0x019c2006110075a7 */ /* 0x000ea4000800017f */
[----:B--2---:R-:W-:Y:S05]  /*184c0*/  @!P0 BRA `(.L_x_2290) ;  /* 0x0000006c006c8947 */ /* 0x004fea0003800000 */
.L_x_2451:
[----:B------:R-:W-:Y:S05]  /*184d0*/  BSYNC B1 ;  /* 0x0000000000017941 */ /* 0x000fea0003800000 */
.L_x_2289:
[----:B------:R-:W-:Y:S04]  /*184e0*/  BSSY B1, `(.L_x_2291) ;  /* 0x000008b000017945 */ /* 0x000fe80003800000 */
[----:B------:R-:W-:Y:S05]  /*184f0*/  @!P6 BRA `(.L_x_2292) ;  /* 0x000000080024e947 */ /* 0x000fea0003800000 */
[----:B------:R-:W-:Y:S01]  /*18500*/  IMAD R9, R23, 0x8, R17 ;  /* 0x0000000817097824 */ /* 0x000fe200078e0211 */
[----:B------:R-:W-:Y:S01]  /*18510*/  SHF.L.U32 R11, R29, 0x1f, RZ ;  /* 0x0000001f1d0b7819 */ /* 0x000fe200000006ff */
[----:B------:R-:W3:Y:S01]  /*18520*/  S2R R7, SR_TID.X ;  /* 0x0000000000077919 */ /* 0x000ee20000002100 */
[----:B------:R-:W-:Y:S02]  /*18530*/  BSSY B2, `(.L_x_2293) ;  /* 0x0000005000027945 */ /* 0x000fe40003800000 */
[----:B------:R-:W4:Y:S01]  /*18540*/  SYNCS.PHASECHK.TRANS64.TRYWAIT P0, [R9+URZ+0x19ca0], R11 ;  /* 0x019ca00b090075a7 */ /* 0x000f22000800017f */
[----:B---3--:R-:W-:-:S04]  /*18550*/  LOP3.LUT R7, R7, 0x7f, RZ, 0xc0, !PT ;  /* 0x0000007f07077812 */ /* 0x008fc800078ec0ff */
[----:B------:R-:W-:Y:S01]  /*18560*/  ISETP.NE.AND P1, PT, R7, RZ, PT ;  /* 0x000000ff0700720c */ /* 0x000fe20003f25270 */
[----:B----4-:R-:W-:-:S12]  /*18570*/  @!P0 BRA `(.L_x_2294) ;  /* 0x0000006c00548947 */ /* 0x010fd80003800000 */
.L_x_2452:
[----:B------:R-:W-:Y:S05]  /*18580*/  BSYNC B2 ;  /* 0x0000000000027941 */ /* 0x000fea0003800000 */
.L_x_2293:
[----:B------:R-:W-:Y:S04]  /*18590*/  BSSY B2, `(.L_x_2295) ;  /* 0x0000009000027945 */ /* 0x000fe80003800000 */
[----:B------:R-:W-:Y:S05]  /*185a0*/  @P1 BRA `(.L_x_2296) ;  /* 0x00000000001c1947 */ /* 0x000fea0003800000 */
[----:B--2---:R-:W2:Y:S02]  /*185b0*/  S2R R6, SR_TID.X ;  /* 0x0000000000067919 */ /* 0x004ea40000002100 */
[----:B--2---:R-:W-:Y:S01]  /*185c0*/  LOP3.LUT R7, R6, 0x1f, RZ, 0xc0, !PT ;  /* 0x0000001f06077812 */ /* 0x004fe200078ec0ff */
[----:B------:R-:W-:-:S03]  /*185d0*/  IMAD.MOV.U32 R6, RZ, RZ, 0x3000 ;  /* 0x00003000ff067424 */ /* 0x000fc600078e00ff */
[----:B------:R-:W-:Y:S01]  /*185e0*/  ISETP.NE.AND P0, PT, R7, RZ, PT ;  /* 0x000000ff0700720c */ /* 0x000fe20003f05270 */
[----:B------:R4:W-:-:S12]  /*185f0*/  SYNCS.ARRIVE.TRANS64 RZ, [R9+URZ+0x19c90], R6 ;  /* 0x019c900609ff79a7 */ /* 0x0009d8000800003f */
[----:B----4-:R-:W-:Y:S05]  /*18600*/  @!P0 BRA `(.L_x_2296) ;  /* 0x0000000000048947 */ /* 0x010fea0003800000 */
[----:B------:R-:W-:Y:S01]  /*18610*/  BPT.TRAP 0x1 ;  /* 0x000000040000795c */ /* 0x000fe20000300000 */
.L_x_2296:
[----:B------:R-:W-:Y:S05]  /*18620*/  BSYNC B2 ;  /* 0x0000000000027941 */ /* 0x000fea0003800000 */
.L_x_2295:
[----:B------:R-:W-:Y:S01]  /*18630*/  IMAD.MOV.U32 R14, RZ, RZ, RZ ;  /* 0x000000ffff0e7224 */ /* 0x000fe200078e00ff */
[----:B------:R-:W-:Y:S01]  /*18640*/  UIADD3 UR4, UP0, UR40, 0x570, URZ ;  /* 0x0000057028047890 */ /* 0x000fe2000ff1e03f */
[----:B------:R-:W-:Y:S01]  /*18650*/  IMAD R7, R5, 0x80, R0 ;  /* 0x0000008005077824 */ /* 0x000fe200078e0200 */
[----:B------:R-:W-:Y:S01]  /*18660*/  PLOP3.LUT P0, PT, PT, PT, PT, 0x80, 0x0 ;  /* 0x000000000000781c */ /* 0x000fe20003f0f070 */
[----:B01----:R-:W-:Y:S01]  /*18670*/  IMAD R8, R23, 0x3000, R17 ;  /* 0x0000300017087824 */ /* 0x003fe200078e0211 */
[----:B------:R-:W-:Y:S01]  /*18680*/  R2UR UR10, R14 ;  /* 0x000000000e0a72ca */ /* 0x000fe200000e0000 */
[----:B------:R-:W-:Y:S01]  /*18690*/  VIADD R7, R7, 0xffffff80 ;  /* 0xffffff8007077836 */ /* 0x000fe20000000000 */
[----:B------:R-:W-:Y:S01]  /*186a0*/  UIADD3.X UR5, URZ, UR41, URZ, UP0, !UPT ;  /* 0x000000293f057290 */ /* 0x000fe200087fe43f */
[----:B--2---:R-:W-:Y:S01]  /*186b0*/  VIADD R6, R9, 0x19c90 ;  /* 0x00019c9009067836 */ /* 0x004fe20000000000 */
[----:B------:R-:W-:Y:S01]  /*186c0*/  UMOV UR6, 0x0 ;  /* 0x0000000000067882 */ /* 0x000fe20000000000 */
[----:B------:R-:W-:Y:S01]  /*186d0*/  VIADD R10, R8, 0x13800 ;  /* 0x00013800080a7836 */ /* 0x000fe20000000000 */
[----:B------:R-:W-:-:S09]  /*186e0*/  UMOV UR7, 0x12f00000 ;  /* 0x12f0000000077882 */ /* 0x000fd20000000000 */
.L_x_2297:
        /* <DEDUP_REMOVED lines=16> */
.L_x_2298:
        /* <DEDUP_REMOVED lines=16> */
.L_x_2299:
        /* <DEDUP_REMOVED lines=13> */
.L_x_2453:
[----:B------:R-:W-:Y:S05]  /*189c0*/  BSYNC B2 ;  /* 0x0000000000027941 */ /* 0x000fea0003800000 */
.L_x_2300:
[----:B------:R-:W-:Y:S01]  /*189d0*/  BSSY B2, `(.L_x_2302) ;  /* 0x000000b000027945 */ /* 0x000fe20003800000 */
[----:B------:R-:W-:Y:S02]  /*189e0*/  IMAD.MOV.U32 R10, RZ, RZ, 0x0 ;  /* 0x00000000ff0a7424 */ /* 0x000fe400078e00ff */
[----:B0--3--:R-:W-:Y:S01]  /*189f0*/  IMAD.MOV.U32 R11, RZ, RZ, 0x12f00000 ;  /* 0x12f00000ff0b7424 */ /* 0x009fe200078e00ff */
        /* <DEDUP_REMOVED lines=8> */
.L_x_2303:
[----:B------:R-:W-:Y:S05]  /*18a80*/  BSYNC B2 ;  /* 0x0000000000027941 */ /* 0x000fea0003800000 */
.L_x_2302:
        /* <DEDUP_REMOVED lines=8> */
.L_x_2304:
        /* <DEDUP_REMOVED lines=15> */
.L_x_2305:
        /* <DEDUP_REMOVED lines=15> */
.L_x_2306:
        /* <DEDUP_REMOVED lines=9> */
[----:B---3--:R-:W-:Y:S05]  /*18d80*/  @P0 BRA.U.ANY `(.L_x_2306) ;  /* 0xfffffffd00d80947 */ /* 0x008fea000393ffff */
.L_x_2292:
[----:B------:R-:W-:Y:S05]  /*18d90*/  BSYNC B1 ;  /* 0x0000000000017941 */ /* 0x000fea0003800000 */
.L_x_2291:
[----:B0-----:R-:W-:Y:S01]  /*18da0*/  VIADD R10, R5, 0xfffffffe ;  /* 0xfffffffe050a7836 */ /* 0x001fe20000000000 */
        /* <DEDUP_REMOVED lines=8> */
.L_x_2323:
[----:B------:R-:W-:Y:S05]  /*18e30*/  YIELD ;  /* 0x0000000000007946 */ /* 0x000fea0003800000 */
[----:B------:R-:W-:Y:S04]  /*18e40*/  BSSY B1, `(.L_x_2307) ;  /* 0x000008b000017945 */ /* 0x000fe80003800000 */
[----:B------:R-:W-:Y:S05]  /*18e50*/  @!P6 BRA `(.L_x_2308) ;  /* 0x000000080024e947 */ /* 0x000fea0003800000 */
[----:B------:R-:W-:Y:S01]  /*18e60*/  IMAD R9, R23, 0x8, R17 ;  /* 0x0000000817097824 */ /* 0x000fe200078e0211 */
[----:B-1----:R-:W-:Y:S01]  /*18e70*/  SHF.L.U32 R8, R29, 0x1f, RZ ;  /* 0x0000001f1d087819 */ /* 0x002fe200000006ff */
[----:B------:R-:W0:Y:S01]  /*18e80*/  S2R R5, SR_TID.X ;  /* 0x0000000000057919 */ /* 0x000e220000002100 */
[----:B------:R-:W-:Y:S02]  /*18e90*/  BSSY B2, `(.L_x_2309) ;  /* 0x0000005000027945 */ /* 0x000fe40003800000 */
[----:B------:R-:W1:Y:S01]  /*18ea0*/  SYNCS.PHASECHK.TRANS64.TRYWAIT P1, [R9+URZ+0x19ca0], R8 ;  /* 0x019ca008090075a7 */ /* 0x000e62000802017f */
[----:B0-----:R-:W-:-:S04]  /*18eb0*/  LOP3.LUT R5, R5, 0x7f, RZ, 0xc0, !PT ;  /* 0x0000007f05057812 */ /* 0x001fc800078ec0ff */
[----:B------:R-:W-:Y:S01]  /*18ec0*/  ISETP.NE.AND P2, PT, R5, RZ, PT ;  /* 0x000000ff0500720c */ /* 0x000fe20003f45270 */
[----:B-1----:R-:W-:-:S12]  /*18ed0*/  @!P1 BRA `(.L_x_2310) ;  /* 0x0000006400249947 */ /* 0x002fd80003800000 */
.L_x_2454:
[----:B------:R-:W-:Y:S05]  /*18ee0*/  BSYNC B2 ;  /* 0x0000000000027941 */ /* 0x000fea0003800000 */
.L_x_2309:
[----:B------:R-:W-:Y:S04]  /*18ef0*/  BSSY B2, `(.L_x_2311) ;  /* 0x0000009000027945 */ /* 0x000fe80003800000 */
[----:B------:R-:W-:Y:S05]  /*18f00*/  @P2 BRA `(.L_x_2312) ;  /* 0x00000000001c2947 */ /* 0x000fea0003800000 */
[----:B------:R-:W2:Y:S02]  /*18f10*/  S2R R5, SR_TID.X ;  /* 0x0000000000057919 */ /* 0x000ea40000002100 */
[----:B--2---:R-:W-:Y:S01]  /*18f20*/  LOP3.LUT R6, R5, 0x1f, RZ, 0xc0, !PT ;  /* 0x0000001f05067812 */ /* 0x004fe200078ec0ff */
[----:B------:R-:W-:-:S03]  /*18f30*/  IMAD.MOV.U32 R5, RZ, RZ, 0x3000 ;  /* 0x00003000ff057424 */ /* 0x000fc600078e00ff */
[----:B------:R-:W-:Y:S01]  /*18f40*/  ISETP.NE.AND P1, PT, R6, RZ, PT ;  /* 0x000000ff0600720c */ /* 0x000fe20003f25270 */
[----:B------:R1:W-:-:S12]  /*18f50*/  SYNCS.ARRIVE.TRANS64 RZ, [R9+URZ+0x19c90], R5 ;  /* 0x019c900509ff79a7 */ /* 0x0003d8000800003f */
[----:B-1----:R-:W-:Y:S05]  /*18f60*/  @!P1 BRA `(.L_x_2312) ;  /* 0x0000000000049947 */ /* 0x002fea0003800000 */
[----:B------:R-:W-:Y:S01]  /*18f70*/  BPT.TRAP 0x1 ;  /* 0x000000040000795c */ /* 0x000fe20000300000 */
.L_x_2312:
[----:B------:R-:W-:Y:S05]  /*18f80*/  BSYNC B2 ;  /* 0x0000000000027941 */ /* 0x000fea0003800000 */
.L_x_2311:
[----:B------:R-:W-:Y:S01]  /*18f90*/  IMAD.MOV.U32 R14, RZ, RZ, RZ ;  /* 0x000000ffff0e7224 */ /* 0x000fe200078e00ff */
[----:B------:R-:W-:Y:S01]  /*18fa0*/  UIADD3 UR4, UP0, UR40, 0x570, URZ ;  /* 0x0000057028047890 */ /* 0x000fe2000ff1e03f */
[----:B------:R-:W-:Y:S01]  /*18fb0*/  IMAD R7, R23, 0x3000, R17 ;  /* 0x0000300017077824 */ /* 0x000fe200078e0211 */
[----:B------:R-:W-:Y:S01]  /*18fc0*/  PLOP3.LUT P1, PT, PT, PT, PT, 0x80, 0x0 ;  /* 0x000000000000781c */ /* 0x000fe20003f2f070 */
[----:B--2---:R-:W-:Y:S01]  /*18fd0*/  IMAD R6, R10, 0x80, R0 ;  /* 0x000000800a067824 */ /* 0x004fe200078e0200 */
[----:B------:R-:W-:Y:S01]  /*18fe0*/  R2UR UR10, R14 ;  /* 0x000000000e0a72ca */ /* 0x000fe200000e0000 */
[----:B------:R-:W-:Y:S01]  /*18ff0*/  VIADD R5, R9, 0x19c90 ;  /* 0x00019c9009057836 */ /* 0x000fe20000000000 */
[----:B------:R-:W-:Y:S01]  /*19000*/  UIADD3.X UR5, URZ, UR41, URZ, UP0, !UPT ;  /* 0x000000293f057290 */ /* 0x000fe200087fe43f */
[----:B------:R-:W-:Y:S01]  /*19010*/  VIADD R11, R7, 0x13800 ;  /* 0x00013800070b7836 */ /* 0x000fe20000000000 */
[----:B------:R-:W-:Y:S01]  /*19020*/  UMOV UR6, 0x0 ;  /* 0x0000000000067882 */ /* 0x000fe20000000000 */
[----:B------:R-:W-:-:S10]  /*19030*/  UMOV UR7, 0x12f00000 ;  /* 0x12f0000000077882 */ /* 0x000fd40000000000 */
.L_x_2313:
        /* <DEDUP_REMOVED lines=12> */
[----:B------:R-:W-:Y:S01]  /*19100*/  UMOV UR6, 0x0 ;  /* 0x0000000000067882 */ /* 0x000fe20000000000 */
[----:B------:R-:W-:Y:S02]  /*19110*/  UMOV UR7, 0x12f00000 ;  /* 0x12f0000000077882 */ /* 0x000fe40000000000 */
[----:B------:R-:W-:Y:S01]  /*19120*/  R2UR UR10, R11 ;  /* 0x000000000b0a72ca */ /* 0x000fe200000e0000 */
[----:B------:R-:W-:-:S14]  /*19130*/  VIADD R11, R7, 0x14800 ;  /* 0x00014800070b7836 */ /* 0x000fdc0000000000 */
.L_x_2314:
        /* <DEDUP_REMOVED lines=16> */
.L_x_2315:
        /* <DEDUP_REMOVED lines=13> */
.L_x_2455:
[----:B------:R-:W-:Y:S05]  /*19310*/  BSYNC B2 ;  /* 0x0000000000027941 */ /* 0x000fea0003800000 */
.L_x_2316:
        /* <DEDUP_REMOVED lines=11> */
.L_x_2319:
[----:B------:R-:W-:Y:S05]  /*193d0*/  BSYNC B2 ;  /* 0x0000000000027941 */ /* 0x000fea0003800000 */
.L_x_2318:
        /* <DEDUP_REMOVED lines=8> */
.L_x_2320:
        /* <DEDUP_REMOVED lines=16> */
.L_x_2321:
        /* <DEDUP_REMOVED lines=15> */
.L_x_2322:
        /* <DEDUP_REMOVED lines=10> */
.L_x_2308:
[----:B------:R-:W-:Y:S05]  /*196f0*/  BSYNC B1 ;  /* 0x0000000000017941 */ /* 0x000fea0003800000 */
.L_x_2307:
        /* <DEDUP_REMOVED lines=8> */
.L_x_2285:
[----:B------:R-:W-:Y:S05]  /*19780*/  BSYNC B0 ;  /* 0x0000000000007941 */ /* 0x000fea0003800000 */
.L_x_2284:
[----:B------:R-:W3:Y:S01]  /*19790*/  LDC R0, c[0x0][0x448] ;  /* 0x00011200ff007b82 */ /* 0x000ee20000000800 */
[----:B------:R-:W-:Y:S01]  /*197a0*/  IMAD.MOV.U32 R2, RZ, RZ, 0xc0 ;  /* 0x000000c0ff027424 */ /* 0x000fe200078e00ff */
[----:B------:R-:W-:Y:S01]  /*197b0*/  ISETP.NE.AND P2, PT, R4, RZ, PT ;  /* 0x000000ff0400720c */ /* 0x000fe20003f45270 */
[----:B------:R-:W-:Y:S05]  /*197c0*/  @!P0 WARPSYNC.ALL ;  /* 0x0000000000008948 */ /* 0x000fea0003800000 */
[----:B------:R-:W-:Y:S01]  /*197d0*/  IMAD R2, R25, R2, 0xbf ;  /* 0x000000bf19027424 */ /* 0x000fe200078e0202 */
[----:B------:R-:W-:Y:S06]  /*197e0*/  BSSY B0, `(.L_x_2324) ;  /* 0x000002a000007945 */ /* 0x000fec0003800000 */
[----:B------:R-:W4:Y:S08]  /*197f0*/  @!P2 LDC R4, c[0x0][0x9f0] ;  /* 0x00027c00ff04ab82 */ /* 0x000f300000000800 */
[----:B------:R-:W-:Y:S01]  /*19800*/  @!P0 BAR.SYNC.DEFER_BLOCKING 0xc, 0x200 ;  /* 0x0308000000008b1d */ /* 0x000fe20000010000 */
[----:B---3--:R-:W-:-:S13]  /*19810*/  ISETP.NE.AND P1, PT, R0, 0x1, PT ;  /* 0x000000010000780c */ /* 0x008fda0003f25270 */
[----:B------:R-:W3:Y:S08]  /*19820*/  @P1 LDC R0, c[0x0][0x44c] ;  /* 0x00011300ff001b82 */ /* 0x000ef00000000800 */
[----:B------:R-:W5:Y:S01]  /*19830*/  @P1 LDC R3, c[0x0][0x450] ;  /* 0x00011400ff031b82 */ /* 0x000f620000000800 */
[----:B---3--:R-:W-:-:S05]  /*19840*/  @P1 IMAD.HI.U32 R0, R2, R0, RZ ;  /* 0x0000000002001227 */ /* 0x008fca00078e00ff */
[----:B-----5:R-:W-:-:S05]  /*19850*/  @P1 SHF.R.U32.HI R2, RZ, R3, R0 ;  /* 0x00000003ff021219 */ /* 0x020fca0000011600 */
[----:B------:R-:W-:-:S05]  /*19860*/  IMAD.IADD R2, R21, 0x1, R2 ;  /* 0x0000000115027824 */ /* 0x000fca00078e0202 */
[----:B------:R-:W-:-:S04]  /*19870*/  SHF.R.S32.HI R0, RZ, 0x1f, R2 ;  /* 0x0000001fff007819 */ /* 0x000fc80000011402 */
[----:B------:R-:W-:Y:S01]  /*19880*/  LEA.HI R0, R0, R2, RZ, 0x7 ;  /* 0x0000000200007211 */ /* 0x000fe200078f38ff */
[----:B------:R-:W-:-:S03]  /*19890*/  IMAD.MOV.U32 R2, RZ, RZ, RZ ;  /* 0x000000ffff027224 */ /* 0x000fc600078e00ff */
[----:B------:R-:W-:-:S04]  /*198a0*/  SHF.R.S32.HI R0, RZ, 0x7, R0 ;  /* 0x00000007ff007819 */ /* 0x000fc80000011400 */
[----:B------:R-:W-:-:S04]  /*198b0*/  VIMNMX R0, R20, R0, PT ;  /* 0x0000000014007248 */ /* 0x000fc80003fe0100 */
[----:B------:R-:W-:-:S13]  /*198c0*/  ISETP.GE.AND P1, PT, R0, 0x1, PT ;  /* 0x000000010000780c */ /* 0x000fda0003f26270 */
[----:B----4-:R-:W-:Y:S05]  /*198d0*/  @!P1 BRA `(.L_x_2325) ;  /* 0x0000000000689947 */ /* 0x010fea0003800000 */
[----:B------:R-:W-:-:S04]  /*198e0*/  IABS R5, R4 ;  /* 0x0000000400057213 */ /* 0x000fc80000000000 */
[----:B------:R-:W3:Y:S08]  /*198f0*/  I2F.RP R2, R5 ;  /* 0x0000000500027306 */ /* 0x000ef00000209400 */
[----:B---3--:R-:W3:Y:S02]  /*19900*/  MUFU.RCP R2, R2 ;  /* 0x0000000200027308 */ /* 0x008ee40000001000 */
[----:B---3--:R-:W-:-:S06]  /*19910*/  VIADD R2, R2, 0xffffffe ;  /* 0x0ffffffe02027836 */ /* 0x008fcc0000000000 */
[----:B------:R-:W3:Y:S02]  /*19920*/  F2I.FTZ.U32.TRUNC.NTZ R3, R2 ;  /* 0x0000000200037305 */ /* 0x000ee4000021f000 */
[----:B---3--:R-:W-:-:S04]  /*19930*/  IMAD.MOV R2, RZ, RZ, -R3 ;  /* 0x000000ffff027224 */ /* 0x008fc800078e0a03 */
[----:B--2---:R-:W-:Y:S02]  /*19940*/  IMAD R6, R2, R5, RZ ;  /* 0x0000000502067224 */ /* 0x004fe400078e02ff */
[----:B------:R-:W-:-:S04]  /*19950*/  IMAD.MOV.U32 R2, RZ, RZ, RZ ;  /* 0x000000ffff027224 */ /* 0x000fc800078e00ff */
[----:B01----:R-:W-:Y:S01]  /*19960*/  IMAD.HI.U32 R8, R3, R6, R2 ;  /* 0x0000000603087227 */ /* 0x003fe200078e0002 */
        /* <DEDUP_REMOVED lines=17> */
.L_x_2325:
[----:B------:R-:W-:Y:S05]  /*19a80*/  BSYNC B0 ;  /* 0x0000000000007941 */ /* 0x000fea0003800000 */
.L_x_2324:
[----:B------:R-:W3:Y:S02]  /*19a90*/  LDL.LU R3, [R1] ;  /* 0x0000000001037983 */ /* 0x000ee40000300800 */
[----:B---3--:R-:W-:-:S05]  /*19aa0*/  IMAD R3, R3, R2, RZ ;  /* 0x0000000203037224 */ /* 0x008fca00078e02ff */
[----:B------:R-:W-:Y:S01]  /*19ab0*/  VIADDMNMX R0, R3, R2, R0, PT ;  /* 0x0000000203007246 */ /* 0x000fe20003800100 */
[----:B------:R3:W-:Y:S03]  /*19ac0*/  STL [R1], R3 ;  /* 0x0000000301007387 */ /* 0x0007e60000100800 */
[----:B------:R-:W-:Y:S01]  /*19ad0*/  ISETP.GT.AND P0, PT, R0, R3, PT ;  /* 0x000000030000720c */ /* 0x000fe20003f04270 */
[----:B------:R3:W-:-:S12]  /*19ae0*/  STL [R1+0x34], R0 ;  /* 0x0000340001007387 */ /* 0x0007d80000100800 */
[----:B---3--:R-:W-:Y:S05]  /*19af0*/  @P0 BRA `(.L_x_2326) ;  /* 0x0000000000440947 */ /* 0x008fea0003800000 */
[----:B------:R-:W3:Y:S02]  /*19b00*/  S2R R3, SR_TID.X ;  /* 0x0000000000037919 */ /* 0x000ee40000002100 */
[----:B---3--:R-:W-:-:S04]  /*19b10*/  LOP3.LUT R3, R3, 0x7f, RZ, 0xc0, !PT ;  /* 0x0000007f03037812 */ /* 0x008fc800078ec0ff */
[----:B------:R-:W-:-:S13]  /*19b20*/  ISETP.NE.AND P0, PT, R3, RZ, PT ;  /* 0x000000ff0300720c */ /* 0x000fda0003f05270 */
[----:B------:R-:W-:Y:S05]  /*19b30*/  @P0 BRA `(.L_x_2327) ;  /* 0x0000003400b00947 */ /* 0x000fea0003800000 */
[----:B------:R-:W3:Y:S01]  /*19b40*/  S2R R5, SR_LANEID ;  /* 0x0000000000057919 */ /* 0x000ee20000000000 */
[----:B------:R-:W-:Y:S01]  /*19b50*/  VOTEU.ANY UR4, UPT, PT ;  /* 0x0000000000047886 */ /* 0x000fe200038e0100 */
[----:B------:R-:W4:Y:S01]  /*19b60*/  LDC.64 R2, c[0x0][0xc60] ;  /* 0x00031800ff027b82 */ /* 0x000f220000000a00 */
[----:B------:R-:W3:Y:S02]  /*19b70*/  FLO.U32 R0, UR4 ;  /* 0x0000000400007d00 */ /* 0x000ee400080e0000 */
[----:B---3--:R-:W-:-:S06]  /*19b80*/  ISETP.EQ.U32.AND P0, PT, R0, R5, PT ;  /* 0x000000050000720c */ /* 0x008fcc0003f02070 */
[----:B------:R-:W4:Y:S07]  /*19b90*/  POPC R5, UR4 ;  /* 0x0000000400057d09 */ /* 0x000f2e0008000000 */
[----:B----4-:R-:W3:Y:S01]  /*19ba0*/  @P0 ATOMG.E.ADD.STRONG.GPU PT, R3, desc[UR42][R2.64], R5 ;  /* 0x00000005020309a8 */ /* 0x010ee200081ee1ea */
[----:B------:R-:W4:Y:S02]  /*19bb0*/  S2R R4, SR_LTMASK ;  /* 0x0000000000047919 */ /* 0x000f240000003900 */
[----:B----4-:R-:W-:-:S04]  /*19bc0*/  LOP3.LUT R4, R4, UR4, RZ, 0xc0, !PT ;  /* 0x0000000404047c12 */ /* 0x010fc8000f8ec0ff */
[----:B------:R-:W4:Y:S01]  /*19bd0*/  POPC R7, R4 ;  /* 0x0000000400077309 */ /* 0x000f220000000000 */
[----:B---3--:R-:W4:Y:S02]  /*19be0*/  SHFL.IDX PT, R0, R3, R0, 0x1f ;  /* 0x00001f0003007589 */ /* 0x008f2400000e0000 */
[----:B----4-:R-:W-:Y:S01]  /*19bf0*/  IADD3 R24, R0, UR38, R7 ;  /* 0x0000002600187c10 */ /* 0x010fe2000fffe007 */
[----:B------:R-:W-:Y:S06]  /*19c00*/  BRA `(.L_x_2327) ;  /* 0x00000034007c7947 */ /* 0x000fec0003800000 */
.L_x_2326:
        /* <DEDUP_REMOVED lines=9> */
[----:B------:R-:W3:Y:S01]  /*19ca0*/  LDC.64 R2, c[0x4][R2] ;  /* 0x0100000002027b82 */ /* 0x000ee20000000a00 */
[----:B------:R-:W-:Y:S02]  /*19cb0*/  IMAD.U32 R5, RZ, RZ, UR7 ;  /* 0x00000007ff057e24 */ /* 0x000fe4000f8e00ff */
[----:B--2---:R-:W-:Y:S02]  /*19cc0*/  IMAD.U32 R6, RZ, RZ, UR8 ;  /* 0x00000008ff067e24 */ /* 0x004fe4000f8e00ff */
[----:B------:R-:W-:-:S02]  /*19cd0*/  IMAD.U32 R7, RZ, RZ, UR9 ;  /* 0x00000009ff077e24 */ /* 0x000fc4000f8e00ff */
[----:B0-----:R-:W-:Y:S02]  /*19ce0*/  IMAD.U32 R10, RZ, RZ, UR4 ;  /* 0x00000004ff0a7e24 */ /* 0x001fe4000f8e00ff */
[----:B------:R-:W-:Y:S02]  /*19cf0*/  IMAD.U32 R11, RZ, RZ, UR5 ;  /* 0x00000005ff0b7e24 */ /* 0x000fe4000f8e00ff */
[----:B-1----:R-:W-:Y:S02]  /*19d00*/  IMAD.MOV.U32 R8, RZ, RZ, 0x70 ;  /* 0x00000070ff087424 */ /* 0x002fe400078e00ff */
[----:B------:R-:W-:Y:S02]  /*19d10*/  IMAD.MOV.U32 R12, RZ, RZ, 0x1 ;  /* 0x00000001ff0c7424 */ /* 0x000fe400078e00ff */
[----:B------:R-:W-:-:S07]  /*19d20*/  IMAD.MOV.U32 R13, RZ, RZ, RZ ;  /* 0x000000ffff0d7224 */ /* 0x000fce00078e00ff */
[----:B------:R-:W-:-:S07]  /*19d30*/  LEPC R20, `(.L_x_2329) ;  /* 0x000000001014794e */ /* 0x000fce0000000000 */
[----:B---3--:R-:W-:Y:S05]  /*19d40*/  CALL.ABS.NOINC R2 ;  /* 0x0000000002007343 */ /* 0x008fea0003c00000 */
.L_x_2329:
[----:B------:R-:W-:Y:S05]  /*19d50*/  BSYNC B6 ;  /* 0x0000000000067941 */ /* 0x000fea0003800000 */
.L_x_2328:
        /* <DEDUP_REMOVED lines=22> */
.L_x_2331:
[----:B------:R-:W-:Y:S05]  /*19ec0*/  BSYNC B6 ;  /* 0x0000000000067941 */ /* 0x000fea0003800000 */
.L_x_2330:
        /* <DEDUP_REMOVED lines=20> */
.L_x_2333:
[----:B------:R-:W-:Y:S05]  /*1a010*/  BSYNC B6 ;  /* 0x0000000000067941 */ /* 0x000fea0003800000 */
.L_x_2332:
        /* <DEDUP_REMOVED lines=19> */
.L_x_2335:
[----:B------:R-:W-:Y:S05]  /*1a150*/  BSYNC B6 ;  /* 0x0000000000067941 */ /* 0x000fea0003800000 */
.L_x_2334:
[----:B------:R-:W3:Y:S01]  /*1a160*/  LDL.LU R2, [R1+0xc] ;  /* 0x00000c0001027983 */ /* 0x000ee20000300800 */
[----:B------:R-:W-:Y:S01]  /*1a170*/  ULDC.64 UR4, c[0x0][0x9f8] ;  /* 0x00027e0000047ab9 */ /* 0x000fe20000000a00 */
[----:B01----:R-:W0:Y:S02]  /*1a180*/  LDC R8, c[0x0][0x430] ;  /* 0x00010c00ff087b82 */ /* 0x003e240000000800 */
[----:B------:R-:W4:Y:S04]  /*1a190*/  LDL.LU R4, [R1+0x24] ;  /* 0x0000240001047983 */ /* 0x000f280000300800 */
[----:B------:R-:W4:Y:S02]  /*1a1a0*/  LDL R0, [R1+0x34] ;  /* 0x0000340001007983 */ /* 0x000f240000100800 */
[----:B------:R-:W1:Y:S02]  /*1a1b0*/  LDC R11, c[0x0][0x2f4] ;  /* 0x0000bd00ff0b7b82 */ /* 0x000e640000000800 */
[----:B------:R-:W4:Y:S01]  /*1a1c0*/  LDL R21, [R1+0x28] ;  /* 0x0000280001157983 */ /* 0x000f220000100800 */
[----:B------:R-:W-:-:S03]  /*1a1d0*/  ISETP.NE.U32.AND P0, PT, RZ, UR4, PT ;  /* 0x00000004ff007c0c */ /* 0x000fc6000bf05070 */
[----:B--2---:R-:W2:Y:S01]  /*1a1e0*/  LDL R6, [R1+0x8] ;  /* 0x0000080001067983 */ /* 0x004ea20000100800 */
[----:B------:R-:W-:Y:S01]  /*1a1f0*/  ISETP.NE.AND.EX P0, PT, RZ, UR5, PT, P0 ;  /* 0x00000005ff007c0c */ /* 0x000fe2000bf05300 */
[----:B------:R-:W0:-:S12]  /*1a200*/  S2R R20, SR_TID.X ;  /* 0x0000000000147919 */ /* 0x000e180000002100 */
[----:B---3--:R-:W-:-:S04]  /*1a210*/  @P0 IADD3 R2, P1, R2, UR4, RZ ;  /* 0x0000000402020c10 */ /* 0x008fc8000ff3e0ff */
[----:B----4-:R-:W-:-:S05]  /*1a220*/  @P0 IADD3.X R3, R4, UR5, RZ, P1, !PT ;  /* 0x0000000504030c10 */ /* 0x010fca0008ffe4ff */
[----:B------:R3:W4:Y:S01]  /*1a230*/  @P0 LDG.E R26, desc[UR42][R2.64] ;  /* 0x0000002a021a0981 */ /* 0x000722000c1e1900 */
[----:B------:R-:W1:Y:S01]  /*1a240*/  S2R R4, SR_TID.X ;  /* 0x0000000000047919 */ /* 0x000e620000002100 */
[----:B0-----:R-:W-:Y:S02]  /*1a250*/  ISETP.NE.AND P1, PT, R8, 0x1, PT ;  /* 0x000000010800780c */ /* 0x001fe40003f25270 */
[----:B------:R-:W-:Y:S02]  /*1a260*/  LOP3.LUT R20, R20, 0x7f, RZ, 0xc0, !PT ;  /* 0x0000007f14147812 */ /* 0x000fe400078ec0ff */
[----:B------:R-:W-:Y:S02]  /*1a270*/  LEA R0, R0, 0xffffff80, 0x7 ;  /* 0xffffff8000007811 */ /* 0x000fe400078e38ff */
[----:B------:R-:W-:-:S07]  /*1a280*/  SHF.R.U32.HI R20, RZ, 0x1, R20 ;  /* 0x00000001ff147819 */ /* 0x000fce0000011614 */
[----:B------:R-:W0:Y:S08]  /*1a290*/  @P1 LDC R5, c[0x0][0x434] ;  /* 0x00010d00ff051b82 */ /* 0x000e300000000800 */
[----:B------:R-:W0:Y:S01]  /*1a2a0*/  @P1 LDC R7, c[0x0][0x438] ;  /* 0x00010e00ff071b82 */ /* 0x000e220000000800 */
[----:B-1----:R-:W-:-:S05]  /*1a2b0*/  IMAD.SHL.U32 R4, R4, 0x40, RZ ;  /* 0x0000004004047824 */ /* 0x002fca00078e00ff */
[----:B------:R-:W-:-:S04]  /*1a2c0*/  LOP3.LUT R4, R4, 0x40, RZ, 0xc0, !PT ;  /* 0x0000004004047812 */ /* 0x000fc800078ec0ff */
[----:B------:R-:W-:-:S04]  /*1a2d0*/  LOP3.LUT R4, R0, R20, R4, 0xfe, !PT ;  /* 0x0000001400047212 */ /* 0x000fc800078efe04 */
[C---:B------:R-:W-:Y:S01]  /*1a2e0*/  ISETP.GE.AND P0, PT, R4.reuse, R21, PT ;  /* 0x000000150400720c */ /* 0x040fe20003f06270 */
[----:B--2---:R-:W-:Y:S01]  /*1a2f0*/  IMAD.IADD R4, R4, 0x1, R6 ;  /* 0x0000000104047824 */ /* 0x004fe200078e0206 */
[----:B------:R-:W1:Y:S11]  /*1a300*/  S2R R10, SR_TID.X ;  /* 0x00000000000a7919 */ /* 0x000e760000002100 */
[----:B---3--:R-:W2:Y:S01]  /*1a310*/  @!P0 LDC.64 R2, c[0x0][0x428] ;  /* 0x00010a00ff028b82 */ /* 0x008ea20000000a00 */
[----:B0-----:R-:W-:-:S04]  /*1a320*/  @P1 IMAD.HI.U32 R5, R4, R5, RZ ;  /* 0x0000000504051227 */ /* 0x001fc800078e00ff */
[----:B------:R-:W-:Y:S01]  /*1a330*/  IMAD.MOV.U32 R6, RZ, RZ, R4 ;  /* 0x000000ffff067224 */ /* 0x000fe200078e0004 */
[----:B------:R-:W-:-:S05]  /*1a340*/  @P1 SHF.R.U32.HI R6, RZ, R7, R5 ;  /* 0x00000007ff061219 */ /* 0x000fca0000011605 */
[--C-:B------:R-:W-:Y:S01]  /*1a350*/  IMAD.MOV R5, RZ, RZ, -R6.reuse ;  /* 0x000000ffff057224 */ /* 0x100fe200078e0a06 */
[----:B------:R-:W-:-:S03]  /*1a360*/  @!P0 SHF.R.S32.HI R7, RZ, 0x1f, R6 ;  /* 0x0000001fff078819 */ /* 0x000fc60000011406 */
[----:B------:R-:W-:Y:S02]  /*1a370*/  IMAD R5, R8, R5, R4 ;  /* 0x0000000508057224 */ /* 0x000fe400078e0204 */
[----:B-1----:R-:W-:-:S05]  /*1a380*/  IMAD.SHL.U32 R13, R10, 0x10, RZ ;  /* 0x000000100a0d7824 */ /* 0x002fca00078e00ff */
[----:B------:R-:W-:-:S04]  /*1a390*/  LOP3.LUT R13, R13, 0x10, RZ, 0xc0, !PT ;  /* 0x000000100d0d7812 */ /* 0x000fc800078ec0ff */
[C---:B------:R-:W-:Y:S02]  /*1a3a0*/  ISETP.GE.AND P3, PT, R13.reuse, R11, PT ;  /* 0x0000000b0d00720c */ /* 0x040fe40003f66270 */
[C---:B------:R-:W-:Y:S02]  /*1a3b0*/  LOP3.LUT R12, R13.reuse, 0x20, RZ, 0xfc, !PT ;  /* 0x000000200d0c7812 */ /* 0x040fe400078efcff */
[----:B------:R-:W-:Y:S02]  /*1a3c0*/  LOP3.LUT R22, R22, 0xfffffffb, RZ, 0xc0, !PT ;  /* 0xfffffffb16167812 */ /* 0x000fe400078ec0ff */
[----:B------:R-:W-:-:S07]  /*1a3d0*/  LOP3.LUT R10, R13, 0x40, RZ, 0xfc, !PT ;  /* 0x000000400d0a7812 */ /* 0x000fce00078efcff */
[----:B------:R-:W-:-:S04]  /*1a3e0*/  @P3 LOP3.LUT R22, R22, 0x4, RZ, 0xfc, !PT ;  /* 0x0000000416163812 */ /* 0x000fc800078efcff */
[----:B------:R-:W-:-:S04]  /*1a3f0*/  LOP3.LUT R22, R22, 0xfffffff7, RZ, 0xc0, !PT ;  /* 0xfffffff716167812 */ /* 0x000fc800078ec0ff */
[----:B------:R-:W-:Y:S01]  /*1a400*/  LOP3.LUT R22, R22, 0xfffffffd, RZ, 0xc0, !PT ;  /* 0xfffffffd16167812 */ /* 0x000fe200078ec0ff */
[----:B------:R-:W-:Y:S01]  /*1a410*/  UMOV UR4, 0xffffffff ;  /* 0xffffffff00047882 */ /* 0x000fe20000000000 */
[----:B----4-:R-:W-:Y:S01]  /*1a420*/  SHF.R.S32.HI R9, RZ, 0x1f, R26 ;  /* 0x0000001fff097819 */ /* 0x010fe2000001141a */
[----:B--2---:R-:W-:-:S04]  /*1a430*/  @!P0 IMAD.WIDE.U32 R6, R26, R2, R6 ;  /* 0x000000021a068225 */ /* 0x004fc800078e0006 */
[----:B------:R-:W-:-:S04]  /*1a440*/  @!P0 IMAD R4, R9, R2, RZ ;  /* 0x0000000209048224 */ /* 0x000fc800078e02ff */
[----:B------:R-:W-:Y:S02]  /*1a450*/  @!P0 IMAD R4, R26, R3, R4 ;  /* 0x000000031a048224 */ /* 0x000fe400078e0204 */
[----:B------:R-:W0:Y:S01]  /*1a460*/  @!P0 LDC.64 R2, c[0x0][0x418] ;  /* 0x00010600ff028b82 */ /* 0x000e220000000a00 */
[----:B------:R1:W-:Y:S01]  /*1a470*/  STL [R1+0xc], R9 ;  /* 0x00000c0901007387 */ /* 0x0003e20000100800 */
[----:B0-----:R-:W-:Y:S01]  /*1a480*/  @!P0 LEA R8, P1, R6, R2, 0x2 ;  /* 0x0000000206088211 */ /* 0x001fe200078210ff */
[----:B------:R-:W-:-:S05]  /*1a490*/  @!P0 IMAD.IADD R2, R7, 0x1, R4 ;  /* 0x0000000107028824 */ /* 0x000fca00078e0204 */
[----:B-1----:R-:W-:Y:S01]  /*1a4a0*/  @!P0 LEA.HI.X R9, R6, R3, R2, 0x2, P1 ;  /* 0x0000000306098211 */ /* 0x002fe200008f1402 */
[----:B------:R-:W-:Y:S01]  /*1a4b0*/  IMAD.U32 R3, RZ, RZ, UR39 ;  /* 0x00000027ff037e24 */ /* 0x000fe2000f8e00ff */
[----:B------:R-:W-:Y:S01]  /*1a4c0*/  ISETP.GE.AND P1, PT, R12, R11, PT ;  /* 0x0000000b0c00720c */ /* 0x000fe20003f26270 */
[----:B------:R-:W-:-:S03]  /*1a4d0*/  IMAD.MOV.U32 R2, RZ, RZ, RZ ;  /* 0x000000ffff027224 */ /* 0x000fc600078e00ff */
[----:B------:R-:W-:-:S03]  /*1a4e0*/  ISETP.NE.AND P2, PT, R3, 0x3, PT ;  /* 0x000000030300780c */ /* 0x000fc60003f45270 */
[----:B------:R0:W5:Y:S01]  /*1a4f0*/  @!P0 LDG.E R2, desc[UR42][R8.64] ;  /* 0x0000002a08028981 */ /* 0x000162000c1e1900 */
[----:B------:R-:W-:-:S05]  /*1a500*/  ISETP.GE.AND P0, PT, R10, R11, PT ;  /* 0x0000000b0a00720c */ /* 0x000fca0003f06270 */
[----:B------:R-:W-:-:S04]  /*1a510*/  @P1 LOP3.LUT R22, R22, 0x2, RZ, 0xfc, !PT ;  /* 0x0000000216161812 */ /* 0x000fc800078efcff */
[----:B------:R-:W-:-:S04]  /*1a520*/  @P2 LOP3.LUT R22, R22, 0x8, RZ, 0xfc, !PT ;  /* 0x0000000816162812 */ /* 0x000fc800078efcff */
[----:B------:R-:W-:-:S04]  /*1a530*/  LOP3.LUT R22, R22, 0xfffffffe, RZ, 0xc0, !PT ;  /* 0xfffffffe16167812 */ /* 0x000fc800078ec0ff */
[----:B------:R-:W-:Y:S01]  /*1a540*/  @P0 LOP3.LUT R22, R22, 0x1, RZ, 0xfc, !PT ;  /* 0x0000000116160812 */ /* 0x000fe200078efcff */
[----:B0-----:R-:W-:Y:S06]  /*1a550*/  BRA.DIV UR4, `(.L_x_2336) ;  /* 0x0000004e04ac7947 */ /* 0x001fec000b800000 */
.L_x_2458:
[----:B------:R-:W-:Y:S05]  /*1a560*/  @!P2 BRA `(.L_x_2337) ;  /* 0x000000000004a947 */ /* 0x000fea0003800000 */
[----:B------:R-:W-:Y:S01]  /*1a570*/  BPT.TRAP 0x1 ;  /* 0x000000040000795c */ /* 0x000fe20000300000 */
.L_x_2337:
[----:B------:R-:W-:Y:S01]  /*1a580*/  IMAD R4, R19, 0x8, R17 ;  /* 0x0000000813047824 */ /* 0x000fe200078e0211 */
[----:B------:R-:W-:Y:S01]  /*1a590*/  SHF.L.U32 R3, R28, 0x1f, RZ ;  /* 0x0000001f1c037819 */ /* 0x000fe200000006ff */
[----:B------:R-:W-:Y:S03]  /*1a5a0*/  BSSY B0, `(.L_x_2338) ;  /* 0x0000006000007945 */ /* 0x000fe60003800000 */
[----:B------:R0:W1:Y:S01]  /*1a5b0*/  SYNCS.PHASECHK.TRANS64.TRYWAIT P0, [R4+URZ+0x19c80], R3 ;  /* 0x019c8003040075a7 */ /* 0x000062000800017f */
[----:B------:R0:W-:Y:S02]  /*1a5c0*/  STL [R1+0x24], R3 ;  /* 0x0000240301007387 */ /* 0x0001e40000100800 */
[----:B0-----:R-:W-:Y:S02]  /*1a5d0*/  IADD3 R3, -R20, R21, -R0 ;  /* 0x0000001514037210 */ /* 0x001fe40007ffe900 */
[----:B------:R-:W-:Y:S01]  /*1a5e0*/  SHF.R.S32.HI R20, RZ, 0x1f, R5 ;  /* 0x0000001fff147819 */ /* 0x000fe20000011405 */
[----:B-1----:R-:W-:Y:S06]  /*1a5f0*/  @!P0 BRA `(.L_x_2339) ;  /* 0x0000004c00b88947 */ /* 0x002fec0003800000 */
.L_x_2459:
[----:B------:R-:W-:Y:S05]  /*1a600*/  BSYNC B0 ;  /* 0x0000000000007941 */ /* 0x000fea0003800000 */
.L_x_2338:
[----:B------:R-:W2:Y:S01]  /*1a610*/  LDL R10, [R1+0x14] ;  /* 0x00001400010a7983 */ /* 0x000ea20000100800 */
[----:B------:R-:W-:Y:S01]  /*1a620*/  ULDC.64 UR4, c[0x0][0x328] ;  /* 0x0000ca0000047ab9 */ /* 0x000fe20000000a00 */
[----:B-----5:R-:W-:Y:S01]  /*1a630*/  SHF.R.S32.HI R21, RZ, 0x1f, R2 ;  /* 0x0000001fff157819 */ /* 0x020fe20000011402 */
[----:B0-----:R-:W-:Y:S01]  /*1a640*/  IMAD R0, R20, UR4, RZ ;  /* 0x0000000414007c24 */ /* 0x001fe2000f8e02ff */
        /* <DEDUP_REMOVED lines=18> */
[----:B------:R-:W0:Y:S01]  /*1a770*/  S2R R7, SR_TID.X ;  /* 0x0000000000077919 */ /* 0x000e220000002100 */
[----:B------:R-:W1:Y:S01]  /*1a780*/  LDC R12, c[0x0][0x2f4] ;  /* 0x0000bd00ff0c7b82 */ /* 0x000e620000000800 */
[----:B------:R-:W2:Y:S04]  /*1a790*/  SHFL.IDX PT, R6, R8, RZ, 0x1e1f ;  /* 0x001e1fff08067589 */ /* 0x000ea800000e0000 */
[----:B------:R-:W3:Y:S04]  /*1a7a0*/  SHFL.IDX PT, R0, R9, RZ, 0x1e1f ;  /* 0x001e1fff09007589 */ /* 0x000ee800000e0000 */
[----:B------:R-:W4:Y:S01]  /*1a7b0*/  SHFL.IDX PT, R9, R9, 0x1, 0x1e1f ;  /* 0x003e1f0009097f89 */ /* 0x000f2200000e0000 */
[----:B0-----:R-:W-:-:S05]  /*1a7c0*/  IMAD.SHL.U32 R11, R7, 0x10, RZ ;  /* 0x00000010070b7824 */ /* 0x001fca00078e00ff */
[----:B------:R-:W-:-:S04]  /*1a7d0*/  LOP3.LUT R11, R11, 0x10, RZ, 0xc0, !PT ;  /* 0x000000100b0b7812 */ /* 0x000fc800078ec0ff */
[C---:B--2---:R-:W-:Y:S02]  /*1a7e0*/  IADD3 R6, P0, R11.reuse, R6, RZ ;  /* 0x000000060b067210 */ /* 0x044fe40007f1e0ff */
[CC--:B-1----:R-:W-:Y:S02]  /*1a7f0*/  ISETP.GE.AND P4, PT, R11.reuse, R12.reuse, PT ;  /* 0x0000000c0b00720c */ /* 0x0c2fe40003f86270 */
[----:B------:R-:W-:Y:S01]  /*1a800*/  LOP3.LUT R13, R11, 0x20, RZ, 0xfc, !PT ;  /* 0x000000200b0d7812 */ /* 0x000fe200078efcff */
[----:B---3--:R-:W-:Y:S01]  /*1a810*/  IMAD.X R7, RZ, RZ, R0, P0 ;  /* 0x000000ffff077224 */ /* 0x008fe200000e0600 */
        /* <DEDUP_REMOVED lines=11> */
[----:B0---4-:R0:W1:Y:S10]  /*1a8d0*/  SHFL.IDX PT, R6, R8, 0x1, 0x1e1f ;  /* 0x003e1f0008067f89 */ /* 0x01107400000e0000 */
.L_x_2465:
[----:B------:R-:W2:Y:S01]  /*1a8e0*/  S2R R7, SR_TID.X ;  /* 0x0000000000077919 */ /* 0x000ea20000002100 */
[C---:B------:R-:W-:Y:S02]  /*1a8f0*/  ISETP.LT.OR P4, PT, R3.reuse, 0x41, P4 ;  /* 0x000000410300780c */ /* 0x040fe40002781670 */
[C---:B------:R-:W-:Y:S02]  /*1a900*/  ISETP.LT.OR P2, PT, R3.reuse, 0x41, P2 ;  /* 0x000000410300780c */ /* 0x040fe40001741670 */
[----:B------:R-:W-:Y:S01]  /*1a910*/  ISETP.LT.OR P0, PT, R3, 0x41, P0 ;  /* 0x000000410300780c */ /* 0x000fe20000701670 */
[----:B--2---:R-:W-:-:S05]  /*1a920*/  IMAD.SHL.U32 R7, R7, 0x10, RZ ;  /* 0x0000001007077824 */ /* 0x004fca00078e00ff */
[----:B------:R-:W-:-:S04]  /*1a930*/  LOP3.LUT R7, R7, 0x10, RZ, 0xc0, !PT ;  /* 0x0000001007077812 */ /* 0x000fc800078ec0ff */
        /* <DEDUP_REMOVED lines=10> */
.L_x_2341:
        /* <DEDUP_REMOVED lines=11> */
.L_x_2342:
[----:B------:R2:W-:Y:S01]  /*1aa90*/  SYNCS.ARRIVE.TRANS64.A1T0 RZ, [R4+URZ+0x19c70], RZ ;  /* 0x019c70ff04ff79a7 */ /* 0x0005e2000810003f */
[----:B------:R-:W-:Y:S05]  /*1aaa0*/  @!P4 BRA `(.L_x_2343) ;  /* 0x000000000004c947 */ /* 0x000fea0003800000 */
[----:B------:R-:W-:Y:S01]  /*1aab0*/  BPT.TRAP 0x1 ;  /* 0x000000040000795c */ /* 0x000fe20000300000 */
.L_x_2343:
[----:B------:R-:W3:Y:S01]  /*1aac0*/  LDL R3, [R1+0x24] ;  /* 0x0000240001037983 */ /* 0x000ee20000100800 */
[----:B------:R-:W-:Y:S01]  /*1aad0*/  BSSY B0, `(.L_x_2344) ;  /* 0x0000003000007945 */ /* 0x000fe20003800000 */
[----:B---3--:R-:W3:Y:S03]  /*1aae0*/  SYNCS.PHASECHK.TRANS64.TRYWAIT P0, [R4+URZ+0x19c40], R3 ;  /* 0x019c4003040075a7 */ /* 0x008ee6000800017f */
[----:B---3--:R-:W-:Y:S05]  /*1aaf0*/  @!P0 BRA `(.L_x_2345) ;  /* 0x0000004c00748947 */ /* 0x008fea0003800000 */
.L_x_2466:
[----:B------:R-:W-:Y:S05]  /*1ab00*/  BSYNC B0 ;  /* 0x0000000000007941 */ /* 0x000fea0003800000 */
.L_x_2344:
[----:B0-----:R-:W0:Y:S01]  /*1ab10*/  S2R R8, SR_TID.X ;  /* 0x0000000000087919 */ /* 0x001e220000002100 */
[----:B------:R-:W-:Y:S01]  /*1ab20*/  ULDC.64 UR4, c[0x0][0x300] ;  /* 0x0000c00000047ab9 */ /* 0x000fe20000000a00 */
[----:B------:R-:W4:Y:S01]  /*1ab30*/  LDC R9, c[0x0][0x2f4] ;  /* 0x0000bd00ff097b82 */ /* 0x000f220000000800 */
[----:B------:R-:W-:Y:S01]  /*1ab40*/  IMAD R20, R20, UR4, RZ ;  /* 0x0000000414147c24 */ /* 0x000fe2000f8e02ff */
[----:B------:R-:W-:Y:S01]  /*1ab50*/  ULDC.64 UR6, c[0x0][0x2e8] ;  /* 0x0000ba0000067ab9 */ /* 0x000fe20000000a00 */
[----:B-1----:R-:W-:-:S04]  /*1ab60*/  IMAD.WIDE.U32 R6, R5, UR4, RZ ;  /* 0x0000000405067c25 */ /* 0x002fc8000f8e00ff */
[----:B------:R-:W-:Y:S01]  /*1ab70*/  IMAD R20, R5, UR5, R20 ;  /* 0x0000000505147c24 */ /* 0x000fe2000f8e0214 */
[----:B------:R-:W-:Y:S02]  /*1ab80*/  ULDC.64 UR4, c[0x0][0x310] ;  /* 0x0000c40000047ab9 */ /* 0x000fe40000000a00 */
[----:B------:R-:W-:Y:S02]  /*1ab90*/  IMAD R21, R21, UR4, RZ ;  /* 0x0000000415157c24 */ /* 0x000fe4000f8e02ff */
[----:B------:R-:W-:Y:S02]  /*1aba0*/  IMAD.IADD R7, R7, 0x1, R20 ;  /* 0x0000000107077824 */ /* 0x000fe400078e0214 */
[----:B------:R-:W-:-:S04]  /*1abb0*/  IMAD.WIDE.U32 R6, R2, UR4, R6 ;  /* 0x0000000402067c25 */ /* 0x000fc8000f8e0006 */
[----:B------:R-:W-:Y:S01]  /*1abc0*/  IMAD R2, R2, UR5, R21 ;  /* 0x0000000502027c24 */ /* 0x000fe2000f8e0215 */
[----:B------:R-:W-:-:S03]  /*1abd0*/  ULDC.64 UR4, c[0x0][0x308] ;  /* 0x0000c20000047ab9 */ /* 0x000fc60000000a00 */
[----:B---3--:R-:W-:Y:S02]  /*1abe0*/  IMAD.IADD R3, R7, 0x1, R2 ;  /* 0x0000000107037824 */ /* 0x008fe400078e0202 */
[----:B------:R-:W-:Y:S02]  /*1abf0*/  IMAD.MOV.U32 R2, RZ, RZ, R6 ;  /* 0x000000ffff027224 */ /* 0x000fe400078e0006 */
[----:B0-----:R-:W-:Y:S02]  /*1ac00*/  IMAD.SHL.U32 R10, R8, 0x10, RZ ;  /* 0x00000010080a7824 */ /* 0x001fe400078e00ff */
        /* <DEDUP_REMOVED lines=26> */
.L_x_2472:
        /* <DEDUP_REMOVED lines=10> */
.L_x_2347:
        /* <DEDUP_REMOVED lines=11> */
.L_x_2348:
        /* <DEDUP_REMOVED lines=39> */
.L_x_2350:
[----:B------:R-:W-:Y:S05]  /*1b170*/  BSYNC B6 ;  /* 0x0000000000067941 */ /* 0x000fea0003800000 */
.L_x_2349:
[----:B0-----:R-:W2:Y:S01]  /*1b180*/  LDL.LU R2, [R1+0x24] ;  /* 0x0000240001027983 */ /* 0x001ea20000300800 */
[----:B------:R-:W0:Y:S01]  /*1b190*/  LDC R9, c[0x0][0x448] ;  /* 0x00011200ff097b82 */ /* 0x000e220000000800 */
[----:B------:R-:W-:Y:S01]  /*1b1a0*/  ULDC.64 UR4, c[0x0][0x2d8] ;  /* 0x0000b60000047ab9 */ /* 0x000fe20000000a00 */
[----:B------:R-:W-:Y:S01]  /*1b1b0*/  ULDC.64 UR6, c[0x0][0x2e0] ;  /* 0x0000b80000067ab9 */ /* 0x000fe20000000a00 */
[----:B------:R-:W3:Y:S01]  /*1b1c0*/  LDL.LU.64 R20, [R1+0x28] ;  /* 0x0000280001147983 */ /* 0x000ee20000300a00 */
[----:B------:R-:W-:-:S03]  /*1b1d0*/  ULDC.64 UR8, c[0x0][0x280] ;  /* 0x0000a00000087ab9 */ /* 0x000fc60000000a00 */
[----:B------:R-:W4:Y:S01]  /*1b1e0*/  LDL.LU R0, [R1+0x3c] ;  /* 0x00003c0001007983 */ /* 0x000f220000300800 */
        /* <DEDUP_REMOVED lines=23> */
[----:B0-----:R-:W-:Y:S01]  /*1b360*/  @P1 IMAD.HI.U32 R5, R0, R5, RZ ;  /* 0x0000000500051227 */ /* 0x001fe200078e00ff */
[----:B------:R-:W0:Y:S03]  /*1b370*/  S2R R21, SR_TID.X ;  /* 0x0000000000157919 */ /* 0x000e260000002100 */
[----:B------:R-:W-:Y:S01]  /*1b380*/  IMAD.MOV.U32 R4, RZ, RZ, R0 ;  /* 0x000000ffff047224 */ /* 0x000fe200078e0000 */
[----:B-1----:R-:W-:-:S04]  /*1b390*/  @P1 SHF.R.U32.HI R4, RZ, R6, R5 ;  /* 0x00000006ff041219 */ /* 0x002fc80000011605 */
[--C-:B------:R-:W-:Y:S01]  /*1b3a0*/  SHF.R.S32.HI R5, RZ, 0x1f, R4.reuse ;  /* 0x0000001fff057819 */ /* 0x100fe20000011404 */
[----:B------:R-:W-:-:S04]  /*1b3b0*/  IMAD.MOV R6, RZ, RZ, -R4 ;  /* 0x000000ffff067224 */ /* 0x000fc800078e0a04 */
[----:B------:R-:W-:Y:S02]  /*1b3c0*/  IMAD R5, R5, UR4, RZ ;  /* 0x0000000405057c24 */ /* 0x000fe4000f8e02ff */
[----:B------:R-:W-:Y:S02]  /*1b3d0*/  IMAD R6, R9, R6, R0 ;  /* 0x0000000609067224 */ /* 0x000fe400078e0200 */
[C---:B------:R-:W-:Y:S02]  /*1b3e0*/  IMAD R7, R4.reuse, UR5, R5 ;  /* 0x0000000504077c24 */ /* 0x040fe4000f8e0205 */
[----:B------:R-:W-:-:S04]  /*1b3f0*/  IMAD.WIDE.U32 R4, R4, UR4, R2 ;  /* 0x0000000404047c25 */ /* 0x000fc8000f8e0002 */
[----:B------:R-:W-:Y:S01]  /*1b400*/  IMAD.IADD R5, R5, 0x1, R7 ;  /* 0x0000000105057824 */ /* 0x000fe200078e0207 */
[----:B------:R-:W-:Y:S01]  /*1b410*/  SHF.R.S32.HI R7, RZ, 0x1f, R6 ;  /* 0x0000001fff077819 */ /* 0x000fe20000011406 */
[----:B------:R-:W-:Y:S02]  /*1b420*/  VIADD R0, R0, 0x80 ;  /* 0x0000008000007836 */ /* 0x000fe40000000000 */
[----:B------:R-:W-:-:S04]  /*1b430*/  IMAD.WIDE.U32 R4, R6, UR6, R4 ;  /* 0x0000000606047c25 */ /* 0x000fc8000f8e0004 */
[----:B------:R-:W-:Y:S02]  /*1b440*/  IMAD R7, R7, UR6, RZ ;  /* 0x0000000607077c24 */ /* 0x000fe4000f8e02ff */
[C---:B0-----:R-:W-:Y:S02]  /*1b450*/  IMAD.SHL.U32 R11, R21.reuse, 0x10, RZ ;  /* 0x00000010150b7824 */ /* 0x041fe400078e00ff */
[----:B------:R-:W-:Y:S01]  /*1b460*/  IMAD R7, R6, UR7, R7 ;  /* 0x0000000706077c24 */ /* 0x000fe2000f8e0207 */
[----:B------:R-:W-:Y:S01]  /*1b470*/  IADD3 R6, P0, R4, UR8, RZ ;  /* 0x0000000804067c10 */ /* 0x000fe2000ff1e0ff */
[----:B------:R-:W-:Y:S01]  /*1b480*/  IMAD.SHL.U32 R10, R21, 0x10, RZ ;  /* 0x00000010150a7824 */ /* 0x000fe200078e00ff */
[----:B------:R-:W-:Y:S02]  /*1b490*/  LOP3.LUT R11, R11, 0x10, RZ, 0xc0, !PT ;  /* 0x000000100b0b7812 */ /* 0x000fe400078ec0ff */
[----:B------:R-:W-:Y:S01]  /*1b4a0*/  IADD3.X R4, R5, UR9, R7, P0, !PT ;  /* 0x0000000905047c10 */ /* 0x000fe200087fe407 */
[----:B------:R-:W-:Y:S01]  /*1b4b0*/  IMAD.MOV.U32 R5, RZ, RZ, R0 ;  /* 0x000000ffff057224 */ /* 0x000fe200078e0000 */
[----:B------:R-:W0:Y:S01]  /*1b4c0*/  @P1 LDC R7, c[0x0][0x44c] ;  /* 0x00011300ff071b82 */ /* 0x000e220000000800 */
[----:B------:R-:W-:-:S02]  /*1b4d0*/  LOP3.LUT R12, R11, 0x20, RZ, 0xfc, !PT ;  /* 0x000000200b0c7812 */ /* 0x000fc400078efcff */
[----:B------:R-:W-:Y:S02]  /*1b4e0*/  LOP3.LUT R10, R10, 0x10, RZ, 0xc0, !PT ;  /* 0x000000100a0a7812 */ /* 0x000fe400078ec0ff */
        /* <DEDUP_REMOVED lines=49> */
.L_x_2479:
        /* <DEDUP_REMOVED lines=12> */
.L_x_2353:
[----:B------:R-:W-:Y:S05]  /*1b8c0*/  BSYNC B0 ;  /* 0x0000000000007941 */ /* 0x000fea0003800000 */
.L_x_2352:
[----:B------:R-:W-:Y:S01]  /*1b8d0*/  NOP ;  /* 0x0000000000007918 */ /* 0x000fe20000000000 */
[----:B------:R-:W-:-:S13]  /*1b8e0*/  PLOP3.LUT P0, PT, PT, PT, PT, 0x80, 0x0 ;  /* 0x000000000000781c */ /* 0x000fda0003f0f070 */
.L_x_2354:
        /* <DEDUP_REMOVED lines=18> */
.L_x_2480:
[----:B------:R-:W-:Y:S05]  /*1ba10*/  BSYNC B0 ;  /* 0x0000000000007941 */ /* 0x000fea0003800000 */
.L_x_2355:
[----:B-1----:R-:W3:Y:S04]  /*1ba20*/  LDL.LU R3, [R1+0x34] ;  /* 0x0000340001037983 */ /* 0x002ee80000300800 */
[----:B------:R-:W4:Y:S01]  /*1ba30*/  LDL R2, [R1] ;  /* 0x0000000001027983 */ /* 0x000f220000100800 */
[----:B---3--:R-:W-:-:S05]  /*1ba40*/  VIADD R20, R3, 0xfffffffe ;  /* 0xfffffffe03147836 */ /* 0x008fca0000000000 */
[----:B----4-:R-:W-:-:S13]  /*1ba50*/  ISETP.GE.AND P0, PT, R20, R2, PT ;  /* 0x000000021400720c */ /* 0x010fda0003f06270 */
[----:B------:R-:W-:Y:S05]  /*1ba60*/  @!P0 BRA `(.L_x_2357) ;  /* 0x0000001000408947 */ /* 0x000fea0003800000 */
[----:B------:R-:W-:Y:S02]  /*1ba70*/  IMAD.MOV.U32 R4, RZ, RZ, R19 ;  /* 0x000000ffff047224 */ /* 0x000fe400078e0013 */
[----:B------:R-:W-:-:S07]  /*1ba80*/  IMAD.MOV.U32 R6, RZ, RZ, R28 ;  /* 0x000000ffff067224 */ /* 0x000fce00078e001c */
.L_x_2377:
[----:B0--3--:R-:W3:Y:S01]  /*1ba90*/  LDL R9, [R1+0x8] ;  /* 0x0000080001097983 */ /* 0x009ee20000100800 */
[----:B0-----:R-:W0:Y:S03]  /*1baa0*/  LDC R7, c[0x0][0x430] ;  /* 0x00010c00ff077b82 */ /* 0x001e260000000800 */
[----:B------:R-:W4:Y:S01]  /*1bab0*/  LDL R8, [R1+0xc] ;  /* 0x00000c0001087983 */ /* 0x000f220000100800 */
[----:B------:R-:W2:Y:S03]  /*1bac0*/  S2R R2, SR_TID.X ;  /* 0x0000000000027919 */ /* 0x000ea60000002100 */
        /* <DEDUP_REMOVED lines=39> */
.L_x_2358:
[----:B------:R-:W-:Y:S01]  /*1bd40*/  IMAD R0, R19, 0x8, R17 ;  /* 0x0000000813007824 */ /* 0x000fe200078e0211 */
[----:B------:R-:W-:Y:S01]  /*1bd50*/  SHF.L.U32 R10, R28, 0x1f, RZ ;  /* 0x0000001f1c0a7819 */ /* 0x000fe200000006ff */
[----:B------:R-:W-:Y:S01]  /*1bd60*/  BSSY B0, `(.L_x_2359) ;  /* 0x0000004000007945 */ /* 0x000fe20003800000 */
[----:B------:R-:W-:Y:S02]  /*1bd70*/  SHF.R.S32.HI R9, RZ, 0x1f, R7 ;  /* 0x0000001fff097819 */ /* 0x000fe40000011407 */
[----:B------:R-:W0:Y:S02]  /*1bd80*/  SYNCS.PHASECHK.TRANS64.TRYWAIT P0, [R0+URZ+0x19c80], R10 ;  /* 0x019c800a000075a7 */ /* 0x000e24000800017f */
[----:B0-----:R-:W-:Y:S05]  /*1bd90*/  @!P0 BRA `(.L_x_2360) ;  /* 0x00000040008c8947 */ /* 0x001fea0003800000 */
.L_x_2481:
[----:B------:R-:W-:Y:S05]  /*1bda0*/  BSYNC B0 ;  /* 0x0000000000007941 */ /* 0x000fea0003800000 */
.L_x_2359:
        /* <DEDUP_REMOVED lines=44> */
.L_x_2487:
        /* <DEDUP_REMOVED lines=13> */
.L_x_2362:
        /* <DEDUP_REMOVED lines=11> */
.L_x_2363:
[----:B------:R2:W-:Y:S01]  /*1c1f0*/  SYNCS.ARRIVE.TRANS64.A1T0 RZ, [R0+URZ+0x19c70], RZ ;  /* 0x019c70ff00ff79a7 */ /* 0x0005e2000810003f */
[----:B------:R-:W-:Y:S05]  /*1c200*/  @!P3 BRA `(.L_x_2364) ;  /* 0x000000000004b947 */ /* 0x000fea0003800000 */
[----:B------:R-:W-:Y:S01]  /*1c210*/  BPT.TRAP 0x1 ;  /* 0x000000040000795c */ /* 0x000fe20000300000 */
.L_x_2364:
[----:B------:R-:W3:Y:S01]  /*1c220*/  SYNCS.PHASECHK.TRANS64.TRYWAIT P0, [R0+URZ+0x19c40], R10 ;  /* 0x019c400a000075a7 */ /* 0x000ee2000800017f */
[----:B------:R-:W-:Y:S04]  /*1c230*/  BSSY B0, `(.L_x_2365) ;  /* 0x0000002000007945 */ /* 0x000fe80003800000 */
[----:B---3--:R-:W-:Y:S05]  /*1c240*/  @!P0 BRA `(.L_x_2366) ;  /* 0x0000004000208947 */ /* 0x008fea0003800000 */
.L_x_2488:
[----:B------:R-:W-:Y:S05]  /*1c250*/  BSYNC B0 ;  /* 0x0000000000007941 */ /* 0x000fea0003800000 */
.L_x_2365:
        /* <DEDUP_REMOVED lines=38> */
.L_x_2494:
        /* <DEDUP_REMOVED lines=10> */
.L_x_2368:
        /* <DEDUP_REMOVED lines=11> */
.L_x_2369:
[----:B------:R2:W-:Y:S02]  /*1c610*/  SYNCS.ARRIVE.TRANS64.A1T0 RZ, [R0+URZ+0x19c30], RZ ;  /* 0x019c30ff00ff79a7 */ /* 0x0005e4000810003f */
[----:B--23--:R-:W-:-:S05]  /*1c620*/  IMAD.U32 R0, RZ, RZ, UR36 ;  /* 0x00000024ff007e24 */ /* 0x00cfca000f8e00ff */
[----:B------:R-:W-:-:S13]  /*1c630*/  ISETP.NE.AND P0, PT, R0, 0x3, PT ;  /* 0x000000030000780c */ /* 0x000fda0003f05270 */
[----:B------:R-:W-:Y:S05]  /*1c640*/  @!P0 BRA `(.L_x_2370) ;  /* 0x0000000000048947 */ /* 0x000fea0003800000 */
[----:B------:R-:W-:Y:S01]  /*1c650*/  BPT.TRAP 0x1 ;  /* 0x000000040000795c */ /* 0x000fe20000300000 */
.L_x_2370:
[----:B------:R-:W-:Y:S01]  /*1c660*/  LOP3.LUT R0, R6, 0x1, RZ, 0x3c, !PT ;  /* 0x0000000106007812 */ /* 0x000fe200078e3cff */
[----:B------:R-:W-:Y:S01]  /*1c670*/  IMAD R2, R4, 0x8, R17 ;  /* 0x0000000804027824 */ /* 0x000fe200078e0211 */
[----:B------:R-:W-:Y:S02]  /*1c680*/  BSSY B0, `(.L_x_2371) ;  /* 0x0000004000007945 */ /* 0x000fe40003800000 */
[----:B------:R-:W-:-:S04]  /*1c690*/  SHF.L.U32 R0, R0, 0x1f, RZ ;  /* 0x0000001f00007819 */ /* 0x000fc800000006ff */
[----:B------:R-:W0:Y:S02]  /*1c6a0*/  SYNCS.PHASECHK.TRANS64.TRYWAIT P2, [R2+URZ+0x19c70], R0 ;  /* 0x019c7000020075a7 */ /* 0x000e24000804017f */
[----:B0-----:R-:W-:Y:S05]  /*1c6b0*/  @!P2 BRA `(.L_x_2372) ;  /* 0x0000003c00b0a947 */ /* 0x001fea0003800000 */
.L_x_2495:
[----:B------:R-:W-:Y:S05]  /*1c6c0*/  BSYNC B0 ;  /* 0x0000000000007941 */ /* 0x000fea0003800000 */
.L_x_2371:
[----:B------:R-:W-:-:S05]  /*1c6d0*/  IMAD.U32 R3, RZ, RZ, UR39 ;  /* 0x00000027ff037e24 */ /* 0x000fca000f8e00ff */
[----:B------:R-:W-:-:S13]  /*1c6e0*/  ISETP.NE.AND P2, PT, R3, 0x3, PT ;  /* 0x000000030300780c */ /* 0x000fda0003f45270 */
[----:B------:R-:W-:Y:S05]  /*1c6f0*/  @!P2 BRA `(.L_x_2373) ;  /* 0x000000000004a947 */ /* 0x000fea0003800000 */
[----:B------:R-:W-:Y:S01]  /*1c700*/  BPT.TRAP 0x1 ;  /* 0x000000040000795c */ /* 0x000fe20000300000 */
.L_x_2373:
[----:B0-----:R-:W-:Y:S01]  /*1c710*/  SHF.L.U32 R0, R6, 0x1f, RZ ;  /* 0x0000001f06007819 */ /* 0x001fe200000006ff */
[----:B------:R-:W-:-:S03]  /*1c720*/  IMAD R3, R4, 0x3000, RZ ;  /* 0x0000300004037824 */ /* 0x000fc600078e02ff */
[----:B------:R-:W0:Y:S02]  /*1c730*/  SYNCS.PHASECHK.TRANS64.TRYWAIT P2, [R2+URZ+0x19c60], R0 ;  /* 0x019c6000020075a7 */ /* 0x000e24000804017f */
[----:B0-----:R-:W-:Y:S05]  /*1c740*/  @!P2 BRA `(.L_x_2374) ;  /* 0x0000003c00a0a947 */ /* 0x001fea0003800000 */
.L_x_2496:
        /* <DEDUP_REMOVED lines=55> */
.L_x_2375:
[----:B--2---:R2:W-:Y:S01]  /*1cac0*/  SYNCS.ARRIVE.TRANS64.A1T0 RZ, [R2+URZ+0x19c50], RZ ;  /* 0x019c50ff02ff79a7 */ /* 0x0045e2000810003f */
[----:B------:R-:W-:Y:S06]  /*1cad0*/  BAR.SYNC.DEFER_BLOCKING 0x2, 0x80 ;  /* 0x0082000000007b1d */ /* 0x000fec0000010000 */
[----:B------:R-:W-:Y:S05]  /*1cae0*/  @!P0 BRA `(.L_x_2376) ;  /* 0x0000000000048947 */ /* 0x000fea0003800000 */
[----:B------:R-:W-:Y:S01]  /*1caf0*/  BPT.TRAP 0x1 ;  /* 0x000000040000795c */ /* 0x000fe20000300000 */
.L_x_2376:
[----:B------:R-:W3:Y:S01]  /*1cb00*/  LDL R0, [R1+0x10] ;  /* 0x0000100001007983 */ /* 0x000ee20000100800 */
[----:B--2---:R-:W-:Y:S02]  /*1cb10*/  VIADD R2, R2, 0x19c80 ;  /* 0x00019c8002027836 */ /* 0x004fe40000000000 */
[----:B------:R-:W-:Y:S02]  /*1cb20*/  IMAD.MOV.U32 R4, RZ, RZ, R19 ;  /* 0x000000ffff047224 */ /* 0x000fe400078e0013 */
[----:B------:R-:W-:Y:S01]  /*1cb30*/  IMAD.MOV.U32 R6, RZ, RZ, R28 ;  /* 0x000000ffff067224 */ /* 0x000fe200078e001c */
[----:B---3--:R-:W-:-:S04]  /*1cb40*/  PRMT R2, R0, 0x654, R2 ;  /* 0x0000065400027816 */ /* 0x008fc80000000002 */
[----:B------:R3:W-:Y:S01]  /*1cb50*/  SYNCS.ARRIVE.TRANS64.RED.A1T0 RZ, [R2+URZ], RZ ;  /* 0x000000ff02ff79a7 */ /* 0x0007e2000810043f */
[----:B------:R-:W-:Y:S05]  /*1cb60*/  @P1 BRA `(.L_x_2377) ;  /* 0xffffffec00c81947 */ /* 0x000fea000383ffff */
.L_x_2357:
        /* <DEDUP_REMOVED lines=19> */
.L_x_2379:
[----:B------:R-:W-:Y:S05]  /*1cca0*/  BSYNC B0 ;  /* 0x0000000000007941 */ /* 0x000fea0003800000 */
.L_x_2378:
[----:B------:R-:W-:Y:S05]  /*1ccb0*/  @!P0 BRA `(.L_x_2380) ;  /* 0x0000000000048947 */ /* 0x000fea0003800000 */
[----:B------:R-:W-:Y:S01]  /*1ccc0*/  BPT.TRAP 0x1 ;  /* 0x000000040000795c */ /* 0x000fe20000300000 */
.L_x_2380:
[----:B------:R-:W-:Y:S01]  /*1ccd0*/  LOP3.LUT R0, R28, 0x1, RZ, 0x3c, !PT ;  /* 0x000000011c007812 */ /* 0x000fe200078e3cff */
[----:B0-----:R-:W-:Y:S01]  /*1cce0*/  IMAD R3, R19, 0x8, R17 ;  /* 0x0000000813037824 */ /* 0x001fe200078e0211 */
[----:B------:R-:W-:Y:S02]  /*1ccf0*/  BSSY B0, `(.L_x_2381) ;  /* 0x0000004000007945 */ /* 0x000fe40003800000 */
[----:B------:R-:W-:-:S04]  /*1cd00*/  SHF.L.U32 R0, R0, 0x1f, RZ ;  /* 0x0000001f00007819 */ /* 0x000fc800000006ff */
[----:B------:R-:W0:Y:S02]  /*1cd10*/  SYNCS.PHASECHK.TRANS64.TRYWAIT P1, [R3+URZ+0x19c70], R0 ;  /* 0x019c7000030075a7 */ /* 0x000e24000802017f */
[----:B0-----:R-:W-:Y:S05]  /*1cd20*/  @!P1 BRA `(.L_x_2382) ;  /* 0x00000038003c9947 */ /* 0x001fea0003800000 */
.L_x_2497:
[----:B------:R-:W-:Y:S05]  /*1cd30*/  BSYNC B0 ;  /* 0x0000000000007941 */ /* 0x000fea0003800000 */
.L_x_2381:
[----:B------:R-:W-:-:S05]  /*1cd40*/  IMAD.U32 R2, RZ, RZ, UR39 ;  /* 0x00000027ff027e24 */ /* 0x000fca000f8e00ff */
[----:B------:R-:W-:-:S13]  /*1cd50*/  ISETP.NE.AND P1, PT, R2, 0x3, PT ;  /* 0x000000030200780c */ /* 0x000fda0003f25270 */
[----:B------:R-:W-:Y:S05]  /*1cd60*/  @!P1 BRA `(.L_x_2383) ;  /* 0x0000000000049947 */ /* 0x000fea0003800000 */
[----:B------:R-:W-:Y:S01]  /*1cd70*/  BPT.TRAP 0x1 ;  /* 0x000000040000795c */ /* 0x000fe20000300000 */
.L_x_2383:
[----:B0-----:R-:W-:-:S04]  /*1cd80*/  SHF.L.U32 R0, R28, 0x1f, RZ ;  /* 0x0000001f1c007819 */ /* 0x001fc800000006ff */
[----:B------:R-:W0:Y:S02]  /*1cd90*/  SYNCS.PHASECHK.TRANS64.TRYWAIT P1, [R3+URZ+0x19c60], R0 ;  /* 0x019c6000030075a7 */ /* 0x000e24000802017f */
[----:B0-----:R-:W-:Y:S05]  /*1cda0*/  @!P1 BRA `(.L_x_2384) ;  /* 0x0000003800309947 */ /* 0x001fea0003800000 */
.L_x_2498:
[----:B------:R-:W0:Y:S04]  /*1cdb0*/  LDL R4, [R1+0x20] ;  /* 0x0000200001047983 */ /* 0x000e280000100800 */
[----:B------:R-:W2:Y:S04]  /*1cdc0*/  LDL R10, [R1+0x18] ;  /* 0x00001800010a7983 */ /* 0x000ea80000100800 */
[----:B------:R-:W3:Y:S01]  /*1cdd0*/  LDL R12, [R1+0x1c] ;  /* 0x00001c00010c7983 */ /* 0x000ee20000100800 */
[----:B------:R-:W-:Y:S01]  /*1cde0*/  IMAD R2, R19, 0x3000, RZ ;  /* 0x0000300013027824 */ /* 0x000fe200078e02ff */
[----:B------:R-:W-:Y:S05]  /*1cdf0*/  WARPSYNC.ALL ;  /* 0x0000000000007948 */ /* 0x000fea0003800000 */
[----:B0-----:R-:W-:-:S02]  /*1ce00*/  LOP3.LUT R0, R2, R4, RZ, 0xfc, !PT ;  /* 0x0000000402007212 */ /* 0x001fc400078efcff */
[----:B--2---:R-:W-:-:S03]  /*1ce10*/  LOP3.LUT R2, R2, R10, RZ, 0xfc, !PT ;  /* 0x0000000a02027212 */ /* 0x004fc600078efcff */
[C---:B------:R-:W-:Y:S02]  /*1ce20*/  IMAD.IADD R0, R17.reuse, 0x1, R0 ;  /* 0x0000000111007824 */ /* 0x040fe400078e0200 */
        /* <DEDUP_REMOVED lines=48> */
.L_x_2385:
[----:B--2---:R2:W-:Y:S01]  /*1d130*/  SYNCS.ARRIVE.TRANS64.A1T0 RZ, [R3+URZ+0x19c50], RZ ;  /* 0x019c50ff03ff79a7 */ /* 0x0045e2000810003f */
[----:B------:R-:W-:Y:S06]  /*1d140*/  BAR.SYNC.DEFER_BLOCKING 0x2, 0x80 ;  /* 0x0082000000007b1d */ /* 0x000fec0000010000 */
[----:B------:R-:W-:Y:S05]  /*1d150*/  @!P0 BRA `(.L_x_2386) ;  /* 0x0000000000048947 */ /* 0x000fea0003800000 */
[----:B------:R-:W-:Y:S01]  /*1d160*/  BPT.TRAP 0x1 ;  /* 0x000000040000795c */ /* 0x000fe20000300000 */
.L_x_2386:
        /* <DEDUP_REMOVED lines=9> */
.L_x_2327:
[----:B------:R-:W-:-:S13]  /*1d200*/  LOP3.LUT P0, RZ, R22, 0x10, RZ, 0xc0, !PT ;  /* 0x0000001016ff7812 */ /* 0x000fda000780c0ff */
[----:B------:R-:W-:Y:S05]  /*1d210*/  @!P0 BRA `(.L_x_2387) ;  /* 0x0000000000288947 */ /* 0x000fea0003800000 */
[----:B------:R-:W-:Y:S05]  /*1d220*/  WARPSYNC.ALL ;  /* 0x0000000000007948 */ /* 0x000fea0003800000 */
[----:B------:R-:W3:Y:S08]  /*1d230*/  S2UR UR4, SR_CgaCtaId ;  /* 0x00000000000479c3 */ /* 0x000ef00000008800 */
[----:B------:R-:W-:Y:S01]  /*1d240*/  BAR.SYNC.DEFER_BLOCKING 0x5, 0x200 ;  /* 0x0148000000007b1d */ /* 0x000fe20000010000 */
[----:B--2---:R-:W-:Y:S01]  /*1d250*/  MOV R17, 0x400 ;  /* 0x0000040000117802 */ /* 0x004fe20000000f00 */
[----:B---3--:R-:W-:-:S05]  /*1d260*/  IMAD.U32 R0, RZ, RZ, UR4 ;  /* 0x00000004ff007e24 */ /* 0x008fca000f8e00ff */
[----:B------:R-:W-:Y:S01]  /*1d270*/  LEA R17, R0, R17, 0x18 ;  /* 0x0000001100117211 */ /* 0x000fe200078ec0ff */
[----:B------:R2:W-:Y:S04]  /*1d280*/  STL [R1+0x10], R0 ;  /* 0x0000100001007387 */ /* 0x0005e80000100800 */
[----:B-1----:R2:W1:Y:S01]  /*1d290*/  LDS.128 R24, [R17+0x19cd0] ;  /* 0x019cd00011187984 */ /* 0x0024620000000c00 */
[----:B------:R-:W-:Y:S06]  /*1d2a0*/  BAR.ARV 0x4, 0x200 ;  /* 0x0108000000007b1d */ /* 0x000fec0000002000 */
[----:B------:R-:W-:Y:S05]  /*1d2b0*/  BRA `(.L_x_2388) ;  /* 0x0000000c00e47947 */ /* 0x000fea0003800000 */
.L_x_2387:
        /* <DEDUP_REMOVED lines=9> */
[----:B------:R-:W3:Y:S01]  /*1d350*/  @!P1 LDC.64 R4, c[0x0][0xc78] ;  /* 0x00031e00ff049b82 */ /* 0x000ee20000000a00 */
[----:B0-----:R-:W-:-:S05]  /*1d360*/  @!P1 IMAD.WIDE R2, R0, 0x4, R2 ;  /* 0x0000000400029825 */ /* 0x001fca00078e0202 */
[----:B------:R3:W4:Y:S02]  /*1d370*/  @!P1 LDG.E R7, desc[UR42][R2.64] ;  /* 0x0000002a02079981 */ /* 0x000724000c1e1900 */
[----:B---3--:R-:W-:-:S06]  /*1d380*/  @!P1 IMAD.WIDE R2, R0, 0x4, R4 ;  /* 0x0000000400029825 */ /* 0x008fcc00078e0204 */
[----:B------:R-:W3:Y:S01]  /*1d390*/  @!P1 LDG.E R2, desc[UR42][R2.64] ;  /* 0x0000002a02029981 */ /* 0x000ee2000c1e1900 */
[----:B-1----:R-:W-:Y:S01]  /*1d3a0*/  IMAD.MOV.U32 R25, RZ, RZ, RZ ;  /* 0x000000ffff197224 */ /* 0x002fe200078e00ff */
[C---:B------:R-:W-:Y:S01]  /*1d3b0*/  ISETP.GE.U32.AND P2, PT, R9.reuse, 0x2, PT ;  /* 0x000000020900780c */ /* 0x040fe20003f46070 */
[----:B------:R-:W-:Y:S01]  /*1d3c0*/  IMAD.MOV.U32 R5, RZ, RZ, RZ ;  /* 0x000000ffff057224 */ /* 0x000fe200078e00ff */
[C---:B------:R-:W-:Y:S01]  /*1d3d0*/  ISETP.GE.U32.AND P3, PT, R9.reuse, 0x4, PT ;  /* 0x000000040900780c */ /* 0x040fe20003f66070 */
[----:B------:R-:W-:Y:S01]  /*1d3e0*/  SHFL.IDX PT, R0, R24, RZ, 0x1f ;  /* 0x00001fff18007589 */ /* 0x000fe200000e0000 */
[C---:B------:R-:W-:Y:S02]  /*1d3f0*/  ISETP.GE.U32.AND P4, PT, R9.reuse, 0x8, PT ;  /* 0x000000080900780c */ /* 0x040fe40003f86070 */
[----:B------:R-:W-:Y:S01]  /*1d400*/  ISETP.GE.U32.AND P5, PT, R9, 0x10, PT ;  /* 0x000000100900780c */ /* 0x000fe20003fa6070 */
[----:B--2---:R0:W-:Y:S02]  /*1d410*/  SHFL.IDX PT, R6, R24, 0x1, 0x1f ;  /* 0x00201f0018067f89 */ /* 0x0041e400000e0000 */
[----:B0-----:R-:W-:-:S02]  /*1d420*/  IMAD.MOV.U32 R24, RZ, RZ, RZ ;  /* 0x000000ffff187224 */ /* 0x001fc400078e00ff */
[----:B----4-:R-:W-:Y:S02]  /*1d430*/  @!P1 IMAD.MOV.U32 R25, RZ, RZ, R7 ;  /* 0x000000ffff199224 */ /* 0x010fe400078e0007 */
        /* <DEDUP_REMOVED lines=19> */
.L_x_2508:
[----:B------:R-:W-:Y:S02]  /*1d570*/  ULDC UR4, c[0x0][0xc38] ;  /* 0x00030e0000047ab9 */ /* 0x000fe40000000800 */
[----:B------:R-:W-:-:S04]  /*1d580*/  IMAD.U32 R7, RZ, RZ, UR4 ;  /* 0x00000004ff077e24 */ /* 0x000fc8000f8e00ff */
[----:B-1----:R-:W-:-:S04]  /*1d590*/  IMAD R3, R3, R7, RZ ;  /* 0x0000000703037224 */ /* 0x002fc800078e02ff */
[----:B------:R-:W-:-:S05]  /*1d5a0*/  IMAD.IADD R4, R6, 0x1, R3 ;  /* 0x0000000106047824 */ /* 0x000fca00078e0203 */
[----:B------:R-:W-:-:S13]  /*1d5b0*/  ISETP.GT.AND P6, PT, R4, R0, PT ;  /* 0x000000000400720c */ /* 0x000fda0003fc4270 */
[----:B------:R-:W-:Y:S05]  /*1d5c0*/  @P6 BRA `(.L_x_2390) ;  /* 0x0000000000a46947 */ /* 0x000fea0003800000 */
.L_x_2393:
        /* <DEDUP_REMOVED lines=35> */
.L_x_2516:
[----:B------:R-:W-:Y:S02]  /*1d800*/  ULDC UR4, c[0x0][0xc38] ;  /* 0x00030e0000047ab9 */ /* 0x000fe40000000800 */
[----:B------:R-:W-:-:S04]  /*1d810*/  IMAD.U32 R7, RZ, RZ, UR4 ;  /* 0x00000004ff077e24 */ /* 0x000fc8000f8e00ff */
[----:B-1----:R-:W-:-:S04]  /*1d820*/  IMAD R3, R3, R7, RZ ;  /* 0x0000000703037224 */ /* 0x002fc800078e02ff */
[----:B------:R-:W-:-:S05]  /*1d830*/  IMAD.IADD R4, R3, 0x1, R4 ;  /* 0x0000000103047824 */ /* 0x000fca00078e0204 */
[----:B------:R-:W-:-:S13]  /*1d840*/  ISETP.GT.AND P6, PT, R4, R0, PT ;  /* 0x000000000400720c */ /* 0x000fda0003fc4270 */
[----:B------:R-:W-:Y:S05]  /*1d850*/  @!P6 BRA `(.L_x_2393) ;  /* 0xfffffffc005ce947 */ /* 0x000fea000383ffff */
.L_x_2390:
        /* <DEDUP_REMOVED lines=10> */
.L_x_2521:
[----:B------:R-:W-:-:S13]  /*1d900*/  ISETP.NE.AND P0, PT, R3, RZ, PT ;  /* 0x000000ff0300720c */ /* 0x000fda0003f05270 */
[----:B------:R-:W-:Y:S05]  /*1d910*/  @!P0 BRA `(.L_x_2395) ;  /* 0x0000000000108947 */ /* 0x000fea0003800000 */
[----:B------:R-:W-:Y:S01]  /*1d920*/  UMOV UR4, 0xffffffff ;  /* 0xffffffff00047882 */ /* 0x000fe20000000000 */
[----:B-1----:R-:W-:Y:S02]  /*1d930*/  VIADD R6, R6, 0xffffffff ;  /* 0xffffffff06067836 */ /* 0x002fe40000000000 */
[----:B------:R-:W-:Y:S05]  /*1d940*/  BRA.DIV UR4, `(.L_x_2396) ;  /* 0x0000003604e87947 */ /* 0x000fea000b800000 */
[----:B------:R4:W1:Y:S02]  /*1d950*/  SHFL.IDX PT, R24, R2, R6, 0x1f ;  /* 0x00001f0602187589 */ /* 0x00086400000e0000 */
.L_x_2395:
        /* <DEDUP_REMOVED lines=60> */
.L_x_2397:
        /* <DEDUP_REMOVED lines=61> */
.L_x_2398:
[----:B------:R-:W-:-:S05]  /*1e0f0*/  LOP3.LUT R0, RZ, R0, RZ, 0x33, !PT ;  /* 0x00000000ff007212 */ /* 0x000fca00078e33ff */
[----:B------:R-:W-:Y:S01]  /*1e100*/  IMAD.IADD R25, R25, 0x1, R0 ;  /* 0x0000000119197824 */ /* 0x000fe200078e0200 */
[----:B------:R-:W-:Y:S06]  /*1e110*/  BRA `(.L_x_2399) ;  /* 0x00000000001c7947 */ /* 0x000fec0003800000 */
.L_x_2391:
[----:B------:R-:W-:Y:S01]  /*1e120*/  UMOV UR4, URZ ;  /* 0x0000003f00047c82 */ /* 0x000fe20008000000 */
[----:B------:R-:W-:Y:S01]  /*1e130*/  UMOV UR5, URZ ;  /* 0x0000003f00057c82 */ /* 0x000fe20008000000 */
[----:B------:R-:W-:Y:S01]  /*1e140*/  ULDC UR6, c[0x0][0xc3c] ;  /* 0x00030f0000067ab9 */ /* 0x000fe20000000800 */
[----:B------:R-:W-:Y:S02]  /*1e150*/  IMAD.MOV.U32 R24, RZ, RZ, R0 ;  /* 0x000000ffff187224 */ /* 0x000fe400078e0000 */
[----:B------:R-:W-:Y:S02]  /*1e160*/  IMAD.U32 R25, RZ, RZ, UR4 ;  /* 0x00000004ff197e24 */ /* 0x000fe4000f8e00ff */
[----:B------:R-:W-:Y:S02]  /*1e170*/  IMAD.U32 R26, RZ, RZ, UR5 ;  /* 0x00000005ff1a7e24 */ /* 0x000fe4000f8e00ff */
[----:B------:R-:W-:-:S07]  /*1e180*/  IMAD.U32 R27, RZ, RZ, UR6 ;  /* 0x00000006ff1b7e24 */ /* 0x000fce000f8e00ff */
.L_x_2399:
        /* <DEDUP_REMOVED lines=12> */
.L_x_2388:
[----:B------:R-:W-:Y:S02]  /*1e250*/  ULDC UR4, c[0x0][0xc3c] ;  /* 0x00030f0000047ab9 */ /* 0x000fe40000000800 */
[----:B-1----:R-:W-:-:S13]  /*1e260*/  ISETP.GE.AND P0, PT, R27, UR4, PT ;  /* 0x000000041b007c0c */ /* 0x002fda000bf06270 */
[----:B------:R-:W-:Y:S05]  /*1e270*/  @!P0 BRA `(.L_x_2400) ;  /* 0xffffff9400c08947 */ /* 0x000fea000383ffff */
[----:B------:R-:W-:Y:S05]  /*1e280*/  BSYNC B7 ;  /* 0x0000000000077941 */ /* 0x000fea0003800000 */
.L_x_2278:
[----:B0-2---:R-:W2:Y:S01]  /*1e290*/  LDL.LU R0, [R1+0x44] ;  /* 0x0000440001007983 */ /* 0x005ea20000300800 */
[----:B------:R-:W-:Y:S01]  /*1e2a0*/  BSSY B0, `(.L_x_2401) ;  /* 0x000000b000007945 */ /* 0x000fe20003800000 */
[----:B------:R-:W0:Y:S01]  /*1e2b0*/  S2R R5, SR_CgaCtaId ;  /* 0x0000000000057919 */ /* 0x000e220000008800 */
[----:B--2---:R-:W-:-:S05]  /*1e2c0*/  VIADD R0, R0, 0x1 ;  /* 0x0000000100007836 */ /* 0x004fca0000000000 */
[----:B---3--:R-:W-:-:S04]  /*1e2d0*/  LEA.HI R2, R0, R0, RZ, 0x1 ;  /* 0x0000000000027211 */ /* 0x008fc800078f08ff */
[----:B------:R-:W-:Y:S02]  /*1e2e0*/  LOP3.LUT R3, R2, 0xfffffffe, RZ, 0xc0, !PT ;  /* 0xfffffffe02037812 */ /* 0x000fe400078ec0ff */
[----:B------:R-:W-:-:S03]  /*1e2f0*/  MOV R2, 0x400 ;  /* 0x0000040000027802 */ /* 0x000fc60000000f00 */
[----:B------:R-:W-:Y:S01]  /*1e300*/  IMAD.IADD R0, R0, 0x1, -R3 ;  /* 0x0000000100007824 */ /* 0x000fe200078e0a03 */
[----:B0-----:R-:W-:-:S04]  /*1e310*/  LEA R4, R5, R2, 0x18 ;  /* 0x0000000205047211 */ /* 0x001fc800078ec0ff */
[----:B------:R-:W-:-:S04]  /*1e320*/  SHF.L.U32 R0, R0, 0x1f, RZ ;  /* 0x0000001f00007819 */ /* 0x000fc800000006ff */
[----:B------:R-:W0:Y:S02]  /*1e330*/  SYNCS.PHASECHK.TRANS64.TRYWAIT P0, [R4+URZ+0x19c20], R0 ;  /* 0x019c2000040075a7 */ /* 0x000e24000800017f */
[----:B0-----:R-:W-:Y:S05]  /*1e340*/  @!P0 BRA `(.L_x_2402) ;  /* 0x0000002c00948947 */ /* 0x001fea0003800000 */
.L_x_2524:
[----:B------:R-:W-:Y:S05]  /*1e350*/  BSYNC B0 ;  /* 0x0000000000007941 */ /* 0x000fea0003800000 */
.L_x_2401:
[----:B------:R-:W-:-:S03]  /*1e360*/  UMOV UR4, 0xffffffff ;  /* 0xffffffff00047882 */ /* 0x000fc60000000000 */
[----:B------:R-:W-:Y:S05]  /*1e370*/  BRA.DIV UR4, `(.L_x_2403) ;  /* 0x0000002e049c7947 */ /* 0x000fea000b800000 */
[----:B0-----:R-:W0:Y:S02]  /*1e380*/  S2R R0, SR_TID.X ;  /* 0x0000000000007919 */ /* 0x001e240000002100 */
[----:B0-----:R-:W-:-:S04]  /*1e390*/  SHF.R.U32.HI R0, RZ, 0x5, R0 ;  /* 0x00000005ff007819 */ /* 0x001fc80000011600 */
[----:B------:R-:W-:-:S05]  /*1e3a0*/  LOP3.LUT R0, R0, 0x3, RZ, 0xc0, !PT ;  /* 0x0000000300007812 */ /* 0x000fca00078ec0ff */
[----:B------:R0:W1:Y:S02]  /*1e3b0*/  SHFL.IDX PT, R14, R0, RZ, 0x1f ;  /* 0x00001fff000e7589 */ /* 0x00006400000e0000 */
.L_x_2527:
[----:B-1----:R-:W-:-:S13]  /*1e3c0*/  ISETP.NE.AND P0, PT, R14, RZ, PT ;  /* 0x000000ff0e00720c */ /* 0x002fda0003f05270 */
[----:B------:R-:W-:Y:S05]  /*1e3d0*/  @P0 BRA `(.L_x_2127) ;  /* 0x0000000000a80947 */ /* 0x000fea0003800000 */
[----:B------:R-:W-:-:S03]  /*1e3e0*/  UMOV UR4, 0xffffffff ;  /* 0xffffffff00047882 */ /* 0x000fc60000000000 */
[----:B------:R-:W-:Y:S05]  /*1e3f0*/  BRA.DIV UR4, `(.L_x_2404) ;  /* 0x0000002e04b07947 */ /* 0x000fea000b800000 */
[----:B------:R-:W-:-:S13]  /*1e400*/  ELECT P6, URZ, PT ;  /* 0x00000000003f782f */ /* 0x000fda00038c0000 */
.L_x_2530:
[----:B------:R-:W-:Y:S05]  /*1e410*/  @!P6 BRA `(.L_x_2127) ;  /* 0x000000000098e947 */ /* 0x000fea0003800000 */
[----:B------:R-:W-:-:S06]  /*1e420*/  ULOP3.LUT UR4, UR37, 0x2, URZ, 0xfc, !UPT ;  /* 0x0000000225047892 */ /* 0x000fcc000f8efc3f */
[----:B0-----:R-:W-:-:S05]  /*1e430*/  IMAD.U32 R0, RZ, RZ, UR4 ;  /* 0x00000004ff007e24 */ /* 0x001fca000f8e00ff */
[----:B------:R-:W-:-:S13]  /*1e440*/  ISETP.NE.AND P0, PT, R0, 0x3, PT ;  /* 0x000000030000780c */ /* 0x000fda0003f05270 */
[----:B------:R-:W-:Y:S05]  /*1e450*/  @!P0 BRA `(.L_x_2405) ;  /* 0x0000000000048947 */ /* 0x000fea0003800000 */
[----:B------:R-:W-:Y:S01]  /*1e460*/  BPT.TRAP 0x1 ;  /* 0x000000040000795c */ /* 0x000fe20000300000 */
.L_x_2405:
[C---:B------:R-:W-:Y:S01]  /*1e470*/  IMAD R5, R19.reuse, 0x8, R4 ;  /* 0x0000000813057824 */ /* 0x040fe200078e0204 */
[----:B------:R-:W-:Y:S01]  /*1e480*/  SHF.L.U32 R0, R28, 0x1f, RZ ;  /* 0x0000001f1c007819 */ /* 0x000fe200000006ff */
[----:B------:R-:W-:-:S03]  /*1e490*/  VIADD R19, R19, 0x1 ;  /* 0x0000000113137836 */ /* 0x000fc60000000000 */
[----:B------:R-:W0:Y:S02]  /*1e4a0*/  SYNCS.PHASECHK.TRANS64.TRYWAIT P1, [R5+URZ+0x19c40], R0 ;  /* 0x019c4000050075a7 */ /* 0x000e24000802017f */
[----:B------:R-:W-:-:S04]  /*1e4b0*/  ISETP.NE.AND P2, PT, R19, 0x2, PT ;  /* 0x000000021300780c */ /* 0x000fc80003f45270 */
[----:B------:R-:W-:Y:S01]  /*1e4c0*/  SEL R3, RZ, 0x1, P2 ;  /* 0x00000001ff037807 */ /* 0x000fe20001000000 */
[----:B0-----:R-:W-:Y:S08]  /*1e4d0*/  @!P1 BRA `(.L_x_2406) ;  /* 0x0000002c00989947 */ /* 0x001ff00003800000 */
.L_x_2531:
[----:B------:R-:W-:Y:S02]  /*1e4e0*/  SEL R19, R19, RZ, P2 ;  /* 0x000000ff13137207 */ /* 0x000fe40001000000 */
[----:B------:R-:W-:Y:S01]  /*1e4f0*/  LOP3.LUT R2, R28, R3, RZ, 0x3c, !PT ;  /* 0x000000031c027212 */ /* 0x000fe200078e3cff */
[----:B------:R-:W-:Y:S06]  /*1e500*/  @!P0 BRA `(.L_x_2407) ;  /* 0x0000000000048947 */ /* 0x000fec0003800000 */
[----:B------:R-:W-:Y:S01]  /*1e510*/  BPT.TRAP 0x1 ;  /* 0x000000040000795c */ /* 0x000fe20000300000 */
.L_x_2407:
[----:B------:R-:W-:Y:S01]  /*1e520*/  IMAD R19, R19, 0x8, R4 ;  /* 0x0000000813137824 */ /* 0x000fe200078e0204 */
[----:B------:R-:W-:-:S04]  /*1e530*/  SHF.L.U32 R2, R2, 0x1f, RZ ;  /* 0x0000001f02027819 */ /* 0x000fc800000006ff */
[----:B------:R-:W1:Y:S02]  /*1e540*/  SYNCS.PHASECHK.TRANS64.TRYWAIT P1, [R19+URZ+0x19c40], R2 ;  /* 0x019c4002130075a7 */ /* 0x000e64000802017f */
[----:B-1----:R-:W-:Y:S05]  /*1e550*/  @!P1 BRA `(.L_x_2408) ;  /* 0x0000002c008c9947 */ /* 0x002fea0003800000 */
.L_x_2532:
[----:B------:R-:W-:Y:S05]  /*1e560*/  @!P0 BRA `(.L_x_2409) ;  /* 0x0000000000048947 */ /* 0x000fea0003800000 */
[----:B------:R-:W-:Y:S01]  /*1e570*/  BPT.TRAP 0x1 ;  /* 0x000000040000795c */ /* 0x000fe20000300000 */
.L_x_2409:
[----:B------:R-:W2:Y:S02]  /*1e580*/  SYNCS.PHASECHK.TRANS64.TRYWAIT P1, [R5+URZ+0x19c60], R0 ;  /* 0x019c6000050075a7 */ /* 0x000ea4000802017f */
[----:B--2---:R-:W-:Y:S05]  /*1e590*/  @!P1 BRA `(.L_x_2410) ;  /* 0x0000002c00909947 */ /* 0x004fea0003800000 */
.L_x_2533:
[----:B------:R-:W-:Y:S05]  /*1e5a0*/  @!P0 BRA `(.L_x_2411) ;  /* 0x0000000000048947 */ /* 0x000fea0003800000 */
[----:B------:R-:W-:Y:S01]  /*1e5b0*/  BPT.TRAP 0x1 ;  /* 0x000000040000795c */ /* 0x000fe20000300000 */
.L_x_2411:
[----:B------:R-:W3:Y:S02]  /*1e5c0*/  SYNCS.PHASECHK.TRANS64.TRYWAIT P1, [R19+URZ+0x19c60], R2 ;  /* 0x019c6002130075a7 */ /* 0x000ee4000802017f */
[----:B---3--:R-:W-:Y:S05]  /*1e5d0*/  @!P1 BRA `(.L_x_2412) ;  /* 0x0000002c00949947 */ /* 0x008fea0003800000 */
.L_x_2534:
[----:B------:R-:W-:Y:S05]  /*1e5e0*/  @!P0 BRA `(.L_x_2413) ;  /* 0x0000000000048947 */ /* 0x000fea0003800000 */
[----:B------:R-:W-:Y:S01]  /*1e5f0*/  BPT.TRAP 0x1 ;  /* 0x000000040000795c */ /* 0x000fe20000300000 */
.L_x_2413:
[----:B------:R-:W4:Y:S02]  /*1e600*/  SYNCS.PHASECHK.TRANS64.TRYWAIT P1, [R5+URZ+0x19c80], R0 ;  /* 0x019c8000050075a7 */ /* 0x000f24000802017f */
[----:B----4-:R-:W-:Y:S05]  /*1e610*/  @!P1 BRA `(.L_x_2414) ;  /* 0x0000002c00989947 */ /* 0x010fea0003800000 */
.L_x_2535:
[----:B------:R-:W-:Y:S05]  /*1e620*/  @!P0 BRA `(.L_x_2415) ;  /* 0x0000000000048947 */ /* 0x000fea0003800000 */
[----:B------:R-:W-:Y:S01]  /*1e630*/  BPT.TRAP 0x1 ;  /* 0x000000040000795c */ /* 0x000fe20000300000 */
.L_x_2415:
[----:B------:R0:W0:Y:S02]  /*1e640*/  SYNCS.PHASECHK.TRANS64.TRYWAIT P0, [R19+URZ+0x19c80], R2 ;  /* 0x019c8002130075a7 */ /* 0x000024000800017f */
[----:B0-----:R-:W-:Y:S05]  /*1e650*/  @!P0 NANOSLEEP.SYNCS 0x989680 ;  /* 0x009896800000895d */ /* 0x001fea0003900000 */
[----:B------:R-:W0:Y:S02]  /*1e660*/  @!P0 SYNCS.PHASECHK.TRANS64 P0, [R19+URZ+0x19c80], R2 ;  /* 0x019c8002130085a7 */ /* 0x000e24000800007f */
[----:B0-----:R-:W-:Y:S05]  /*1e670*/  @!P0 BRA `(.L_x_2415) ;  /* 0xfffffffc00f08947 */ /* 0x001fea000383ffff */
.L_x_2127:
[----:B------:R-:W-:Y:S05]  /*1e680*/  BSYNC B8 ;  /* 0x0000000000087941 */ /* 0x000fea0003800000 */
.L_x_2124:
[----:B------:R-:W-:Y:S05]  /*1e690*/  EXIT ;  /* 0x000000000000794d */ /* 0x000fea0003800000 */
.L_x_2145:
[----:B-1----:R1:W2:Y:S02]  /*1e6a0*/  SYNCS.PHASECHK.TRANS64.TRYWAIT P6, [R69+URZ+0x19c90], R80 ;  /* 0x019c9050450075a7 */ /* 0x0022a400080c017f */
[----:B--2---:R-:W-:Y:S05]  /*1e6b0*/  @!P6 NANOSLEEP.SYNCS 0x989680 ;  /* 0x009896800000e95d */ /* 0x004fea0003900000 */
[----:B------:R-:W2:Y:S02]  /*1e6c0*/  @!P6 SYNCS.PHASECHK.TRANS64 P6, [R69+URZ+0x19c90], R80 ;  /* 0x019c90504500e5a7 */ /* 0x000ea400080c007f */
[----:B--2---:R-:W-:Y:S05]  /*1e6d0*/  @!P6 BRA `(.L_x_2145) ;  /* 0xfffffffc00f0e947 */ /* 0x004fea000383ffff */
[----:B------:R-:W-:Y:S05]  /*1e6e0*/  BRA `(.L_x_2416) ;  /* 0xfffffe4400607947 */ /* 0x000fea000383ffff */
.L_x_2146:
        /* <DEDUP_REMOVED lines=8> */
.L_x_2418:
[----:B------:R-:W-:Y:S05]  /*1e770*/  BSYNC B1 ;  /* 0x0000000000017941 */ /* 0x000fea0003800000 */
.L_x_2417:
        /* <DEDUP_REMOVED lines=8> */
.L_x_2419:
[----:B------:R-:W-:Y:S05]  /*1e800*/  BRA `(.L_x_2420) ;  /* 0xfffffe44002c7947 */ /* 0x000fea000383ffff */
.L_x_2162:
[----:B-1----:R1:W2:Y:S02]  /*1e810*/  SYNCS.PHASECHK.TRANS64.TRYWAIT P6, [R69+URZ+0x19c90], R80 ;  /* 0x019c9050450075a7 */ /* 0x0022a400080c017f */
[----:B--2---:R-:W-:Y:S05]  /*1e820*/  @!P6 NANOSLEEP.SYNCS 0x989680 ;  /* 0x009896800000e95d */ /* 0x004fea0003900000 */
[----:B------:R-:W2:Y:S02]  /*1e830*/  @!P6 SYNCS.PHASECHK.TRANS64 P6, [R69+URZ+0x19c90], R80 ;  /* 0x019c90504500e5a7 */ /* 0x000ea400080c007f */
[----:B--2---:R-:W-:Y:S05]  /*1e840*/  @!P6 BRA `(.L_x_2162) ;  /* 0xfffffffc00f0e947 */ /* 0x004fea000383ffff */
[----:B------:R-:W-:Y:S05]  /*1e850*/  BRA `(.L_x_2421) ;  /* 0xfffffe5c00507947 */ /* 0x000fea000383ffff */
.L_x_2163:
        /* <DEDUP_REMOVED lines=8> */
.L_x_2423:
[----:B------:R-:W-:Y:S05]  /*1e8e0*/  BSYNC B1 ;  /* 0x0000000000017941 */ /* 0x000fea0003800000 */
.L_x_2422:
        /* <DEDUP_REMOVED lines=8> */
.L_x_2424:
[----:B------:R-:W-:Y:S01]  /*1e970*/  IMAD.MOV.U32 R83, RZ, RZ, R14 ;  /* 0x000000ffff537224 */ /* 0x000fe200078e000e */
[----:B------:R-:W-:Y:S06]  /*1e980*/  BRA `(.L_x_2425) ;  /* 0xfffffe5c00187947 */ /* 0x000fec000383ffff */
.L_x_2172:
[----:B0-----:R0:W1:Y:S02]  /*1e990*/  SYNCS.PHASECHK.TRANS64.TRYWAIT P5, [R69+URZ+0x19c90], R80 ;  /* 0x019c9050450075a7 */ /* 0x00106400080a017f */
[----:B-1----:R-:W-:Y:S05]  /*1e9a0*/  @!P5 NANOSLEEP.SYNCS 0x989680 ;  /* 0x009896800000d95d */ /* 0x002fea0003900000 */
[----:B------:R-:W1:Y:S02]  /*1e9b0*/  @!P5 SYNCS.PHASECHK.TRANS64 P5, [R69+URZ+0x19c90], R80 ;  /* 0x019c90504500d5a7 */ /* 0x000e6400080a007f */
[----:B-1----:R-:W-:Y:S05]  /*1e9c0*/  @!P5 BRA `(.L_x_2172) ;  /* 0xfffffffc00f0d947 */ /* 0x002fea000383ffff */
[----:B------:R-:W-:Y:S05]  /*1e9d0*/  BRA `(.L_x_2426) ;  /* 0xfffffe7800d87947 */ /* 0x000fea000383ffff */
.L_x_2173:
[----:B------:R-:W-:Y:S01]  /*1e9e0*/  BSSY B1, `(.L_x_2427) ;  /* 0x0000007000017945 */ /* 0x000fe20003800000 */
[----:B------:R-:W-:Y:S02]  /*1e9f0*/  IMAD.MOV.U32 R12, RZ, RZ, RZ ;  /* 0x000000ffff0c7224 */ /* 0x000fe400078e00ff */
[----:B------:R-:W-:Y:S02]  /*1ea00*/  IMAD.MOV.U32 R11, RZ, RZ, 0x1e1f ;  /* 0x00001e1fff0b7424 */ /* 0x000fe400078e00ff */
[----:B------:R-:W-:-:S07]  /*1ea10*/  IMAD.MOV.U32 R15, RZ, RZ, -0x1 ;  /* 0xffffffffff0f7424 */ /* 0x000fce00078e00ff */
[----:B0-----:R-:W-:Y:S05]  /*1ea20*/  WARPSYNC.COLLECTIVE R15, `(.L_x_2428) ;  /* 0x000000000f087348 */ /* 0x001fea0003c00000 */
[----:B------:R1:W2:Y:S02]  /*1ea30*/  SHFL.IDX P6, R14, R13, R12, R11 ;  /* 0x0000000c0d0e7389 */ /* 0x0002a400000c000b */
[----:B012---:R-:W-:Y:S01]  /*1ea40*/  ENDCOLLECTIVE ;  /* 0x000000000000791b */ /* 0x007fe20003800000 */
.L_x_2428:
[----:B------:R-:W-:Y:S05]  /*1ea50*/  BSYNC B1 ;  /* 0x0000000000017941 */ /* 0x000fea0003800000 */
.L_x_2427:
        /* <DEDUP_REMOVED lines=8> */
.L_x_2429:
[----:B------:R-:W-:Y:S05]  /*1eae0*/  BRA `(.L_x_2430) ;  /* 0xfffffe7c00087947 */ /* 0x000fea000383ffff */
.L_x_2177:
[----:B0-----:R0:W2:Y:S02]  /*1eaf0*/  SYNCS.PHASECHK.TRANS64.TRYWAIT P0, [R69+URZ+0x19cb0], R80 ;  /* 0x019cb050450075a7 */ /* 0x0010a4000800017f */
[----:B--2---:R-:W-:Y:S05]  /*1eb00*/  @!P0 NANOSLEEP.SYNCS 0x989680 ;  /* 0x009896800000895d */ /* 0x004fea0003900000 */
[----:B------:R-:W2:Y:S02]  /*1eb10*/  @!P0 SYNCS.PHASECHK.TRANS64 P0, [R69+URZ+0x19cb0], R80 ;  /* 0x019cb050450085a7 */ /* 0x000ea4000800007f */
[----:B--2---:R-:W-:Y:S05]  /*1eb20*/  @!P0 BRA `(.L_x_2177) ;  /* 0xfffffffc00f08947 */ /* 0x004fea000383ffff */
[----:B------:R-:W-:Y:S05]  /*1eb30*/  BRA `(.L_x_2431) ;  /* 0xfffffe7c00987947 */ /* 0x000fea000383ffff */
.L_x_2197:
[----:B------:R-:W-:Y:S01]  /*1eb40*/  BSSY B1, `(.L_x_2432) ;  /* 0x0000007000017945 */ /* 0x000fe20003800000 */
[----:B------:R-:W-:Y:S02]  /*1eb50*/  IMAD.MOV.U32 R12, RZ, RZ, RZ ;  /* 0x000000ffff0c7224 */ /* 0x000fe400078e00ff */
[----:B------:R-:W-:Y:S02]  /*1eb60*/  IMAD.MOV.U32 R11, RZ, RZ, 0x1e1f ;  /* 0x00001e1fff0b7424 */ /* 0x000fe400078e00ff */
[----:B------:R-:W-:-:S07]  /*1eb70*/  IMAD.MOV.U32 R15, RZ, RZ, -0x1 ;  /* 0xffffffffff0f7424 */ /* 0x000fce00078e00ff */
[----:B------:R-:W-:Y:S05]  /*1eb80*/  WARPSYNC.COLLECTIVE R15, `(.L_x_2433) ;  /* 0x000000000f087348 */ /* 0x000fea0003c00000 */
[----:B------:R0:W1:Y:S02]  /*1eb90*/  SHFL.IDX P6, R14, R13, R12, R11 ;  /* 0x0000000c0d0e7389 */ /* 0x00006400000c000b */
[----:B01----:R-:W-:Y:S01]  /*1eba0*/  ENDCOLLECTIVE ;  /* 0x000000000000791b */ /* 0x003fe20003800000 */
.L_x_2433:
[----:B------:R-:W-:Y:S05]  /*1ebb0*/  BSYNC B1 ;  /* 0x0000000000017941 */ /* 0x000fea0003800000 */
.L_x_2432:
        /* <DEDUP_REMOVED lines=8> */
.L_x_2434:
[----:B------:R-:W-:Y:S02]  /*1ec40*/  IMAD.MOV.U32 R13, RZ, RZ, R4 ;  /* 0x000000ffff0d7224 */ /* 0x000fe400078e0004 */
[----:B------:R-:W-:-:S07]  /*1ec50*/  IMAD.MOV.U32 R3, RZ, RZ, R14 ;  /* 0x000000ffff037224 */ /* 0x000fce00078e000e */
[----:B------:R-:W-:Y:S05]  /*1ec60*/  WARPSYNC.COLLECTIVE R15, `(.L_x_2435) ;  /* 0x000000000f087348 */ /* 0x000fea0003c00000 */
[----:B------:R0:W1:Y:S02]  /*1ec70*/  SHFL.IDX P6, R14, R13, R12, R11 ;  /* 0x0000000c0d0e7389 */ /* 0x00006400000c000b */
[----:B01----:R-:W-:Y:S01]  /*1ec80*/  ENDCOLLECTIVE ;  /* 0x000000000000791b */ /* 0x003fe20003800000 */
.L_x_2435:
[----:B------:R-:W-:Y:S02]  /*1ec90*/  IMAD.MOV.U32 R13, RZ, RZ, R5 ;  /* 0x000000ffff0d7224 */ /* 0x000fe400078e0005 */
[----:B------:R-:W-:-:S07]  /*1eca0*/  IMAD.MOV.U32 R4, RZ, RZ, R14 ;  /* 0x000000ffff047224 */ /* 0x000fce00078e000e */
[----:B------:R-:W-:Y:S05]  /*1ecb0*/  WARPSYNC.COLLECTIVE R15, `(.L_x_2436) ;  /* 0x000000000f087348 */ /* 0x000fea0003c00000 */
[----:B------:R0:W1:Y:S02]  /*1ecc0*/  SHFL.IDX P6, R14, R13, R12, R11 ;  /* 0x0000000c0d0e7389 */ /* 0x00006400000c000b */
[----:B01----:R-:W-:Y:S01]  /*1ecd0*/  ENDCOLLECTIVE ;  /* 0x000000000000791b */ /* 0x003fe20003800000 */
.L_x_2436:
[----:B------:R-:W-:Y:S05]  /*1ece0*/  BRA `(.L_x_2437) ;  /* 0xfffffe90000c7947 */ /* 0x000fea000383ffff */
.L_x_2201:
[----:B--2---:R2:W0:Y:S02]  /*1ecf0*/  SYNCS.PHASECHK.TRANS64.TRYWAIT P0, [R18+URZ+0x19c00], R5 ;  /* 0x019c0005120075a7 */ /* 0x004424000800017f */
[----:B0-----:R-:W-:Y:S05]  /*1ed00*/  @!P0 NANOSLEEP.SYNCS 0x989680 ;  /* 0x009896800000895d */ /* 0x001fea0003900000 */
[----:B------:R-:W0:Y:S02]  /*1ed10*/  @!P0 SYNCS.PHASECHK.TRANS64 P0, [R18+URZ+0x19c00], R5 ;  /* 0x019c0005120085a7 */ /* 0x000e24000800007f */
[----:B0-----:R-:W-:Y:S05]  /*1ed20*/  @!P0 BRA `(.L_x_2201) ;  /* 0xfffffffc00f08947 */ /* 0x001fea000383ffff */
[----:B------:R-:W-:Y:S05]  /*1ed30*/  BRA `(.L_x_2438) ;  /* 0xfffffe9000d87947 */ /* 0x000fea000383ffff */
.L_x_2207:
[----:B------:R-:W-:Y:S01]  /*1ed40*/  BSSY B1, `(.L_x_2439) ;  /* 0x0000007000017945 */ /* 0x000fe20003800000 */
[----:B------:R-:W-:Y:S02]  /*1ed50*/  IMAD.MOV.U32 R12, RZ, RZ, RZ ;  /* 0x000000ffff0c7224 */ /* 0x000fe400078e00ff */
[----:B------:R-:W-:Y:S02]  /*1ed60*/  IMAD.MOV.U32 R11, RZ, RZ, 0x1e1f ;  /* 0x00001e1fff0b7424 */ /* 0x000fe400078e00ff */
[----:B------:R-:W-:-:S07]  /*1ed70*/  IMAD.MOV.U32 R15, RZ, RZ, -0x1 ;  /* 0xffffffffff0f7424 */ /* 0x000fce00078e00ff */
[----:B------:R-:W-:Y:S05]  /*1ed80*/  WARPSYNC.COLLECTIVE R15, `(.L_x_2440) ;  /* 0x000000000f087348 */ /* 0x000fea0003c00000 */
[----:B------:R0:W1:Y:S02]  /*1ed90*/  SHFL.IDX P6, R14, R13, R12, R11 ;  /* 0x0000000c0d0e7389 */ /* 0x00006400000c000b */
[----:B01----:R-:W-:Y:S01]  /*1eda0*/  ENDCOLLECTIVE ;  /* 0x000000000000791b */ /* 0x003fe20003800000 */
.L_x_2440:
[----:B------:R-:W-:Y:S05]  /*1edb0*/  BSYNC B1 ;  /* 0x0000000000017941 */ /* 0x000fea0003800000 */
.L_x_2439:
        /* <DEDUP_REMOVED lines=8> */
.L_x_2441:
[----:B------:R-:W-:Y:S02]  /*1ee40*/  IMAD.MOV.U32 R13, RZ, RZ, R20 ;  /* 0x000000ffff0d7224 */ /* 0x000fe400078e0014 */
[----:B------:R-:W-:-:S07]  /*1ee50*/  IMAD.MOV.U32 R3, RZ, RZ, R14 ;  /* 0x000000ffff037224 */ /* 0x000fce00078e000e */
[----:B------:R-:W-:Y:S05]  /*1ee60*/  WARPSYNC.COLLECTIVE R15, `(.L_x_2442) ;  /* 0x000000000f087348 */ /* 0x000fea0003c00000 */
[----:B------:R0:W1:Y:S02]  /*1ee70*/  SHFL.IDX P6, R14, R13, R12, R11 ;  /* 0x0000000c0d0e7389 */ /* 0x00006400000c000b */
[----:B01----:R-:W-:Y:S01]  /*1ee80*/  ENDCOLLECTIVE ;  /* 0x000000000000791b */ /* 0x003fe20003800000 */
.L_x_2442:
[----:B------:R-:W-:Y:S02]  /*1ee90*/  IMAD.MOV.U32 R13, RZ, RZ, R21 ;  /* 0x000000ffff0d7224 */ /* 0x000fe400078e0015 */
[----:B------:R-:W-:-:S07]  /*1eea0*/  IMAD.MOV.U32 R20, RZ, RZ, R14 ;  /* 0x000000ffff147224 */ /* 0x000fce00078e000e */
[----:B------:R-:W-:Y:S05]  /*1eeb0*/  WARPSYNC.COLLECTIVE R15, `(.L_x_2443) ;  /* 0x000000000f087348 */ /* 0x000fea0003c00000 */
[----:B------:R0:W1:Y:S02]  /*1eec0*/  SHFL.IDX P6, R14, R13, R12, R11 ;  /* 0x0000000c0d0e7389 */ /* 0x00006400000c000b */
[----:B01----:R-:W-:Y:S01]  /*1eed0*/  ENDCOLLECTIVE ;  /* 0x000000000000791b */ /* 0x003fe20003800000 */
.L_x_2443:
[----:B------:R-:W-:Y:S01]  /*1eee0*/  IMAD.MOV.U32 R21, RZ, RZ, R14 ;  /* 0x000000ffff157224 */ /* 0x000fe200078e000e */
[----:B------:R-:W-:Y:S06]  /*1eef0*/  BRA `(.L_x_2444) ;  /* 0xfffffea800c07947 */ /* 0x000fec000383ffff */
.L_x_2211:
[----:B-1----:R1:W2:Y:S02]  /*1ef00*/  SYNCS.PHASECHK.TRANS64.TRYWAIT P0, [R18+URZ+0x19c00], R41 ;  /* 0x019c0029120075a7 */ /* 0x0022a4000800017f */
[----:B--2---:R-:W-:Y:S05]  /*1ef10*/  @!P0 NANOSLEEP.SYNCS 0x989680 ;  /* 0x009896800000895d */ /* 0x004fea0003900000 */
[----:B------:R-:W2:Y:S02]  /*1ef20*/  @!P0 SYNCS.PHASECHK.TRANS64 P0, [R18+URZ+0x19c00], R41 ;  /* 0x019c0029120085a7 */ /* 0x000ea4000800007f */
[----:B--2---:R-:W-:Y:S05]  /*1ef30*/  @!P0 BRA `(.L_x_2211) ;  /* 0xfffffffc00f08947 */ /* 0x004fea000383ffff */
[----:B------:R-:W-:Y:S05]  /*1ef40*/  BRA `(.L_x_2445) ;  /* 0xfffffeac00907947 */ /* 0x000fea000383ffff */
.L_x_2217:
[----:B-1----:R1:W3:Y:S02]  /*1ef50*/  SYNCS.PHASECHK.TRANS64.TRYWAIT P1, [R3+URZ+0x19c30], R4 ;  /* 0x019c3004030075a7 */ /* 0x0022e4000802017f */
[----:B---3--:R-:W-:Y:S05]  /*1ef60*/  @!P1 NANOSLEEP.SYNCS 0x989680 ;  /* 0x009896800000995d */ /* 0x008fea0003900000 */
[----:B------:R-:W3:Y:S02]  /*1ef70*/  @!P1 SYNCS.PHASECHK.TRANS64 P1, [R3+URZ+0x19c30], R4 ;  /* 0x019c3004030095a7 */ /* 0x000ee4000802007f */
[----:B---3--:R-:W-:Y:S05]  /*1ef80*/  @!P1 BRA `(.L_x_2217) ;  /* 0xfffffffc00f09947 */ /* 0x008fea000383ffff */
[----:B------:R-:W-:Y:S05]  /*1ef90*/  BRA `(.L_x_2216) ;  /* 0xfffffecc00fc7947 */ /* 0x000fea000383ffff */
.L_x_2225:
[----:B-1----:R1:W2:Y:S02]  /*1efa0*/  SYNCS.PHASECHK.TRANS64.TRYWAIT P1, [R0+URZ+0x19c30], R5 ;  /* 0x019c3005000075a7 */ /* 0x0022a4000802017f */
[----:B--2---:R-:W-:Y:S05]  /*1efb0*/  @!P1 NANOSLEEP.SYNCS 0x989680 ;  /* 0x009896800000995d */ /* 0x004fea0003900000 */
[----:B------:R-:W2:Y:S02]  /*1efc0*/  @!P1 SYNCS.PHASECHK.TRANS64 P1, [R0+URZ+0x19c30], R5 ;  /* 0x019c3005000095a7 */ /* 0x000ea4000802007f */
[----:B--2---:R-:W-:Y:S05]  /*1efd0*/  @!P1 BRA `(.L_x_2225) ;  /* 0xfffffffc00f09947 */ /* 0x004fea000383ffff */
[----:B------:R-:W-:Y:S05]  /*1efe0*/  BRA `(.L_x_2224) ;  /* 0xfffffef000f07947 */ /* 0x000fea000383ffff */
.L_x_2230:
[----:B-1----:R1:W2:Y:S02]  /*1eff0*/  SYNCS.PHASECHK.TRANS64.TRYWAIT P1, [R15+URZ+0x19c50], R5 ;  /* 0x019c50050f0075a7 */ /* 0x0022a4000802017f */
[----:B--2---:R-:W-:Y:S05]  /*1f000*/  @!P1 NANOSLEEP.SYNCS 0x989680 ;  /* 0x009896800000995d */ /* 0x004fea0003900000 */
[----:B------:R-:W2:Y:S02]  /*1f010*/  @!P1 SYNCS.PHASECHK.TRANS64 P1, [R15+URZ+0x19c50], R5 ;  /* 0x019c50050f0095a7 */ /* 0x000ea4000802007f */
[----:B--2---:R-:W-:Y:S05]  /*1f020*/  @!P1 BRA `(.L_x_2230) ;  /* 0xfffffffc00f09947 */ /* 0x004fea000383ffff */
[----:B------:R-:W-:Y:S05]  /*1f030*/  BRA `(.L_x_2229) ;  /* 0xfffffef400747947 */ /* 0x000fea000383ffff */
.L_x_2240:
[----:B-1----:R1:W2:Y:S02]  /*1f040*/  SYNCS.PHASECHK.TRANS64.TRYWAIT P1, [R5+URZ+0x19c30], R10 ;  /* 0x019c300a050075a7 */ /* 0x0022a4000802017f */
[----:B--2---:R-:W-:Y:S05]  /*1f050*/  @!P1 NANOSLEEP.SYNCS 0x989680 ;  /* 0x009896800000995d */ /* 0x004fea0003900000 */
[----:B------:R-:W2:Y:S02]  /*1f060*/  @!P1 SYNCS.PHASECHK.TRANS64 P1, [R5+URZ+0x19c30], R10 ;  /* 0x019c300a050095a7 */ /* 0x000ea4000802007f */
[----:B--2---:R-:W-:Y:S05]  /*1f070*/  @!P1 BRA `(.L_x_2240) ;  /* 0xfffffffc00f09947 */ /* 0x004fea000383ffff */
[----:B------:R-:W-:Y:S05]  /*1f080*/  BRA `(.L_x_2239) ;  /* 0xffffff1800f47947 */ /* 0x000fea000383ffff */
.L_x_2245:
[----:B-1----:R1:W2:Y:S02]  /*1f090*/  SYNCS.PHASECHK.TRANS64.TRYWAIT P1, [R15+URZ+0x19c50], R5 ;  /* 0x019c50050f0075a7 */ /* 0x0022a4000802017f */
[----:B--2---:R-:W-:Y:S05]  /*1f0a0*/  @!P1 NANOSLEEP.SYNCS 0x989680 ;  /* 0x009896800000995d */ /* 0x004fea0003900000 */
[----:B------:R-:W2:Y:S02]  /*1f0b0*/  @!P1 SYNCS.PHASECHK.TRANS64 P1, [R15+URZ+0x19c50], R5 ;  /* 0x019c50050f0095a7 */ /* 0x000ea4000802007f */
[----:B--2---:R-:W-:Y:S05]  /*1f0c0*/  @!P1 BRA `(.L_x_2245) ;  /* 0xfffffffc00f09947 */ /* 0x004fea000383ffff */
[----:B------:R-:W-:Y:S05]  /*1f0d0*/  BRA `(.L_x_2244) ;  /* 0xffffff1c00787947 */ /* 0x000fea000383ffff */
.L_x_2253:
[----:B-1----:R1:W2:Y:S02]  /*1f0e0*/  SYNCS.PHASECHK.TRANS64.TRYWAIT P1, [R12+URZ+0x19c50], R7 ;  /* 0x019c50070c0075a7 */ /* 0x0022a4000802017f */
[----:B--2---:R-:W-:Y:S05]  /*1f0f0*/  @!P1 NANOSLEEP.SYNCS 0x989680 ;  /* 0x009896800000995d */ /* 0x004fea0003900000 */
[----:B------:R-:W2:Y:S02]  /*1f100*/  @!P1 SYNCS.PHASECHK.TRANS64 P1, [R12+URZ+0x19c50], R7 ;  /* 0x019c50070c0095a7 */ /* 0x000ea4000802007f */
[----:B--2---:R-:W-:Y:S05]  /*1f110*/  @!P1 BRA `(.L_x_2253) ;  /* 0xfffffffc00f09947 */ /* 0x004fea000383ffff */
[----:B------:R-:W-:Y:S05]  /*1f120*/  BRA `(.L_x_2252) ;  /* 0xffffff3800207947 */ /* 0x000fea000383ffff */
.L_x_2286:
[----:B------:R-:W2:Y:S01]  /*1f130*/  S2R R7, SR_TID.X ;  /* 0x0000000000077919 */ /* 0x000ea20000002100 */
[----:B------:R-:W-:Y:S01]  /*1f140*/  BSSY B1, `(.L_x_2446) ;  /* 0x000000a000017945 */ /* 0x000fe20003800000 */
[----:B------:R-:W-:Y:S02]  /*1f150*/  IMAD.MOV.U32 R12, RZ, RZ, RZ ;  /* 0x000000ffff0c7224 */ /* 0x000fe400078e00ff */
[----:B------:R-:W-:Y:S02]  /*1f160*/  IMAD.MOV.U32 R11, RZ, RZ, 0x1f ;  /* 0x0000001fff0b7424 */ /* 0x000fe400078e00ff */
[----:B------:R-:W-:Y:S01]  /*1f170*/  IMAD.MOV.U32 R15, RZ, RZ, -0x1 ;  /* 0xffffffffff0f7424 */ /* 0x000fe200078e00ff */
[----:B--2---:R-:W-:-:S04]  /*1f180*/  SHF.R.U32.HI R7, RZ, 0x5, R7 ;  /* 0x00000005ff077819 */ /* 0x004fc80000011607 */
[----:B------:R-:W-:-:S05]  /*1f190*/  LOP3.LUT R7, R7, 0x3, RZ, 0xc0, !PT ;  /* 0x0000000307077812 */ /* 0x000fca00078ec0ff */
[----:B------:R-:W-:-:S07]  /*1f1a0*/  IMAD.MOV.U32 R13, RZ, RZ, R7 ;  /* 0x000000ffff0d7224 */ /* 0x000fce00078e0007 */
[----:B01----:R-:W-:Y:S05]  /*1f1b0*/  WARPSYNC.COLLECTIVE R15, `(.L_x_2447) ;  /* 0x000000000f087348 */ /* 0x003fea0003c00000 */
[----:B------:R2:W3:Y:S02]  /*1f1c0*/  SHFL.IDX P6, R14, R13, R12, R11 ;  /* 0x0000000c0d0e7389 */ /* 0x0004e400000c000b */
[----:B0123--:R-:W-:Y:S01]  /*1f1d0*/  ENDCOLLECTIVE ;  /* 0x000000000000791b */ /* 0x00ffe20003800000 */
.L_x_2447:
[----:B------:R-:W-:Y:S05]  /*1f1e0*/  BSYNC B1 ;  /* 0x0000000000017941 */ /* 0x000fea0003800000 */
.L_x_2446:
[----:B------:R-:W-:Y:S05]  /*1f1f0*/  BRA `(.L_x_2448) ;  /* 0xffffff9000787947 */ /* 0x000fea000383ffff */
.L_x_2288:
[----:B------:R-:W-:Y:S01]  /*1f200*/  BSSY B1, `(.L_x_2449) ;  /* 0x0000006000017945 */ /* 0x000fe20003800000 */
[----:B------:R-:W-:-:S07]  /*1f210*/  IMAD.MOV.U32 R15, RZ, RZ, -0x1 ;  /* 0xffffffffff0f7424 */ /* 0x000fce00078e00ff */
[----:B012---:R-:W-:Y:S05]  /*1f220*/  WARPSYNC.COLLECTIVE R15, `(.L_x_2450) ;  /* 0x000000000f0c7348 */ /* 0x007fea0003c00000 */
[----:B------:R-:W-:Y:S02]  /*1f230*/  ELECT P6, UR62, PT ;  /* 0x00000000003e782f */ /* 0x000fe400038c0000 */
[----:B------:R-:W-:Y:S01]  /*1f240*/  MOV R14, UR62 ;  /* 0x0000003e000e7c02 */ /* 0x000fe20008000f00 */
[----:B012---:R-:W-:Y:S10]  /*1f250*/  ENDCOLLECTIVE ;  /* 0x000000000000791b */ /* 0x007ff40003800000 */
.L_x_2450:
[----:B------:R-:W-:Y:S05]  /*1f260*/  BSYNC B1 ;  /* 0x0000000000017941 */ /* 0x000fea0003800000 */
.L_x_2449:
[----:B------:R-:W-:Y:S05]  /*1f270*/  BRA `(.L_x_2287) ;  /* 0xffffff9000707947 */ /* 0x000fea000383ffff */
.L_x_2290:
[----:B--2---:R2:W3:Y:S02]  /*1f280*/  SYNCS.PHASECHK.TRANS64.TRYWAIT P0, [R17+URZ+0x19c20], R6 ;  /* 0x019c2006110075a7 */ /* 0x0044e4000800017f */
[----:B---3--:R-:W-:Y:S05]  /*1f290*/  @!P0 NANOSLEEP.SYNCS 0x989680 ;  /* 0x009896800000895d */ /* 0x008fea0003900000 */
[----:B------:R-:W3:Y:S02]  /*1f2a0*/  @!P0 SYNCS.PHASECHK.TRANS64 P0, [R17+URZ+0x19c20], R6 ;  /* 0x019c2006110085a7 */ /* 0x000ee4000800007f */
[----:B---3--:R-:W-:Y:S05]  /*1f2b0*/  @!P0 BRA `(.L_x_2290) ;  /* 0xfffffffc00f08947 */ /* 0x008fea000383ffff */
[----:B------:R-:W-:Y:S05]  /*1f2c0*/  BRA `(.L_x_2451) ;  /* 0xffffff9000807947 */ /* 0x000fea000383ffff */
.L_x_2294:
[----:B---3--:R3:W4:Y:S02]  /*1f2d0*/  SYNCS.PHASECHK.TRANS64.TRYWAIT P0, [R9+URZ+0x19ca0], R11 ;  /* 0x019ca00b090075a7 */ /* 0x008724000800017f */
[----:B----4-:R-:W-:Y:S05]  /*1f2e0*/  @!P0 NANOSLEEP.SYNCS 0x989680 ;  /* 0x009896800000895d */ /* 0x010fea0003900000 */
[----:B------:R-:W4:Y:S02]  /*1f2f0*/  @!P0 SYNCS.PHASECHK.TRANS64 P0, [R9+URZ+0x19ca0], R11 ;  /* 0x019ca00b090085a7 */ /* 0x000f24000800007f */
[----:B----4-:R-:W-:Y:S05]  /*1f300*/  @!P0 BRA `(.L_x_2294) ;  /* 0xfffffffc00f08947 */ /* 0x010fea000383ffff */
[----:B------:R-:W-:Y:S05]  /*1f310*/  BRA `(.L_x_2452) ;  /* 0xffffff9000987947 */ /* 0x000fea000383ffff */
.L_x_2301:
[----:B0-----:R0:W1:Y:S02]  /*1f320*/  SYNCS.PHASECHK.TRANS64.TRYWAIT P0, [R9+URZ+0x19cc0], R11 ;  /* 0x019cc00b090075a7 */ /* 0x001064000800017f */
[----:B-1----:R-:W-:Y:S05]  /*1f330*/  @!P0 NANOSLEEP.SYNCS 0x989680 ;  /* 0x009896800000895d */ /* 0x002fea0003900000 */
[----:B------:R-:W1:Y:S02]  /*1f340*/  @!P0 SYNCS.PHASECHK.TRANS64 P0, [R9+URZ+0x19cc0], R11 ;  /* 0x019cc00b090085a7 */ /* 0x000e64000800007f */
[----:B-1----:R-:W-:Y:S05]  /*1f350*/  @!P0 BRA `(.L_x_2301) ;  /* 0xfffffffc00f08947 */ /* 0x002fea000383ffff */
[----:B------:R-:W-:Y:S05]  /*1f360*/  BRA `(.L_x_2453) ;  /* 0xffffff9400947947 */ /* 0x000fea000383ffff */
.L_x_2310:
[----:B0-----:R0:W1:Y:S02]  /*1f370*/  SYNCS.PHASECHK.TRANS64.TRYWAIT P1, [R9+URZ+0x19ca0], R8 ;  /* 0x019ca008090075a7 */ /* 0x001064000802017f */
[----:B-1----:R-:W-:Y:S05]  /*1f380*/  @!P1 NANOSLEEP.SYNCS 0x989680 ;  /* 0x009896800000995d */ /* 0x002fea0003900000 */
[----:B------:R-:W1:Y:S02]  /*1f390*/  @!P1 SYNCS.PHASECHK.TRANS64 P1, [R9+URZ+0x19ca0], R8 ;  /* 0x019ca008090095a7 */ /* 0x000e64000802007f */
[----:B-1----:R-:W-:Y:S05]  /*1f3a0*/  @!P1 BRA `(.L_x_2310) ;  /* 0xfffffffc00f09947 */ /* 0x002fea000383ffff */
[----:B------:R-:W-:Y:S05]  /*1f3b0*/  BRA `(.L_x_2454) ;  /* 0xffffff9800c87947 */ /* 0x000fea000383ffff */
.L_x_2317:
[----:B-1----:R1:W2:Y:S02]  /*1f3c0*/  SYNCS.PHASECHK.TRANS64.TRYWAIT P1, [R9+URZ+0x19cc0], R8 ;  /* 0x019cc008090075a7 */ /* 0x0022a4000802017f */
[----:B--2---:R-:W-:Y:S05]  /*1f3d0*/  @!P1 NANOSLEEP.SYNCS 0x989680 ;  /* 0x009896800000995d */ /* 0x004fea0003900000 */
[----:B------:R-:W2:Y:S02]  /*1f3e0*/  @!P1 SYNCS.PHASECHK.TRANS64 P1, [R9+URZ+0x19cc0], R8 ;  /* 0x019cc008090095a7 */ /* 0x000ea4000802007f */
[----:B--2---:R-:W-:Y:S05]  /*1f3f0*/  @!P1 BRA `(.L_x_2317) ;  /* 0xfffffffc00f09947 */ /* 0x004fea000383ffff */
[----:B------:R-:W-:Y:S05]  /*1f400*/  BRA `(.L_x_2455) ;  /* 0xffffff9c00c07947 */ /* 0x000fea000383ffff */
.L_x_2336:
        /* <DEDUP_REMOVED lines=11> */
.L_x_2457:
[----:B------:R-:W-:Y:S05]  /*1f4c0*/  BSYNC B0 ;  /* 0x0000000000007941 */ /* 0x000fea0003800000 */
.L_x_2456:
[----:B------:R-:W-:Y:S05]  /*1f4d0*/  BRA `(.L_x_2458) ;  /* 0xffffffb000207947 */ /* 0x000fea000383ffff */
.L_x_2339:
[----:B0-----:R-:W2:Y:S02]  /*1f4e0*/  LDL R0, [R1+0x24] ;  /* 0x0000240001007983 */ /* 0x001ea40000100800 */
[----:B--2---:R0:W1:Y:S02]  /*1f4f0*/  SYNCS.PHASECHK.TRANS64.TRYWAIT P0, [R4+URZ+0x19c80], R0 ;  /* 0x019c8000040075a7 */ /* 0x004064000800017f */
[----:B-1----:R-:W-:Y:S05]  /*1f500*/  @!P0 NANOSLEEP.SYNCS 0x989680 ;  /* 0x009896800000895d */ /* 0x002fea0003900000 */
[----:B------:R-:W1:Y:S02]  /*1f510*/  @!P0 SYNCS.PHASECHK.TRANS64 P0, [R4+URZ+0x19c80], R0 ;  /* 0x019c8000040085a7 */ /* 0x000e64000800007f */
[----:B-1----:R-:W-:Y:S05]  /*1f520*/  @!P0 BRA `(.L_x_2339) ;  /* 0xfffffffc00ec8947 */ /* 0x002fea000383ffff */
[----:B------:R-:W-:Y:S05]  /*1f530*/  BRA `(.L_x_2459) ;  /* 0xffffffb000307947 */ /* 0x000fea000383ffff */
.L_x_2340:
        /* <DEDUP_REMOVED lines=8> */
.L_x_2461:
[----:B------:R-:W-:Y:S05]  /*1f5c0*/  BSYNC B0 ;  /* 0x0000000000007941 */ /* 0x000fea0003800000 */
.L_x_2460:
        /* <DEDUP_REMOVED lines=9> */
.L_x_2462:
        /* <DEDUP_REMOVED lines=27> */
.L_x_2463:
        /* <DEDUP_REMOVED lines=10> */
.L_x_2464:
[----:B------:R-:W-:Y:S01]  /*1f8b0*/  IMAD.MOV.U32 R6, RZ, RZ, R14 ;  /* 0x000000ffff067224 */ /* 0x000fe200078e000e */
[----:B------:R-:W-:Y:S06]  /*1f8c0*/  BRA `(.L_x_2465) ;  /* 0xffffffb000047947 */ /* 0x000fec000383ffff */
.L_x_2345:
[----:B---3--:R-:W3:Y:S02]  /*1f8d0*/  LDL R3, [R1+0x24] ;  /* 0x0000240001037983 */ /* 0x008ee40000100800 */
[----:B---3--:R3:W4:Y:S02]  /*1f8e0*/  SYNCS.PHASECHK.TRANS64.TRYWAIT P0, [R4+URZ+0x19c40], R3 ;  /* 0x019c4003040075a7 */ /* 0x008724000800017f */
[----:B----4-:R-:W-:Y:S05]  /*1f8f0*/  @!P0 NANOSLEEP.SYNCS 0x989680 ;  /* 0x009896800000895d */ /* 0x010fea0003900000 */
[----:B------:R-:W4:Y:S02]  /*1f900*/  @!P0 SYNCS.PHASECHK.TRANS64 P0, [R4+URZ+0x19c40], R3 ;  /* 0x019c4003040085a7 */ /* 0x000f24000800007f */
[----:B----4-:R-:W-:Y:S05]  /*1f910*/  @!P0 BRA `(.L_x_2345) ;  /* 0xfffffffc00ec8947 */ /* 0x010fea000383ffff */
[----:B------:R-:W-:Y:S05]  /*1f920*/  BRA `(.L_x_2466) ;  /* 0xffffffb000747947 */ /* 0x000fea000383ffff */
.L_x_2346:
        /* <DEDUP_REMOVED lines=8> */
.L_x_2468:
[----:B------:R-:W-:Y:S05]  /*1f9b0*/  BSYNC B0 ;  /* 0x0000000000007941 */ /* 0x000fea0003800000 */
.L_x_2467:
        /* <DEDUP_REMOVED lines=8> */
.L_x_2469:
[----:B------:R-:W-:Y:S02]  /*1fa40*/  IMAD.MOV.U32 R13, RZ, RZ, R6 ;  /* 0x000000ffff0d7224 */ /* 0x000fe400078e0006 */
[----:B------:R-:W-:Y:S02]  /*1fa50*/  IMAD.MOV.U32 R12, RZ, RZ, 0x1 ;  /* 0x00000001ff0c7424 */ /* 0x000fe400078e00ff */
[----:B------:R-:W-:-:S07]  /*1fa60*/  IMAD.MOV.U32 R3, RZ, RZ, R14 ;  /* 0x000000ffff037224 */ /* 0x000fce00078e000e */
[----:B------:R-:W-:Y:S05]  /*1fa70*/  WARPSYNC.COLLECTIVE R15, `(.L_x_2470) ;  /* 0x000000000f087348 */ /* 0x000fea0003c00000 */
[----:B------:R0:W1:Y:S02]  /*1fa80*/  SHFL.IDX P6, R14, R13, R12, R11 ;  /* 0x0000000c0d0e7389 */ /* 0x00006400000c000b */
[----:B01----:R-:W-:Y:S01]  /*1fa90*/  ENDCOLLECTIVE ;  /* 0x000000000000791b */ /* 0x003fe20003800000 */
.L_x_2470:
        /* <DEDUP_REMOVED lines=10> */
.L_x_2471:
        /* <DEDUP_REMOVED lines=8> */
.L_x_2351:
        /* <DEDUP_REMOVED lines=9> */
.L_x_2473:
[----:B------:R-:W-:Y:S01]  /*1fc50*/  ISETP.GE.AND P2, PT, R25, R0, PT ;  /* 0x000000001900720c */ /* 0x000fe20003f46270 */
[----:B------:R-:W-:Y:S02]  /*1fc60*/  IMAD.MOV.U32 R13, RZ, RZ, R6 ;  /* 0x000000ffff0d7224 */ /* 0x000fe400078e0006 */
[----:B------:R-:W-:-:S10]  /*1fc70*/  IMAD.MOV.U32 R2, RZ, RZ, R14 ;  /* 0x000000ffff027224 */ /* 0x000fd400078e000e */
[----:B------:R-:W-:Y:S05]  /*1fc80*/  WARPSYNC.COLLECTIVE R15, `(.L_x_2474) ;  /* 0x000000000f087348 */ /* 0x000fea0003c00000 */
[----:B------:R0:W1:Y:S02]  /*1fc90*/  SHFL.IDX P6, R14, R13, R12, R11 ;  /* 0x0000000c0d0e7389 */ /* 0x00006400000c000b */
[----:B01----:R-:W-:Y:S01]  /*1fca0*/  ENDCOLLECTIVE ;  /* 0x000000000000791b */ /* 0x003fe20003800000 */
.L_x_2474:
[----:B------:R-:W-:Y:S02]  /*1fcb0*/  IMAD.MOV.U32 R13, RZ, RZ, R4 ;  /* 0x000000ffff0d7224 */ /* 0x000fe400078e0004 */
[----:B------:R-:W-:Y:S02]  /*1fcc0*/  IMAD.MOV.U32 R12, RZ, RZ, 0x1 ;  /* 0x00000001ff0c7424 */ /* 0x000fe400078e00ff */
[----:B------:R-:W-:-:S07]  /*1fcd0*/  IMAD.MOV.U32 R3, RZ, RZ, R14 ;  /* 0x000000ffff037224 */ /* 0x000fce00078e000e */
[----:B------:R-:W-:Y:S05]  /*1fce0*/  WARPSYNC.COLLECTIVE R15, `(.L_x_2475) ;  /* 0x000000000f087348 */ /* 0x000fea0003c00000 */
[----:B------:R0:W1:Y:S02]  /*1fcf0*/  SHFL.IDX P6, R14, R13, R12, R11 ;  /* 0x0000000c0d0e7389 */ /* 0x00006400000c000b */
[----:B01----:R-:W-:Y:S01]  /*1fd00*/  ENDCOLLECTIVE ;  /* 0x000000000000791b */ /* 0x003fe20003800000 */
.L_x_2475:
        /* <DEDUP_REMOVED lines=10> */
.L_x_2476:
        /* <DEDUP_REMOVED lines=13> */
.L_x_2477:
        /* <DEDUP_REMOVED lines=14> */
.L_x_2478:
[----:B------:R-:W-:Y:S01]  /*1ff60*/  IMAD.MOV.U32 R2, RZ, RZ, R14 ;  /* 0x000000ffff027224 */ /* 0x000fe200078e000e */
[----:B------:R-:W-:Y:S06]  /*1ff70*/  BRA `(.L_x_2479) ;  /* 0xffffffb800207947 */ /* 0x000fec000383ffff */
.L_x_2356:
[----:B--2---:R2:W3:Y:S02]  /*1ff80*/  SYNCS.PHASECHK.TRANS64.TRYWAIT P0, [R17+URZ+0x19c20], R0 ;  /* 0x019c2000110075a7 */ /* 0x0044e4000800017f */
[----:B---3--:R-:W-:Y:S05]  /*1ff90*/  @!P0 NANOSLEEP.SYNCS 0x989680 ;  /* 0x009896800000895d */ /* 0x008fea0003900000 */
[----:B------:R-:W3:Y:S02]  /*1ffa0*/  @!P0 SYNCS.PHASECHK.TRANS64 P0, [R17+URZ+0x19c20], R0 ;  /* 0x019c2000110085a7 */ /* 0x000ee4000800007f */
[----:B---3--:R-:W-:Y:S05]  /*1ffb0*/  @!P0 BRA `(.L_x_2356) ;  /* 0xfffffffc00f08947 */ /* 0x008fea000383ffff */
[----:B------:R-:W-:Y:S05]  /*1ffc0*/  BRA `(.L_x_2480) ;  /* 0xffffffb800907947 */ /* 0x000fea000383ffff */
.L_x_2360:
[----:B0-----:R0:W1:Y:S02]  /*1ffd0*/  SYNCS.PHASECHK.TRANS64.TRYWAIT P0, [R0+URZ+0x19c80], R10 ;  /* 0x019c800a000075a7 */ /* 0x001064000800017f */
[----:B-1----:R-:W-:Y:S05]  /*1ffe0*/  @!P0 NANOSLEEP.SYNCS 0x989680 ;  /* 0x009896800000895d */ /* 0x002fea0003900000 */
[----:B------:R-:W1:Y:S02]  /*1fff0*/  @!P0 SYNCS.PHASECHK.TRANS64 P0, [R0+URZ+0x19c80], R10 ;  /* 0x019c800a000085a7 */ /* 0x000e64000800007f */
[----:B-1----:R-:W-:Y:S05]  /*20000*/  @!P0 BRA `(.L_x_2360) ;  /* 0xfffffffc00f08947 */ /* 0x002fea000383ffff */
[----:B------:R-:W-:Y:S05]  /*20010*/  BRA `(.L_x_2481) ;  /* 0xffffffbc00607947 */ /* 0x000fea000383ffff */
.L_x_2361:
        /* <DEDUP_REMOVED lines=8> */
.L_x_2483:
[----:B------:R-:W-:Y:S05]  /*200a0*/  BSYNC B0 ;  /* 0x0000000000007941 */ /* 0x000fea0003800000 */
.L_x_2482:
        /* <DEDUP_REMOVED lines=10> */
.L_x_2484:
        /* <DEDUP_REMOVED lines=11> */
.L_x_2485:
        /* <DEDUP_REMOVED lines=11> */
.L_x_2486:
[----:B------:R-:W-:Y:S01]  /*202b0*/  IMAD.MOV.U32 R2, RZ, RZ, R14 ;  /* 0x000000ffff027224 */ /* 0x000fe200078e000e */
[----:B------:R-:W-:Y:S06]  /*202c0*/  BRA `(.L_x_2487) ;  /* 0xffffffbc00687947 */ /* 0x000fec000383ffff */
.L_x_2366:
[----:B---3--:R3:W4:Y:S02]  /*202d0*/  SYNCS.PHASECHK.TRANS64.TRYWAIT P0, [R0+URZ+0x19c40], R10 ;  /* 0x019c400a000075a7 */ /* 0x008724000800017f */
[----:B----4-:R-:W-:Y:S05]  /*202e0*/  @!P0 NANOSLEEP.SYNCS 0x989680 ;  /* 0x009896800000895d */ /* 0x010fea0003900000 */
[----:B------:R-:W4:Y:S02]  /*202f0*/  @!P0 SYNCS.PHASECHK.TRANS64 P0, [R0+URZ+0x19c40], R10 ;  /* 0x019c400a000085a7 */ /* 0x000f24000800007f */
[----:B----4-:R-:W-:Y:S05]  /*20300*/  @!P0 BRA `(.L_x_2366) ;  /* 0xfffffffc00f08947 */ /* 0x010fea000383ffff */
[----:B------:R-:W-:Y:S05]  /*20310*/  BRA `(.L_x_2488) ;  /* 0xffffffbc00cc7947 */ /* 0x000fea000383ffff */
.L_x_2367:
        /* <DEDUP_REMOVED lines=8> */
.L_x_2490:
[----:B------:R-:W-:Y:S05]  /*203a0*/  BSYNC B0 ;  /* 0x0000000000007941 */ /* 0x000fea0003800000 */
.L_x_2489:
        /* <DEDUP_REMOVED lines=8> */
.L_x_2491:
[----:B------:R-:W-:Y:S02]  /*20430*/  IMAD.MOV.U32 R13, RZ, RZ, R8 ;  /* 0x000000ffff0d7224 */ /* 0x000fe400078e0008 */
[----:B------:R-:W-:Y:S02]  /*20440*/  IMAD.MOV.U32 R12, RZ, RZ, 0x1 ;  /* 0x00000001ff0c7424 */ /* 0x000fe400078e00ff */
[----:B------:R-:W-:-:S07]  /*20450*/  IMAD.MOV.U32 R2, RZ, RZ, R14 ;  /* 0x000000ffff027224 */ /* 0x000fce00078e000e */
[----:B------:R-:W-:Y:S05]  /*20460*/  WARPSYNC.COLLECTIVE R15, `(.L_x_2492) ;  /* 0x000000000f087348 */ /* 0x000fea0003c00000 */
[----:B------:R0:W1:Y:S02]  /*20470*/  SHFL.IDX P6, R14, R13, R12, R11 ;  /* 0x0000000c0d0e7389 */ /* 0x00006400000c000b */
[----:B01----:R-:W-:Y:S01]  /*20480*/  ENDCOLLECTIVE ;  /* 0x000000000000791b */ /* 0x003fe20003800000 */
.L_x_2492:
        /* <DEDUP_REMOVED lines=13> */
.L_x_2493:
[----:B------:R-:W-:Y:S01]  /*20560*/  IMAD.MOV.U32 R2, RZ, RZ, R14 ;  /* 0x000000ffff027224 */ /* 0x000fe200078e000e */
[----:B------:R-:W-:Y:S06]  /*20570*/  BRA `(.L_x_2494) ;  /* 0xffffffbc00d07947 */ /* 0x000fec000383ffff */
.L_x_2372:
[----:B0-----:R0:W2:Y:S02]  /*20580*/  SYNCS.PHASECHK.TRANS64.TRYWAIT P2, [R2+URZ+0x19c70], R0 ;  /* 0x019c7000020075a7 */ /* 0x0010a4000804017f */
[----:B--2---:R-:W-:Y:S05]  /*20590*/  @!P2 NANOSLEEP.SYNCS 0x989680 ;  /* 0x009896800000a95d */ /* 0x004fea0003900000 */
[----:B------:R-:W2:Y:S02]  /*205a0*/  @!P2 SYNCS.PHASECHK.TRANS64 P2, [R2+URZ+0x19c70], R0 ;  /* 0x019c70000200a5a7 */ /* 0x000ea4000804007f */
[----:B--2---:R-:W-:Y:S05]  /*205b0*/  @!P2 BRA `(.L_x_2372) ;  /* 0xfffffffc00f0a947 */ /* 0x004fea000383ffff */
[----:B------:R-:W-:Y:S05]  /*205c0*/  BRA `(.L_x_2495) ;  /* 0xffffffc0003c7947 */ /* 0x000fea000383ffff */
.L_x_2374:
[----:B0-----:R0:W2:Y:S02]  /*205d0*/  SYNCS.PHASECHK.TRANS64.TRYWAIT P2, [R2+URZ+0x19c60], R0 ;  /* 0x019c6000020075a7 */ /* 0x0010a4000804017f */
[----:B--2---:R-:W-:Y:S05]  /*205e0*/  @!P2 NANOSLEEP.SYNCS 0x989680 ;  /* 0x009896800000a95d */ /* 0x004fea0003900000 */
[----:B------:R-:W2:Y:S02]  /*205f0*/  @!P2 SYNCS.PHASECHK.TRANS64 P2, [R2+URZ+0x19c60], R0 ;  /* 0x019c60000200a5a7 */ /* 0x000ea4000804007f */
[----:B--2---:R-:W-:Y:S05]  /*20600*/  @!P2 BRA `(.L_x_2374) ;  /* 0xfffffffc00f0a947 */ /* 0x004fea000383ffff */
[----:B------:R-:W-:Y:S05]  /*20610*/  BRA `(.L_x_2496) ;  /* 0xffffffc0004c7947 */ /* 0x000fea000383ffff */
.L_x_2382:
[----:B0-----:R0:W2:Y:S02]  /*20620*/  SYNCS.PHASECHK.TRANS64.TRYWAIT P1, [R3+URZ+0x19c70], R0 ;  /* 0x019c7000030075a7 */ /* 0x0010a4000802017f */
[----:B--2---:R-:W-:Y:S05]  /*20630*/  @!P1 NANOSLEEP.SYNCS 0x989680 ;  /* 0x009896800000995d */ /* 0x004fea0003900000 */
[----:B------:R-:W2:Y:S02]  /*20640*/  @!P1 SYNCS.PHASECHK.TRANS64 P1, [R3+URZ+0x19c70], R0 ;  /* 0x019c7000030095a7 */ /* 0x000ea4000802007f */
[----:B--2---:R-:W-:Y:S05]  /*20650*/  @!P1 BRA `(.L_x_2382) ;  /* 0xfffffffc00f09947 */ /* 0x004fea000383ffff */
[----:B------:R-:W-:Y:S05]  /*20660*/  BRA `(.L_x_2497) ;  /* 0xffffffc400b07947 */ /* 0x000fea000383ffff */
.L_x_2384:
[----:B0-----:R0:W2:Y:S02]  /*20670*/  SYNCS.PHASECHK.TRANS64.TRYWAIT P1, [R3+URZ+0x19c60], R0 ;  /* 0x019c6000030075a7 */ /* 0x0010a4000802017f */
[----:B--2---:R-:W-:Y:S05]  /*20680*/  @!P1 NANOSLEEP.SYNCS 0x989680 ;  /* 0x009896800000995d */ /* 0x004fea0003900000 */
[----:B------:R-:W2:Y:S02]  /*20690*/  @!P1 SYNCS.PHASECHK.TRANS64 P1, [R3+URZ+0x19c60], R0 ;  /* 0x019c6000030095a7 */ /* 0x000ea4000802007f */
[----:B--2---:R-:W-:Y:S05]  /*206a0*/  @!P1 BRA `(.L_x_2384) ;  /* 0xfffffffc00f09947 */ /* 0x004fea000383ffff */
[----:B------:R-:W-:Y:S05]  /*206b0*/  BRA `(.L_x_2498) ;  /* 0xffffffc400bc7947 */ /* 0x000fea000383ffff */
.L_x_2389:
[----:B------:R-:W-:Y:S01]  /*206c0*/  BSSY B0, `(.L_x_2499) ;  /* 0x0000008000007945 */ /* 0x000fe20003800000 */
[----:B------:R-:W-:Y:S02]  /*206d0*/  IMAD.MOV.U32 R13, RZ, RZ, R24 ;  /* 0x000000ffff0d7224 */ /* 0x000fe400078e0018 */
[----:B------:R-:W-:Y:S02]  /*206e0*/  IMAD.MOV.U32 R12, RZ, RZ, RZ ;  /* 0x000000ffff0c7224 */ /* 0x000fe400078e00ff */
[----:B------:R-:W-:Y:S02]  /*206f0*/  IMAD.MOV.U32 R11, RZ, RZ, 0x1f ;  /* 0x0000001fff0b7424 */ /* 0x000fe400078e00ff */
[----:B------:R-:W-:-:S07]  /*20700*/  IMAD.MOV.U32 R15, RZ, RZ, -0x1 ;  /* 0xffffffffff0f7424 */ /* 0x000fce00078e00ff */
[----:B-12---:R-:W-:Y:S05]  /*20710*/  WARPSYNC.COLLECTIVE R15, `(.L_x_2500) ;  /* 0x000000000f087348 */ /* 0x006fea0003c00000 */
[----:B------:R0:W3:Y:S02]  /*20720*/  SHFL.IDX P6, R14, R13, R12, R11 ;  /* 0x0000000c0d0e7389 */ /* 0x0000e400000c000b */
[----:B0123--:R-:W-:Y:S01]  /*20730*/  ENDCOLLECTIVE ;  /* 0x000000000000791b */ /* 0x00ffe20003800000 */
.L_x_2500:
[----:B------:R-:W-:Y:S05]  /*20740*/  BSYNC B0 ;  /* 0x0000000000007941 */ /* 0x000fea0003800000 */
.L_x_2499:
        /* <DEDUP_REMOVED lines=9> */
.L_x_2501:
        /* <DEDUP_REMOVED lines=24> */
.L_x_2502:
        /* <DEDUP_REMOVED lines=8> */
.L_x_2503:
        /* <DEDUP_REMOVED lines=8> */
.L_x_2504:
        /* <DEDUP_REMOVED lines=8> */
.L_x_2505:
        /* <DEDUP_REMOVED lines=8> */
.L_x_2506:
        /* <DEDUP_REMOVED lines=9> */
.L_x_2507:
[----:B------:R-:W-:Y:S01]  /*20bf0*/  IMAD.MOV.U32 R3, RZ, RZ, R14 ;  /* 0x000000ffff037224 */ /* 0x000fe200078e000e */
[----:B------:R-:W-:Y:S06]  /*20c00*/  BRA `(.L_x_2508) ;  /* 0xffffffc800587947 */ /* 0x000fec000383ffff */
.L_x_2392:
        /* <DEDUP_REMOVED lines=8> */
.L_x_2510:
[----:B------:R-:W-:Y:S05]  /*20c90*/  BSYNC B0 ;  /* 0x0000000000007941 */ /* 0x000fea0003800000 */
.L_x_2509:
        /* <DEDUP_REMOVED lines=10> */
.L_x_2511:
        /* <DEDUP_REMOVED lines=8> */
.L_x_2512:
        /* <DEDUP_REMOVED lines=8> */
.L_x_2513:
        /* <DEDUP_REMOVED lines=8> */
.L_x_2514:
        /* <DEDUP_REMOVED lines=9> */
.L_x_2515:
[----:B------:R-:W-:Y:S01]  /*20f50*/  IMAD.MOV.U32 R3, RZ, RZ, R14 ;  /* 0x000000ffff037224 */ /* 0x000fe200078e000e */
[----:B------:R-:W-:Y:S06]  /*20f60*/  BRA `(.L_x_2516) ;  /* 0xffffffc800247947 */ /* 0x000fec000383ffff */
.L_x_2394:
[----:B------:R-:W-:Y:S01]  /*20f70*/  BSSY B0, `(.L_x_2517) ;  /* 0x0000006000007945 */ /* 0x000fe20003800000 */
[----:B------:R-:W-:Y:S01]  /*20f80*/  PLOP3.LUT P6, PT, P6, PT, PT, 0x8, 0x0 ;  /* 0x000000000000781c */ /* 0x000fe200037ce170 */
[----:B------:R-:W-:-:S12]  /*20f90*/  IMAD.MOV.U32 R15, RZ, RZ, -0x1 ;  /* 0xffffffffff0f7424 */ /* 0x000fd800078e00ff */
[----:B0-----:R-:W-:Y:S05]  /*20fa0*/  WARPSYNC.COLLECTIVE R15, `(.L_x_2518) ;  /* 0x000000000f087348 */ /* 0x001fea0003c00000 */
[----:B------:R-:W-:Y:S01]  /*20fb0*/  VOTE.ANY R14, PT, P6 ;  /* 0x00000000000e7806 */ /* 0x000fe200030e0100 */
[----:B0-----:R-:W-:Y:S06]  /*20fc0*/  ENDCOLLECTIVE ;  /* 0x000000000000791b */ /* 0x001fec0003800000 */
.L_x_2518:
[----:B------:R-:W-:Y:S05]  /*20fd0*/  BSYNC B0 ;  /* 0x0000000000007941 */ /* 0x000fea0003800000 */
.L_x_2517:
        /* <DEDUP_REMOVED lines=10> */
.L_x_2519:
[----:B------:R-:W-:Y:S02]  /*21080*/  IMAD.MOV.U32 R13, RZ, RZ, R5 ;  /* 0x000000ffff0d7224 */ /* 0x000fe400078e0005 */
[----:B------:R-:W-:-:S07]  /*21090*/  IMAD.MOV.U32 R25, RZ, RZ, R14 ;  /* 0x000000ffff197224 */ /* 0x000fce00078e000e */
[----:B------:R-:W-:Y:S05]  /*210a0*/  WARPSYNC.COLLECTIVE R15, `(.L_x_2520) ;  /* 0x000000000f087348 */ /* 0x000fea0003c00000 */
[----:B------:R0:W1:Y:S02]  /*210b0*/  SHFL.IDX P6, R14, R13, R12, R11 ;  /* 0x0000000c0d0e7389 */ /* 0x00006400000c000b */
[----:B01----:R-:W-:Y:S01]  /*210c0*/  ENDCOLLECTIVE ;  /* 0x000000000000791b */ /* 0x003fe20003800000 */
.L_x_2520:
[----:B------:R-:W-:Y:S01]  /*210d0*/  IMAD.MOV.U32 R5, RZ, RZ, R14 ;  /* 0x000000ffff057224 */ /* 0x000fe200078e000e */
[----:B------:R-:W-:Y:S06]  /*210e0*/  BRA `(.L_x_2521) ;  /* 0xffffffc800047947 */ /* 0x000fec000383ffff */
.L_x_2396:
        /* <DEDUP_REMOVED lines=8> */
.L_x_2523:
[----:B------:R-:W-:Y:S05]  /*21170*/  BSYNC B0 ;  /* 0x0000000000007941 */ /* 0x000fea0003800000 */
.L_x_2522:
[----:B------:R-:W-:Y:S01]  /*21180*/  IMAD.MOV.U32 R24, RZ, RZ, R14 ;  /* 0x000000ffff187224 */ /* 0x000fe200078e000e */
[----:B------:R-:W-:Y:S06]  /*21190*/  BRA `(.L_x_2395) ;  /* 0xffffffc400f07947 */ /* 0x000fec000383ffff */
.L_x_2402:
[----:B0-----:R0:W1:Y:S02]  /*211a0*/  SYNCS.PHASECHK.TRANS64.TRYWAIT P0, [R4+URZ+0x19c20], R0 ;  /* 0x019c2000040075a7 */ /* 0x001064000800017f */
[----:B-1----:R-:W-:Y:S05]  /*211b0*/  @!P0 NANOSLEEP.SYNCS 0x989680 ;  /* 0x009896800000895d */ /* 0x002fea0003900000 */
[----:B------:R-:W1:Y:S02]  /*211c0*/  @!P0 SYNCS.PHASECHK.TRANS64 P0, [R4+URZ+0x19c20], R0 ;  /* 0x019c2000040085a7 */ /* 0x000e64000800007f */
[----:B-1----:R-:W-:Y:S05]  /*211d0*/  @!P0 BRA `(.L_x_2402) ;  /* 0xfffffffc00f08947 */ /* 0x002fea000383ffff */
[----:B------:R-:W-:Y:S05]  /*211e0*/  BRA `(.L_x_2524) ;  /* 0xffffffd000587947 */ /* 0x000fea000383ffff */
.L_x_2403:
        /* <DEDUP_REMOVED lines=11> */
.L_x_2526:
[----:B------:R-:W-:Y:S05]  /*212a0*/  BSYNC B0 ;  /* 0x0000000000007941 */ /* 0x000fea0003800000 */
.L_x_2525:
[----:B------:R-:W-:Y:S05]  /*212b0*/  BRA `(.L_x_2527) ;  /* 0xffffffd000407947 */ /* 0x000fea000383ffff */
.L_x_2404:
[----:B------:R-:W-:Y:S01]  /*212c0*/  BSSY B0, `(.L_x_2528) ;  /* 0x0000006000007945 */ /* 0x000fe20003800000 */
[----:B------:R-:W-:-:S07]  /*212d0*/  IMAD.MOV.U32 R15, RZ, RZ, -0x1 ;  /* 0xffffffffff0f7424 */ /* 0x000fce00078e00ff */
[----:B0-----:R-:W-:Y:S05]  /*212e0*/  WARPSYNC.COLLECTIVE R15, `(.L_x_2529) ;  /* 0x000000000f0c7348 */ /* 0x001fea0003c00000 */
[----:B------:R-:W-:Y:S02]  /*212f0*/  ELECT P6, UR62, PT ;  /* 0x00000000003e782f */ /* 0x000fe400038c0000 */
[----:B------:R-:W-:Y:S01]  /*21300*/  MOV R14, UR62 ;  /* 0x0000003e000e7c02 */ /* 0x000fe20008000f00 */
[----:B0-----:R-:W-:Y:S10]  /*21310*/  ENDCOLLECTIVE ;  /* 0x000000000000791b */ /* 0x001ff40003800000 */
.L_x_2529:
[----:B------:R-:W-:Y:S05]  /*21320*/  BSYNC B0 ;  /* 0x0000000000007941 */ /* 0x000fea0003800000 */
.L_x_2528:
[----:B------:R-:W-:Y:S05]  /*21330*/  BRA `(.L_x_2530) ;  /* 0xffffffd000347947 */ /* 0x000fea000383ffff */
.L_x_2406:
[----:B0-----:R0:W1:Y:S02]  /*21340*/  SYNCS.PHASECHK.TRANS64.TRYWAIT P1, [R5+URZ+0x19c40], R0 ;  /* 0x019c4000050075a7 */ /* 0x001064000802017f */
[----:B-1----:R-:W-:Y:S05]  /*21350*/  @!P1 NANOSLEEP.SYNCS 0x989680 ;  /* 0x009896800000995d */ /* 0x002fea0003900000 */
[----:B------:R-:W1:Y:S02]  /*21360*/  @!P1 SYNCS.PHASECHK.TRANS64 P1, [R5+URZ+0x19c40], R0 ;  /* 0x019c4000050095a7 */ /* 0x000e64000802007f */
[----:B-1----:R-:W-:Y:S05]  /*21370*/  @!P1 BRA `(.L_x_2406) ;  /* 0xfffffffc00f09947 */ /* 0x002fea000383ffff */
[----:B------:R-:W-:Y:S05]  /*21380*/  BRA `(.L_x_2531) ;  /* 0xffffffd000547947 */ /* 0x000fea000383ffff */
.L_x_2408:
[----:B-1----:R1:W2:Y:S02]  /*21390*/  SYNCS.PHASECHK.TRANS64.TRYWAIT P1, [R19+URZ+0x19c40], R2 ;  /* 0x019c4002130075a7 */ /* 0x0022a4000802017f */
[----:B--2---:R-:W-:Y:S05]  /*213a0*/  @!P1 NANOSLEEP.SYNCS 0x989680 ;  /* 0x009896800000995d */ /* 0x004fea0003900000 */
[----:B------:R-:W2:Y:S02]  /*213b0*/  @!P1 SYNCS.PHASECHK.TRANS64 P1, [R19+URZ+0x19c40], R2 ;  /* 0x019c4002130095a7 */ /* 0x000ea4000802007f */
[----:B--2---:R-:W-:Y:S05]  /*213c0*/  @!P1 BRA `(.L_x_2408) ;  /* 0xfffffffc00f09947 */ /* 0x004fea000383ffff */
[----:B------:R-:W-:Y:S05]  /*213d0*/  BRA `(.L_x_2532) ;  /* 0xffffffd000607947 */ /* 0x000fea000383ffff */
.L_x_2410:
[----:B--2---:R2:W3:Y:S02]  /*213e0*/  SYNCS.PHASECHK.TRANS64.TRYWAIT P1, [R5+URZ+0x19c60], R0 ;  /* 0x019c6000050075a7 */ /* 0x0044e4000802017f */
[----:B---3--:R-:W-:Y:S05]  /*213f0*/  @!P1 NANOSLEEP.SYNCS 0x989680 ;  /* 0x009896800000995d */ /* 0x008fea0003900000 */
[----:B------:R-:W3:Y:S02]  /*21400*/  @!P1 SYNCS.PHASECHK.TRANS64 P1, [R5+URZ+0x19c60], R0 ;  /* 0x019c6000050095a7 */ /* 0x000ee4000802007f */
[----:B---3--:R-:W-:Y:S05]  /*21410*/  @!P1 BRA `(.L_x_2410) ;  /* 0xfffffffc00f09947 */ /* 0x008fea000383ffff */
[----:B------:R-:W-:Y:S05]  /*21420*/  BRA `(.L_x_2533) ;  /* 0xffffffd0005c7947 */ /* 0x000fea000383ffff */
.L_x_2412:
[----:B---3--:R3:W4:Y:S02]  /*21430*/  SYNCS.PHASECHK.TRANS64.TRYWAIT P1, [R19+URZ+0x19c60], R2 ;  /* 0x019c6002130075a7 */ /* 0x008724000802017f */
[----:B----4-:R-:W-:Y:S05]  /*21440*/  @!P1 NANOSLEEP.SYNCS 0x989680 ;  /* 0x009896800000995d */ /* 0x010fea0003900000 */
[----:B------:R-:W4:Y:S02]  /*21450*/  @!P1 SYNCS.PHASECHK.TRANS64 P1, [R19+URZ+0x19c60], R2 ;  /* 0x019c6002130095a7 */ /* 0x000f24000802007f */
[----:B----4-:R-:W-:Y:S05]  /*21460*/  @!P1 BRA `(.L_x_2412) ;  /* 0xfffffffc00f09947 */ /* 0x010fea000383ffff */
[----:B------:R-:W-:Y:S05]  /*21470*/  BRA `(.L_x_2534) ;  /* 0xffffffd000587947 */ /* 0x000fea000383ffff */
.L_x_2414:
[----:B----4-:R4:W0:Y:S02]  /*21480*/  SYNCS.PHASECHK.TRANS64.TRYWAIT P1, [R5+URZ+0x19c80], R0 ;  /* 0x019c8000050075a7 */ /* 0x010824000802017f */
[----:B0-----:R-:W-:Y:S05]  /*21490*/  @!P1 NANOSLEEP.SYNCS 0x989680 ;  /* 0x009896800000995d */ /* 0x001fea0003900000 */
[----:B------:R-:W0:Y:S02]  /*214a0*/  @!P1 SYNCS.PHASECHK.TRANS64 P1, [R5+URZ+0x19c80], R0 ;  /* 0x019c8000050095a7 */ /* 0x000e24000802007f */
[----:B0-----:R-:W-:Y:S05]  /*214b0*/  @!P1 BRA `(.L_x_2414) ;  /* 0xfffffffc00f09947 */ /* 0x001fea000383ffff */
[----:B------:R-:W-:Y:S05]  /*214c0*/  BRA `(.L_x_2535) ;  /* 0xffffffd000547947 */ /* 0x000fea000383ffff */
.L_x_2536:
        /* <DEDUP_REMOVED lines=11> */
.L_x_2545:


//--------------------- .nv.global.init           --------------------------
	.section	.nv.global.init,"aw",@progbits
	.align	4
.nv.global.init:
	.type		_ZZN5flash28permute_output_fp8_VcolmajorIN4cute6TensorINS1_11ArrayEngineIfLm48EEENS1_6LayoutINS1_5tupleIJNS6_IJNS1_1CILi2EEES8_NS7_ILi12EEEEEENS7_ILi1EEESB_EEENS6_IJNS6_IJSB_S8_NS7_ILi4EEEEEENS7_ILi0EEESF_EEEEEEEEEvRT_E9upper_map,@object
	.size		_ZZN5flash28permute_output_fp8_VcolmajorIN4cute6TensorINS1_11ArrayEngineIfLm48EEENS1_6LayoutINS1_5tupleIJNS6_IJNS1_1CILi2EEES8_NS7_ILi12EEEEEENS7_ILi1EEESB_EEENS6_IJNS6_IJSB_S8_NS7_ILi4EEEEEENS7_ILi0EEESF_EEEEEEEEEvRT_E9upper_map,($str$23 - _ZZN5flash28permute_output_fp8_VcolmajorIN4cute6TensorINS1_11ArrayEngineIfLm48EEENS1_6LayoutINS1_5tupleIJNS6_IJNS1_1CILi2EEES8_NS7_ILi12EEEEEENS7_ILi1EEESB_EEENS6_IJNS6_IJSB_S8_NS7_ILi4EEEEEENS7_ILi0EEESF_EEEEEEEEEvRT_E9upper_map)
_ZZN5flash28permute_output_fp8_VcolmajorIN4cute6TensorINS1_11ArrayEngineIfLm48EEENS1_6LayoutINS1_5tupleIJNS6_IJNS1_1CILi2EEES8_NS7_ILi12EEEEEENS7_ILi1EEESB_EEENS6_IJNS6_IJSB_S8_NS7_ILi4EEEEEENS7_ILi0EEESF_EEEEEEEEEvRT_E9upper_map:
        /*0000*/ 	.byte	0x00, 0x00, 0x00, 0x00, 0x02, 0x00, 0x00, 0x00, 0x03, 0x00, 0x00, 0x00, 0x01, 0x00, 0x00, 0x00
	.type		$str$23,@object
	.size		$str$23,($str$24 - $str$23)
$str$23:
        /*0010*/ 	.byte	0x28, 0x61, 0x64, 0x64, 0x72, 0x65, 0x73, 0x73, 0x20, 0x26, 0x20, 0x6d, 0x61, 0x73, 0x6b, 0x29
        /*0020*/ 	.byte	0x20, 0x3d, 0x3d, 0x20, 0x30, 0x00
	.type		$str$24,@object
	.size		$str$24,(__unnamed_5 - $str$24)
$str$24:
        /*0026*/ 	.byte	0x2f, 0x74, 0x6d, 0x70, 0x2f, 0x6f, 0x73, 0x73, 0x5f, 0x6b, 0x65, 0x72, 0x6e, 0x65, 0x6c, 0x73
        /*0036*/ 	.byte	0x5f, 0x73, 0x72, 0x63, 0x2f, 0x66, 0x6c, 0x61, 0x73, 0x68, 0x5f, 0x61, 0x74, 0x74, 0x65, 0x6e
        /*0046*/ 	.byte	0x74, 0x69, 0x6f, 0x6e, 0x2f, 0x63, 0x73, 0x72, 0x63, 0x2f, 0x63, 0x75, 0x74, 0x6c, 0x61, 0x73
        /*0056*/ 	.byte	0x73, 0x2f, 0x69, 0x6e, 0x63, 0x6c, 0x75, 0x64, 0x65, 0x2f, 0x63, 0x75, 0x74, 0x65, 0x2f, 0x70
        /*0066*/ 	.byte	0x6f, 0x69, 0x6e, 0x74, 0x65, 0x72, 0x5f, 0x66, 0x6c, 0x61, 0x67, 0x67, 0x65, 0x64, 0x2e, 0x68
        /*0076*/ 	.byte	0x70, 0x70, 0x00
	.type		__unnamed_5,@object
	.size		__unnamed_5,(__unnamed_6 - __unnamed_5)
__unnamed_5:
        /* <DEDUP_REMOVED lines=24> */
        /*01f9*/ 	.byte	0x3e, 0x3e, 0x20, 0x26, 0x5d, 0x00
	.type		__unnamed_6,@object
	.size		__unnamed_6,(__unnamed_3 - __unnamed_6)
__unnamed_6:
        /* <DEDUP_REMOVED lines=25> */
	.type		__unnamed_3,@object
	.size		__unnamed_3,(__unnamed_4 - __unnamed_3)
__unnamed_3:
        /* <DEDUP_REMOVED lines=29> */
        /*0555*/ 	.byte	0x5d, 0x00
	.type		__unnamed_4,@object
	.size		__unnamed_4,(__unnamed_2 - __unnamed_4)
__unnamed_4:
        /* <DEDUP_REMOVED lines=30> */
	.type		__unnamed_2,@object
	.size		__unnamed_2,(__unnamed_1 - __unnamed_2)
__unnamed_2:
        /* <DEDUP_REMOVED lines=30> */
	.type		__unnamed_1,@object
	.size		__unnamed_1,(.L_0 - __unnamed_1)
__unnamed_1:
        /* <DEDUP_REMOVED lines=30> */
.L_0:


//--------------------- .nv.shared._ZN7cutlass13device_kernelIN5flash11enable_sm90INS1_16FlashAttnFwdSm90INS1_25CollectiveMainloopFwdSm90ILi2EN4cute5tupleIJNS5_1CILi1EEES8_S8_EEENS6_IJNS7_ILi192EEENS7_ILi128EEENS7_ILi96EEEEEELi96ENS_12float_e4m3_tEfNS_4arch4Sm90ELb0ELb0ELb0ELb0ELb1ELb0ELb0ELb1ELb1ELb1ELb1ELb0EEENS1_21CollectiveEpilogueFwdINS6_IJSA_SC_SB_EEES9_NS_10bfloat16_tESG_Li384ELb0ELb1ELb1ELb1EEENS1_19SingleTileSchedulerILb0ELb1ELb1ELi192EEEEEEEEEvNT_6ParamsE --------------------------
	.section	.nv.shared._ZN7cutlass13device_kernelIN5flash11enable_sm90INS1_16FlashAttnFwdSm90INS1_25CollectiveMainloopFwdSm90ILi2EN4cute5tupleIJNS5_1CILi1EEES8_S8_EEENS6_IJNS7_ILi192EEENS7_ILi128EEENS7_ILi96EEEEEELi96ENS_12float_e4m3_tEfNS_4arch4Sm90ELb0ELb0ELb0ELb0ELb1ELb0ELb0ELb1ELb1ELb1ELb1ELb0EEENS1_21CollectiveEpilogueFwdINS6_IJSA_SC_SB_EEES9_NS_10bfloat16_tESG_Li384ELb0ELb1ELb1ELb1EEENS1_19SingleTileSchedulerILb0ELb1ELb1ELi192EEEEEEEEEvNT_6ParamsE,"aw",@nobits
	.sectionflags	@""
	.align	16
	.zero		1024


//--------------------- .nv.shared.reserved.0     --------------------------
	.section	.nv.shared.reserved.0,"aw",@nobits
	.weak		__nv_reservedSMEM_offset_0_alias
	.size		__nv_reservedSMEM_offset_0_alias, 0, 0
	.other		__nv_reservedSMEM_offset_0_alias,@"STO_CUDA_RESERVED_SHARED STV_DEFAULT"
__nv_reservedSMEM_offset_0_alias:
	.zero		0


//--------------------- .nv.global                --------------------------
	.section	.nv.global,"aw",@nobits
.nv.global:
	.type		_ZN77_INTERNAL_289825e8_41_flash_fwd_hdim96_e4m3_paged_split_sm90_cu_49158569_36584cute1_E,@object
	.size		_ZN77_INTERNAL_289825e8_41_flash_fwd_hdim96_e4m3_paged_split_sm90_cu_49158569_36584cute1_E,(_ZN77_INTERNAL_289825e8_41_flash_fwd_hdim96_e4m3_paged_split_sm90_cu_49158569_36584cuda3std3__45__cpo6cbeginE - _ZN77_INTERNAL_289825e8_41_flash_fwd_hdim96_e4m3_paged_split_sm90_cu_49158569_36584cute1_E)
_ZN77_INTERNAL_289825e8_41_flash_fwd_hdim96_e4m3_paged_split_sm90_cu_49158569_36584cute1_E:
	.zero		1
	.type		_ZN77_INTERNAL_289825e8_41_flash_fwd_hdim96_e4m3_paged_split_sm90_cu_49158569_36584cuda3std3__45__cpo6cbeginE,@object
	.size		_ZN77_INTERNAL_289825e8_41_flash_fwd_hdim96_e4m3_paged_split_sm90_cu_49158569_36584cuda3std3__45__cpo6cbeginE,(_ZN77_INTERNAL_289825e8_41_flash_fwd_hdim96_e4m3_paged_split_sm90_cu_49158569_36584cuda3std3__48in_placeE - _ZN77_INTERNAL_289825e8_41_flash_fwd_hdim96_e4m3_paged_split_sm90_cu_49158569_36584cuda3std3__45__cpo6cbeginE)
_ZN77_INTERNAL_289825e8_41_flash_fwd_hdim96_e4m3_paged_split_sm90_cu_49158569_36584cuda3std3__45__cpo6cbeginE:
	.zero		1
	.type		_ZN77_INTERNAL_289825e8_41_flash_fwd_hdim96_e4m3_paged_split_sm90_cu_49158569_36584cuda3std3__48in_placeE,@object
	.size		_ZN77_INTERNAL_289825e8_41_flash_fwd_hdim96_e4m3_paged_split_sm90_cu_49158569_36584cuda3std3__48in_placeE,(_ZN77_INTERNAL_289825e8_41_flash_fwd_hdim96_e4m3_paged_split_sm90_cu_49158569_36584cuda3std6ranges3__45__cpo9iter_moveE - _ZN77_INTERNAL_289825e8_41_flash_fwd_hdim96_e4m3_paged_split_sm90_cu_49158569_36584cuda3std3__48in_placeE)
_ZN77_INTERNAL_289825e8_41_flash_fwd_hdim96_e4m3_paged_split_sm90_cu_49158569_36584cuda3std3__48in_placeE:
	.zero		1
	.type		_ZN77_INTERNAL_289825e8_41_flash_fwd_hdim96_e4m3_paged_split_sm90_cu_49158569_36584cuda3std6ranges3__45__cpo9iter_moveE,@object
	.size		_ZN77_INTERNAL_289825e8_41_flash_fwd_hdim96_e4m3_paged_split_sm90_cu_49158569_36584cuda3std6ranges3__45__cpo9iter_moveE,(_ZN77_INTERNAL_289825e8_41_flash_fwd_hdim96_e4m3_paged_split_sm90_cu_49158569_36584cuda3std3__45__cpo5beginE - _ZN77_INTERNAL_289825e8_41_flash_fwd_hdim96_e4m3_paged_split_sm90_cu_49158569_36584cuda3std6ranges3__45__cpo9iter_moveE)
_ZN77_INTERNAL_289825e8_41_flash_fwd_hdim96_e4m3_paged_split_sm90_cu_49158569_36584cuda3std6ranges3__45__cpo9iter_moveE:
	.zero		1
	.type		_ZN77_INTERNAL_289825e8_41_flash_fwd_hdim96_e4m3_paged_split_sm90_cu_49158569_36584cuda3std3__45__cpo5beginE,@object
	.size		_ZN77_INTERNAL_289825e8_41_flash_fwd_hdim96_e4m3_paged_split_sm90_cu_49158569_36584cuda3std3__45__cpo5beginE,(_ZN77_INTERNAL_289825e8_41_flash_fwd_hdim96_e4m3_paged_split_sm90_cu_49158569_36584cuda3std3__479_GLOBAL__N__289825e8_41_flash_fwd_hdim96_e4m3_paged_split_sm90_cu_49158569_36586ignoreE - _ZN77_INTERNAL_289825e8_41_flash_fwd_hdim96_e4m3_paged_split_sm90_cu_49158569_36584cuda3std3__45__cpo5beginE)
_ZN77_INTERNAL_289825e8_41_flash_fwd_hdim96_e4m3_paged_split_sm90_cu_49158569_36584cuda3std3__45__cpo5beginE:
	.zero		1
	.type		_ZN77_INTERNAL_289825e8_41_flash_fwd_hdim96_e4m3_paged_split_sm90_cu_49158569_36584cuda3std3__479_GLOBAL__N__289825e8_41_flash_fwd_hdim96_e4m3_paged_split_sm90_cu_49158569_36586ignoreE,@object
	.size		_ZN77_INTERNAL_289825e8_41_flash_fwd_hdim96_e4m3_paged_split_sm90_cu_49158569_36584cuda3std3__479_GLOBAL__N__289825e8_41_flash_fwd_hdim96_e4m3_paged_split_sm90_cu_49158569_36586ignoreE,(_ZN77_INTERNAL_289825e8_41_flash_fwd_hdim96_e4m3_paged_split_sm90_cu_49158569_36584cute7productE - _ZN77_INTERNAL_289825e8_41_flash_fwd_hdim96_e4m3_paged_split_sm90_cu_49158569_36584cuda3std3__479_GLOBAL__N__289825e8_41_flash_fwd_hdim96_e4m3_paged_split_sm90_cu_49158569_36586ignoreE)
_ZN77_INTERNAL_289825e8_41_flash_fwd_hdim96_e4m3_paged_split_sm90_cu_49158569_36584cuda3std3__479_GLOBAL__N__289825e8_41_flash_fwd_hdim96_e4m3_paged_split_sm90_cu_49158569_36586ignoreE:
	.zero		1
	.type		_ZN77_INTERNAL_289825e8_41_flash_fwd_hdim96_e4m3_paged_split_sm90_cu_49158569_36584cute7productE,@object
	.size		_ZN77_INTERNAL_289825e8_41_flash_fwd_hdim96_e4m3_paged_split_sm90_cu_49158569_36584cute7productE,(_ZN77_INTERNAL_289825e8_41_flash_fwd_hdim96_e4m3_paged_split_sm90_cu_49158569_36584cuda3std3__45__cpo3endE - _ZN77_INTERNAL_289825e8_41_flash_fwd_hdim96_e4m3_paged_split_sm90_cu_49158569_36584cute7productE)
_ZN77_INTERNAL_289825e8_41_flash_fwd_hdim96_e4m3_paged_split_sm90_cu_49158569_36584cute7productE:
	.zero		1
	.type		_ZN77_INTERNAL_289825e8_41_flash_fwd_hdim96_e4m3_paged_split_sm90_cu_49158569_36584cuda3std3__45__cpo3endE,@object
	.size		_ZN77_INTERNAL_289825e8_41_flash_fwd_hdim96_e4m3_paged_split_sm90_cu_49158569_36584cuda3std3__45__cpo3endE,(_ZN77_INTERNAL_289825e8_41_flash_fwd_hdim96_e4m3_paged_split_sm90_cu_49158569_36584cuda3std3__419piecewise_constructE - _ZN77_INTERNAL_289825e8_41_flash_fwd_hdim96_e4m3_paged_split_sm90_cu_49158569_36584cuda3std3__45__cpo3endE)
_ZN77_INTERNAL_289825e8_41_flash_fwd_hdim96_e4m3_paged_split_sm90_cu_49158569_36584cuda3std3__45__cpo3endE:
	.zero		1
	.type		_ZN77_INTERNAL_289825e8_41_flash_fwd_hdim96_e4m3_paged_split_sm90_cu_49158569_36584cuda3std3__419piecewise_constructE,@object
	.size		_ZN77_INTERNAL_289825e8_41_flash_fwd_hdim96_e4m3_paged_split_sm90_cu_49158569_36584cuda3std3__419piecewise_constructE,(_ZN77_INTERNAL_289825e8_41_flash_fwd_hdim96_e4m3_paged_split_sm90_cu_49158569_36584cuda3std3__45__cpo4cendE - _ZN77_INTERNAL_289825e8_41_flash_fwd_hdim96_e4m3_paged_split_sm90_cu_49158569_36584cuda3std3__419piecewise_constructE)
_ZN77_INTERNAL_289825e8_41_flash_fwd_hdim96_e4m3_paged_split_sm90_cu_49158569_36584cuda3std3__419piecewise_constructE:
	.zero		1
	.type		_ZN77_INTERNAL_289825e8_41_flash_fwd_hdim96_e4m3_paged_split_sm90_cu_49158569_36584cuda3std3__45__cpo4cendE,@object
	.size		_ZN77_INTERNAL_289825e8_41_flash_fwd_hdim96_e4m3_paged_split_sm90_cu_49158569_36584cuda3std3__45__cpo4cendE,(_ZN77_INTERNAL_289825e8_41_flash_fwd_hdim96_e4m3_paged_split_sm90_cu_49158569_36584cuda3std6ranges3__45__cpo4swapE - _ZN77_INTERNAL_289825e8_41_flash_fwd_hdim96_e4m3_paged_split_sm90_cu_49158569_36584cuda3std3__45__cpo4cendE)
_ZN77_INTERNAL_289825e8_41_flash_fwd_hdim96_e4m3_paged_split_sm90_cu_49158569_36584cuda3std3__45__cpo4cendE:
	.zero		1
	.type		_ZN77_INTERNAL_289825e8_41_flash_fwd_hdim96_e4m3_paged_split_sm90_cu_49158569_36584cuda3std6ranges3__45__cpo4swapE,@object
	.size		_ZN77_INTERNAL_289825e8_41_flash_fwd_hdim96_e4m3_paged_split_sm90_cu_49158569_36584cuda3std6ranges3__45__cpo4swapE,(.L_14 - _ZN77_INTERNAL_289825e8_41_flash_fwd_hdim96_e4m3_paged_split_sm90_cu_49158569_36584cuda3std6ranges3__45__cpo4swapE)
_ZN77_INTERNAL_289825e8_41_flash_fwd_hdim96_e4m3_paged_split_sm90_cu_49158569_36584cuda3std6ranges3__45__cpo4swapE:
	.zero		1
.L_14:


//--------------------- .nv.shared._ZN7cutlass13device_kernelIN5flash11enable_sm90INS1_16FlashAttnFwdSm90INS1_25CollectiveMainloopFwdSm90ILi2EN4cute5tupleIJNS5_1CILi1EEES8_S8_EEENS6_IJNS7_ILi192EEENS7_ILi128EEENS7_ILi96EEEEEELi96ENS_12float_e4m3_tEfNS_4arch4Sm90ELb0ELb0ELb0ELb1ELb1ELb0ELb0ELb1ELb1ELb1ELb1ELb0EEENS1_21CollectiveEpilogueFwdINS6_IJSA_SC_SB_EEES9_NS_10bfloat16_tESG_Li384ELb1ELb1ELb1ELb1EEENS1_36VarlenDynamicPersistentTileSchedulerILi192ELi128ELi384ELi128ELb1ELb1ELb1ELb0ELb1ELb1EEEEEEEEEvNT_6ParamsE --------------------------
	.section	.nv.shared._ZN7cutlass13device_kernelIN5flash11enable_sm90INS1_16FlashAttnFwdSm90INS1_25CollectiveMainloopFwdSm90ILi2EN4cute5tupleIJNS5_1CILi1EEES8_S8_EEENS6_IJNS7_ILi192EEENS7_ILi128EEENS7_ILi96EEEEEELi96ENS_12float_e4m3_tEfNS_4arch4Sm90ELb0ELb0ELb0ELb1ELb1ELb0ELb0ELb1ELb1ELb1ELb1ELb0EEENS1_21CollectiveEpilogueFwdINS6_IJSA_SC_SB_EEES9_NS_10bfloat16_tESG_Li384ELb1ELb1ELb1ELb1EEENS1_36VarlenDynamicPersistentTileSchedulerILi192ELi128ELi384ELi128ELb1ELb1ELb1ELb0ELb1ELb1EEEEEEEEEvNT_6ParamsE,"aw",@nobits
	.sectionflags	@""
	.align	16
	.zero		1024


//--------------------- .nv.shared._ZN7cutlass13device_kernelIN5flash11enable_sm90INS1_16FlashAttnFwdSm90INS1_25CollectiveMainloopFwdSm90ILi2EN4cute5tupleIJNS5_1CILi1EEES8_S8_EEENS6_IJNS7_ILi192EEENS7_ILi128EEENS7_ILi96EEEEEELi96ENS_12float_e4m3_tEfNS_4arch4Sm90ELb0ELb0ELb0ELb1ELb1ELb1ELb0ELb1ELb1ELb1ELb1ELb0EEENS1_21CollectiveEpilogueFwdINS6_IJSA_SC_SB_EEES9_NS_10bfloat16_tESG_Li384ELb1ELb1ELb1ELb1EEENS1_36VarlenDynamicPersistentTileSchedulerILi192ELi128ELi384ELi128ELb1ELb1ELb1ELb0ELb1ELb1EEEEEEEEEvNT_6ParamsE --------------------------
	.section	.nv.shared._ZN7cutlass13device_kernelIN5flash11enable_sm90INS1_16FlashAttnFwdSm90INS1_25CollectiveMainloopFwdSm90ILi2EN4cute5tupleIJNS5_1CILi1EEES8_S8_EEENS6_IJNS7_ILi192EEENS7_ILi128EEENS7_ILi96EEEEEELi96ENS_12float_e4m3_tEfNS_4arch4Sm90ELb0ELb0ELb0ELb1ELb1ELb1ELb0ELb1ELb1ELb1ELb1ELb0EEENS1_21CollectiveEpilogueFwdINS6_IJSA_SC_SB_EEES9_NS_10bfloat16_tESG_Li384ELb1ELb1ELb1ELb1EEENS1_36VarlenDynamicPersistentTileSchedulerILi192ELi128ELi384ELi128ELb1ELb1ELb1ELb0ELb1ELb1EEEEEEEEEvNT_6ParamsE,"aw",@nobits
	.sectionflags	@""
	.align	16
	.zero		1024


//--------------------- .nv.shared._ZN7cutlass13device_kernelIN5flash11enable_sm90INS1_16FlashAttnFwdSm90INS1_25CollectiveMainloopFwdSm90ILi2EN4cute5tupleIJNS5_1CILi1EEES8_S8_EEENS6_IJNS7_ILi192EEENS7_ILi128EEENS7_ILi96EEEEEELi96ENS_12float_e4m3_tEfNS_4arch4Sm90ELb0ELb1ELb0ELb0ELb1ELb0ELb0ELb1ELb1ELb1ELb1ELb0EEENS1_21CollectiveEpilogueFwdINS6_IJSA_SC_SB_EEES9_NS_10bfloat16_tESG_Li384ELb0ELb1ELb1ELb1EEENS1_19SingleTileSchedulerILb0ELb1ELb1ELi192EEEEEEEEEvNT_6ParamsE --------------------------
	.section	.nv.shared._ZN7cutlass13device_kernelIN5flash11enable_sm90INS1_16FlashAttnFwdSm90INS1_25CollectiveMainloopFwdSm90ILi2EN4cute5tupleIJNS5_1CILi1EEES8_S8_EEENS6_IJNS7_ILi192EEENS7_ILi128EEENS7_ILi96EEEEEELi96ENS_12float_e4m3_tEfNS_4arch4Sm90ELb0ELb1ELb0ELb0ELb1ELb0ELb0ELb1ELb1ELb1ELb1ELb0EEENS1_21CollectiveEpilogueFwdINS6_IJSA_SC_SB_EEES9_NS_10bfloat16_tESG_Li384ELb0ELb1ELb1ELb1EEENS1_19SingleTileSchedulerILb0ELb1ELb1ELi192EEEEEEEEEvNT_6ParamsE,"aw",@nobits
	.sectionflags	@""
	.align	16
	.zero		1024


//--------------------- .nv.shared._ZN7cutlass13device_kernelIN5flash11enable_sm90INS1_16FlashAttnFwdSm90INS1_25CollectiveMainloopFwdSm90ILi2EN4cute5tupleIJNS5_1CILi1EEES8_S8_EEENS6_IJNS7_ILi192EEENS7_ILi128EEENS7_ILi96EEEEEELi96ENS_12float_e4m3_tEfNS_4arch4Sm90ELb0ELb1ELb0ELb1ELb1ELb0ELb0ELb1ELb1ELb1ELb1ELb0EEENS1_21CollectiveEpilogueFwdINS6_IJSA_SC_SB_EEES9_NS_10bfloat16_tESG_Li384ELb1ELb1ELb1ELb1EEENS1_36VarlenDynamicPersistentTileSchedulerILi192ELi128ELi384ELi128ELb1ELb1ELb1ELb1ELb0ELb1EEEEEEEEEvNT_6ParamsE --------------------------
	.section	.nv.shared._ZN7cutlass13device_kernelIN5flash11enable_sm90INS1_16FlashAttnFwdSm90INS1_25CollectiveMainloopFwdSm90ILi2EN4cute5tupleIJNS5_1CILi1EEES8_S8_EEENS6_IJNS7_ILi192EEENS7_ILi128EEENS7_ILi96EEEEEELi96ENS_12float_e4m3_tEfNS_4arch4Sm90ELb0ELb1ELb0ELb1ELb1ELb0ELb0ELb1ELb1ELb1ELb1ELb0EEENS1_21CollectiveEpilogueFwdINS6_IJSA_SC_SB_EEES9_NS_10bfloat16_tESG_Li384ELb1ELb1ELb1ELb1EEENS1_36VarlenDynamicPersistentTileSchedulerILi192ELi128ELi384ELi128ELb1ELb1ELb1ELb1ELb0ELb1EEEEEEEEEvNT_6ParamsE,"aw",@nobits
	.sectionflags	@""
	.align	16
	.zero		1024


//--------------------- .nv.shared._ZN7cutlass13device_kernelIN5flash11enable_sm90INS1_16FlashAttnFwdSm90INS1_25CollectiveMainloopFwdSm90ILi2EN4cute5tupleIJNS5_1CILi1EEES8_S8_EEENS6_IJNS7_ILi192EEENS7_ILi128EEENS7_ILi96EEEEEELi96ENS_12float_e4m3_tEfNS_4arch4Sm90ELb0ELb1ELb0ELb1ELb1ELb1ELb0ELb1ELb1ELb1ELb1ELb0EEENS1_21CollectiveEpilogueFwdINS6_IJSA_SC_SB_EEES9_NS_10bfloat16_tESG_Li384ELb1ELb1ELb1ELb1EEENS1_36VarlenDynamicPersistentTileSchedulerILi192ELi128ELi384ELi128ELb1ELb1ELb1ELb1ELb0ELb1EEEEEEEEEvNT_6ParamsE --------------------------
	.section	.nv.shared._ZN7cutlass13device_kernelIN5flash11enable_sm90INS1_16FlashAttnFwdSm90INS1_25CollectiveMainloopFwdSm90ILi2EN4cute5tupleIJNS5_1CILi1EEES8_S8_EEENS6_IJNS7_ILi192EEENS7_ILi128EEENS7_ILi96EEEEEELi96ENS_12float_e4m3_tEfNS_4arch4Sm90ELb0ELb1ELb0ELb1ELb1ELb1ELb0ELb1ELb1ELb1ELb1ELb0EEENS1_21CollectiveEpilogueFwdINS6_IJSA_SC_SB_EEES9_NS_10bfloat16_tESG_Li384ELb1ELb1ELb1ELb1EEENS1_36VarlenDynamicPersistentTileSchedulerILi192ELi128ELi384ELi128ELb1ELb1ELb1ELb1ELb0ELb1EEEEEEEEEvNT_6ParamsE,"aw",@nobits
	.sectionflags	@""
	.align	16
	.zero		1024


//--------------------- .nv.shared._ZN7cutlass13device_kernelIN5flash11enable_sm90INS1_16FlashAttnFwdSm90INS1_25CollectiveMainloopFwdSm90ILi2EN4cute5tupleIJNS5_1CILi1EEES8_S8_EEENS6_IJNS7_ILi192EEENS7_ILi128EEENS7_ILi96EEEEEELi96ENS_12float_e4m3_tEfNS_4arch4Sm90ELb1ELb0ELb0ELb0ELb1ELb0ELb0ELb1ELb1ELb1ELb1ELb0EEENS1_21CollectiveEpilogueFwdINS6_IJSA_SC_SB_EEES9_NS_10bfloat16_tESG_Li384ELb0ELb1ELb1ELb1EEENS1_19SingleTileSchedulerILb0ELb1ELb1ELi192EEEEEEEEEvNT_6ParamsE --------------------------
	.section	.nv.shared._ZN7cutlass13device_kernelIN5flash11enable_sm90INS1_16FlashAttnFwdSm90INS1_25CollectiveMainloopFwdSm90ILi2EN4cute5tupleIJNS5_1CILi1EEES8_S8_EEENS6_IJNS7_ILi192EEENS7_ILi128EEENS7_ILi96EEEEEELi96ENS_12float_e4m3_tEfNS_4arch4Sm90ELb1ELb0ELb0ELb0ELb1ELb0ELb0ELb1ELb1ELb1ELb1ELb0EEENS1_21CollectiveEpilogueFwdINS6_IJSA_SC_SB_EEES9_NS_10bfloat16_tESG_Li384ELb0ELb1ELb1ELb1EEENS1_19SingleTileSchedulerILb0ELb1ELb1ELi192EEEEEEEEEvNT_6ParamsE,"aw",@nobits
	.sectionflags	@""
	.align	16
	.zero		1024


//--------------------- .nv.shared._ZN7cutlass13device_kernelIN5flash11enable_sm90INS1_16FlashAttnFwdSm90INS1_25CollectiveMainloopFwdSm90ILi2EN4cute5tupleIJNS5_1CILi1EEES8_S8_EEENS6_IJNS7_ILi192EEENS7_ILi128EEENS7_ILi96EEEEEELi96ENS_12float_e4m3_tEfNS_4arch4Sm90ELb1ELb0ELb0ELb1ELb1ELb0ELb0ELb1ELb1ELb1ELb1ELb0EEENS1_21CollectiveEpilogueFwdINS6_IJSA_SC_SB_EEES9_NS_10bfloat16_tESG_Li384ELb1ELb1ELb1ELb1EEENS1_36VarlenDynamicPersistentTileSchedulerILi192ELi128ELi384ELi128ELb1ELb1ELb1ELb1ELb1ELb1EEEEEEEEEvNT_6ParamsE --------------------------
	.section	.nv.shared._ZN7cutlass13device_kernelIN5flash11enable_sm90INS1_16FlashAttnFwdSm90INS1_25CollectiveMainloopFwdSm90ILi2EN4cute5tupleIJNS5_1CILi1EEES8_S8_EEENS6_IJNS7_ILi192EEENS7_ILi128EEENS7_ILi96EEEEEELi96ENS_12float_e4m3_tEfNS_4arch4Sm90ELb1ELb0ELb0ELb1ELb1ELb0ELb0ELb1ELb1ELb1ELb1ELb0EEENS1_21CollectiveEpilogueFwdINS6_IJSA_SC_SB_EEES9_NS_10bfloat16_tESG_Li384ELb1ELb1ELb1ELb1EEENS1_36VarlenDynamicPersistentTileSchedulerILi192ELi128ELi384ELi128ELb1ELb1ELb1ELb1ELb1ELb1EEEEEEEEEvNT_6ParamsE,"aw",@nobits
	.sectionflags	@""
	.align	16
	.zero		1024


//--------------------- .nv.shared._ZN7cutlass13device_kernelIN5flash11enable_sm90INS1_16FlashAttnFwdSm90INS1_25CollectiveMainloopFwdSm90ILi2EN4cute5tupleIJNS5_1CILi1EEES8_S8_EEENS6_IJNS7_ILi192EEENS7_ILi128EEENS7_ILi96EEEEEELi96ENS_12float_e4m3_tEfNS_4arch4Sm90ELb1ELb0ELb0ELb1ELb1ELb1ELb0ELb1ELb1ELb1ELb1ELb0EEENS1_21CollectiveEpilogueFwdINS6_IJSA_SC_SB_EEES9_NS_10bfloat16_tESG_Li384ELb1ELb1ELb1ELb1EEENS1_36VarlenDynamicPersistentTileSchedulerILi192ELi128ELi384ELi128ELb1ELb1ELb1ELb1ELb1ELb1EEEEEEEEEvNT_6ParamsE --------------------------
	.section	.nv.shared._ZN7cutlass13device_kernelIN5flash11enable_sm90INS1_16FlashAttnFwdSm90INS1_25CollectiveMainloopFwdSm90ILi2EN4cute5tupleIJNS5_1CILi1EEES8_S8_EEENS6_IJNS7_ILi192EEENS7_ILi128EEENS7_ILi96EEEEEELi96ENS_12float_e4m3_tEfNS_4arch4Sm90ELb1ELb0ELb0ELb1ELb1ELb1ELb0ELb1ELb1ELb1ELb1ELb0EEENS1_21CollectiveEpilogueFwdINS6_IJSA_SC_SB_EEES9_NS_10bfloat16_tESG_Li384ELb1ELb1ELb1ELb1EEENS1_36VarlenDynamicPersistentTileSchedulerILi192ELi128ELi384ELi128ELb1ELb1ELb1ELb1ELb1ELb1EEEEEEEEEvNT_6ParamsE,"aw",@nobits
	.sectionflags	@""
	.align	16
	.zero		1024


//--------------------- .nv.constant0._ZN7cutlass13device_kernelIN5flash11enable_sm90INS1_16FlashAttnFwdSm90INS1_25CollectiveMainloopFwdSm90ILi2EN4cute5tupleIJNS5_1CILi1EEES8_S8_EEENS6_IJNS7_ILi192EEENS7_ILi128EEENS7_ILi96EEEEEELi96ENS_12float_e4m3_tEfNS_4arch4Sm90ELb0ELb0ELb0ELb0ELb1ELb0ELb0ELb1ELb1ELb1ELb1ELb0EEENS1_21CollectiveEpilogueFwdINS6_IJSA_SC_SB_EEES9_NS_10bfloat16_tESG_Li384ELb0ELb1ELb1ELb1EEENS1_19SingleTileSchedulerILb0ELb1ELb1ELi192EEEEEEEEEvNT_6ParamsE --------------------------
	.section	.nv.constant0._ZN7cutlass13device_kernelIN5flash11enable_sm90INS1_16FlashAttnFwdSm90INS1_25CollectiveMainloopFwdSm90ILi2EN4cute5tupleIJNS5_1CILi1EEES8_S8_EEENS6_IJNS7_ILi192EEENS7_ILi128EEENS7_ILi96EEEEEELi96ENS_12float_e4m3_tEfNS_4arch4Sm90ELb0ELb0ELb0ELb0ELb1ELb0ELb0ELb1ELb1ELb1ELb1ELb0EEENS1_21CollectiveEpilogueFwdINS6_IJSA_SC_SB_EEES9_NS_10bfloat16_tESG_Li384ELb0ELb1ELb1ELb1EEENS1_19SingleTileSchedulerILb0ELb1ELb1ELi192EEEEEEEEEvNT_6ParamsE,"a",@progbits
	.sectionflags	@""
	.align	4
.nv.constant0._ZN7cutlass13device_kernelIN5flash11enable_sm90INS1_16FlashAttnFwdSm90INS1_25CollectiveMainloopFwdSm90ILi2EN4cute5tupleIJNS5_1CILi1EEES8_S8_EEENS6_IJNS7_ILi192EEENS7_ILi128EEENS7_ILi96EEEEEELi96ENS_12float_e4m3_tEfNS_4arch4Sm90ELb0ELb0ELb0ELb0ELb1ELb0ELb0ELb1ELb1ELb1ELb1ELb0EEENS1_21CollectiveEpilogueFwdINS6_IJSA_SC_SB_EEES9_NS_10bfloat16_tESG_Li384ELb0ELb1ELb1ELb1EEENS1_19SingleTileSchedulerILb0ELb1ELb1ELi192EEEEEEEEEvNT_6ParamsE:
	.zero		3200


//--------------------- .nv.constant0._ZN7cutlass13device_kernelIN5flash11enable_sm90INS1_16FlashAttnFwdSm90INS1_25CollectiveMainloopFwdSm90ILi2EN4cute5tupleIJNS5_1CILi1EEES8_S8_EEENS6_IJNS7_ILi192EEENS7_ILi128EEENS7_ILi96EEEEEELi96ENS_12float_e4m3_tEfNS_4arch4Sm90ELb0ELb0ELb0ELb1ELb1ELb0ELb0ELb1ELb1ELb1ELb1ELb0EEENS1_21CollectiveEpilogueFwdINS6_IJSA_SC_SB_EEES9_NS_10bfloat16_tESG_Li384ELb1ELb1ELb1ELb1EEENS1_36VarlenDynamicPersistentTileSchedulerILi192ELi128ELi384ELi128ELb1ELb1ELb1ELb0ELb1ELb1EEEEEEEEEvNT_6ParamsE --------------------------
	.section	.nv.constant0._ZN7cutlass13device_kernelIN5flash11enable_sm90INS1_16FlashAttnFwdSm90INS1_25CollectiveMainloopFwdSm90ILi2EN4cute5tupleIJNS5_1CILi1EEES8_S8_EEENS6_IJNS7_ILi192EEENS7_ILi128EEENS7_ILi96EEEEEELi96ENS_12float_e4m3_tEfNS_4arch4Sm90ELb0ELb0ELb0ELb1ELb1ELb0ELb0ELb1ELb1ELb1ELb1ELb0EEENS1_21CollectiveEpilogueFwdINS6_IJSA_SC_SB_EEES9_NS_10bfloat16_tESG_Li384ELb1ELb1ELb1ELb1EEENS1_36VarlenDynamicPersistentTileSchedulerILi192ELi128ELi384ELi128ELb1ELb1ELb1ELb0ELb1ELb1EEEEEEEEEvNT_6ParamsE,"a",@progbits
	.sectionflags	@""
	.align	4
.nv.constant0._ZN7cutlass13device_kernelIN5flash11enable_sm90INS1_16FlashAttnFwdSm90INS1_25CollectiveMainloopFwdSm90ILi2EN4cute5tupleIJNS5_1CILi1EEES8_S8_EEENS6_IJNS7_ILi192EEENS7_ILi128EEENS7_ILi96EEEEEELi96ENS_12float_e4m3_tEfNS_4arch4Sm90ELb0ELb0ELb0ELb1ELb1ELb0ELb0ELb1ELb1ELb1ELb1ELb0EEENS1_21CollectiveEpilogueFwdINS6_IJSA_SC_SB_EEES9_NS_10bfloat16_tESG_Li384ELb1ELb1ELb1ELb1EEENS1_36VarlenDynamicPersistentTileSchedulerILi192ELi128ELi384ELi128ELb1ELb1ELb1ELb0ELb1ELb1EEEEEEEEEvNT_6ParamsE:
	.zero		3328


//--------------------- .nv.constant0._ZN7cutlass13device_kernelIN5flash11enable_sm90INS1_16FlashAttnFwdSm90INS1_25CollectiveMainloopFwdSm90ILi2EN4cute5tupleIJNS5_1CILi1EEES8_S8_EEENS6_IJNS7_ILi192EEENS7_ILi128EEENS7_ILi96EEEEEELi96ENS_12float_e4m3_tEfNS_4arch4Sm90ELb0ELb0ELb0ELb1ELb1ELb1ELb0ELb1ELb1ELb1ELb1ELb0EEENS1_21CollectiveEpilogueFwdINS6_IJSA_SC_SB_EEES9_NS_10bfloat16_tESG_Li384ELb1ELb1ELb1ELb1EEENS1_36VarlenDynamicPersistentTileSchedulerILi192ELi128ELi384ELi128ELb1ELb1ELb1ELb0ELb1ELb1EEEEEEEEEvNT_6ParamsE --------------------------
	.section	.nv.constant0._ZN7cutlass13device_kernelIN5flash11enable_sm90INS1_16FlashAttnFwdSm90INS1_25CollectiveMainloopFwdSm90ILi2EN4cute5tupleIJNS5_1CILi1EEES8_S8_EEENS6_IJNS7_ILi192EEENS7_ILi128EEENS7_ILi96EEEEEELi96ENS_12float_e4m3_tEfNS_4arch4Sm90ELb0ELb0ELb0ELb1ELb1ELb1ELb0ELb1ELb1ELb1ELb1ELb0EEENS1_21CollectiveEpilogueFwdINS6_IJSA_SC_SB_EEES9_NS_10bfloat16_tESG_Li384ELb1ELb1ELb1ELb1EEENS1_36VarlenDynamicPersistentTileSchedulerILi192ELi128ELi384ELi128ELb1ELb1ELb1ELb0ELb1ELb1EEEEEEEEEvNT_6ParamsE,"a",@progbits
	.sectionflags	@""
	.align	4
.nv.constant0._ZN7cutlass13device_kernelIN5flash11enable_sm90INS1_16FlashAttnFwdSm90INS1_25CollectiveMainloopFwdSm90ILi2EN4cute5tupleIJNS5_1CILi1EEES8_S8_EEENS6_IJNS7_ILi192EEENS7_ILi128EEENS7_ILi96EEEEEELi96ENS_12float_e4m3_tEfNS_4arch4Sm90ELb0ELb0ELb0ELb1ELb1ELb1ELb0ELb1ELb1ELb1ELb1ELb0EEENS1_21CollectiveEpilogueFwdINS6_IJSA_SC_SB_EEES9_NS_10bfloat16_tESG_Li384ELb1ELb1ELb1ELb1EEENS1_36VarlenDynamicPersistentTileSchedulerILi192ELi128ELi384ELi128ELb1ELb1ELb1ELb0ELb1ELb1EEEEEEEEEvNT_6ParamsE:
	.zero		3328


//--------------------- .nv.constant0._ZN7cutlass13device_kernelIN5flash11enable_sm90INS1_16FlashAttnFwdSm90INS1_25CollectiveMainloopFwdSm90ILi2EN4cute5tupleIJNS5_1CILi1EEES8_S8_EEENS6_IJNS7_ILi192EEENS7_ILi128EEENS7_ILi96EEEEEELi96ENS_12float_e4m3_tEfNS_4arch4Sm90ELb0ELb1ELb0ELb0ELb1ELb0ELb0ELb1ELb1ELb1ELb1ELb0EEENS1_21CollectiveEpilogueFwdINS6_IJSA_SC_SB_EEES9_NS_10bfloat16_tESG_Li384ELb0ELb1ELb1ELb1EEENS1_19SingleTileSchedulerILb0ELb1ELb1ELi192EEEEEEEEEvNT_6ParamsE --------------------------
	.section	.nv.constant0._ZN7cutlass13device_kernelIN5flash11enable_sm90INS1_16FlashAttnFwdSm90INS1_25CollectiveMainloopFwdSm90ILi2EN4cute5tupleIJNS5_1CILi1EEES8_S8_EEENS6_IJNS7_ILi192EEENS7_ILi128EEENS7_ILi96EEEEEELi96ENS_12float_e4m3_tEfNS_4arch4Sm90ELb0ELb1ELb0ELb0ELb1ELb0ELb0ELb1ELb1ELb1ELb1ELb0EEENS1_21CollectiveEpilogueFwdINS6_IJSA_SC_SB_EEES9_NS_10bfloat16_tESG_Li384ELb0ELb1ELb1ELb1EEENS1_19SingleTileSchedulerILb0ELb1ELb1ELi192EEEEEEEEEvNT_6ParamsE,"a",@progbits
	.sectionflags	@""
	.align	4
.nv.constant0._ZN7cutlass13device_kernelIN5flash11enable_sm90INS1_16FlashAttnFwdSm90INS1_25CollectiveMainloopFwdSm90ILi2EN4cute5tupleIJNS5_1CILi1EEES8_S8_EEENS6_IJNS7_ILi192EEENS7_ILi128EEENS7_ILi96EEEEEELi96ENS_12float_e4m3_tEfNS_4arch4Sm90ELb0ELb1ELb0ELb0ELb1ELb0ELb0ELb1ELb1ELb1ELb1ELb0EEENS1_21CollectiveEpilogueFwdINS6_IJSA_SC_SB_EEES9_NS_10bfloat16_tESG_Li384ELb0ELb1ELb1ELb1EEENS1_19SingleTileSchedulerILb0ELb1ELb1ELi192EEEEEEEEEvNT_6ParamsE:
	.zero		3200


//--------------------- .nv.constant0._ZN7cutlass13device_kernelIN5flash11enable_sm90INS1_16FlashAttnFwdSm90INS1_25CollectiveMainloopFwdSm90ILi2EN4cute5tupleIJNS5_1CILi1EEES8_S8_EEENS6_IJNS7_ILi192EEENS7_ILi128EEENS7_ILi96EEEEEELi96ENS_12float_e4m3_tEfNS_4arch4Sm90ELb0ELb1ELb0ELb1ELb1ELb0ELb0ELb1ELb1ELb1ELb1ELb0EEENS1_21CollectiveEpilogueFwdINS6_IJSA_SC_SB_EEES9_NS_10bfloat16_tESG_Li384ELb1ELb1ELb1ELb1EEENS1_36VarlenDynamicPersistentTileSchedulerILi192ELi128ELi384ELi128ELb1ELb1ELb1ELb1ELb0ELb1EEEEEEEEEvNT_6ParamsE --------------------------
	.section	.nv.constant0._ZN7cutlass13device_kernelIN5flash11enable_sm90INS1_16FlashAttnFwdSm90INS1_25CollectiveMainloopFwdSm90ILi2EN4cute5tupleIJNS5_1CILi1EEES8_S8_EEENS6_IJNS7_ILi192EEENS7_ILi128EEENS7_ILi96EEEEEELi96ENS_12float_e4m3_tEfNS_4arch4Sm90ELb0ELb1ELb0ELb1ELb1ELb0ELb0ELb1ELb1ELb1ELb1ELb0EEENS1_21CollectiveEpilogueFwdINS6_IJSA_SC_SB_EEES9_NS_10bfloat16_tESG_Li384ELb1ELb1ELb1ELb1EEENS1_36VarlenDynamicPersistentTileSchedulerILi192ELi128ELi384ELi128ELb1ELb1ELb1ELb1ELb0ELb1EEEEEEEEEvNT_6ParamsE,"a",@progbits
	.sectionflags	@""
	.align	4
.nv.constant0._ZN7cutlass13device_kernelIN5flash11enable_sm90INS1_16FlashAttnFwdSm90INS1_25CollectiveMainloopFwdSm90ILi2EN4cute5tupleIJNS5_1CILi1EEES8_S8_EEENS6_IJNS7_ILi192EEENS7_ILi128EEENS7_ILi96EEEEEELi96ENS_12float_e4m3_tEfNS_4arch4Sm90ELb0ELb1ELb0ELb1ELb1ELb0ELb0ELb1ELb1ELb1ELb1ELb0EEENS1_21CollectiveEpilogueFwdINS6_IJSA_SC_SB_EEES9_NS_10bfloat16_tESG_Li384ELb1ELb1ELb1ELb1EEENS1_36VarlenDynamicPersistentTileSchedulerILi192ELi128ELi384ELi128ELb1ELb1ELb1ELb1ELb0ELb1EEEEEEEEEvNT_6ParamsE:
	.zero		3328


//--------------------- .nv.constant0._ZN7cutlass13device_kernelIN5flash11enable_sm90INS1_16FlashAttnFwdSm90INS1_25CollectiveMainloopFwdSm90ILi2EN4cute5tupleIJNS5_1CILi1EEES8_S8_EEENS6_IJNS7_ILi192EEENS7_ILi128EEENS7_ILi96EEEEEELi96ENS_12float_e4m3_tEfNS_4arch4Sm90ELb0ELb1ELb0ELb1ELb1ELb1ELb0ELb1ELb1ELb1ELb1ELb0EEENS1_21CollectiveEpilogueFwdINS6_IJSA_SC_SB_EEES9_NS_10bfloat16_tESG_Li384ELb1ELb1ELb1ELb1EEENS1_36VarlenDynamicPersistentTileSchedulerILi192ELi128ELi384ELi128ELb1ELb1ELb1ELb1ELb0ELb1EEEEEEEEEvNT_6ParamsE --------------------------
	.section	.nv.constant0._ZN7cutlass13device_kernelIN5flash11enable_sm90INS1_16FlashAttnFwdSm90INS1_25CollectiveMainloopFwdSm90ILi2EN4cute5tupleIJNS5_1CILi1EEES8_S8_EEENS6_IJNS7_ILi192EEENS7_ILi128EEENS7_ILi96EEEEEELi96ENS_12float_e4m3_tEfNS_4arch4Sm90ELb0ELb1ELb0ELb1ELb1ELb1ELb0ELb1ELb1ELb1ELb1ELb0EEENS1_21CollectiveEpilogueFwdINS6_IJSA_SC_SB_EEES9_NS_10bfloat16_tESG_Li384ELb1ELb1ELb1ELb1EEENS1_36VarlenDynamicPersistentTileSchedulerILi192ELi128ELi384ELi128ELb1ELb1ELb1ELb1ELb0ELb1EEEEEEEEEvNT_6ParamsE,"a",@progbits
	.sectionflags	@""
	.align	4
.nv.constant0._ZN7cutlass13device_kernelIN5flash11enable_sm90INS1_16FlashAttnFwdSm90INS1_25CollectiveMainloopFwdSm90ILi2EN4cute5tupleIJNS5_1CILi1EEES8_S8_EEENS6_IJNS7_ILi192EEENS7_ILi128EEENS7_ILi96EEEEEELi96ENS_12float_e4m3_tEfNS_4arch4Sm90ELb0ELb1ELb0ELb1ELb1ELb1ELb0ELb1ELb1ELb1ELb1ELb0EEENS1_21CollectiveEpilogueFwdINS6_IJSA_SC_SB_EEES9_NS_10bfloat16_tESG_Li384ELb1ELb1ELb1ELb1EEENS1_36VarlenDynamicPersistentTileSchedulerILi192ELi128ELi384ELi128ELb1ELb1ELb1ELb1ELb0ELb1EEEEEEEEEvNT_6ParamsE:
	.zero		3328


//--------------------- .nv.constant0._ZN7cutlass13device_kernelIN5flash11enable_sm90INS1_16FlashAttnFwdSm90INS1_25CollectiveMainloopFwdSm90ILi2EN4cute5tupleIJNS5_1CILi1EEES8_S8_EEENS6_IJNS7_ILi192EEENS7_ILi128EEENS7_ILi96EEEEEELi96ENS_12float_e4m3_tEfNS_4arch4Sm90ELb1ELb0ELb0ELb0ELb1ELb0ELb0ELb1ELb1ELb1ELb1ELb0EEENS1_21CollectiveEpilogueFwdINS6_IJSA_SC_SB_EEES9_NS_10bfloat16_tESG_Li384ELb0ELb1ELb1ELb1EEENS1_19SingleTileSchedulerILb0ELb1ELb1ELi192EEEEEEEEEvNT_6ParamsE --------------------------
	.section	.nv.constant0._ZN7cutlass13device_kernelIN5flash11enable_sm90INS1_16FlashAttnFwdSm90INS1_25CollectiveMainloopFwdSm90ILi2EN4cute5tupleIJNS5_1CILi1EEES8_S8_EEENS6_IJNS7_ILi192EEENS7_ILi128EEENS7_ILi96EEEEEELi96ENS_12float_e4m3_tEfNS_4arch4Sm90ELb1ELb0ELb0ELb0ELb1ELb0ELb0ELb1ELb1ELb1ELb1ELb0EEENS1_21CollectiveEpilogueFwdINS6_IJSA_SC_SB_EEES9_NS_10bfloat16_tESG_Li384ELb0ELb1ELb1ELb1EEENS1_19SingleTileSchedulerILb0ELb1ELb1ELi192EEEEEEEEEvNT_6ParamsE,"a",@progbits
	.sectionflags	@""
	.align	4
.nv.constant0._ZN7cutlass13device_kernelIN5flash11enable_sm90INS1_16FlashAttnFwdSm90INS1_25CollectiveMainloopFwdSm90ILi2EN4cute5tupleIJNS5_1CILi1EEES8_S8_EEENS6_IJNS7_ILi192EEENS7_ILi128EEENS7_ILi96EEEEEELi96ENS_12float_e4m3_tEfNS_4arch4Sm90ELb1ELb0ELb0ELb0ELb1ELb0ELb0ELb1ELb1ELb1ELb1ELb0EEENS1_21CollectiveEpilogueFwdINS6_IJSA_SC_SB_EEES9_NS_10bfloat16_tESG_Li384ELb0ELb1ELb1ELb1EEENS1_19SingleTileSchedulerILb0ELb1ELb1ELi192EEEEEEEEEvNT_6ParamsE:
	.zero		3200


//--------------------- .nv.constant0._ZN7cutlass13device_kernelIN5flash11enable_sm90INS1_16FlashAttnFwdSm90INS1_25CollectiveMainloopFwdSm90ILi2EN4cute5tupleIJNS5_1CILi1EEES8_S8_EEENS6_IJNS7_ILi192EEENS7_ILi128EEENS7_ILi96EEEEEELi96ENS_12float_e4m3_tEfNS_4arch4Sm90ELb1ELb0ELb0ELb1ELb1ELb0ELb0ELb1ELb1ELb1ELb1ELb0EEENS1_21CollectiveEpilogueFwdINS6_IJSA_SC_SB_EEES9_NS_10bfloat16_tESG_Li384ELb1ELb1ELb1ELb1EEENS1_36VarlenDynamicPersistentTileSchedulerILi192ELi128ELi384ELi128ELb1ELb1ELb1ELb1ELb1ELb1EEEEEEEEEvNT_6ParamsE --------------------------
	.section	.nv.constant0._ZN7cutlass13device_kernelIN5flash11enable_sm90INS1_16FlashAttnFwdSm90INS1_25CollectiveMainloopFwdSm90ILi2EN4cute5tupleIJNS5_1CILi1EEES8_S8_EEENS6_IJNS7_ILi192EEENS7_ILi128EEENS7_ILi96EEEEEELi96ENS_12float_e4m3_tEfNS_4arch4Sm90ELb1ELb0ELb0ELb1ELb1ELb0ELb0ELb1ELb1ELb1ELb1ELb0EEENS1_21CollectiveEpilogueFwdINS6_IJSA_SC_SB_EEES9_NS_10bfloat16_tESG_Li384ELb1ELb1ELb1ELb1EEENS1_36VarlenDynamicPersistentTileSchedulerILi192ELi128ELi384ELi128ELb1ELb1ELb1ELb1ELb1ELb1EEEEEEEEEvNT_6ParamsE,"a",@progbits
	.sectionflags	@""
	.align	4
.nv.constant0._ZN7cutlass13device_kernelIN5flash11enable_sm90INS1_16FlashAttnFwdSm90INS1_25CollectiveMainloopFwdSm90ILi2EN4cute5tupleIJNS5_1CILi1EEES8_S8_EEENS6_IJNS7_ILi192EEENS7_ILi128EEENS7_ILi96EEEEEELi96ENS_12float_e4m3_tEfNS_4arch4Sm90ELb1ELb0ELb0ELb1ELb1ELb0ELb0ELb1ELb1ELb1ELb1ELb0EEENS1_21CollectiveEpilogueFwdINS6_IJSA_SC_SB_EEES9_NS_10bfloat16_tESG_Li384ELb1ELb1ELb1ELb1EEENS1_36VarlenDynamicPersistentTileSchedulerILi192ELi128ELi384ELi128ELb1ELb1ELb1ELb1ELb1ELb1EEEEEEEEEvNT_6ParamsE:
	.zero		3328


//--------------------- .nv.constant0._ZN7cutlass13device_kernelIN5flash11enable_sm90INS1_16FlashAttnFwdSm90INS1_25CollectiveMainloopFwdSm90ILi2EN4cute5tupleIJNS5_1CILi1EEES8_S8_EEENS6_IJNS7_ILi192EEENS7_ILi128EEENS7_ILi96EEEEEELi96ENS_12float_e4m3_tEfNS_4arch4Sm90ELb1ELb0ELb0ELb1ELb1ELb1ELb0ELb1ELb1ELb1ELb1ELb0EEENS1_21CollectiveEpilogueFwdINS6_IJSA_SC_SB_EEES9_NS_10bfloat16_tESG_Li384ELb1ELb1ELb1ELb1EEENS1_36VarlenDynamicPersistentTileSchedulerILi192ELi128ELi384ELi128ELb1ELb1ELb1ELb1ELb1ELb1EEEEEEEEEvNT_6ParamsE --------------------------
	.section	.nv.constant0._ZN7cutlass13device_kernelIN5flash11enable_sm90INS1_16FlashAttnFwdSm90INS1_25CollectiveMainloopFwdSm90ILi2EN4cute5tupleIJNS5_1CILi1EEES8_S8_EEENS6_IJNS7_ILi192EEENS7_ILi128EEENS7_ILi96EEEEEELi96ENS_12float_e4m3_tEfNS_4arch4Sm90ELb1ELb0ELb0ELb1ELb1ELb1ELb0ELb1ELb1ELb1ELb1ELb0EEENS1_21CollectiveEpilogueFwdINS6_IJSA_SC_SB_EEES9_NS_10bfloat16_tESG_Li384ELb1ELb1ELb1ELb1EEENS1_36VarlenDynamicPersistentTileSchedulerILi192ELi128ELi384ELi128ELb1ELb1ELb1ELb1ELb1ELb1EEEEEEEEEvNT_6ParamsE,"a",@progbits
	.sectionflags	@""
	.align	4
.nv.constant0._ZN7cutlass13device_kernelIN5flash11enable_sm90INS1_16FlashAttnFwdSm90INS1_25CollectiveMainloopFwdSm90ILi2EN4cute5tupleIJNS5_1CILi1EEES8_S8_EEENS6_IJNS7_ILi192EEENS7_ILi128EEENS7_ILi96EEEEEELi96ENS_12float_e4m3_tEfNS_4arch4Sm90ELb1ELb0ELb0ELb1ELb1ELb1ELb0ELb1ELb1ELb1ELb1ELb0EEENS1_21CollectiveEpilogueFwdINS6_IJSA_SC_SB_EEES9_NS_10bfloat16_tESG_Li384ELb1ELb1ELb1ELb1EEENS1_36VarlenDynamicPersistentTileSchedulerILi192ELi128ELi384ELi128ELb1ELb1ELb1ELb1ELb1ELb1EEEEEEEEEvNT_6ParamsE:
	.zero		3328


//--------------------- SYMBOLS --------------------------

	.type		.nv.reservedSmem.offset0,@object
	.size		.nv.reservedSmem.offset0,0x4
	.type		__assertfail,@function
